	.target	sm_100a

	.elftype	@"ET_EXEC"


//--------------------- .note.nv.tkinfo           --------------------------
	.section	.note.nv.tkinfo,"",@"SHT_NOTE"
	.sectionflags	@"SHF_NOTE_NV_TKINFO"
	.tkinfo
        /*0018*/ 	.word	0x00000002
        /*0030*/ 	.string	""
        /*0030*/ 	.string	"ptxas"
        /*0030*/ 	.string	"Cuda compilation tools, release 13.0, V13.0.88"
        /*0030*/ 	.string	"Build cuda_13.0.r13.0/compiler.36424714_0"
        /*0030*/ 	.string	"-arch sm_100a -m 64 "



//--------------------- .note.nv.cuinfo           --------------------------
	.section	.note.nv.cuinfo,"",@"SHT_NOTE"
	.sectionflags	@"SHF_NOTE_NV_CUINFO"
        /*0018*/ 	.short	0x0002
        /*001a*/ 	.short	0x0064
        /*001c*/ 	.short	0x0082
	.zero		2


//--------------------- .nv.info                  --------------------------
	.section	.nv.info,"",@"SHT_CUDA_INFO"
	.align	4


	//----- nvinfo : EIATTR_REGCOUNT
	.align		4
        /*0000*/ 	.byte	0x04, 0x2f
        /*0002*/ 	.short	(.L_39 - .L_38)
	.align		4
.L_38:
        /*0004*/ 	.word	index@(_ZN2at6native29vectorized_elementwise_kernelILi8EZZZNS0_18GeluCUDAKernelImplERNS_18TensorIteratorBaseENS0_8GeluTypeEENKUlvE_clEvENKUlvE_clEvEUldE_St5arrayIPcLm2EEEEviT0_T1_)
        /*0008*/ 	.word	0x00000020


	//----- nvinfo : EIATTR_FRAME_SIZE
	.align		4
.L_39:
        /*000c*/ 	.byte	0x04, 0x11
        /*000e*/ 	.short	(.L_41 - .L_40)
	.align		4
.L_40:
        /*0010*/ 	.word	index@(_ZN2at6native29vectorized_elementwise_kernelILi8EZZZNS0_18GeluCUDAKernelImplERNS_18TensorIteratorBaseENS0_8GeluTypeEENKUlvE_clEvENKUlvE_clEvEUldE_St5arrayIPcLm2EEEEviT0_T1_)
        /*0014*/ 	.word	0x00000000


	//----- nvinfo : EIATTR_REGCOUNT
	.align		4
.L_41:
        /*0018*/ 	.byte	0x04, 0x2f
        /*001a*/ 	.short	(.L_43 - .L_42)
	.align		4
.L_42:
        /*001c*/ 	.word	index@(_ZN2at6native29vectorized_elementwise_kernelILi4EZZZNS0_18GeluCUDAKernelImplERNS_18TensorIteratorBaseENS0_8GeluTypeEENKUlvE_clEvENKUlvE_clEvEUldE_St5arrayIPcLm2EEEEviT0_T1_)
        /*0020*/ 	.word	0x00000020


	//----- nvinfo : EIATTR_FRAME_SIZE
	.align		4
.L_43:
        /*0024*/ 	.byte	0x04, 0x11
        /*0026*/ 	.short	(.L_45 - .L_44)
	.align		4
.L_44:
        /*0028*/ 	.word	index@(_ZN2at6native29vectorized_elementwise_kernelILi4EZZZNS0_18GeluCUDAKernelImplERNS_18TensorIteratorBaseENS0_8GeluTypeEENKUlvE_clEvENKUlvE_clEvEUldE_St5arrayIPcLm2EEEEviT0_T1_)
        /*002c*/ 	.word	0x00000000


	//----- nvinfo : EIATTR_REGCOUNT
	.align		4
.L_45:
        /*0030*/ 	.byte	0x04, 0x2f
        /*0032*/ 	.short	(.L_47 - .L_46)
	.align		4
.L_46:
        /*0034*/ 	.word	index@(_ZN2at6native29vectorized_elementwise_kernelILi2EZZZNS0_18GeluCUDAKernelImplERNS_18TensorIteratorBaseENS0_8GeluTypeEENKUlvE_clEvENKUlvE_clEvEUldE_St5arrayIPcLm2EEEEviT0_T1_)
        /*0038*/ 	.word	0x00000020


	//----- nvinfo : EIATTR_FRAME_SIZE
	.align		4
.L_47:
        /*003c*/ 	.byte	0x04, 0x11
        /*003e*/ 	.short	(.L_49 - .L_48)
	.align		4
.L_48:
        /*0040*/ 	.word	index@(_ZN2at6native29vectorized_elementwise_kernelILi2EZZZNS0_18GeluCUDAKernelImplERNS_18TensorIteratorBaseENS0_8GeluTypeEENKUlvE_clEvENKUlvE_clEvEUldE_St5arrayIPcLm2EEEEviT0_T1_)
        /*0044*/ 	.word	0x00000000


	//----- nvinfo : EIATTR_REGCOUNT
	.align		4
.L_49:
        /*0048*/ 	.byte	0x04, 0x2f
        /*004a*/ 	.short	(.L_51 - .L_50)
	.align		4
.L_50:
        /*004c*/ 	.word	index@(_ZN2at6native27unrolled_elementwise_kernelIZZZNS0_18GeluCUDAKernelImplERNS_18TensorIteratorBaseENS0_8GeluTypeEENKUlvE_clEvENKUlvE_clEvEUldE_St5arrayIPcLm2EELi4E23TrivialOffsetCalculatorILi1EjESC_NS0_6memory15LoadWithoutCastENSD_16StoreWithoutCastEEEviT_T0_T2_T3_T4_T5_)
        /*0050*/ 	.word	0x0000001c


	//----- nvinfo : EIATTR_FRAME_SIZE
	.align		4
.L_51:
        /*0054*/ 	.byte	0x04, 0x11
        /*0056*/ 	.short	(.L_53 - .L_52)
	.align		4
.L_52:
        /*0058*/ 	.word	index@(_ZN2at6native27unrolled_elementwise_kernelIZZZNS0_18GeluCUDAKernelImplERNS_18TensorIteratorBaseENS0_8GeluTypeEENKUlvE_clEvENKUlvE_clEvEUldE_St5arrayIPcLm2EELi4E23TrivialOffsetCalculatorILi1EjESC_NS0_6memory15LoadWithoutCastENSD_16StoreWithoutCastEEEviT_T0_T2_T3_T4_T5_)
        /*005c*/ 	.word	0x00000000


	//----- nvinfo : EIATTR_REGCOUNT
	.align		4
.L_53:
        /*0060*/ 	.byte	0x04, 0x2f
        /*0062*/ 	.short	(.L_55 - .L_54)
	.align		4
.L_54:
        /*0064*/ 	.word	index@(_ZN2at6native18elementwise_kernelILi128ELi2EZNS0_22gpu_kernel_impl_nocastIZZZNS0_18GeluCUDAKernelImplERNS_18TensorIteratorBaseENS0_8GeluTypeEENKUlvE_clEvENKUlvE_clEvEUldE_EEvS4_RKT_EUliE_EEviT1_)
        /*0068*/ 	.word	0x00000016


	//----- nvinfo : EIATTR_FRAME_SIZE
	.align		4
.L_55:
        /*006c*/ 	.byte	0x04, 0x11
        /*006e*/ 	.short	(.L_57 - .L_56)
	.align		4
.L_56:
        /*0070*/ 	.word	index@(_ZN2at6native18elementwise_kernelILi128ELi2EZNS0_22gpu_kernel_impl_nocastIZZZNS0_18GeluCUDAKernelImplERNS_18TensorIteratorBaseENS0_8GeluTypeEENKUlvE_clEvENKUlvE_clEvEUldE_EEvS4_RKT_EUliE_EEviT1_)
        /*0074*/ 	.word	0x00000000


	//----- nvinfo : EIATTR_REGCOUNT
	.align		4
.L_57:
        /*0078*/ 	.byte	0x04, 0x2f
        /*007a*/ 	.short	(.L_59 - .L_58)
	.align		4
.L_58:
        /*007c*/ 	.word	index@(_ZN2at6native27unrolled_elementwise_kernelIZZZNS0_18GeluCUDAKernelImplERNS_18TensorIteratorBaseENS0_8GeluTypeEENKUlvE_clEvENKUlvE_clEvEUldE_St5arrayIPcLm2EELi4E23TrivialOffsetCalculatorILi1EjESC_NS0_6memory12LoadWithCastILi1EEENSD_13StoreWithCastILi1EEEEEviT_T0_T2_T3_T4_T5_)
        /*0080*/ 	.word	0x00000022


	//----- nvinfo : EIATTR_FRAME_SIZE
	.align		4
.L_59:
        /*0084*/ 	.byte	0x04, 0x11
        /*0086*/ 	.short	(.L_61 - .L_60)
	.align		4
.L_60:
        /*0088*/ 	.word	index@(_ZN2at6native27unrolled_elementwise_kernelIZZZNS0_18GeluCUDAKernelImplERNS_18TensorIteratorBaseENS0_8GeluTypeEENKUlvE_clEvENKUlvE_clEvEUldE_St5arrayIPcLm2EELi4E23TrivialOffsetCalculatorILi1EjESC_NS0_6memory12LoadWithCastILi1EEENSD_13StoreWithCastILi1EEEEEviT_T0_T2_T3_T4_T5_)
        /*008c*/ 	.word	0x00000000


	//----- nvinfo : EIATTR_REGCOUNT
	.align		4
.L_61:
        /*0090*/ 	.byte	0x04, 0x2f
        /*0092*/ 	.short	(.L_63 - .L_62)
	.align		4
.L_62:
        /*0094*/ 	.word	index@(_ZN2at6native18elementwise_kernelILi128ELi4EZNS0_15gpu_kernel_implIZZZNS0_18GeluCUDAKernelImplERNS_18TensorIteratorBaseENS0_8GeluTypeEENKUlvE_clEvENKUlvE_clEvEUldE_EEvS4_RKT_EUliE_EEviT1_)
        /*0098*/ 	.word	0x00000018


	//----- nvinfo : EIATTR_FRAME_SIZE
	.align		4
.L_63:
        /*009c*/ 	.byte	0x04, 0x11
        /*009e*/ 	.short	(.L_65 - .L_64)
	.align		4
.L_64:
        /*00a0*/ 	.word	index@(_ZN2at6native18elementwise_kernelILi128ELi4EZNS0_15gpu_kernel_implIZZZNS0_18GeluCUDAKernelImplERNS_18TensorIteratorBaseENS0_8GeluTypeEENKUlvE_clEvENKUlvE_clEvEUldE_EEvS4_RKT_EUliE_EEviT1_)
        /*00a4*/ 	.word	0x00000000


	//----- nvinfo : EIATTR_REGCOUNT
	.align		4
.L_65:
        /*00a8*/ 	.byte	0x04, 0x2f
        /*00aa*/ 	.short	(.L_67 - .L_66)
	.align		4
.L_66:
        /*00ac*/ 	.word	index@(_ZN2at6native29vectorized_elementwise_kernelILi8EZZZNS0_18GeluCUDAKernelImplERNS_18TensorIteratorBaseENS0_8GeluTypeEENKUlvE_clEvENKUlvE0_clEvEUlfE_St5arrayIPcLm2EEEEviT0_T1_)
        /*00b0*/ 	.word	0x00000020


	//----- nvinfo : EIATTR_FRAME_SIZE
	.align		4
.L_67:
        /*00b4*/ 	.byte	0x04, 0x11
        /*00b6*/ 	.short	(.L_69 - .L_68)
	.align		4
.L_68:
        /*00b8*/ 	.word	index@(_ZN2at6native29vectorized_elementwise_kernelILi8EZZZNS0_18GeluCUDAKernelImplERNS_18TensorIteratorBaseENS0_8GeluTypeEENKUlvE_clEvENKUlvE0_clEvEUlfE_St5arrayIPcLm2EEEEviT0_T1_)
        /*00bc*/ 	.word	0x00000000


	//----- nvinfo : EIATTR_REGCOUNT
	.align		4
.L_69:
        /*00c0*/ 	.byte	0x04, 0x2f
        /*00c2*/ 	.short	(.L_71 - .L_70)
	.align		4
.L_70:
        /*00c4*/ 	.word	index@(_ZN2at6native29vectorized_elementwise_kernelILi4EZZZNS0_18GeluCUDAKernelImplERNS_18TensorIteratorBaseENS0_8GeluTypeEENKUlvE_clEvENKUlvE0_clEvEUlfE_St5arrayIPcLm2EEEEviT0_T1_)
        /*00c8*/ 	.word	0x00000020


	//----- nvinfo : EIATTR_FRAME_SIZE
	.align		4
.L_71:
        /*00cc*/ 	.byte	0x04, 0x11
        /*00ce*/ 	.short	(.L_73 - .L_72)
	.align		4
.L_72:
        /*00d0*/ 	.word	index@(_ZN2at6native29vectorized_elementwise_kernelILi4EZZZNS0_18GeluCUDAKernelImplERNS_18TensorIteratorBaseENS0_8GeluTypeEENKUlvE_clEvENKUlvE0_clEvEUlfE_St5arrayIPcLm2EEEEviT0_T1_)
        /*00d4*/ 	.word	0x00000000


	//----- nvinfo : EIATTR_REGCOUNT
	.align		4
.L_73:
        /*00d8*/ 	.byte	0x04, 0x2f
        /*00da*/ 	.short	(.L_75 - .L_74)
	.align		4
.L_74:
        /*00dc*/ 	.word	index@(_ZN2at6native29vectorized_elementwise_kernelILi2EZZZNS0_18GeluCUDAKernelImplERNS_18TensorIteratorBaseENS0_8GeluTypeEENKUlvE_clEvENKUlvE0_clEvEUlfE_St5arrayIPcLm2EEEEviT0_T1_)
        /*00e0*/ 	.word	0x00000020


	//----- nvinfo : EIATTR_FRAME_SIZE
	.align		4
.L_75:
        /*00e4*/ 	.byte	0x04, 0x11
        /*00e6*/ 	.short	(.L_77 - .L_76)
	.align		4
.L_76:
        /*00e8*/ 	.word	index@(_ZN2at6native29vectorized_elementwise_kernelILi2EZZZNS0_18GeluCUDAKernelImplERNS_18TensorIteratorBaseENS0_8GeluTypeEENKUlvE_clEvENKUlvE0_clEvEUlfE_St5arrayIPcLm2EEEEviT0_T1_)
        /*00ec*/ 	.word	0x00000000


	//----- nvinfo : EIATTR_REGCOUNT
	.align		4
.L_77:
        /*00f0*/ 	.byte	0x04, 0x2f
        /*00f2*/ 	.short	(.L_79 - .L_78)
	.align		4
.L_78:
        /*00f4*/ 	.word	index@(_ZN2at6native27unrolled_elementwise_kernelIZZZNS0_18GeluCUDAKernelImplERNS_18TensorIteratorBaseENS0_8GeluTypeEENKUlvE_clEvENKUlvE0_clEvEUlfE_St5arrayIPcLm2EELi4E23TrivialOffsetCalculatorILi1EjESC_NS0_6memory15LoadWithoutCastENSD_16StoreWithoutCastEEEviT_T0_T2_T3_T4_T5_)
        /*00f8*/ 	.word	0x00000016


	//----- nvinfo : EIATTR_FRAME_SIZE
	.align		4
.L_79:
        /*00fc*/ 	.byte	0x04, 0x11
        /*00fe*/ 	.short	(.L_81 - .L_80)
	.align		4
.L_80:
        /*0100*/ 	.word	index@(_ZN2at6native27unrolled_elementwise_kernelIZZZNS0_18GeluCUDAKernelImplERNS_18TensorIteratorBaseENS0_8GeluTypeEENKUlvE_clEvENKUlvE0_clEvEUlfE_St5arrayIPcLm2EELi4E23TrivialOffsetCalculatorILi1EjESC_NS0_6memory15LoadWithoutCastENSD_16StoreWithoutCastEEEviT_T0_T2_T3_T4_T5_)
        /*0104*/ 	.word	0x00000000


	//----- nvinfo : EIATTR_REGCOUNT
	.align		4
.L_81:
        /*0108*/ 	.byte	0x04, 0x2f
        /*010a*/ 	.short	(.L_83 - .L_82)
	.align		4
.L_82:
        /*010c*/ 	.word	index@(_ZN2at6native18elementwise_kernelILi128ELi2EZNS0_22gpu_kernel_impl_nocastIZZZNS0_18GeluCUDAKernelImplERNS_18TensorIteratorBaseENS0_8GeluTypeEENKUlvE_clEvENKUlvE0_clEvEUlfE_EEvS4_RKT_EUliE_EEviT1_)
        /*0110*/ 	.word	0x00000014


	//----- nvinfo : EIATTR_FRAME_SIZE
	.align		4
.L_83:
        /*0114*/ 	.byte	0x04, 0x11
        /*0116*/ 	.short	(.L_85 - .L_84)
	.align		4
.L_84:
        /*0118*/ 	.word	index@(_ZN2at6native18elementwise_kernelILi128ELi2EZNS0_22gpu_kernel_impl_nocastIZZZNS0_18GeluCUDAKernelImplERNS_18TensorIteratorBaseENS0_8GeluTypeEENKUlvE_clEvENKUlvE0_clEvEUlfE_EEvS4_RKT_EUliE_EEviT1_)
        /*011c*/ 	.word	0x00000000


	//----- nvinfo : EIATTR_REGCOUNT
	.align		4
.L_85:
        /*0120*/ 	.byte	0x04, 0x2f
        /*0122*/ 	.short	(.L_87 - .L_86)
	.align		4
.L_86:
        /*0124*/ 	.word	index@(_ZN2at6native27unrolled_elementwise_kernelIZZZNS0_18GeluCUDAKernelImplERNS_18TensorIteratorBaseENS0_8GeluTypeEENKUlvE_clEvENKUlvE0_clEvEUlfE_St5arrayIPcLm2EELi4E23TrivialOffsetCalculatorILi1EjESC_NS0_6memory12LoadWithCastILi1EEENSD_13StoreWithCastILi1EEEEEviT_T0_T2_T3_T4_T5_)
        /*0128*/ 	.word	0x0000001d


	//----- nvinfo : EIATTR_FRAME_SIZE
	.align		4
.L_87:
        /*012c*/ 	.byte	0x04, 0x11
        /*012e*/ 	.short	(.L_89 - .L_88)
	.align		4
.L_88:
        /*0130*/ 	.word	index@(_ZN2at6native27unrolled_elementwise_kernelIZZZNS0_18GeluCUDAKernelImplERNS_18TensorIteratorBaseENS0_8GeluTypeEENKUlvE_clEvENKUlvE0_clEvEUlfE_St5arrayIPcLm2EELi4E23TrivialOffsetCalculatorILi1EjESC_NS0_6memory12LoadWithCastILi1EEENSD_13StoreWithCastILi1EEEEEviT_T0_T2_T3_T4_T5_)
        /*0134*/ 	.word	0x00000000


	//----- nvinfo : EIATTR_REGCOUNT
	.align		4
.L_89:
        /*0138*/ 	.byte	0x04, 0x2f
        /*013a*/ 	.short	(.L_91 - .L_90)
	.align		4
.L_90:
        /*013c*/ 	.word	index@(_ZN2at6native18elementwise_kernelILi128ELi4EZNS0_15gpu_kernel_implIZZZNS0_18GeluCUDAKernelImplERNS_18TensorIteratorBaseENS0_8GeluTypeEENKUlvE_clEvENKUlvE0_clEvEUlfE_EEvS4_RKT_EUliE_EEviT1_)
        /*0140*/ 	.word	0x00000018


	//----- nvinfo : EIATTR_FRAME_SIZE
	.align		4
.L_91:
        /*0144*/ 	.byte	0x04, 0x11
        /*0146*/ 	.short	(.L_93 - .L_92)
	.align		4
.L_92:
        /*0148*/ 	.word	index@(_ZN2at6native18elementwise_kernelILi128ELi4EZNS0_15gpu_kernel_implIZZZNS0_18GeluCUDAKernelImplERNS_18TensorIteratorBaseENS0_8GeluTypeEENKUlvE_clEvENKUlvE0_clEvEUlfE_EEvS4_RKT_EUliE_EEviT1_)
        /*014c*/ 	.word	0x00000000


	//----- nvinfo : EIATTR_REGCOUNT
	.align		4
.L_93:
        /*0150*/ 	.byte	0x04, 0x2f
        /*0152*/ 	.short	(.L_95 - .L_94)
	.align		4
.L_94:
        /*0154*/ 	.word	index@(_ZN2at6native29vectorized_elementwise_kernelILi8EZZZNS0_18GeluCUDAKernelImplERNS_18TensorIteratorBaseENS0_8GeluTypeEENKUlvE_clEvENKUlvE1_clEvEUlN3c104HalfEE_St5arrayIPcLm2EEEEviT0_T1_)
        /*0158*/ 	.word	0x00000020


	//----- nvinfo : EIATTR_FRAME_SIZE
	.align		4
.L_95:
        /*015c*/ 	.byte	0x04, 0x11
        /*015e*/ 	.short	(.L_97 - .L_96)
	.align		4
.L_96:
        /*0160*/ 	.word	index@(_ZN2at6native29vectorized_elementwise_kernelILi8EZZZNS0_18GeluCUDAKernelImplERNS_18TensorIteratorBaseENS0_8GeluTypeEENKUlvE_clEvENKUlvE1_clEvEUlN3c104HalfEE_St5arrayIPcLm2EEEEviT0_T1_)
        /*0164*/ 	.word	0x00000000


	//----- nvinfo : EIATTR_REGCOUNT
	.align		4
.L_97:
        /*0168*/ 	.byte	0x04, 0x2f
        /*016a*/ 	.short	(.L_99 - .L_98)
	.align		4
.L_98:
        /*016c*/ 	.word	index@(_ZN2at6native29vectorized_elementwise_kernelILi4EZZZNS0_18GeluCUDAKernelImplERNS_18TensorIteratorBaseENS0_8GeluTypeEENKUlvE_clEvENKUlvE1_clEvEUlN3c104HalfEE_St5arrayIPcLm2EEEEviT0_T1_)
        /*0170*/ 	.word	0x00000020


	//----- nvinfo : EIATTR_FRAME_SIZE
	.align		4
.L_99:
        /*0174*/ 	.byte	0x04, 0x11
        /*0176*/ 	.short	(.L_101 - .L_100)
	.align		4
.L_100:
        /*0178*/ 	.word	index@(_ZN2at6native29vectorized_elementwise_kernelILi4EZZZNS0_18GeluCUDAKernelImplERNS_18TensorIteratorBaseENS0_8GeluTypeEENKUlvE_clEvENKUlvE1_clEvEUlN3c104HalfEE_St5arrayIPcLm2EEEEviT0_T1_)
        /*017c*/ 	.word	0x00000000


	//----- nvinfo : EIATTR_REGCOUNT
	.align		4
.L_101:
        /*0180*/ 	.byte	0x04, 0x2f
        /*0182*/ 	.short	(.L_103 - .L_102)
	.align		4
.L_102:
        /*0184*/ 	.word	index@(_ZN2at6native29vectorized_elementwise_kernelILi2EZZZNS0_18GeluCUDAKernelImplERNS_18TensorIteratorBaseENS0_8GeluTypeEENKUlvE_clEvENKUlvE1_clEvEUlN3c104HalfEE_St5arrayIPcLm2EEEEviT0_T1_)
        /*0188*/ 	.word	0x00000020


	//----- nvinfo : EIATTR_FRAME_SIZE
	.align		4
.L_103:
        /*018c*/ 	.byte	0x04, 0x11
        /*018e*/ 	.short	(.L_105 - .L_104)
	.align		4
.L_104:
        /*0190*/ 	.word	index@(_ZN2at6native29vectorized_elementwise_kernelILi2EZZZNS0_18GeluCUDAKernelImplERNS_18TensorIteratorBaseENS0_8GeluTypeEENKUlvE_clEvENKUlvE1_clEvEUlN3c104HalfEE_St5arrayIPcLm2EEEEviT0_T1_)
        /*0194*/ 	.word	0x00000000


	//----- nvinfo : EIATTR_REGCOUNT
	.align		4
.L_105:
        /*0198*/ 	.byte	0x04, 0x2f
        /*019a*/ 	.short	(.L_107 - .L_106)
	.align		4
.L_106:
        /*019c*/ 	.word	index@(_ZN2at6native27unrolled_elementwise_kernelIZZZNS0_18GeluCUDAKernelImplERNS_18TensorIteratorBaseENS0_8GeluTypeEENKUlvE_clEvENKUlvE1_clEvEUlN3c104HalfEE_St5arrayIPcLm2EELi4E23TrivialOffsetCalculatorILi1EjESE_NS0_6memory15LoadWithoutCastENSF_16StoreWithoutCastEEEviT_T0_T2_T3_T4_T5_)
        /*01a0*/ 	.word	0x00000015


	//----- nvinfo : EIATTR_FRAME_SIZE
	.align		4
.L_107:
        /*01a4*/ 	.byte	0x04, 0x11
        /*01a6*/ 	.short	(.L_109 - .L_108)
	.align		4
.L_108:
        /*01a8*/ 	.word	index@(_ZN2at6native27unrolled_elementwise_kernelIZZZNS0_18GeluCUDAKernelImplERNS_18TensorIteratorBaseENS0_8GeluTypeEENKUlvE_clEvENKUlvE1_clEvEUlN3c104HalfEE_St5arrayIPcLm2EELi4E23TrivialOffsetCalculatorILi1EjESE_NS0_6memory15LoadWithoutCastENSF_16StoreWithoutCastEEEviT_T0_T2_T3_T4_T5_)
        /*01ac*/ 	.word	0x00000000


	//----- nvinfo : EIATTR_REGCOUNT
	.align		4
.L_109:
        /*01b0*/ 	.byte	0x04, 0x2f
        /*01b2*/ 	.short	(.L_111 - .L_110)
	.align		4
.L_110:
        /*01b4*/ 	.word	index@(_ZN2at6native18elementwise_kernelILi128ELi4EZNS0_22gpu_kernel_impl_nocastIZZZNS0_18GeluCUDAKernelImplERNS_18TensorIteratorBaseENS0_8GeluTypeEENKUlvE_clEvENKUlvE1_clEvEUlN3c104HalfEE_EEvS4_RKT_EUliE_EEviT1_)
        /*01b8*/ 	.word	0x00000014


	//----- nvinfo : EIATTR_FRAME_SIZE
	.align		4
.L_111:
        /*01bc*/ 	.byte	0x04, 0x11
        /*01be*/ 	.short	(.L_113 - .L_112)
	.align		4
.L_112:
        /*01c0*/ 	.word	index@(_ZN2at6native18elementwise_kernelILi128ELi4EZNS0_22gpu_kernel_impl_nocastIZZZNS0_18GeluCUDAKernelImplERNS_18TensorIteratorBaseENS0_8GeluTypeEENKUlvE_clEvENKUlvE1_clEvEUlN3c104HalfEE_EEvS4_RKT_EUliE_EEviT1_)
        /*01c4*/ 	.word	0x00000000


	//----- nvinfo : EIATTR_REGCOUNT
	.align		4
.L_113:
        /*01c8*/ 	.byte	0x04, 0x2f
        /*01ca*/ 	.short	(.L_115 - .L_114)
	.align		4
.L_114:
        /*01cc*/ 	.word	index@(_ZN2at6native27unrolled_elementwise_kernelIZZZNS0_18GeluCUDAKernelImplERNS_18TensorIteratorBaseENS0_8GeluTypeEENKUlvE_clEvENKUlvE1_clEvEUlN3c104HalfEE_St5arrayIPcLm2EELi4E23TrivialOffsetCalculatorILi1EjESE_NS0_6memory12LoadWithCastILi1EEENSF_13StoreWithCastILi1EEEEEviT_T0_T2_T3_T4_T5_)
        /*01d0*/ 	.word	0x0000001e


	//----- nvinfo : EIATTR_FRAME_SIZE
	.align		4
.L_115:
        /*01d4*/ 	.byte	0x04, 0x11
        /*01d6*/ 	.short	(.L_117 - .L_116)
	.align		4
.L_116:
        /*01d8*/ 	.word	index@(_ZN2at6native27unrolled_elementwise_kernelIZZZNS0_18GeluCUDAKernelImplERNS_18TensorIteratorBaseENS0_8GeluTypeEENKUlvE_clEvENKUlvE1_clEvEUlN3c104HalfEE_St5arrayIPcLm2EELi4E23TrivialOffsetCalculatorILi1EjESE_NS0_6memory12LoadWithCastILi1EEENSF_13StoreWithCastILi1EEEEEviT_T0_T2_T3_T4_T5_)
        /*01dc*/ 	.word	0x00000000


	//----- nvinfo : EIATTR_REGCOUNT
	.align		4
.L_117:
        /*01e0*/ 	.byte	0x04, 0x2f
        /*01e2*/ 	.short	(.L_119 - .L_118)
	.align		4
.L_118:
        /*01e4*/ 	.word	index@(_ZN2at6native18elementwise_kernelILi128ELi4EZNS0_15gpu_kernel_implIZZZNS0_18GeluCUDAKernelImplERNS_18TensorIteratorBaseENS0_8GeluTypeEENKUlvE_clEvENKUlvE1_clEvEUlN3c104HalfEE_EEvS4_RKT_EUliE_EEviT1_)
        /*01e8*/ 	.word	0x00000018


	//----- nvinfo : EIATTR_FRAME_SIZE
	.align		4
.L_119:
        /*01ec*/ 	.byte	0x04, 0x11
        /*01ee*/ 	.short	(.L_121 - .L_120)
	.align		4
.L_120:
        /*01f0*/ 	.word	index@(_ZN2at6native18elementwise_kernelILi128ELi4EZNS0_15gpu_kernel_implIZZZNS0_18GeluCUDAKernelImplERNS_18TensorIteratorBaseENS0_8GeluTypeEENKUlvE_clEvENKUlvE1_clEvEUlN3c104HalfEE_EEvS4_RKT_EUliE_EEviT1_)
        /*01f4*/ 	.word	0x00000000


	//----- nvinfo : EIATTR_REGCOUNT
	.align		4
.L_121:
        /*01f8*/ 	.byte	0x04, 0x2f
        /*01fa*/ 	.short	(.L_123 - .L_122)
	.align		4
.L_122:
        /*01fc*/ 	.word	index@(_ZN2at6native29vectorized_elementwise_kernelILi8EZZZNS0_18GeluCUDAKernelImplERNS_18TensorIteratorBaseENS0_8GeluTypeEENKUlvE_clEvENKUlvE2_clEvEUlN3c108BFloat16EE_St5arrayIPcLm2EEEEviT0_T1_)
        /*0200*/ 	.word	0x00000020


	//----- nvinfo : EIATTR_FRAME_SIZE
	.align		4
.L_123:
        /*0204*/ 	.byte	0x04, 0x11
        /*0206*/ 	.short	(.L_125 - .L_124)
	.align		4
.L_124:
        /*0208*/ 	.word	index@(_ZN2at6native29vectorized_elementwise_kernelILi8EZZZNS0_18GeluCUDAKernelImplERNS_18TensorIteratorBaseENS0_8GeluTypeEENKUlvE_clEvENKUlvE2_clEvEUlN3c108BFloat16EE_St5arrayIPcLm2EEEEviT0_T1_)
        /*020c*/ 	.word	0x00000000


	//----- nvinfo : EIATTR_REGCOUNT
	.align		4
.L_125:
        /*0210*/ 	.byte	0x04, 0x2f
        /*0212*/ 	.short	(.L_127 - .L_126)
	.align		4
.L_126:
        /*0214*/ 	.word	index@(_ZN2at6native29vectorized_elementwise_kernelILi4EZZZNS0_18GeluCUDAKernelImplERNS_18TensorIteratorBaseENS0_8GeluTypeEENKUlvE_clEvENKUlvE2_clEvEUlN3c108BFloat16EE_St5arrayIPcLm2EEEEviT0_T1_)
        /*0218*/ 	.word	0x00000020


	//----- nvinfo : EIATTR_FRAME_SIZE
	.align		4
.L_127:
        /*021c*/ 	.byte	0x04, 0x11
        /*021e*/ 	.short	(.L_129 - .L_128)
	.align		4
.L_128:
        /*0220*/ 	.word	index@(_ZN2at6native29vectorized_elementwise_kernelILi4EZZZNS0_18GeluCUDAKernelImplERNS_18TensorIteratorBaseENS0_8GeluTypeEENKUlvE_clEvENKUlvE2_clEvEUlN3c108BFloat16EE_St5arrayIPcLm2EEEEviT0_T1_)
        /*0224*/ 	.word	0x00000000


	//----- nvinfo : EIATTR_REGCOUNT
	.align		4
.L_129:
        /*0228*/ 	.byte	0x04, 0x2f
        /*022a*/ 	.short	(.L_131 - .L_130)
	.align		4
.L_130:
        /*022c*/ 	.word	index@(_ZN2at6native29vectorized_elementwise_kernelILi2EZZZNS0_18GeluCUDAKernelImplERNS_18TensorIteratorBaseENS0_8GeluTypeEENKUlvE_clEvENKUlvE2_clEvEUlN3c108BFloat16EE_St5arrayIPcLm2EEEEviT0_T1_)
        /*0230*/ 	.word	0x00000020


	//----- nvinfo : EIATTR_FRAME_SIZE
	.align		4
.L_131:
        /*0234*/ 	.byte	0x04, 0x11
        /*0236*/ 	.short	(.L_133 - .L_132)
	.align		4
.L_132:
        /*0238*/ 	.word	index@(_ZN2at6native29vectorized_elementwise_kernelILi2EZZZNS0_18GeluCUDAKernelImplERNS_18TensorIteratorBaseENS0_8GeluTypeEENKUlvE_clEvENKUlvE2_clEvEUlN3c108BFloat16EE_St5arrayIPcLm2EEEEviT0_T1_)
        /*023c*/ 	.word	0x00000000


	//----- nvinfo : EIATTR_REGCOUNT
	.align		4
.L_133:
        /*0240*/ 	.byte	0x04, 0x2f
        /*0242*/ 	.short	(.L_135 - .L_134)
	.align		4
.L_134:
        /*0244*/ 	.word	index@(_ZN2at6native27unrolled_elementwise_kernelIZZZNS0_18GeluCUDAKernelImplERNS_18TensorIteratorBaseENS0_8GeluTypeEENKUlvE_clEvENKUlvE2_clEvEUlN3c108BFloat16EE_St5arrayIPcLm2EELi4E23TrivialOffsetCalculatorILi1EjESE_NS0_6memory15LoadWithoutCastENSF_16StoreWithoutCastEEEviT_T0_T2_T3_T4_T5_)
        /*0248*/ 	.word	0x00000015


	//----- nvinfo : EIATTR_FRAME_SIZE
	.align		4
.L_135:
        /*024c*/ 	.byte	0x04, 0x11
        /*024e*/ 	.short	(.L_137 - .L_136)
	.align		4
.L_136:
        /*0250*/ 	.word	index@(_ZN2at6native27unrolled_elementwise_kernelIZZZNS0_18GeluCUDAKernelImplERNS_18TensorIteratorBaseENS0_8GeluTypeEENKUlvE_clEvENKUlvE2_clEvEUlN3c108BFloat16EE_St5arrayIPcLm2EELi4E23TrivialOffsetCalculatorILi1EjESE_NS0_6memory15LoadWithoutCastENSF_16StoreWithoutCastEEEviT_T0_T2_T3_T4_T5_)
        /*0254*/ 	.word	0x00000000


	//----- nvinfo : EIATTR_REGCOUNT
	.align		4
.L_137:
        /*0258*/ 	.byte	0x04, 0x2f
        /*025a*/ 	.short	(.L_139 - .L_138)
	.align		4
.L_138:
        /*025c*/ 	.word	index@(_ZN2at6native18elementwise_kernelILi128ELi4EZNS0_22gpu_kernel_impl_nocastIZZZNS0_18GeluCUDAKernelImplERNS_18TensorIteratorBaseENS0_8GeluTypeEENKUlvE_clEvENKUlvE2_clEvEUlN3c108BFloat16EE_EEvS4_RKT_EUliE_EEviT1_)
        /*0260*/ 	.word	0x00000014


	//----- nvinfo : EIATTR_FRAME_SIZE
	.align		4
.L_139:
        /*0264*/ 	.byte	0x04, 0x11
        /*0266*/ 	.short	(.L_141 - .L_140)
	.align		4
.L_140:
        /*0268*/ 	.word	index@(_ZN2at6native18elementwise_kernelILi128ELi4EZNS0_22gpu_kernel_impl_nocastIZZZNS0_18GeluCUDAKernelImplERNS_18TensorIteratorBaseENS0_8GeluTypeEENKUlvE_clEvENKUlvE2_clEvEUlN3c108BFloat16EE_EEvS4_RKT_EUliE_EEviT1_)
        /*026c*/ 	.word	0x00000000


	//----- nvinfo : EIATTR_REGCOUNT
	.align		4
.L_141:
        /*0270*/ 	.byte	0x04, 0x2f
        /*0272*/ 	.short	(.L_143 - .L_142)
	.align		4
.L_142:
        /*0274*/ 	.word	index@(_ZN2at6native27unrolled_elementwise_kernelIZZZNS0_18GeluCUDAKernelImplERNS_18TensorIteratorBaseENS0_8GeluTypeEENKUlvE_clEvENKUlvE2_clEvEUlN3c108BFloat16EE_St5arrayIPcLm2EELi4E23TrivialOffsetCalculatorILi1EjESE_NS0_6memory12LoadWithCastILi1EEENSF_13StoreWithCastILi1EEEEEviT_T0_T2_T3_T4_T5_)
        /*0278*/ 	.word	0x0000001c


	//----- nvinfo : EIATTR_FRAME_SIZE
	.align		4
.L_143:
        /*027c*/ 	.byte	0x04, 0x11
        /*027e*/ 	.short	(.L_145 - .L_144)
	.align		4
.L_144:
        /*0280*/ 	.word	index@(_ZN2at6native27unrolled_elementwise_kernelIZZZNS0_18GeluCUDAKernelImplERNS_18TensorIteratorBaseENS0_8GeluTypeEENKUlvE_clEvENKUlvE2_clEvEUlN3c108BFloat16EE_St5arrayIPcLm2EELi4E23TrivialOffsetCalculatorILi1EjESE_NS0_6memory12LoadWithCastILi1EEENSF_13StoreWithCastILi1EEEEEviT_T0_T2_T3_T4_T5_)
        /*0284*/ 	.word	0x00000000


	//----- nvinfo : EIATTR_REGCOUNT
	.align		4
.L_145:
        /*0288*/ 	.byte	0x04, 0x2f
        /*028a*/ 	.short	(.L_147 - .L_146)
	.align		4
.L_146:
        /*028c*/ 	.word	index@(_ZN2at6native18elementwise_kernelILi128ELi4EZNS0_15gpu_kernel_implIZZZNS0_18GeluCUDAKernelImplERNS_18TensorIteratorBaseENS0_8GeluTypeEENKUlvE_clEvENKUlvE2_clEvEUlN3c108BFloat16EE_EEvS4_RKT_EUliE_EEviT1_)
        /*0290*/ 	.word	0x00000018


	//----- nvinfo : EIATTR_FRAME_SIZE
	.align		4
.L_147:
        /*0294*/ 	.byte	0x04, 0x11
        /*0296*/ 	.short	(.L_149 - .L_148)
	.align		4
.L_148:
        /*0298*/ 	.word	index@(_ZN2at6native18elementwise_kernelILi128ELi4EZNS0_15gpu_kernel_implIZZZNS0_18GeluCUDAKernelImplERNS_18TensorIteratorBaseENS0_8GeluTypeEENKUlvE_clEvENKUlvE2_clEvEUlN3c108BFloat16EE_EEvS4_RKT_EUliE_EEviT1_)
        /*029c*/ 	.word	0x00000000


	//----- nvinfo : EIATTR_REGCOUNT
	.align		4
.L_149:
        /*02a0*/ 	.byte	0x04, 0x2f
        /*02a2*/ 	.short	(.L_151 - .L_150)
	.align		4
.L_150:
        /*02a4*/ 	.word	index@(_ZN2at6native29vectorized_elementwise_kernelILi8EZZZNS0_18GeluCUDAKernelImplERNS_18TensorIteratorBaseENS0_8GeluTypeEENKUlvE0_clEvENKUlvE_clEvEUldE_St5arrayIPcLm2EEEEviT0_T1_)
        /*02a8*/ 	.word	0x00000020


	//----- nvinfo : EIATTR_FRAME_SIZE
	.align		4
.L_151:
        /*02ac*/ 	.byte	0x04, 0x11
        /*02ae*/ 	.short	(.L_153 - .L_152)
	.align		4
.L_152:
        /*02b0*/ 	.word	index@(_ZN2at6native29vectorized_elementwise_kernelILi8EZZZNS0_18GeluCUDAKernelImplERNS_18TensorIteratorBaseENS0_8GeluTypeEENKUlvE0_clEvENKUlvE_clEvEUldE_St5arrayIPcLm2EEEEviT0_T1_)
        /*02b4*/ 	.word	0x00000000


	//----- nvinfo : EIATTR_REGCOUNT
	.align		4
.L_153:
        /*02b8*/ 	.byte	0x04, 0x2f
        /*02ba*/ 	.short	(.L_155 - .L_154)
	.align		4
.L_154:
        /*02bc*/ 	.word	index@(_ZN2at6native29vectorized_elementwise_kernelILi4EZZZNS0_18GeluCUDAKernelImplERNS_18TensorIteratorBaseENS0_8GeluTypeEENKUlvE0_clEvENKUlvE_clEvEUldE_St5arrayIPcLm2EEEEviT0_T1_)
        /*02c0*/ 	.word	0x00000020


	//----- nvinfo : EIATTR_FRAME_SIZE
	.align		4
.L_155:
        /*02c4*/ 	.byte	0x04, 0x11
        /*02c6*/ 	.short	(.L_157 - .L_156)
	.align		4
.L_156:
        /*02c8*/ 	.word	index@(_ZN2at6native29vectorized_elementwise_kernelILi4EZZZNS0_18GeluCUDAKernelImplERNS_18TensorIteratorBaseENS0_8GeluTypeEENKUlvE0_clEvENKUlvE_clEvEUldE_St5arrayIPcLm2EEEEviT0_T1_)
        /*02cc*/ 	.word	0x00000000


	//----- nvinfo : EIATTR_REGCOUNT
	.align		4
.L_157:
        /*02d0*/ 	.byte	0x04, 0x2f
        /*02d2*/ 	.short	(.L_159 - .L_158)
	.align		4
.L_158:
        /*02d4*/ 	.word	index@(_ZN2at6native29vectorized_elementwise_kernelILi2EZZZNS0_18GeluCUDAKernelImplERNS_18TensorIteratorBaseENS0_8GeluTypeEENKUlvE0_clEvENKUlvE_clEvEUldE_St5arrayIPcLm2EEEEviT0_T1_)
        /*02d8*/ 	.word	0x00000020


	//----- nvinfo : EIATTR_FRAME_SIZE
	.align		4
.L_159:
        /*02dc*/ 	.byte	0x04, 0x11
        /*02de*/ 	.short	(.L_161 - .L_160)
	.align		4
.L_160:
        /*02e0*/ 	.word	index@(_ZN2at6native29vectorized_elementwise_kernelILi2EZZZNS0_18GeluCUDAKernelImplERNS_18TensorIteratorBaseENS0_8GeluTypeEENKUlvE0_clEvENKUlvE_clEvEUldE_St5arrayIPcLm2EEEEviT0_T1_)
        /*02e4*/ 	.word	0x00000000


	//----- nvinfo : EIATTR_REGCOUNT
	.align		4
.L_161:
        /*02e8*/ 	.byte	0x04, 0x2f
        /*02ea*/ 	.short	(.L_163 - .L_162)
	.align		4
.L_162:
        /*02ec*/ 	.word	index@(_ZN2at6native27unrolled_elementwise_kernelIZZZNS0_18GeluCUDAKernelImplERNS_18TensorIteratorBaseENS0_8GeluTypeEENKUlvE0_clEvENKUlvE_clEvEUldE_St5arrayIPcLm2EELi4E23TrivialOffsetCalculatorILi1EjESC_NS0_6memory15LoadWithoutCastENSD_16StoreWithoutCastEEEviT_T0_T2_T3_T4_T5_)
        /*02f0*/ 	.word	0x0000001c


	//----- nvinfo : EIATTR_FRAME_SIZE
	.align		4
.L_163:
        /*02f4*/ 	.byte	0x04, 0x11
        /*02f6*/ 	.short	(.L_165 - .L_164)
	.align		4
.L_164:
        /*02f8*/ 	.word	index@(_ZN2at6native27unrolled_elementwise_kernelIZZZNS0_18GeluCUDAKernelImplERNS_18TensorIteratorBaseENS0_8GeluTypeEENKUlvE0_clEvENKUlvE_clEvEUldE_St5arrayIPcLm2EELi4E23TrivialOffsetCalculatorILi1EjESC_NS0_6memory15LoadWithoutCastENSD_16StoreWithoutCastEEEviT_T0_T2_T3_T4_T5_)
        /*02fc*/ 	.word	0x00000000


	//----- nvinfo : EIATTR_REGCOUNT
	.align		4
.L_165:
        /*0300*/ 	.byte	0x04, 0x2f
        /*0302*/ 	.short	(.L_167 - .L_166)
	.align		4
.L_166:
        /*0304*/ 	.word	index@(_ZN2at6native18elementwise_kernelILi128ELi2EZNS0_22gpu_kernel_impl_nocastIZZZNS0_18GeluCUDAKernelImplERNS_18TensorIteratorBaseENS0_8GeluTypeEENKUlvE0_clEvENKUlvE_clEvEUldE_EEvS4_RKT_EUliE_EEviT1_)
        /*0308*/ 	.word	0x00000015


	//----- nvinfo : EIATTR_FRAME_SIZE
	.align		4
.L_167:
        /*030c*/ 	.byte	0x04, 0x11
        /*030e*/ 	.short	(.L_169 - .L_168)
	.align		4
.L_168:
        /*0310*/ 	.word	index@(_ZN2at6native18elementwise_kernelILi128ELi2EZNS0_22gpu_kernel_impl_nocastIZZZNS0_18GeluCUDAKernelImplERNS_18TensorIteratorBaseENS0_8GeluTypeEENKUlvE0_clEvENKUlvE_clEvEUldE_EEvS4_RKT_EUliE_EEviT1_)
        /*0314*/ 	.word	0x00000000


	//----- nvinfo : EIATTR_REGCOUNT
	.align		4
.L_169:
        /*0318*/ 	.byte	0x04, 0x2f
        /*031a*/ 	.short	(.L_171 - .L_170)
	.align		4
.L_170:
        /*031c*/ 	.word	index@(_ZN2at6native27unrolled_elementwise_kernelIZZZNS0_18GeluCUDAKernelImplERNS_18TensorIteratorBaseENS0_8GeluTypeEENKUlvE0_clEvENKUlvE_clEvEUldE_St5arrayIPcLm2EELi4E23TrivialOffsetCalculatorILi1EjESC_NS0_6memory12LoadWithCastILi1EEENSD_13StoreWithCastILi1EEEEEviT_T0_T2_T3_T4_T5_)
        /*0320*/ 	.word	0x00000022


	//----- nvinfo : EIATTR_FRAME_SIZE
	.align		4
.L_171:
        /*0324*/ 	.byte	0x04, 0x11
        /*0326*/ 	.short	(.L_173 - .L_172)
	.align		4
.L_172:
        /*0328*/ 	.word	index@(_ZN2at6native27unrolled_elementwise_kernelIZZZNS0_18GeluCUDAKernelImplERNS_18TensorIteratorBaseENS0_8GeluTypeEENKUlvE0_clEvENKUlvE_clEvEUldE_St5arrayIPcLm2EELi4E23TrivialOffsetCalculatorILi1EjESC_NS0_6memory12LoadWithCastILi1EEENSD_13StoreWithCastILi1EEEEEviT_T0_T2_T3_T4_T5_)
        /*032c*/ 	.word	0x00000000


	//----- nvinfo : EIATTR_REGCOUNT
	.align		4
.L_173:
        /*0330*/ 	.byte	0x04, 0x2f
        /*0332*/ 	.short	(.L_175 - .L_174)
	.align		4
.L_174:
        /*0334*/ 	.word	index@(_ZN2at6native18elementwise_kernelILi128ELi4EZNS0_15gpu_kernel_implIZZZNS0_18GeluCUDAKernelImplERNS_18TensorIteratorBaseENS0_8GeluTypeEENKUlvE0_clEvENKUlvE_clEvEUldE_EEvS4_RKT_EUliE_EEviT1_)
        /*0338*/ 	.word	0x00000018


	//----- nvinfo : EIATTR_FRAME_SIZE
	.align		4
.L_175:
        /*033c*/ 	.byte	0x04, 0x11
        /*033e*/ 	.short	(.L_177 - .L_176)
	.align		4
.L_176:
        /*0340*/ 	.word	index@(_ZN2at6native18elementwise_kernelILi128ELi4EZNS0_15gpu_kernel_implIZZZNS0_18GeluCUDAKernelImplERNS_18TensorIteratorBaseENS0_8GeluTypeEENKUlvE0_clEvENKUlvE_clEvEUldE_EEvS4_RKT_EUliE_EEviT1_)
        /*0344*/ 	.word	0x00000000


	//----- nvinfo : EIATTR_REGCOUNT
	.align		4
.L_177:
        /*0348*/ 	.byte	0x04, 0x2f
        /*034a*/ 	.short	(.L_179 - .L_178)
	.align		4
.L_178:
        /*034c*/ 	.word	index@(_ZN2at6native29vectorized_elementwise_kernelILi8EZZZNS0_18GeluCUDAKernelImplERNS_18TensorIteratorBaseENS0_8GeluTypeEENKUlvE0_clEvENKUlvE0_clEvEUlfE_St5arrayIPcLm2EEEEviT0_T1_)
        /*0350*/ 	.word	0x00000020


	//----- nvinfo : EIATTR_FRAME_SIZE
	.align		4
.L_179:
        /*0354*/ 	.byte	0x04, 0x11
        /*0356*/ 	.short	(.L_181 - .L_180)
	.align		4
.L_180:
        /*0358*/ 	.word	index@(_ZN2at6native29vectorized_elementwise_kernelILi8EZZZNS0_18GeluCUDAKernelImplERNS_18TensorIteratorBaseENS0_8GeluTypeEENKUlvE0_clEvENKUlvE0_clEvEUlfE_St5arrayIPcLm2EEEEviT0_T1_)
        /*035c*/ 	.word	0x00000000


	//----- nvinfo : EIATTR_REGCOUNT
	.align		4
.L_181:
        /*0360*/ 	.byte	0x04, 0x2f
        /*0362*/ 	.short	(.L_183 - .L_182)
	.align		4
.L_182:
        /*0364*/ 	.word	index@(_ZN2at6native29vectorized_elementwise_kernelILi4EZZZNS0_18GeluCUDAKernelImplERNS_18TensorIteratorBaseENS0_8GeluTypeEENKUlvE0_clEvENKUlvE0_clEvEUlfE_St5arrayIPcLm2EEEEviT0_T1_)
        /*0368*/ 	.word	0x0000001f


	//----- nvinfo : EIATTR_FRAME_SIZE
	.align		4
.L_183:
        /*036c*/ 	.byte	0x04, 0x11
        /*036e*/ 	.short	(.L_185 - .L_184)
	.align		4
.L_184:
        /*0370*/ 	.word	index@(_ZN2at6native29vectorized_elementwise_kernelILi4EZZZNS0_18GeluCUDAKernelImplERNS_18TensorIteratorBaseENS0_8GeluTypeEENKUlvE0_clEvENKUlvE0_clEvEUlfE_St5arrayIPcLm2EEEEviT0_T1_)
        /*0374*/ 	.word	0x00000000


	//----- nvinfo : EIATTR_REGCOUNT
	.align		4
.L_185:
        /*0378*/ 	.byte	0x04, 0x2f
        /*037a*/ 	.short	(.L_187 - .L_186)
	.align		4
.L_186:
        /*037c*/ 	.word	index@(_ZN2at6native29vectorized_elementwise_kernelILi2EZZZNS0_18GeluCUDAKernelImplERNS_18TensorIteratorBaseENS0_8GeluTypeEENKUlvE0_clEvENKUlvE0_clEvEUlfE_St5arrayIPcLm2EEEEviT0_T1_)
        /*0380*/ 	.word	0x00000020


	//----- nvinfo : EIATTR_FRAME_SIZE
	.align		4
.L_187:
        /*0384*/ 	.byte	0x04, 0x11
        /*0386*/ 	.short	(.L_189 - .L_188)
	.align		4
.L_188:
        /*0388*/ 	.word	index@(_ZN2at6native29vectorized_elementwise_kernelILi2EZZZNS0_18GeluCUDAKernelImplERNS_18TensorIteratorBaseENS0_8GeluTypeEENKUlvE0_clEvENKUlvE0_clEvEUlfE_St5arrayIPcLm2EEEEviT0_T1_)
        /*038c*/ 	.word	0x00000000


	//----- nvinfo : EIATTR_REGCOUNT
	.align		4
.L_189:
        /*0390*/ 	.byte	0x04, 0x2f
        /*0392*/ 	.short	(.L_191 - .L_190)
	.align		4
.L_190:
        /*0394*/ 	.word	index@(_ZN2at6native27unrolled_elementwise_kernelIZZZNS0_18GeluCUDAKernelImplERNS_18TensorIteratorBaseENS0_8GeluTypeEENKUlvE0_clEvENKUlvE0_clEvEUlfE_St5arrayIPcLm2EELi4E23TrivialOffsetCalculatorILi1EjESC_NS0_6memory15LoadWithoutCastENSD_16StoreWithoutCastEEEviT_T0_T2_T3_T4_T5_)
        /*0398*/ 	.word	0x00000015


	//----- nvinfo : EIATTR_FRAME_SIZE
	.align		4
.L_191:
        /*039c*/ 	.byte	0x04, 0x11
        /*039e*/ 	.short	(.L_193 - .L_192)
	.align		4
.L_192:
        /*03a0*/ 	.word	index@(_ZN2at6native27unrolled_elementwise_kernelIZZZNS0_18GeluCUDAKernelImplERNS_18TensorIteratorBaseENS0_8GeluTypeEENKUlvE0_clEvENKUlvE0_clEvEUlfE_St5arrayIPcLm2EELi4E23TrivialOffsetCalculatorILi1EjESC_NS0_6memory15LoadWithoutCastENSD_16StoreWithoutCastEEEviT_T0_T2_T3_T4_T5_)
        /*03a4*/ 	.word	0x00000000


	//----- nvinfo : EIATTR_REGCOUNT
	.align		4
.L_193:
        /*03a8*/ 	.byte	0x04, 0x2f
        /*03aa*/ 	.short	(.L_195 - .L_194)
	.align		4
.L_194:
        /*03ac*/ 	.word	index@(_ZN2at6native18elementwise_kernelILi128ELi2EZNS0_22gpu_kernel_impl_nocastIZZZNS0_18GeluCUDAKernelImplERNS_18TensorIteratorBaseENS0_8GeluTypeEENKUlvE0_clEvENKUlvE0_clEvEUlfE_EEvS4_RKT_EUliE_EEviT1_)
        /*03b0*/ 	.word	0x00000014


	//----- nvinfo : EIATTR_FRAME_SIZE
	.align		4
.L_195:
        /*03b4*/ 	.byte	0x04, 0x11
        /*03b6*/ 	.short	(.L_197 - .L_196)
	.align		4
.L_196:
        /*03b8*/ 	.word	index@(_ZN2at6native18elementwise_kernelILi128ELi2EZNS0_22gpu_kernel_impl_nocastIZZZNS0_18GeluCUDAKernelImplERNS_18TensorIteratorBaseENS0_8GeluTypeEENKUlvE0_clEvENKUlvE0_clEvEUlfE_EEvS4_RKT_EUliE_EEviT1_)
        /*03bc*/ 	.word	0x00000000


	//----- nvinfo : EIATTR_REGCOUNT
	.align		4
.L_197:
        /*03c0*/ 	.byte	0x04, 0x2f
        /*03c2*/ 	.short	(.L_199 - .L_198)
	.align		4
.L_198:
        /*03c4*/ 	.word	index@(_ZN2at6native27unrolled_elementwise_kernelIZZZNS0_18GeluCUDAKernelImplERNS_18TensorIteratorBaseENS0_8GeluTypeEENKUlvE0_clEvENKUlvE0_clEvEUlfE_St5arrayIPcLm2EELi4E23TrivialOffsetCalculatorILi1EjESC_NS0_6memory12LoadWithCastILi1EEENSD_13StoreWithCastILi1EEEEEviT_T0_T2_T3_T4_T5_)
        /*03c8*/ 	.word	0x0000001d


	//----- nvinfo : EIATTR_FRAME_SIZE
	.align		4
.L_199:
        /*03cc*/ 	.byte	0x04, 0x11
        /*03ce*/ 	.short	(.L_201 - .L_200)
	.align		4
.L_200:
        /*03d0*/ 	.word	index@(_ZN2at6native27unrolled_elementwise_kernelIZZZNS0_18GeluCUDAKernelImplERNS_18TensorIteratorBaseENS0_8GeluTypeEENKUlvE0_clEvENKUlvE0_clEvEUlfE_St5arrayIPcLm2EELi4E23TrivialOffsetCalculatorILi1EjESC_NS0_6memory12LoadWithCastILi1EEENSD_13StoreWithCastILi1EEEEEviT_T0_T2_T3_T4_T5_)
        /*03d4*/ 	.word	0x00000000


	//----- nvinfo : EIATTR_REGCOUNT
	.align		4
.L_201:
        /*03d8*/ 	.byte	0x04, 0x2f
        /*03da*/ 	.short	(.L_203 - .L_202)
	.align		4
.L_202:
        /*03dc*/ 	.word	index@(_ZN2at6native18elementwise_kernelILi128ELi4EZNS0_15gpu_kernel_implIZZZNS0_18GeluCUDAKernelImplERNS_18TensorIteratorBaseENS0_8GeluTypeEENKUlvE0_clEvENKUlvE0_clEvEUlfE_EEvS4_RKT_EUliE_EEviT1_)
        /*03e0*/ 	.word	0x00000018


	//----- nvinfo : EIATTR_FRAME_SIZE
	.align		4
.L_203:
        /*03e4*/ 	.byte	0x04, 0x11
        /*03e6*/ 	.short	(.L_205 - .L_204)
	.align		4
.L_204:
        /*03e8*/ 	.word	index@(_ZN2at6native18elementwise_kernelILi128ELi4EZNS0_15gpu_kernel_implIZZZNS0_18GeluCUDAKernelImplERNS_18TensorIteratorBaseENS0_8GeluTypeEENKUlvE0_clEvENKUlvE0_clEvEUlfE_EEvS4_RKT_EUliE_EEviT1_)
        /*03ec*/ 	.word	0x00000000


	//----- nvinfo : EIATTR_REGCOUNT
	.align		4
.L_205:
        /*03f0*/ 	.byte	0x04, 0x2f
        /*03f2*/ 	.short	(.L_207 - .L_206)
	.align		4
.L_206:
        /*03f4*/ 	.word	index@(_ZN2at6native29vectorized_elementwise_kernelILi8EZZZNS0_18GeluCUDAKernelImplERNS_18TensorIteratorBaseENS0_8GeluTypeEENKUlvE0_clEvENKUlvE1_clEvEUlN3c104HalfEE_St5arrayIPcLm2EEEEviT0_T1_)
        /*03f8*/ 	.word	0x00000020


	//----- nvinfo : EIATTR_FRAME_SIZE
	.align		4
.L_207:
        /*03fc*/ 	.byte	0x04, 0x11
        /*03fe*/ 	.short	(.L_209 - .L_208)
	.align		4
.L_208:
        /*0400*/ 	.word	index@(_ZN2at6native29vectorized_elementwise_kernelILi8EZZZNS0_18GeluCUDAKernelImplERNS_18TensorIteratorBaseENS0_8GeluTypeEENKUlvE0_clEvENKUlvE1_clEvEUlN3c104HalfEE_St5arrayIPcLm2EEEEviT0_T1_)
        /*0404*/ 	.word	0x00000000


	//----- nvinfo : EIATTR_REGCOUNT
	.align		4
.L_209:
        /*0408*/ 	.byte	0x04, 0x2f
        /*040a*/ 	.short	(.L_211 - .L_210)
	.align		4
.L_210:
        /*040c*/ 	.word	index@(_ZN2at6native29vectorized_elementwise_kernelILi4EZZZNS0_18GeluCUDAKernelImplERNS_18TensorIteratorBaseENS0_8GeluTypeEENKUlvE0_clEvENKUlvE1_clEvEUlN3c104HalfEE_St5arrayIPcLm2EEEEviT0_T1_)
        /*0410*/ 	.word	0x00000020


	//----- nvinfo : EIATTR_FRAME_SIZE
	.align		4
.L_211:
        /*0414*/ 	.byte	0x04, 0x11
        /*0416*/ 	.short	(.L_213 - .L_212)
	.align		4
.L_212:
        /*0418*/ 	.word	index@(_ZN2at6native29vectorized_elementwise_kernelILi4EZZZNS0_18GeluCUDAKernelImplERNS_18TensorIteratorBaseENS0_8GeluTypeEENKUlvE0_clEvENKUlvE1_clEvEUlN3c104HalfEE_St5arrayIPcLm2EEEEviT0_T1_)
        /*041c*/ 	.word	0x00000000


	//----- nvinfo : EIATTR_REGCOUNT
	.align		4
.L_213:
        /*0420*/ 	.byte	0x04, 0x2f
        /*0422*/ 	.short	(.L_215 - .L_214)
	.align		4
.L_214:
        /*0424*/ 	.word	index@(_ZN2at6native29vectorized_elementwise_kernelILi2EZZZNS0_18GeluCUDAKernelImplERNS_18TensorIteratorBaseENS0_8GeluTypeEENKUlvE0_clEvENKUlvE1_clEvEUlN3c104HalfEE_St5arrayIPcLm2EEEEviT0_T1_)
        /*0428*/ 	.word	0x00000020


	//----- nvinfo : EIATTR_FRAME_SIZE
	.align		4
.L_215:
        /*042c*/ 	.byte	0x04, 0x11
        /*042e*/ 	.short	(.L_217 - .L_216)
	.align		4
.L_216:
        /*0430*/ 	.word	index@(_ZN2at6native29vectorized_elementwise_kernelILi2EZZZNS0_18GeluCUDAKernelImplERNS_18TensorIteratorBaseENS0_8GeluTypeEENKUlvE0_clEvENKUlvE1_clEvEUlN3c104HalfEE_St5arrayIPcLm2EEEEviT0_T1_)
        /*0434*/ 	.word	0x00000000


	//----- nvinfo : EIATTR_REGCOUNT
	.align		4
.L_217:
        /*0438*/ 	.byte	0x04, 0x2f
        /*043a*/ 	.short	(.L_219 - .L_218)
	.align		4
.L_218:
        /*043c*/ 	.word	index@(_ZN2at6native27unrolled_elementwise_kernelIZZZNS0_18GeluCUDAKernelImplERNS_18TensorIteratorBaseENS0_8GeluTypeEENKUlvE0_clEvENKUlvE1_clEvEUlN3c104HalfEE_St5arrayIPcLm2EELi4E23TrivialOffsetCalculatorILi1EjESE_NS0_6memory15LoadWithoutCastENSF_16StoreWithoutCastEEEviT_T0_T2_T3_T4_T5_)
        /*0440*/ 	.word	0x00000016


	//----- nvinfo : EIATTR_FRAME_SIZE
	.align		4
.L_219:
        /*0444*/ 	.byte	0x04, 0x11
        /*0446*/ 	.short	(.L_221 - .L_220)
	.align		4
.L_220:
        /*0448*/ 	.word	index@(_ZN2at6native27unrolled_elementwise_kernelIZZZNS0_18GeluCUDAKernelImplERNS_18TensorIteratorBaseENS0_8GeluTypeEENKUlvE0_clEvENKUlvE1_clEvEUlN3c104HalfEE_St5arrayIPcLm2EELi4E23TrivialOffsetCalculatorILi1EjESE_NS0_6memory15LoadWithoutCastENSF_16StoreWithoutCastEEEviT_T0_T2_T3_T4_T5_)
        /*044c*/ 	.word	0x00000000


	//----- nvinfo : EIATTR_REGCOUNT
	.align		4
.L_221:
        /*0450*/ 	.byte	0x04, 0x2f
        /*0452*/ 	.short	(.L_223 - .L_222)
	.align		4
.L_222:
        /*0454*/ 	.word	index@(_ZN2at6native18elementwise_kernelILi128ELi4EZNS0_22gpu_kernel_impl_nocastIZZZNS0_18GeluCUDAKernelImplERNS_18TensorIteratorBaseENS0_8GeluTypeEENKUlvE0_clEvENKUlvE1_clEvEUlN3c104HalfEE_EEvS4_RKT_EUliE_EEviT1_)
        /*0458*/ 	.word	0x00000014


	//----- nvinfo : EIATTR_FRAME_SIZE
	.align		4
.L_223:
        /*045c*/ 	.byte	0x04, 0x11
        /*045e*/ 	.short	(.L_225 - .L_224)
	.align		4
.L_224:
        /*0460*/ 	.word	index@(_ZN2at6native18elementwise_kernelILi128ELi4EZNS0_22gpu_kernel_impl_nocastIZZZNS0_18GeluCUDAKernelImplERNS_18TensorIteratorBaseENS0_8GeluTypeEENKUlvE0_clEvENKUlvE1_clEvEUlN3c104HalfEE_EEvS4_RKT_EUliE_EEviT1_)
        /*0464*/ 	.word	0x00000000


	//----- nvinfo : EIATTR_REGCOUNT
	.align		4
.L_225:
        /*0468*/ 	.byte	0x04, 0x2f
        /*046a*/ 	.short	(.L_227 - .L_226)
	.align		4
.L_226:
        /*046c*/ 	.word	index@(_ZN2at6native27unrolled_elementwise_kernelIZZZNS0_18GeluCUDAKernelImplERNS_18TensorIteratorBaseENS0_8GeluTypeEENKUlvE0_clEvENKUlvE1_clEvEUlN3c104HalfEE_St5arrayIPcLm2EELi4E23TrivialOffsetCalculatorILi1EjESE_NS0_6memory12LoadWithCastILi1EEENSF_13StoreWithCastILi1EEEEEviT_T0_T2_T3_T4_T5_)
        /*0470*/ 	.word	0x0000001e


	//----- nvinfo : EIATTR_FRAME_SIZE
	.align		4
.L_227:
        /*0474*/ 	.byte	0x04, 0x11
        /*0476*/ 	.short	(.L_229 - .L_228)
	.align		4
.L_228:
        /*0478*/ 	.word	index@(_ZN2at6native27unrolled_elementwise_kernelIZZZNS0_18GeluCUDAKernelImplERNS_18TensorIteratorBaseENS0_8GeluTypeEENKUlvE0_clEvENKUlvE1_clEvEUlN3c104HalfEE_St5arrayIPcLm2EELi4E23TrivialOffsetCalculatorILi1EjESE_NS0_6memory12LoadWithCastILi1EEENSF_13StoreWithCastILi1EEEEEviT_T0_T2_T3_T4_T5_)
        /*047c*/ 	.word	0x00000000


	//----- nvinfo : EIATTR_REGCOUNT
	.align		4
.L_229:
        /*0480*/ 	.byte	0x04, 0x2f
        /*0482*/ 	.short	(.L_231 - .L_230)
	.align		4
.L_230:
        /*0484*/ 	.word	index@(_ZN2at6native18elementwise_kernelILi128ELi4EZNS0_15gpu_kernel_implIZZZNS0_18GeluCUDAKernelImplERNS_18TensorIteratorBaseENS0_8GeluTypeEENKUlvE0_clEvENKUlvE1_clEvEUlN3c104HalfEE_EEvS4_RKT_EUliE_EEviT1_)
        /*0488*/ 	.word	0x00000018


	//----- nvinfo : EIATTR_FRAME_SIZE
	.align		4
.L_231:
        /*048c*/ 	.byte	0x04, 0x11
        /*048e*/ 	.short	(.L_233 - .L_232)
	.align		4
.L_232:
        /*0490*/ 	.word	index@(_ZN2at6native18elementwise_kernelILi128ELi4EZNS0_15gpu_kernel_implIZZZNS0_18GeluCUDAKernelImplERNS_18TensorIteratorBaseENS0_8GeluTypeEENKUlvE0_clEvENKUlvE1_clEvEUlN3c104HalfEE_EEvS4_RKT_EUliE_EEviT1_)
        /*0494*/ 	.word	0x00000000


	//----- nvinfo : EIATTR_REGCOUNT
	.align		4
.L_233:
        /*0498*/ 	.byte	0x04, 0x2f
        /*049a*/ 	.short	(.L_235 - .L_234)
	.align		4
.L_234:
        /*049c*/ 	.word	index@(_ZN2at6native29vectorized_elementwise_kernelILi8EZZZNS0_18GeluCUDAKernelImplERNS_18TensorIteratorBaseENS0_8GeluTypeEENKUlvE0_clEvENKUlvE2_clEvEUlN3c108BFloat16EE_St5arrayIPcLm2EEEEviT0_T1_)
        /*04a0*/ 	.word	0x00000020


	//----- nvinfo : EIATTR_FRAME_SIZE
	.align		4
.L_235:
        /*04a4*/ 	.byte	0x04, 0x11
        /*04a6*/ 	.short	(.L_237 - .L_236)
	.align		4
.L_236:
        /*04a8*/ 	.word	index@(_ZN2at6native29vectorized_elementwise_kernelILi8EZZZNS0_18GeluCUDAKernelImplERNS_18TensorIteratorBaseENS0_8GeluTypeEENKUlvE0_clEvENKUlvE2_clEvEUlN3c108BFloat16EE_St5arrayIPcLm2EEEEviT0_T1_)
        /*04ac*/ 	.word	0x00000000


	//----- nvinfo : EIATTR_REGCOUNT
	.align		4
.L_237:
        /*04b0*/ 	.byte	0x04, 0x2f
        /*04b2*/ 	.short	(.L_239 - .L_238)
	.align		4
.L_238:
        /*04b4*/ 	.word	index@(_ZN2at6native29vectorized_elementwise_kernelILi4EZZZNS0_18GeluCUDAKernelImplERNS_18TensorIteratorBaseENS0_8GeluTypeEENKUlvE0_clEvENKUlvE2_clEvEUlN3c108BFloat16EE_St5arrayIPcLm2EEEEviT0_T1_)
        /*04b8*/ 	.word	0x00000020


	//----- nvinfo : EIATTR_FRAME_SIZE
	.align		4
.L_239:
        /*04bc*/ 	.byte	0x04, 0x11
        /*04be*/ 	.short	(.L_241 - .L_240)
	.align		4
.L_240:
        /*04c0*/ 	.word	index@(_ZN2at6native29vectorized_elementwise_kernelILi4EZZZNS0_18GeluCUDAKernelImplERNS_18TensorIteratorBaseENS0_8GeluTypeEENKUlvE0_clEvENKUlvE2_clEvEUlN3c108BFloat16EE_St5arrayIPcLm2EEEEviT0_T1_)
        /*04c4*/ 	.word	0x00000000


	//----- nvinfo : EIATTR_REGCOUNT
	.align		4
.L_241:
        /*04c8*/ 	.byte	0x04, 0x2f
        /*04ca*/ 	.short	(.L_243 - .L_242)
	.align		4
.L_242:
        /*04cc*/ 	.word	index@(_ZN2at6native29vectorized_elementwise_kernelILi2EZZZNS0_18GeluCUDAKernelImplERNS_18TensorIteratorBaseENS0_8GeluTypeEENKUlvE0_clEvENKUlvE2_clEvEUlN3c108BFloat16EE_St5arrayIPcLm2EEEEviT0_T1_)
        /*04d0*/ 	.word	0x00000020


	//----- nvinfo : EIATTR_FRAME_SIZE
	.align		4
.L_243:
        /*04d4*/ 	.byte	0x04, 0x11
        /*04d6*/ 	.short	(.L_245 - .L_244)
	.align		4
.L_244:
        /*04d8*/ 	.word	index@(_ZN2at6native29vectorized_elementwise_kernelILi2EZZZNS0_18GeluCUDAKernelImplERNS_18TensorIteratorBaseENS0_8GeluTypeEENKUlvE0_clEvENKUlvE2_clEvEUlN3c108BFloat16EE_St5arrayIPcLm2EEEEviT0_T1_)
        /*04dc*/ 	.word	0x00000000


	//----- nvinfo : EIATTR_REGCOUNT
	.align		4
.L_245:
        /*04e0*/ 	.byte	0x04, 0x2f
        /*04e2*/ 	.short	(.L_247 - .L_246)
	.align		4
.L_246:
        /*04e4*/ 	.word	index@(_ZN2at6native27unrolled_elementwise_kernelIZZZNS0_18GeluCUDAKernelImplERNS_18TensorIteratorBaseENS0_8GeluTypeEENKUlvE0_clEvENKUlvE2_clEvEUlN3c108BFloat16EE_St5arrayIPcLm2EELi4E23TrivialOffsetCalculatorILi1EjESE_NS0_6memory15LoadWithoutCastENSF_16StoreWithoutCastEEEviT_T0_T2_T3_T4_T5_)
        /*04e8*/ 	.word	0x00000016


	//----- nvinfo : EIATTR_FRAME_SIZE
	.align		4
.L_247:
        /*04ec*/ 	.byte	0x04, 0x11
        /*04ee*/ 	.short	(.L_249 - .L_248)
	.align		4
.L_248:
        /*04f0*/ 	.word	index@(_ZN2at6native27unrolled_elementwise_kernelIZZZNS0_18GeluCUDAKernelImplERNS_18TensorIteratorBaseENS0_8GeluTypeEENKUlvE0_clEvENKUlvE2_clEvEUlN3c108BFloat16EE_St5arrayIPcLm2EELi4E23TrivialOffsetCalculatorILi1EjESE_NS0_6memory15LoadWithoutCastENSF_16StoreWithoutCastEEEviT_T0_T2_T3_T4_T5_)
        /*04f4*/ 	.word	0x00000000


	//----- nvinfo : EIATTR_REGCOUNT
	.align		4
.L_249:
        /*04f8*/ 	.byte	0x04, 0x2f
        /*04fa*/ 	.short	(.L_251 - .L_250)
	.align		4
.L_250:
        /*04fc*/ 	.word	index@(_ZN2at6native18elementwise_kernelILi128ELi4EZNS0_22gpu_kernel_impl_nocastIZZZNS0_18GeluCUDAKernelImplERNS_18TensorIteratorBaseENS0_8GeluTypeEENKUlvE0_clEvENKUlvE2_clEvEUlN3c108BFloat16EE_EEvS4_RKT_EUliE_EEviT1_)
        /*0500*/ 	.word	0x00000014


	//----- nvinfo : EIATTR_FRAME_SIZE
	.align		4
.L_251:
        /*0504*/ 	.byte	0x04, 0x11
        /*0506*/ 	.short	(.L_253 - .L_252)
	.align		4
.L_252:
        /*0508*/ 	.word	index@(_ZN2at6native18elementwise_kernelILi128ELi4EZNS0_22gpu_kernel_impl_nocastIZZZNS0_18GeluCUDAKernelImplERNS_18TensorIteratorBaseENS0_8GeluTypeEENKUlvE0_clEvENKUlvE2_clEvEUlN3c108BFloat16EE_EEvS4_RKT_EUliE_EEviT1_)
        /*050c*/ 	.word	0x00000000


	//----- nvinfo : EIATTR_REGCOUNT
	.align		4
.L_253:
        /*0510*/ 	.byte	0x04, 0x2f
        /*0512*/ 	.short	(.L_255 - .L_254)
	.align		4
.L_254:
        /*0514*/ 	.word	index@(_ZN2at6native27unrolled_elementwise_kernelIZZZNS0_18GeluCUDAKernelImplERNS_18TensorIteratorBaseENS0_8GeluTypeEENKUlvE0_clEvENKUlvE2_clEvEUlN3c108BFloat16EE_St5arrayIPcLm2EELi4E23TrivialOffsetCalculatorILi1EjESE_NS0_6memory12LoadWithCastILi1EEENSF_13StoreWithCastILi1EEEEEviT_T0_T2_T3_T4_T5_)
        /*0518*/ 	.word	0x0000001c


	//----- nvinfo : EIATTR_FRAME_SIZE
	.align		4
.L_255:
        /*051c*/ 	.byte	0x04, 0x11
        /*051e*/ 	.short	(.L_257 - .L_256)
	.align		4
.L_256:
        /*0520*/ 	.word	index@(_ZN2at6native27unrolled_elementwise_kernelIZZZNS0_18GeluCUDAKernelImplERNS_18TensorIteratorBaseENS0_8GeluTypeEENKUlvE0_clEvENKUlvE2_clEvEUlN3c108BFloat16EE_St5arrayIPcLm2EELi4E23TrivialOffsetCalculatorILi1EjESE_NS0_6memory12LoadWithCastILi1EEENSF_13StoreWithCastILi1EEEEEviT_T0_T2_T3_T4_T5_)
        /*0524*/ 	.word	0x00000000


	//----- nvinfo : EIATTR_REGCOUNT
	.align		4
.L_257:
        /*0528*/ 	.byte	0x04, 0x2f
        /*052a*/ 	.short	(.L_259 - .L_258)
	.align		4
.L_258:
        /*052c*/ 	.word	index@(_ZN2at6native18elementwise_kernelILi128ELi4EZNS0_15gpu_kernel_implIZZZNS0_18GeluCUDAKernelImplERNS_18TensorIteratorBaseENS0_8GeluTypeEENKUlvE0_clEvENKUlvE2_clEvEUlN3c108BFloat16EE_EEvS4_RKT_EUliE_EEviT1_)
        /*0530*/ 	.word	0x00000018


	//----- nvinfo : EIATTR_FRAME_SIZE
	.align		4
.L_259:
        /*0534*/ 	.byte	0x04, 0x11
        /*0536*/ 	.short	(.L_261 - .L_260)
	.align		4
.L_260:
        /*0538*/ 	.word	index@(_ZN2at6native18elementwise_kernelILi128ELi4EZNS0_15gpu_kernel_implIZZZNS0_18GeluCUDAKernelImplERNS_18TensorIteratorBaseENS0_8GeluTypeEENKUlvE0_clEvENKUlvE2_clEvEUlN3c108BFloat16EE_EEvS4_RKT_EUliE_EEviT1_)
        /*053c*/ 	.word	0x00000000


	//----- nvinfo : EIATTR_REGCOUNT
	.align		4
.L_261:
        /*0540*/ 	.byte	0x04, 0x2f
        /*0542*/ 	.short	(.L_263 - .L_262)
	.align		4
.L_262:
        /*0544*/ 	.word	index@(_ZN2at6native29vectorized_elementwise_kernelILi8EZZZNS0_26GeluBackwardCUDAKernelImplERNS_18TensorIteratorBaseENS0_8GeluTypeEENKUlvE_clEvENKUlvE_clEvEUlddE_St5arrayIPcLm3EEEEviT0_T1_)
        /*0548*/ 	.word	0x00000038


	//----- nvinfo : EIATTR_FRAME_SIZE
	.align		4
.L_263:
        /*054c*/ 	.byte	0x04, 0x11
        /*054e*/ 	.short	(.L_265 - .L_264)
	.align		4
.L_264:
        /*0550*/ 	.word	index@(_ZN2at6native29vectorized_elementwise_kernelILi8EZZZNS0_26GeluBackwardCUDAKernelImplERNS_18TensorIteratorBaseENS0_8GeluTypeEENKUlvE_clEvENKUlvE_clEvEUlddE_St5arrayIPcLm3EEEEviT0_T1_)
        /*0554*/ 	.word	0x00000000


	//----- nvinfo : EIATTR_REGCOUNT
	.align		4
.L_265:
        /*0558*/ 	.byte	0x04, 0x2f
        /*055a*/ 	.short	(.L_267 - .L_266)
	.align		4
.L_266:
        /*055c*/ 	.word	index@(_ZN2at6native29vectorized_elementwise_kernelILi4EZZZNS0_26GeluBackwardCUDAKernelImplERNS_18TensorIteratorBaseENS0_8GeluTypeEENKUlvE_clEvENKUlvE_clEvEUlddE_St5arrayIPcLm3EEEEviT0_T1_)
        /*0560*/ 	.word	0x00000038


	//----- nvinfo : EIATTR_FRAME_SIZE
	.align		4
.L_267:
        /*0564*/ 	.byte	0x04, 0x11
        /*0566*/ 	.short	(.L_269 - .L_268)
	.align		4
.L_268:
        /*0568*/ 	.word	index@(_ZN2at6native29vectorized_elementwise_kernelILi4EZZZNS0_26GeluBackwardCUDAKernelImplERNS_18TensorIteratorBaseENS0_8GeluTypeEENKUlvE_clEvENKUlvE_clEvEUlddE_St5arrayIPcLm3EEEEviT0_T1_)
        /*056c*/ 	.word	0x00000000


	//----- nvinfo : EIATTR_REGCOUNT
	.align		4
.L_269:
        /*0570*/ 	.byte	0x04, 0x2f
        /*0572*/ 	.short	(.L_271 - .L_270)
	.align		4
.L_270:
        /*0574*/ 	.word	index@(_ZN2at6native29vectorized_elementwise_kernelILi2EZZZNS0_26GeluBackwardCUDAKernelImplERNS_18TensorIteratorBaseENS0_8GeluTypeEENKUlvE_clEvENKUlvE_clEvEUlddE_St5arrayIPcLm3EEEEviT0_T1_)
        /*0578*/ 	.word	0x00000038


	//----- nvinfo : EIATTR_FRAME_SIZE
	.align		4
.L_271:
        /*057c*/ 	.byte	0x04, 0x11
        /*057e*/ 	.short	(.L_273 - .L_272)
	.align		4
.L_272:
        /*0580*/ 	.word	index@(_ZN2at6native29vectorized_elementwise_kernelILi2EZZZNS0_26GeluBackwardCUDAKernelImplERNS_18TensorIteratorBaseENS0_8GeluTypeEENKUlvE_clEvENKUlvE_clEvEUlddE_St5arrayIPcLm3EEEEviT0_T1_)
        /*0584*/ 	.word	0x00000000


	//----- nvinfo : EIATTR_REGCOUNT
	.align		4
.L_273:
        /*0588*/ 	.byte	0x04, 0x2f
        /*058a*/ 	.short	(.L_275 - .L_274)
	.align		4
.L_274:
        /*058c*/ 	.word	index@(_ZN2at6native27unrolled_elementwise_kernelIZZZNS0_26GeluBackwardCUDAKernelImplERNS_18TensorIteratorBaseENS0_8GeluTypeEENKUlvE_clEvENKUlvE_clEvEUlddE_St5arrayIPcLm3EELi4E23TrivialOffsetCalculatorILi2EjESB_ILi1EjENS0_6memory15LoadWithoutCastENSE_16StoreWithoutCastEEEviT_T0_T2_T3_T4_T5_)
        /*0590*/ 	.word	0x00000028


	//----- nvinfo : EIATTR_FRAME_SIZE
	.align		4
.L_275:
        /*0594*/ 	.byte	0x04, 0x11
        /*0596*/ 	.short	(.L_277 - .L_276)
	.align		4
.L_276:
        /*0598*/ 	.word	index@(_ZN2at6native27unrolled_elementwise_kernelIZZZNS0_26GeluBackwardCUDAKernelImplERNS_18TensorIteratorBaseENS0_8GeluTypeEENKUlvE_clEvENKUlvE_clEvEUlddE_St5arrayIPcLm3EELi4E23TrivialOffsetCalculatorILi2EjESB_ILi1EjENS0_6memory15LoadWithoutCastENSE_16StoreWithoutCastEEEviT_T0_T2_T3_T4_T5_)
        /*059c*/ 	.word	0x00000000


	//----- nvinfo : EIATTR_REGCOUNT
	.align		4
.L_277:
        /*05a0*/ 	.byte	0x04, 0x2f
        /*05a2*/ 	.short	(.L_279 - .L_278)
	.align		4
.L_278:
        /*05a4*/ 	.word	index@(_ZN2at6native18elementwise_kernelILi128ELi2EZNS0_22gpu_kernel_impl_nocastIZZZNS0_26GeluBackwardCUDAKernelImplERNS_18TensorIteratorBaseENS0_8GeluTypeEENKUlvE_clEvENKUlvE_clEvEUlddE_EEvS4_RKT_EUliE_EEviT1_)
        /*05a8*/ 	.word	0x0000001c


	//----- nvinfo : EIATTR_FRAME_SIZE
	.align		4
.L_279:
        /*05ac*/ 	.byte	0x04, 0x11
        /*05ae*/ 	.short	(.L_281 - .L_280)
	.align		4
.L_280:
        /*05b0*/ 	.word	index@(_ZN2at6native18elementwise_kernelILi128ELi2EZNS0_22gpu_kernel_impl_nocastIZZZNS0_26GeluBackwardCUDAKernelImplERNS_18TensorIteratorBaseENS0_8GeluTypeEENKUlvE_clEvENKUlvE_clEvEUlddE_EEvS4_RKT_EUliE_EEviT1_)
        /*05b4*/ 	.word	0x00000000


	//----- nvinfo : EIATTR_REGCOUNT
	.align		4
.L_281:
        /*05b8*/ 	.byte	0x04, 0x2f
        /*05ba*/ 	.short	(.L_283 - .L_282)
	.align		4
.L_282:
        /*05bc*/ 	.word	index@(_ZN2at6native27unrolled_elementwise_kernelIZZZNS0_26GeluBackwardCUDAKernelImplERNS_18TensorIteratorBaseENS0_8GeluTypeEENKUlvE_clEvENKUlvE_clEvEUlddE_St5arrayIPcLm3EELi4E23TrivialOffsetCalculatorILi2EjESB_ILi1EjENS0_6memory12LoadWithCastILi2EEENSE_13StoreWithCastILi1EEEEEviT_T0_T2_T3_T4_T5_)
        /*05c0*/ 	.word	0x00000028


	//----- nvinfo : EIATTR_FRAME_SIZE
	.align		4
.L_283:
        /*05c4*/ 	.byte	0x04, 0x11
        /*05c6*/ 	.short	(.L_285 - .L_284)
	.align		4
.L_284:
        /*05c8*/ 	.word	index@(_ZN2at6native27unrolled_elementwise_kernelIZZZNS0_26GeluBackwardCUDAKernelImplERNS_18TensorIteratorBaseENS0_8GeluTypeEENKUlvE_clEvENKUlvE_clEvEUlddE_St5arrayIPcLm3EELi4E23TrivialOffsetCalculatorILi2EjESB_ILi1EjENS0_6memory12LoadWithCastILi2EEENSE_13StoreWithCastILi1EEEEEviT_T0_T2_T3_T4_T5_)
        /*05cc*/ 	.word	0x00000000


	//----- nvinfo : EIATTR_REGCOUNT
	.align		4
.L_285:
        /*05d0*/ 	.byte	0x04, 0x2f
        /*05d2*/ 	.short	(.L_287 - .L_286)
	.align		4
.L_286:
        /*05d4*/ 	.word	index@(_ZN2at6native18elementwise_kernelILi128ELi4EZNS0_15gpu_kernel_implIZZZNS0_26GeluBackwardCUDAKernelImplERNS_18TensorIteratorBaseENS0_8GeluTypeEENKUlvE_clEvENKUlvE_clEvEUlddE_EEvS4_RKT_EUliE_EEviT1_)
        /*05d8*/ 	.word	0x0000001a


	//----- nvinfo : EIATTR_FRAME_SIZE
	.align		4
.L_287:
        /*05dc*/ 	.byte	0x04, 0x11
        /*05de*/ 	.short	(.L_289 - .L_288)
	.align		4
.L_288:
        /*05e0*/ 	.word	index@(_ZN2at6native18elementwise_kernelILi128ELi4EZNS0_15gpu_kernel_implIZZZNS0_26GeluBackwardCUDAKernelImplERNS_18TensorIteratorBaseENS0_8GeluTypeEENKUlvE_clEvENKUlvE_clEvEUlddE_EEvS4_RKT_EUliE_EEviT1_)
        /*05e4*/ 	.word	0x00000000


	//----- nvinfo : EIATTR_REGCOUNT
	.align		4
.L_289:
        /*05e8*/ 	.byte	0x04, 0x2f
        /*05ea*/ 	.short	(.L_291 - .L_290)
	.align		4
.L_290:
        /*05ec*/ 	.word	index@(_ZN2at6native29vectorized_elementwise_kernelILi8EZZZNS0_26GeluBackwardCUDAKernelImplERNS_18TensorIteratorBaseENS0_8GeluTypeEENKUlvE_clEvENKUlvE0_clEvEUlffE_St5arrayIPcLm3EEEEviT0_T1_)
        /*05f0*/ 	.word	0x0000001f


	//----- nvinfo : EIATTR_FRAME_SIZE
	.align		4
.L_291:
        /*05f4*/ 	.byte	0x04, 0x11
        /*05f6*/ 	.short	(.L_293 - .L_292)
	.align		4
.L_292:
        /*05f8*/ 	.word	index@(_ZN2at6native29vectorized_elementwise_kernelILi8EZZZNS0_26GeluBackwardCUDAKernelImplERNS_18TensorIteratorBaseENS0_8GeluTypeEENKUlvE_clEvENKUlvE0_clEvEUlffE_St5arrayIPcLm3EEEEviT0_T1_)
        /*05fc*/ 	.word	0x00000000


	//----- nvinfo : EIATTR_REGCOUNT
	.align		4
.L_293:
        /*0600*/ 	.byte	0x04, 0x2f
        /*0602*/ 	.short	(.L_295 - .L_294)
	.align		4
.L_294:
        /*0604*/ 	.word	index@(_ZN2at6native29vectorized_elementwise_kernelILi4EZZZNS0_26GeluBackwardCUDAKernelImplERNS_18TensorIteratorBaseENS0_8GeluTypeEENKUlvE_clEvENKUlvE0_clEvEUlffE_St5arrayIPcLm3EEEEviT0_T1_)
        /*0608*/ 	.word	0x0000001e


	//----- nvinfo : EIATTR_FRAME_SIZE
	.align		4
.L_295:
        /*060c*/ 	.byte	0x04, 0x11
        /*060e*/ 	.short	(.L_297 - .L_296)
	.align		4
.L_296:
        /*0610*/ 	.word	index@(_ZN2at6native29vectorized_elementwise_kernelILi4EZZZNS0_26GeluBackwardCUDAKernelImplERNS_18TensorIteratorBaseENS0_8GeluTypeEENKUlvE_clEvENKUlvE0_clEvEUlffE_St5arrayIPcLm3EEEEviT0_T1_)
        /*0614*/ 	.word	0x00000000


	//----- nvinfo : EIATTR_REGCOUNT
	.align		4
.L_297:
        /*0618*/ 	.byte	0x04, 0x2f
        /*061a*/ 	.short	(.L_299 - .L_298)
	.align		4
.L_298:
        /*061c*/ 	.word	index@(_ZN2at6native29vectorized_elementwise_kernelILi2EZZZNS0_26GeluBackwardCUDAKernelImplERNS_18TensorIteratorBaseENS0_8GeluTypeEENKUlvE_clEvENKUlvE0_clEvEUlffE_St5arrayIPcLm3EEEEviT0_T1_)
        /*0620*/ 	.word	0x0000001f


	//----- nvinfo : EIATTR_FRAME_SIZE
	.align		4
.L_299:
        /*0624*/ 	.byte	0x04, 0x11
        /*0626*/ 	.short	(.L_301 - .L_300)
	.align		4
.L_300:
        /*0628*/ 	.word	index@(_ZN2at6native29vectorized_elementwise_kernelILi2EZZZNS0_26GeluBackwardCUDAKernelImplERNS_18TensorIteratorBaseENS0_8GeluTypeEENKUlvE_clEvENKUlvE0_clEvEUlffE_St5arrayIPcLm3EEEEviT0_T1_)
        /*062c*/ 	.word	0x00000000


	//----- nvinfo : EIATTR_REGCOUNT
	.align		4
.L_301:
        /*0630*/ 	.byte	0x04, 0x2f
        /*0632*/ 	.short	(.L_303 - .L_302)
	.align		4
.L_302:
        /*0634*/ 	.word	index@(_ZN2at6native27unrolled_elementwise_kernelIZZZNS0_26GeluBackwardCUDAKernelImplERNS_18TensorIteratorBaseENS0_8GeluTypeEENKUlvE_clEvENKUlvE0_clEvEUlffE_St5arrayIPcLm3EELi4E23TrivialOffsetCalculatorILi2EjESB_ILi1EjENS0_6memory15LoadWithoutCastENSE_16StoreWithoutCastEEEviT_T0_T2_T3_T4_T5_)
        /*0638*/ 	.word	0x0000001c


	//----- nvinfo : EIATTR_FRAME_SIZE
	.align		4
.L_303:
        /*063c*/ 	.byte	0x04, 0x11
        /*063e*/ 	.short	(.L_305 - .L_304)
	.align		4
.L_304:
        /*0640*/ 	.word	index@(_ZN2at6native27unrolled_elementwise_kernelIZZZNS0_26GeluBackwardCUDAKernelImplERNS_18TensorIteratorBaseENS0_8GeluTypeEENKUlvE_clEvENKUlvE0_clEvEUlffE_St5arrayIPcLm3EELi4E23TrivialOffsetCalculatorILi2EjESB_ILi1EjENS0_6memory15LoadWithoutCastENSE_16StoreWithoutCastEEEviT_T0_T2_T3_T4_T5_)
        /*0644*/ 	.word	0x00000000


	//----- nvinfo : EIATTR_REGCOUNT
	.align		4
.L_305:
        /*0648*/ 	.byte	0x04, 0x2f
        /*064a*/ 	.short	(.L_307 - .L_306)
	.align		4
.L_306:
        /*064c*/ 	.word	index@(_ZN2at6native18elementwise_kernelILi128ELi2EZNS0_22gpu_kernel_impl_nocastIZZZNS0_26GeluBackwardCUDAKernelImplERNS_18TensorIteratorBaseENS0_8GeluTypeEENKUlvE_clEvENKUlvE0_clEvEUlffE_EEvS4_RKT_EUliE_EEviT1_)
        /*0650*/ 	.word	0x00000014


	//----- nvinfo : EIATTR_FRAME_SIZE
	.align		4
.L_307:
        /*0654*/ 	.byte	0x04, 0x11
        /*0656*/ 	.short	(.L_309 - .L_308)
	.align		4
.L_308:
        /*0658*/ 	.word	index@(_ZN2at6native18elementwise_kernelILi128ELi2EZNS0_22gpu_kernel_impl_nocastIZZZNS0_26GeluBackwardCUDAKernelImplERNS_18TensorIteratorBaseENS0_8GeluTypeEENKUlvE_clEvENKUlvE0_clEvEUlffE_EEvS4_RKT_EUliE_EEviT1_)
        /*065c*/ 	.word	0x00000000


	//----- nvinfo : EIATTR_REGCOUNT
	.align		4
.L_309:
        /*0660*/ 	.byte	0x04, 0x2f
        /*0662*/ 	.short	(.L_311 - .L_310)
	.align		4
.L_310:
        /*0664*/ 	.word	index@(_ZN2at6native27unrolled_elementwise_kernelIZZZNS0_26GeluBackwardCUDAKernelImplERNS_18TensorIteratorBaseENS0_8GeluTypeEENKUlvE_clEvENKUlvE0_clEvEUlffE_St5arrayIPcLm3EELi4E23TrivialOffsetCalculatorILi2EjESB_ILi1EjENS0_6memory12LoadWithCastILi2EEENSE_13StoreWithCastILi1EEEEEviT_T0_T2_T3_T4_T5_)
        /*0668*/ 	.word	0x00000020


	//----- nvinfo : EIATTR_FRAME_SIZE
	.align		4
.L_311:
        /*066c*/ 	.byte	0x04, 0x11
        /*066e*/ 	.short	(.L_313 - .L_312)
	.align		4
.L_312:
        /*0670*/ 	.word	index@(_ZN2at6native27unrolled_elementwise_kernelIZZZNS0_26GeluBackwardCUDAKernelImplERNS_18TensorIteratorBaseENS0_8GeluTypeEENKUlvE_clEvENKUlvE0_clEvEUlffE_St5arrayIPcLm3EELi4E23TrivialOffsetCalculatorILi2EjESB_ILi1EjENS0_6memory12LoadWithCastILi2EEENSE_13StoreWithCastILi1EEEEEviT_T0_T2_T3_T4_T5_)
        /*0674*/ 	.word	0x00000000


	//----- nvinfo : EIATTR_REGCOUNT
	.align		4
.L_313:
        /*0678*/ 	.byte	0x04, 0x2f
        /*067a*/ 	.short	(.L_315 - .L_314)
	.align		4
.L_314:
        /*067c*/ 	.word	index@(_ZN2at6native18elementwise_kernelILi128ELi4EZNS0_15gpu_kernel_implIZZZNS0_26GeluBackwardCUDAKernelImplERNS_18TensorIteratorBaseENS0_8GeluTypeEENKUlvE_clEvENKUlvE0_clEvEUlffE_EEvS4_RKT_EUliE_EEviT1_)
        /*0680*/ 	.word	0x00000018


	//----- nvinfo : EIATTR_FRAME_SIZE
	.align		4
.L_315:
        /*0684*/ 	.byte	0x04, 0x11
        /*0686*/ 	.short	(.L_317 - .L_316)
	.align		4
.L_316:
        /*0688*/ 	.word	index@(_ZN2at6native18elementwise_kernelILi128ELi4EZNS0_15gpu_kernel_implIZZZNS0_26GeluBackwardCUDAKernelImplERNS_18TensorIteratorBaseENS0_8GeluTypeEENKUlvE_clEvENKUlvE0_clEvEUlffE_EEvS4_RKT_EUliE_EEviT1_)
        /*068c*/ 	.word	0x00000000


	//----- nvinfo : EIATTR_REGCOUNT
	.align		4
.L_317:
        /*0690*/ 	.byte	0x04, 0x2f
        /*0692*/ 	.short	(.L_319 - .L_318)
	.align		4
.L_318:
        /*0694*/ 	.word	index@(_ZN2at6native29vectorized_elementwise_kernelILi8EZZZNS0_26GeluBackwardCUDAKernelImplERNS_18TensorIteratorBaseENS0_8GeluTypeEENKUlvE_clEvENKUlvE1_clEvEUlN3c104HalfES8_E_St5arrayIPcLm3EEEEviT0_T1_)
        /*0698*/ 	.word	0x00000020


	//----- nvinfo : EIATTR_FRAME_SIZE
	.align		4
.L_319:
        /*069c*/ 	.byte	0x04, 0x11
        /*069e*/ 	.short	(.L_321 - .L_320)
	.align		4
.L_320:
        /*06a0*/ 	.word	index@(_ZN2at6native29vectorized_elementwise_kernelILi8EZZZNS0_26GeluBackwardCUDAKernelImplERNS_18TensorIteratorBaseENS0_8GeluTypeEENKUlvE_clEvENKUlvE1_clEvEUlN3c104HalfES8_E_St5arrayIPcLm3EEEEviT0_T1_)
        /*06a4*/ 	.word	0x00000000


	//----- nvinfo : EIATTR_REGCOUNT
	.align		4
.L_321:
        /*06a8*/ 	.byte	0x04, 0x2f
        /*06aa*/ 	.short	(.L_323 - .L_322)
	.align		4
.L_322:
        /*06ac*/ 	.word	index@(_ZN2at6native29vectorized_elementwise_kernelILi4EZZZNS0_26GeluBackwardCUDAKernelImplERNS_18TensorIteratorBaseENS0_8GeluTypeEENKUlvE_clEvENKUlvE1_clEvEUlN3c104HalfES8_E_St5arrayIPcLm3EEEEviT0_T1_)
        /*06b0*/ 	.word	0x00000020


	//----- nvinfo : EIATTR_FRAME_SIZE
	.align		4
.L_323:
        /*06b4*/ 	.byte	0x04, 0x11
        /*06b6*/ 	.short	(.L_325 - .L_324)
	.align		4
.L_324:
        /*06b8*/ 	.word	index@(_ZN2at6native29vectorized_elementwise_kernelILi4EZZZNS0_26GeluBackwardCUDAKernelImplERNS_18TensorIteratorBaseENS0_8GeluTypeEENKUlvE_clEvENKUlvE1_clEvEUlN3c104HalfES8_E_St5arrayIPcLm3EEEEviT0_T1_)
        /*06bc*/ 	.word	0x00000000


	//----- nvinfo : EIATTR_REGCOUNT
	.align		4
.L_325:
        /*06c0*/ 	.byte	0x04, 0x2f
        /*06c2*/ 	.short	(.L_327 - .L_326)
	.align		4
.L_326:
        /*06c4*/ 	.word	index@(_ZN2at6native29vectorized_elementwise_kernelILi2EZZZNS0_26GeluBackwardCUDAKernelImplERNS_18TensorIteratorBaseENS0_8GeluTypeEENKUlvE_clEvENKUlvE1_clEvEUlN3c104HalfES8_E_St5arrayIPcLm3EEEEviT0_T1_)
        /*06c8*/ 	.word	0x00000020


	//----- nvinfo : EIATTR_FRAME_SIZE
	.align		4
.L_327:
        /*06cc*/ 	.byte	0x04, 0x11
        /*06ce*/ 	.short	(.L_329 - .L_328)
	.align		4
.L_328:
        /*06d0*/ 	.word	index@(_ZN2at6native29vectorized_elementwise_kernelILi2EZZZNS0_26GeluBackwardCUDAKernelImplERNS_18TensorIteratorBaseENS0_8GeluTypeEENKUlvE_clEvENKUlvE1_clEvEUlN3c104HalfES8_E_St5arrayIPcLm3EEEEviT0_T1_)
        /*06d4*/ 	.word	0x00000000


	//----- nvinfo : EIATTR_REGCOUNT
	.align		4
.L_329:
        /*06d8*/ 	.byte	0x04, 0x2f
        /*06da*/ 	.short	(.L_331 - .L_330)
	.align		4
.L_330:
        /*06dc*/ 	.word	index@(_ZN2at6native27unrolled_elementwise_kernelIZZZNS0_26GeluBackwardCUDAKernelImplERNS_18TensorIteratorBaseENS0_8GeluTypeEENKUlvE_clEvENKUlvE1_clEvEUlN3c104HalfES8_E_St5arrayIPcLm3EELi4E23TrivialOffsetCalculatorILi2EjESD_ILi1EjENS0_6memory15LoadWithoutCastENSG_16StoreWithoutCastEEEviT_T0_T2_T3_T4_T5_)
        /*06e0*/ 	.word	0x0000001c


	//----- nvinfo : EIATTR_FRAME_SIZE
	.align		4
.L_331:
        /*06e4*/ 	.byte	0x04, 0x11
        /*06e6*/ 	.short	(.L_333 - .L_332)
	.align		4
.L_332:
        /*06e8*/ 	.word	index@(_ZN2at6native27unrolled_elementwise_kernelIZZZNS0_26GeluBackwardCUDAKernelImplERNS_18TensorIteratorBaseENS0_8GeluTypeEENKUlvE_clEvENKUlvE1_clEvEUlN3c104HalfES8_E_St5arrayIPcLm3EELi4E23TrivialOffsetCalculatorILi2EjESD_ILi1EjENS0_6memory15LoadWithoutCastENSG_16StoreWithoutCastEEEviT_T0_T2_T3_T4_T5_)
        /*06ec*/ 	.word	0x00000000


	//----- nvinfo : EIATTR_REGCOUNT
	.align		4
.L_333:
        /*06f0*/ 	.byte	0x04, 0x2f
        /*06f2*/ 	.short	(.L_335 - .L_334)
	.align		4
.L_334:
        /*06f4*/ 	.word	index@(_ZN2at6native18elementwise_kernelILi128ELi4EZNS0_22gpu_kernel_impl_nocastIZZZNS0_26GeluBackwardCUDAKernelImplERNS_18TensorIteratorBaseENS0_8GeluTypeEENKUlvE_clEvENKUlvE1_clEvEUlN3c104HalfES9_E_EEvS4_RKT_EUliE_EEviT1_)
        /*06f8*/ 	.word	0x00000014


	//----- nvinfo : EIATTR_FRAME_SIZE
	.align		4
.L_335:
        /*06fc*/ 	.byte	0x04, 0x11
        /*06fe*/ 	.short	(.L_337 - .L_336)
	.align		4
.L_336:
        /*0700*/ 	.word	index@(_ZN2at6native18elementwise_kernelILi128ELi4EZNS0_22gpu_kernel_impl_nocastIZZZNS0_26GeluBackwardCUDAKernelImplERNS_18TensorIteratorBaseENS0_8GeluTypeEENKUlvE_clEvENKUlvE1_clEvEUlN3c104HalfES9_E_EEvS4_RKT_EUliE_EEviT1_)
        /*0704*/ 	.word	0x00000000


	//----- nvinfo : EIATTR_REGCOUNT
	.align		4
.L_337:
        /*0708*/ 	.byte	0x04, 0x2f
        /*070a*/ 	.short	(.L_339 - .L_338)
	.align		4
.L_338:
        /*070c*/ 	.word	index@(_ZN2at6native27unrolled_elementwise_kernelIZZZNS0_26GeluBackwardCUDAKernelImplERNS_18TensorIteratorBaseENS0_8GeluTypeEENKUlvE_clEvENKUlvE1_clEvEUlN3c104HalfES8_E_St5arrayIPcLm3EELi4E23TrivialOffsetCalculatorILi2EjESD_ILi1EjENS0_6memory12LoadWithCastILi2EEENSG_13StoreWithCastILi1EEEEEviT_T0_T2_T3_T4_T5_)
        /*0710*/ 	.word	0x0000001f


	//----- nvinfo : EIATTR_FRAME_SIZE
	.align		4
.L_339:
        /*0714*/ 	.byte	0x04, 0x11
        /*0716*/ 	.short	(.L_341 - .L_340)
	.align		4
.L_340:
        /*0718*/ 	.word	index@(_ZN2at6native27unrolled_elementwise_kernelIZZZNS0_26GeluBackwardCUDAKernelImplERNS_18TensorIteratorBaseENS0_8GeluTypeEENKUlvE_clEvENKUlvE1_clEvEUlN3c104HalfES8_E_St5arrayIPcLm3EELi4E23TrivialOffsetCalculatorILi2EjESD_ILi1EjENS0_6memory12LoadWithCastILi2EEENSG_13StoreWithCastILi1EEEEEviT_T0_T2_T3_T4_T5_)
        /*071c*/ 	.word	0x00000000


	//----- nvinfo : EIATTR_REGCOUNT
	.align		4
.L_341:
        /*0720*/ 	.byte	0x04, 0x2f
        /*0722*/ 	.short	(.L_343 - .L_342)
	.align		4
.L_342:
        /*0724*/ 	.word	index@(_ZN2at6native18elementwise_kernelILi128ELi4EZNS0_15gpu_kernel_implIZZZNS0_26GeluBackwardCUDAKernelImplERNS_18TensorIteratorBaseENS0_8GeluTypeEENKUlvE_clEvENKUlvE1_clEvEUlN3c104HalfES9_E_EEvS4_RKT_EUliE_EEviT1_)
        /*0728*/ 	.word	0x00000018


	//----- nvinfo : EIATTR_FRAME_SIZE
	.align		4
.L_343:
        /*072c*/ 	.byte	0x04, 0x11
        /*072e*/ 	.short	(.L_345 - .L_344)
	.align		4
.L_344:
        /*0730*/ 	.word	index@(_ZN2at6native18elementwise_kernelILi128ELi4EZNS0_15gpu_kernel_implIZZZNS0_26GeluBackwardCUDAKernelImplERNS_18TensorIteratorBaseENS0_8GeluTypeEENKUlvE_clEvENKUlvE1_clEvEUlN3c104HalfES9_E_EEvS4_RKT_EUliE_EEviT1_)
        /*0734*/ 	.word	0x00000000


	//----- nvinfo : EIATTR_REGCOUNT
	.align		4
.L_345:
        /*0738*/ 	.byte	0x04, 0x2f
        /*073a*/ 	.short	(.L_347 - .L_346)
	.align		4
.L_346:
        /*073c*/ 	.word	index@(_ZN2at6native29vectorized_elementwise_kernelILi8EZZZNS0_26GeluBackwardCUDAKernelImplERNS_18TensorIteratorBaseENS0_8GeluTypeEENKUlvE_clEvENKUlvE2_clEvEUlN3c108BFloat16ES8_E_St5arrayIPcLm3EEEEviT0_T1_)
        /*0740*/ 	.word	0x00000020


	//----- nvinfo : EIATTR_FRAME_SIZE
	.align		4
.L_347:
        /*0744*/ 	.byte	0x04, 0x11
        /*0746*/ 	.short	(.L_349 - .L_348)
	.align		4
.L_348:
        /*0748*/ 	.word	index@(_ZN2at6native29vectorized_elementwise_kernelILi8EZZZNS0_26GeluBackwardCUDAKernelImplERNS_18TensorIteratorBaseENS0_8GeluTypeEENKUlvE_clEvENKUlvE2_clEvEUlN3c108BFloat16ES8_E_St5arrayIPcLm3EEEEviT0_T1_)
        /*074c*/ 	.word	0x00000000


	//----- nvinfo : EIATTR_REGCOUNT
	.align		4
.L_349:
        /*0750*/ 	.byte	0x04, 0x2f
        /*0752*/ 	.short	(.L_351 - .L_350)
	.align		4
.L_350:
        /*0754*/ 	.word	index@(_ZN2at6native29vectorized_elementwise_kernelILi4EZZZNS0_26GeluBackwardCUDAKernelImplERNS_18TensorIteratorBaseENS0_8GeluTypeEENKUlvE_clEvENKUlvE2_clEvEUlN3c108BFloat16ES8_E_St5arrayIPcLm3EEEEviT0_T1_)
        /*0758*/ 	.word	0x00000020


	//----- nvinfo : EIATTR_FRAME_SIZE
	.align		4
.L_351:
        /*075c*/ 	.byte	0x04, 0x11
        /*075e*/ 	.short	(.L_353 - .L_352)
	.align		4
.L_352:
        /*0760*/ 	.word	index@(_ZN2at6native29vectorized_elementwise_kernelILi4EZZZNS0_26GeluBackwardCUDAKernelImplERNS_18TensorIteratorBaseENS0_8GeluTypeEENKUlvE_clEvENKUlvE2_clEvEUlN3c108BFloat16ES8_E_St5arrayIPcLm3EEEEviT0_T1_)
        /*0764*/ 	.word	0x00000000


	//----- nvinfo : EIATTR_REGCOUNT
	.align		4
.L_353:
        /*0768*/ 	.byte	0x04, 0x2f
        /*076a*/ 	.short	(.L_355 - .L_354)
	.align		4
.L_354:
        /*076c*/ 	.word	index@(_ZN2at6native29vectorized_elementwise_kernelILi2EZZZNS0_26GeluBackwardCUDAKernelImplERNS_18TensorIteratorBaseENS0_8GeluTypeEENKUlvE_clEvENKUlvE2_clEvEUlN3c108BFloat16ES8_E_St5arrayIPcLm3EEEEviT0_T1_)
        /*0770*/ 	.word	0x00000020


	//----- nvinfo : EIATTR_FRAME_SIZE
	.align		4
.L_355:
        /*0774*/ 	.byte	0x04, 0x11
        /*0776*/ 	.short	(.L_357 - .L_356)
	.align		4
.L_356:
        /*0778*/ 	.word	index@(_ZN2at6native29vectorized_elementwise_kernelILi2EZZZNS0_26GeluBackwardCUDAKernelImplERNS_18TensorIteratorBaseENS0_8GeluTypeEENKUlvE_clEvENKUlvE2_clEvEUlN3c108BFloat16ES8_E_St5arrayIPcLm3EEEEviT0_T1_)
        /*077c*/ 	.word	0x00000000


	//----- nvinfo : EIATTR_REGCOUNT
	.align		4
.L_357:
        /*0780*/ 	.byte	0x04, 0x2f
        /*0782*/ 	.short	(.L_359 - .L_358)
	.align		4
.L_358:
        /*0784*/ 	.word	index@(_ZN2at6native27unrolled_elementwise_kernelIZZZNS0_26GeluBackwardCUDAKernelImplERNS_18TensorIteratorBaseENS0_8GeluTypeEENKUlvE_clEvENKUlvE2_clEvEUlN3c108BFloat16ES8_E_St5arrayIPcLm3EELi4E23TrivialOffsetCalculatorILi2EjESD_ILi1EjENS0_6memory15LoadWithoutCastENSG_16StoreWithoutCastEEEviT_T0_T2_T3_T4_T5_)
        /*0788*/ 	.word	0x0000001c


	//----- nvinfo : EIATTR_FRAME_SIZE
	.align		4
.L_359:
        /*078c*/ 	.byte	0x04, 0x11
        /*078e*/ 	.short	(.L_361 - .L_360)
	.align		4
.L_360:
        /*0790*/ 	.word	index@(_ZN2at6native27unrolled_elementwise_kernelIZZZNS0_26GeluBackwardCUDAKernelImplERNS_18TensorIteratorBaseENS0_8GeluTypeEENKUlvE_clEvENKUlvE2_clEvEUlN3c108BFloat16ES8_E_St5arrayIPcLm3EELi4E23TrivialOffsetCalculatorILi2EjESD_ILi1EjENS0_6memory15LoadWithoutCastENSG_16StoreWithoutCastEEEviT_T0_T2_T3_T4_T5_)
        /*0794*/ 	.word	0x00000000


	//----- nvinfo : EIATTR_REGCOUNT
	.align		4
.L_361:
        /*0798*/ 	.byte	0x04, 0x2f
        /*079a*/ 	.short	(.L_363 - .L_362)
	.align		4
.L_362:
        /*079c*/ 	.word	index@(_ZN2at6native18elementwise_kernelILi128ELi4EZNS0_22gpu_kernel_impl_nocastIZZZNS0_26GeluBackwardCUDAKernelImplERNS_18TensorIteratorBaseENS0_8GeluTypeEENKUlvE_clEvENKUlvE2_clEvEUlN3c108BFloat16ES9_E_EEvS4_RKT_EUliE_EEviT1_)
        /*07a0*/ 	.word	0x00000014


	//----- nvinfo : EIATTR_FRAME_SIZE
	.align		4
.L_363:
        /*07a4*/ 	.byte	0x04, 0x11
        /*07a6*/ 	.short	(.L_365 - .L_364)
	.align		4
.L_364:
        /*07a8*/ 	.word	index@(_ZN2at6native18elementwise_kernelILi128ELi4EZNS0_22gpu_kernel_impl_nocastIZZZNS0_26GeluBackwardCUDAKernelImplERNS_18TensorIteratorBaseENS0_8GeluTypeEENKUlvE_clEvENKUlvE2_clEvEUlN3c108BFloat16ES9_E_EEvS4_RKT_EUliE_EEviT1_)
        /*07ac*/ 	.word	0x00000000


	//----- nvinfo : EIATTR_REGCOUNT
	.align		4
.L_365:
        /*07b0*/ 	.byte	0x04, 0x2f
        /*07b2*/ 	.short	(.L_367 - .L_366)
	.align		4
.L_366:
        /*07b4*/ 	.word	index@(_ZN2at6native27unrolled_elementwise_kernelIZZZNS0_26GeluBackwardCUDAKernelImplERNS_18TensorIteratorBaseENS0_8GeluTypeEENKUlvE_clEvENKUlvE2_clEvEUlN3c108BFloat16ES8_E_St5arrayIPcLm3EELi4E23TrivialOffsetCalculatorILi2EjESD_ILi1EjENS0_6memory12LoadWithCastILi2EEENSG_13StoreWithCastILi1EEEEEviT_T0_T2_T3_T4_T5_)
        /*07b8*/ 	.word	0x0000001f


	//----- nvinfo : EIATTR_FRAME_SIZE
	.align		4
.L_367:
        /*07bc*/ 	.byte	0x04, 0x11
        /*07be*/ 	.short	(.L_369 - .L_368)
	.align		4
.L_368:
        /*07c0*/ 	.word	index@(_ZN2at6native27unrolled_elementwise_kernelIZZZNS0_26GeluBackwardCUDAKernelImplERNS_18TensorIteratorBaseENS0_8GeluTypeEENKUlvE_clEvENKUlvE2_clEvEUlN3c108BFloat16ES8_E_St5arrayIPcLm3EELi4E23TrivialOffsetCalculatorILi2EjESD_ILi1EjENS0_6memory12LoadWithCastILi2EEENSG_13StoreWithCastILi1EEEEEviT_T0_T2_T3_T4_T5_)
        /*07c4*/ 	.word	0x00000000


	//----- nvinfo : EIATTR_REGCOUNT
	.align		4
.L_369:
        /*07c8*/ 	.byte	0x04, 0x2f
        /*07ca*/ 	.short	(.L_371 - .L_370)
	.align		4
.L_370:
        /*07cc*/ 	.word	index@(_ZN2at6native18elementwise_kernelILi128ELi4EZNS0_15gpu_kernel_implIZZZNS0_26GeluBackwardCUDAKernelImplERNS_18TensorIteratorBaseENS0_8GeluTypeEENKUlvE_clEvENKUlvE2_clEvEUlN3c108BFloat16ES9_E_EEvS4_RKT_EUliE_EEviT1_)
        /*07d0*/ 	.word	0x00000018


	//----- nvinfo : EIATTR_FRAME_SIZE
	.align		4
.L_371:
        /*07d4*/ 	.byte	0x04, 0x11
        /*07d6*/ 	.short	(.L_373 - .L_372)
	.align		4
.L_372:
        /*07d8*/ 	.word	index@(_ZN2at6native18elementwise_kernelILi128ELi4EZNS0_15gpu_kernel_implIZZZNS0_26GeluBackwardCUDAKernelImplERNS_18TensorIteratorBaseENS0_8GeluTypeEENKUlvE_clEvENKUlvE2_clEvEUlN3c108BFloat16ES9_E_EEvS4_RKT_EUliE_EEviT1_)
        /*07dc*/ 	.word	0x00000000


	//----- nvinfo : EIATTR_REGCOUNT
	.align		4
.L_373:
        /*07e0*/ 	.byte	0x04, 0x2f
        /*07e2*/ 	.short	(.L_375 - .L_374)
	.align		4
.L_374:
        /*07e4*/ 	.word	index@(_ZN2at6native29vectorized_elementwise_kernelILi8EZZZNS0_26GeluBackwardCUDAKernelImplERNS_18TensorIteratorBaseENS0_8GeluTypeEENKUlvE0_clEvENKUlvE_clEvEUlddE_St5arrayIPcLm3EEEEviT0_T1_)
        /*07e8*/ 	.word	0x00000038


	//----- nvinfo : EIATTR_FRAME_SIZE
	.align		4
.L_375:
        /*07ec*/ 	.byte	0x04, 0x11
        /*07ee*/ 	.short	(.L_377 - .L_376)
	.align		4
.L_376:
        /*07f0*/ 	.word	index@(_ZN2at6native29vectorized_elementwise_kernelILi8EZZZNS0_26GeluBackwardCUDAKernelImplERNS_18TensorIteratorBaseENS0_8GeluTypeEENKUlvE0_clEvENKUlvE_clEvEUlddE_St5arrayIPcLm3EEEEviT0_T1_)
        /*07f4*/ 	.word	0x00000000


	//----- nvinfo : EIATTR_REGCOUNT
	.align		4
.L_377:
        /*07f8*/ 	.byte	0x04, 0x2f
        /*07fa*/ 	.short	(.L_379 - .L_378)
	.align		4
.L_378:
        /*07fc*/ 	.word	index@(_ZN2at6native29vectorized_elementwise_kernelILi4EZZZNS0_26GeluBackwardCUDAKernelImplERNS_18TensorIteratorBaseENS0_8GeluTypeEENKUlvE0_clEvENKUlvE_clEvEUlddE_St5arrayIPcLm3EEEEviT0_T1_)
        /*0800*/ 	.word	0x00000038


	//----- nvinfo : EIATTR_FRAME_SIZE
	.align		4
.L_379:
        /*0804*/ 	.byte	0x04, 0x11
        /*0806*/ 	.short	(.L_381 - .L_380)
	.align		4
.L_380:
        /*0808*/ 	.word	index@(_ZN2at6native29vectorized_elementwise_kernelILi4EZZZNS0_26GeluBackwardCUDAKernelImplERNS_18TensorIteratorBaseENS0_8GeluTypeEENKUlvE0_clEvENKUlvE_clEvEUlddE_St5arrayIPcLm3EEEEviT0_T1_)
        /*080c*/ 	.word	0x00000000


	//----- nvinfo : EIATTR_REGCOUNT
	.align		4
.L_381:
        /*0810*/ 	.byte	0x04, 0x2f
        /*0812*/ 	.short	(.L_383 - .L_382)
	.align		4
.L_382:
        /*0814*/ 	.word	index@(_ZN2at6native29vectorized_elementwise_kernelILi2EZZZNS0_26GeluBackwardCUDAKernelImplERNS_18TensorIteratorBaseENS0_8GeluTypeEENKUlvE0_clEvENKUlvE_clEvEUlddE_St5arrayIPcLm3EEEEviT0_T1_)
        /*0818*/ 	.word	0x00000038


	//----- nvinfo : EIATTR_FRAME_SIZE
	.align		4
.L_383:
        /*081c*/ 	.byte	0x04, 0x11
        /*081e*/ 	.short	(.L_385 - .L_384)
	.align		4
.L_384:
        /*0820*/ 	.word	index@(_ZN2at6native29vectorized_elementwise_kernelILi2EZZZNS0_26GeluBackwardCUDAKernelImplERNS_18TensorIteratorBaseENS0_8GeluTypeEENKUlvE0_clEvENKUlvE_clEvEUlddE_St5arrayIPcLm3EEEEviT0_T1_)
        /*0824*/ 	.word	0x00000000


	//----- nvinfo : EIATTR_REGCOUNT
	.align		4
.L_385:
        /*0828*/ 	.byte	0x04, 0x2f
        /*082a*/ 	.short	(.L_387 - .L_386)
	.align		4
.L_386:
        /*082c*/ 	.word	index@(_ZN2at6native27unrolled_elementwise_kernelIZZZNS0_26GeluBackwardCUDAKernelImplERNS_18TensorIteratorBaseENS0_8GeluTypeEENKUlvE0_clEvENKUlvE_clEvEUlddE_St5arrayIPcLm3EELi4E23TrivialOffsetCalculatorILi2EjESB_ILi1EjENS0_6memory15LoadWithoutCastENSE_16StoreWithoutCastEEEviT_T0_T2_T3_T4_T5_)
        /*0830*/ 	.word	0x00000026


	//----- nvinfo : EIATTR_FRAME_SIZE
	.align		4
.L_387:
        /*0834*/ 	.byte	0x04, 0x11
        /*0836*/ 	.short	(.L_389 - .L_388)
	.align		4
.L_388:
        /*0838*/ 	.word	index@(_ZN2at6native27unrolled_elementwise_kernelIZZZNS0_26GeluBackwardCUDAKernelImplERNS_18TensorIteratorBaseENS0_8GeluTypeEENKUlvE0_clEvENKUlvE_clEvEUlddE_St5arrayIPcLm3EELi4E23TrivialOffsetCalculatorILi2EjESB_ILi1EjENS0_6memory15LoadWithoutCastENSE_16StoreWithoutCastEEEviT_T0_T2_T3_T4_T5_)
        /*083c*/ 	.word	0x00000000


	//----- nvinfo : EIATTR_REGCOUNT
	.align		4
.L_389:
        /*0840*/ 	.byte	0x04, 0x2f
        /*0842*/ 	.short	(.L_391 - .L_390)
	.align		4
.L_390:
        /*0844*/ 	.word	index@(_ZN2at6native18elementwise_kernelILi128ELi2EZNS0_22gpu_kernel_impl_nocastIZZZNS0_26GeluBackwardCUDAKernelImplERNS_18TensorIteratorBaseENS0_8GeluTypeEENKUlvE0_clEvENKUlvE_clEvEUlddE_EEvS4_RKT_EUliE_EEviT1_)
        /*0848*/ 	.word	0x0000001e


	//----- nvinfo : EIATTR_FRAME_SIZE
	.align		4
.L_391:
        /*084c*/ 	.byte	0x04, 0x11
        /*084e*/ 	.short	(.L_393 - .L_392)
	.align		4
.L_392:
        /*0850*/ 	.word	index@(_ZN2at6native18elementwise_kernelILi128ELi2EZNS0_22gpu_kernel_impl_nocastIZZZNS0_26GeluBackwardCUDAKernelImplERNS_18TensorIteratorBaseENS0_8GeluTypeEENKUlvE0_clEvENKUlvE_clEvEUlddE_EEvS4_RKT_EUliE_EEviT1_)
        /*0854*/ 	.word	0x00000000


	//----- nvinfo : EIATTR_REGCOUNT
	.align		4
.L_393:
        /*0858*/ 	.byte	0x04, 0x2f
        /*085a*/ 	.short	(.L_395 - .L_394)
	.align		4
.L_394:
        /*085c*/ 	.word	index@(_ZN2at6native27unrolled_elementwise_kernelIZZZNS0_26GeluBackwardCUDAKernelImplERNS_18TensorIteratorBaseENS0_8GeluTypeEENKUlvE0_clEvENKUlvE_clEvEUlddE_St5arrayIPcLm3EELi4E23TrivialOffsetCalculatorILi2EjESB_ILi1EjENS0_6memory12LoadWithCastILi2EEENSE_13StoreWithCastILi1EEEEEviT_T0_T2_T3_T4_T5_)
        /*0860*/ 	.word	0x00000026


	//----- nvinfo : EIATTR_FRAME_SIZE
	.align		4
.L_395:
        /*0864*/ 	.byte	0x04, 0x11
        /*0866*/ 	.short	(.L_397 - .L_396)
	.align		4
.L_396:
        /*0868*/ 	.word	index@(_ZN2at6native27unrolled_elementwise_kernelIZZZNS0_26GeluBackwardCUDAKernelImplERNS_18TensorIteratorBaseENS0_8GeluTypeEENKUlvE0_clEvENKUlvE_clEvEUlddE_St5arrayIPcLm3EELi4E23TrivialOffsetCalculatorILi2EjESB_ILi1EjENS0_6memory12LoadWithCastILi2EEENSE_13StoreWithCastILi1EEEEEviT_T0_T2_T3_T4_T5_)
        /*086c*/ 	.word	0x00000000


	//----- nvinfo : EIATTR_REGCOUNT
	.align		4
.L_397:
        /*0870*/ 	.byte	0x04, 0x2f
        /*0872*/ 	.short	(.L_399 - .L_398)
	.align		4
.L_398:
        /*0874*/ 	.word	index@(_ZN2at6native18elementwise_kernelILi128ELi4EZNS0_15gpu_kernel_implIZZZNS0_26GeluBackwardCUDAKernelImplERNS_18TensorIteratorBaseENS0_8GeluTypeEENKUlvE0_clEvENKUlvE_clEvEUlddE_EEvS4_RKT_EUliE_EEviT1_)
        /*0878*/ 	.word	0x0000001a


	//----- nvinfo : EIATTR_FRAME_SIZE
	.align		4
.L_399:
        /*087c*/ 	.byte	0x04, 0x11
        /*087e*/ 	.short	(.L_401 - .L_400)
	.align		4
.L_400:
        /*0880*/ 	.word	index@(_ZN2at6native18elementwise_kernelILi128ELi4EZNS0_15gpu_kernel_implIZZZNS0_26GeluBackwardCUDAKernelImplERNS_18TensorIteratorBaseENS0_8GeluTypeEENKUlvE0_clEvENKUlvE_clEvEUlddE_EEvS4_RKT_EUliE_EEviT1_)
        /*0884*/ 	.word	0x00000000


	//----- nvinfo : EIATTR_REGCOUNT
	.align		4
.L_401:
        /*0888*/ 	.byte	0x04, 0x2f
        /*088a*/ 	.short	(.L_403 - .L_402)
	.align		4
.L_402:
        /*088c*/ 	.word	index@(_ZN2at6native29vectorized_elementwise_kernelILi8EZZZNS0_26GeluBackwardCUDAKernelImplERNS_18TensorIteratorBaseENS0_8GeluTypeEENKUlvE0_clEvENKUlvE0_clEvEUlffE_St5arrayIPcLm3EEEEviT0_T1_)
        /*0890*/ 	.word	0x00000028


	//----- nvinfo : EIATTR_FRAME_SIZE
	.align		4
.L_403:
        /*0894*/ 	.byte	0x04, 0x11
        /*0896*/ 	.short	(.L_405 - .L_404)
	.align		4
.L_404:
        /*0898*/ 	.word	index@(_ZN2at6native29vectorized_elementwise_kernelILi8EZZZNS0_26GeluBackwardCUDAKernelImplERNS_18TensorIteratorBaseENS0_8GeluTypeEENKUlvE0_clEvENKUlvE0_clEvEUlffE_St5arrayIPcLm3EEEEviT0_T1_)
        /*089c*/ 	.word	0x00000000


	//----- nvinfo : EIATTR_REGCOUNT
	.align		4
.L_405:
        /*08a0*/ 	.byte	0x04, 0x2f
        /*08a2*/ 	.short	(.L_407 - .L_406)
	.align		4
.L_406:
        /*08a4*/ 	.word	index@(_ZN2at6native29vectorized_elementwise_kernelILi4EZZZNS0_26GeluBackwardCUDAKernelImplERNS_18TensorIteratorBaseENS0_8GeluTypeEENKUlvE0_clEvENKUlvE0_clEvEUlffE_St5arrayIPcLm3EEEEviT0_T1_)
        /*08a8*/ 	.word	0x00000020


	//----- nvinfo : EIATTR_FRAME_SIZE
	.align		4
.L_407:
        /*08ac*/ 	.byte	0x04, 0x11
        /*08ae*/ 	.short	(.L_409 - .L_408)
	.align		4
.L_408:
        /*08b0*/ 	.word	index@(_ZN2at6native29vectorized_elementwise_kernelILi4EZZZNS0_26GeluBackwardCUDAKernelImplERNS_18TensorIteratorBaseENS0_8GeluTypeEENKUlvE0_clEvENKUlvE0_clEvEUlffE_St5arrayIPcLm3EEEEviT0_T1_)
        /*08b4*/ 	.word	0x00000000


	//----- nvinfo : EIATTR_REGCOUNT
	.align		4
.L_409:
        /*08b8*/ 	.byte	0x04, 0x2f
        /*08ba*/ 	.short	(.L_411 - .L_410)
	.align		4
.L_410:
        /*08bc*/ 	.word	index@(_ZN2at6native29vectorized_elementwise_kernelILi2EZZZNS0_26GeluBackwardCUDAKernelImplERNS_18TensorIteratorBaseENS0_8GeluTypeEENKUlvE0_clEvENKUlvE0_clEvEUlffE_St5arrayIPcLm3EEEEviT0_T1_)
        /*08c0*/ 	.word	0x00000020


	//----- nvinfo : EIATTR_FRAME_SIZE
	.align		4
.L_411:
        /*08c4*/ 	.byte	0x04, 0x11
        /*08c6*/ 	.short	(.L_413 - .L_412)
	.align		4
.L_412:
        /*08c8*/ 	.word	index@(_ZN2at6native29vectorized_elementwise_kernelILi2EZZZNS0_26GeluBackwardCUDAKernelImplERNS_18TensorIteratorBaseENS0_8GeluTypeEENKUlvE0_clEvENKUlvE0_clEvEUlffE_St5arrayIPcLm3EEEEviT0_T1_)
        /*08cc*/ 	.word	0x00000000


	//----- nvinfo : EIATTR_REGCOUNT
	.align		4
.L_413:
        /*08d0*/ 	.byte	0x04, 0x2f
        /*08d2*/ 	.short	(.L_415 - .L_414)
	.align		4
.L_414:
        /*08d4*/ 	.word	index@(_ZN2at6native27unrolled_elementwise_kernelIZZZNS0_26GeluBackwardCUDAKernelImplERNS_18TensorIteratorBaseENS0_8GeluTypeEENKUlvE0_clEvENKUlvE0_clEvEUlffE_St5arrayIPcLm3EELi4E23TrivialOffsetCalculatorILi2EjESB_ILi1EjENS0_6memory15LoadWithoutCastENSE_16StoreWithoutCastEEEviT_T0_T2_T3_T4_T5_)
        /*08d8*/ 	.word	0x0000001c


	//----- nvinfo : EIATTR_FRAME_SIZE
	.align		4
.L_415:
        /*08dc*/ 	.byte	0x04, 0x11
        /*08de*/ 	.short	(.L_417 - .L_416)
	.align		4
.L_416:
        /*08e0*/ 	.word	index@(_ZN2at6native27unrolled_elementwise_kernelIZZZNS0_26GeluBackwardCUDAKernelImplERNS_18TensorIteratorBaseENS0_8GeluTypeEENKUlvE0_clEvENKUlvE0_clEvEUlffE_St5arrayIPcLm3EELi4E23TrivialOffsetCalculatorILi2EjESB_ILi1EjENS0_6memory15LoadWithoutCastENSE_16StoreWithoutCastEEEviT_T0_T2_T3_T4_T5_)
        /*08e4*/ 	.word	0x00000000


	//----- nvinfo : EIATTR_REGCOUNT
	.align		4
.L_417:
        /*08e8*/ 	.byte	0x04, 0x2f
        /*08ea*/ 	.short	(.L_419 - .L_418)
	.align		4
.L_418:
        /*08ec*/ 	.word	index@(_ZN2at6native18elementwise_kernelILi128ELi2EZNS0_22gpu_kernel_impl_nocastIZZZNS0_26GeluBackwardCUDAKernelImplERNS_18TensorIteratorBaseENS0_8GeluTypeEENKUlvE0_clEvENKUlvE0_clEvEUlffE_EEvS4_RKT_EUliE_EEviT1_)
        /*08f0*/ 	.word	0x00000014


	//----- nvinfo : EIATTR_FRAME_SIZE
	.align		4
.L_419:
        /*08f4*/ 	.byte	0x04, 0x11
        /*08f6*/ 	.short	(.L_421 - .L_420)
	.align		4
.L_420:
        /*08f8*/ 	.word	index@(_ZN2at6native18elementwise_kernelILi128ELi2EZNS0_22gpu_kernel_impl_nocastIZZZNS0_26GeluBackwardCUDAKernelImplERNS_18TensorIteratorBaseENS0_8GeluTypeEENKUlvE0_clEvENKUlvE0_clEvEUlffE_EEvS4_RKT_EUliE_EEviT1_)
        /*08fc*/ 	.word	0x00000000


	//----- nvinfo : EIATTR_REGCOUNT
	.align		4
.L_421:
        /*0900*/ 	.byte	0x04, 0x2f
        /*0902*/ 	.short	(.L_423 - .L_422)
	.align		4
.L_422:
        /*0904*/ 	.word	index@(_ZN2at6native27unrolled_elementwise_kernelIZZZNS0_26GeluBackwardCUDAKernelImplERNS_18TensorIteratorBaseENS0_8GeluTypeEENKUlvE0_clEvENKUlvE0_clEvEUlffE_St5arrayIPcLm3EELi4E23TrivialOffsetCalculatorILi2EjESB_ILi1EjENS0_6memory12LoadWithCastILi2EEENSE_13StoreWithCastILi1EEEEEviT_T0_T2_T3_T4_T5_)
        /*0908*/ 	.word	0x00000020


	//----- nvinfo : EIATTR_FRAME_SIZE
	.align		4
.L_423:
        /*090c*/ 	.byte	0x04, 0x11
        /*090e*/ 	.short	(.L_425 - .L_424)
	.align		4
.L_424:
        /*0910*/ 	.word	index@(_ZN2at6native27unrolled_elementwise_kernelIZZZNS0_26GeluBackwardCUDAKernelImplERNS_18TensorIteratorBaseENS0_8GeluTypeEENKUlvE0_clEvENKUlvE0_clEvEUlffE_St5arrayIPcLm3EELi4E23TrivialOffsetCalculatorILi2EjESB_ILi1EjENS0_6memory12LoadWithCastILi2EEENSE_13StoreWithCastILi1EEEEEviT_T0_T2_T3_T4_T5_)
        /*0914*/ 	.word	0x00000000


	//----- nvinfo : EIATTR_REGCOUNT
	.align		4
.L_425:
        /*0918*/ 	.byte	0x04, 0x2f
        /*091a*/ 	.short	(.L_427 - .L_426)
	.align		4
.L_426:
        /*091c*/ 	.word	index@(_ZN2at6native18elementwise_kernelILi128ELi4EZNS0_15gpu_kernel_implIZZZNS0_26GeluBackwardCUDAKernelImplERNS_18TensorIteratorBaseENS0_8GeluTypeEENKUlvE0_clEvENKUlvE0_clEvEUlffE_EEvS4_RKT_EUliE_EEviT1_)
        /*0920*/ 	.word	0x00000018


	//----- nvinfo : EIATTR_FRAME_SIZE
	.align		4
.L_427:
        /*0924*/ 	.byte	0x04, 0x11
        /*0926*/ 	.short	(.L_429 - .L_428)
	.align		4
.L_428:
        /*0928*/ 	.word	index@(_ZN2at6native18elementwise_kernelILi128ELi4EZNS0_15gpu_kernel_implIZZZNS0_26GeluBackwardCUDAKernelImplERNS_18TensorIteratorBaseENS0_8GeluTypeEENKUlvE0_clEvENKUlvE0_clEvEUlffE_EEvS4_RKT_EUliE_EEviT1_)
        /*092c*/ 	.word	0x00000000


	//----- nvinfo : EIATTR_REGCOUNT
	.align		4
.L_429:
        /*0930*/ 	.byte	0x04, 0x2f
        /*0932*/ 	.short	(.L_431 - .L_430)
	.align		4
.L_430:
        /*0934*/ 	.word	index@(_ZN2at6native29vectorized_elementwise_kernelILi8EZZZNS0_26GeluBackwardCUDAKernelImplERNS_18TensorIteratorBaseENS0_8GeluTypeEENKUlvE0_clEvENKUlvE1_clEvEUlN3c104HalfES8_E_St5arrayIPcLm3EEEEviT0_T1_)
        /*0938*/ 	.word	0x00000020


	//----- nvinfo : EIATTR_FRAME_SIZE
	.align		4
.L_431:
        /*093c*/ 	.byte	0x04, 0x11
        /*093e*/ 	.short	(.L_433 - .L_432)
	.align		4
.L_432:
        /*0940*/ 	.word	index@(_ZN2at6native29vectorized_elementwise_kernelILi8EZZZNS0_26GeluBackwardCUDAKernelImplERNS_18TensorIteratorBaseENS0_8GeluTypeEENKUlvE0_clEvENKUlvE1_clEvEUlN3c104HalfES8_E_St5arrayIPcLm3EEEEviT0_T1_)
        /*0944*/ 	.word	0x00000000


	//----- nvinfo : EIATTR_REGCOUNT
	.align		4
.L_433:
        /*0948*/ 	.byte	0x04, 0x2f
        /*094a*/ 	.short	(.L_435 - .L_434)
	.align		4
.L_434:
        /*094c*/ 	.word	index@(_ZN2at6native29vectorized_elementwise_kernelILi4EZZZNS0_26GeluBackwardCUDAKernelImplERNS_18TensorIteratorBaseENS0_8GeluTypeEENKUlvE0_clEvENKUlvE1_clEvEUlN3c104HalfES8_E_St5arrayIPcLm3EEEEviT0_T1_)
        /*0950*/ 	.word	0x00000020


	//----- nvinfo : EIATTR_FRAME_SIZE
	.align		4
.L_435:
        /*0954*/ 	.byte	0x04, 0x11
        /*0956*/ 	.short	(.L_437 - .L_436)
	.align		4
.L_436:
        /*0958*/ 	.word	index@(_ZN2at6native29vectorized_elementwise_kernelILi4EZZZNS0_26GeluBackwardCUDAKernelImplERNS_18TensorIteratorBaseENS0_8GeluTypeEENKUlvE0_clEvENKUlvE1_clEvEUlN3c104HalfES8_E_St5arrayIPcLm3EEEEviT0_T1_)
        /*095c*/ 	.word	0x00000000


	//----- nvinfo : EIATTR_REGCOUNT
	.align		4
.L_437:
        /*0960*/ 	.byte	0x04, 0x2f
        /*0962*/ 	.short	(.L_439 - .L_438)
	.align		4
.L_438:
        /*0964*/ 	.word	index@(_ZN2at6native29vectorized_elementwise_kernelILi2EZZZNS0_26GeluBackwardCUDAKernelImplERNS_18TensorIteratorBaseENS0_8GeluTypeEENKUlvE0_clEvENKUlvE1_clEvEUlN3c104HalfES8_E_St5arrayIPcLm3EEEEviT0_T1_)
        /*0968*/ 	.word	0x00000020


	//----- nvinfo : EIATTR_FRAME_SIZE
	.align		4
.L_439:
        /*096c*/ 	.byte	0x04, 0x11
        /*096e*/ 	.short	(.L_441 - .L_440)
	.align		4
.L_440:
        /*0970*/ 	.word	index@(_ZN2at6native29vectorized_elementwise_kernelILi2EZZZNS0_26GeluBackwardCUDAKernelImplERNS_18TensorIteratorBaseENS0_8GeluTypeEENKUlvE0_clEvENKUlvE1_clEvEUlN3c104HalfES8_E_St5arrayIPcLm3EEEEviT0_T1_)
        /*0974*/ 	.word	0x00000000


	//----- nvinfo : EIATTR_REGCOUNT
	.align		4
.L_441:
        /*0978*/ 	.byte	0x04, 0x2f
        /*097a*/ 	.short	(.L_443 - .L_442)
	.align		4
.L_442:
        /*097c*/ 	.word	index@(_ZN2at6native27unrolled_elementwise_kernelIZZZNS0_26GeluBackwardCUDAKernelImplERNS_18TensorIteratorBaseENS0_8GeluTypeEENKUlvE0_clEvENKUlvE1_clEvEUlN3c104HalfES8_E_St5arrayIPcLm3EELi4E23TrivialOffsetCalculatorILi2EjESD_ILi1EjENS0_6memory15LoadWithoutCastENSG_16StoreWithoutCastEEEviT_T0_T2_T3_T4_T5_)
        /*0980*/ 	.word	0x0000001c


	//----- nvinfo : EIATTR_FRAME_SIZE
	.align		4
.L_443:
        /*0984*/ 	.byte	0x04, 0x11
        /*0986*/ 	.short	(.L_445 - .L_444)
	.align		4
.L_444:
        /*0988*/ 	.word	index@(_ZN2at6native27unrolled_elementwise_kernelIZZZNS0_26GeluBackwardCUDAKernelImplERNS_18TensorIteratorBaseENS0_8GeluTypeEENKUlvE0_clEvENKUlvE1_clEvEUlN3c104HalfES8_E_St5arrayIPcLm3EELi4E23TrivialOffsetCalculatorILi2EjESD_ILi1EjENS0_6memory15LoadWithoutCastENSG_16StoreWithoutCastEEEviT_T0_T2_T3_T4_T5_)
        /*098c*/ 	.word	0x00000000


	//----- nvinfo : EIATTR_REGCOUNT
	.align		4
.L_445:
        /*0990*/ 	.byte	0x04, 0x2f
        /*0992*/ 	.short	(.L_447 - .L_446)
	.align		4
.L_446:
        /*0994*/ 	.word	index@(_ZN2at6native18elementwise_kernelILi128ELi4EZNS0_22gpu_kernel_impl_nocastIZZZNS0_26GeluBackwardCUDAKernelImplERNS_18TensorIteratorBaseENS0_8GeluTypeEENKUlvE0_clEvENKUlvE1_clEvEUlN3c104HalfES9_E_EEvS4_RKT_EUliE_EEviT1_)
        /*0998*/ 	.word	0x00000014


	//----- nvinfo : EIATTR_FRAME_SIZE
	.align		4
.L_447:
        /*099c*/ 	.byte	0x04, 0x11
        /*099e*/ 	.short	(.L_449 - .L_448)
	.align		4
.L_448:
        /*09a0*/ 	.word	index@(_ZN2at6native18elementwise_kernelILi128ELi4EZNS0_22gpu_kernel_impl_nocastIZZZNS0_26GeluBackwardCUDAKernelImplERNS_18TensorIteratorBaseENS0_8GeluTypeEENKUlvE0_clEvENKUlvE1_clEvEUlN3c104HalfES9_E_EEvS4_RKT_EUliE_EEviT1_)
        /*09a4*/ 	.word	0x00000000


	//----- nvinfo : EIATTR_REGCOUNT
	.align		4
.L_449:
        /*09a8*/ 	.byte	0x04, 0x2f
        /*09aa*/ 	.short	(.L_451 - .L_450)
	.align		4
.L_450:
        /*09ac*/ 	.word	index@(_ZN2at6native27unrolled_elementwise_kernelIZZZNS0_26GeluBackwardCUDAKernelImplERNS_18TensorIteratorBaseENS0_8GeluTypeEENKUlvE0_clEvENKUlvE1_clEvEUlN3c104HalfES8_E_St5arrayIPcLm3EELi4E23TrivialOffsetCalculatorILi2EjESD_ILi1EjENS0_6memory12LoadWithCastILi2EEENSG_13StoreWithCastILi1EEEEEviT_T0_T2_T3_T4_T5_)
        /*09b0*/ 	.word	0x0000001f


	//----- nvinfo : EIATTR_FRAME_SIZE
	.align		4
.L_451:
        /*09b4*/ 	.byte	0x04, 0x11
        /*09b6*/ 	.short	(.L_453 - .L_452)
	.align		4
.L_452:
        /*09b8*/ 	.word	index@(_ZN2at6native27unrolled_elementwise_kernelIZZZNS0_26GeluBackwardCUDAKernelImplERNS_18TensorIteratorBaseENS0_8GeluTypeEENKUlvE0_clEvENKUlvE1_clEvEUlN3c104HalfES8_E_St5arrayIPcLm3EELi4E23TrivialOffsetCalculatorILi2EjESD_ILi1EjENS0_6memory12LoadWithCastILi2EEENSG_13StoreWithCastILi1EEEEEviT_T0_T2_T3_T4_T5_)
        /*09bc*/ 	.word	0x00000000


	//----- nvinfo : EIATTR_REGCOUNT
	.align		4
.L_453:
        /*09c0*/ 	.byte	0x04, 0x2f
        /*09c2*/ 	.short	(.L_455 - .L_454)
	.align		4
.L_454:
        /*09c4*/ 	.word	index@(_ZN2at6native18elementwise_kernelILi128ELi4EZNS0_15gpu_kernel_implIZZZNS0_26GeluBackwardCUDAKernelImplERNS_18TensorIteratorBaseENS0_8GeluTypeEENKUlvE0_clEvENKUlvE1_clEvEUlN3c104HalfES9_E_EEvS4_RKT_EUliE_EEviT1_)
        /*09c8*/ 	.word	0x00000018


	//----- nvinfo : EIATTR_FRAME_SIZE
	.align		4
.L_455:
        /*09cc*/ 	.byte	0x04, 0x11
        /*09ce*/ 	.short	(.L_457 - .L_456)
	.align		4
.L_456:
        /*09d0*/ 	.word	index@(_ZN2at6native18elementwise_kernelILi128ELi4EZNS0_15gpu_kernel_implIZZZNS0_26GeluBackwardCUDAKernelImplERNS_18TensorIteratorBaseENS0_8GeluTypeEENKUlvE0_clEvENKUlvE1_clEvEUlN3c104HalfES9_E_EEvS4_RKT_EUliE_EEviT1_)
        /*09d4*/ 	.word	0x00000000


	//----- nvinfo : EIATTR_REGCOUNT
	.align		4
.L_457:
        /*09d8*/ 	.byte	0x04, 0x2f
        /*09da*/ 	.short	(.L_459 - .L_458)
	.align		4
.L_458:
        /*09dc*/ 	.word	index@(_ZN2at6native29vectorized_elementwise_kernelILi8EZZZNS0_26GeluBackwardCUDAKernelImplERNS_18TensorIteratorBaseENS0_8GeluTypeEENKUlvE0_clEvENKUlvE2_clEvEUlN3c108BFloat16ES8_E_St5arrayIPcLm3EEEEviT0_T1_)
        /*09e0*/ 	.word	0x00000020


	//----- nvinfo : EIATTR_FRAME_SIZE
	.align		4
.L_459:
        /*09e4*/ 	.byte	0x04, 0x11
        /*09e6*/ 	.short	(.L_461 - .L_460)
	.align		4
.L_460:
        /*09e8*/ 	.word	index@(_ZN2at6native29vectorized_elementwise_kernelILi8EZZZNS0_26GeluBackwardCUDAKernelImplERNS_18TensorIteratorBaseENS0_8GeluTypeEENKUlvE0_clEvENKUlvE2_clEvEUlN3c108BFloat16ES8_E_St5arrayIPcLm3EEEEviT0_T1_)
        /*09ec*/ 	.word	0x00000000


	//----- nvinfo : EIATTR_REGCOUNT
	.align		4
.L_461:
        /*09f0*/ 	.byte	0x04, 0x2f
        /*09f2*/ 	.short	(.L_463 - .L_462)
	.align		4
.L_462:
        /*09f4*/ 	.word	index@(_ZN2at6native29vectorized_elementwise_kernelILi4EZZZNS0_26GeluBackwardCUDAKernelImplERNS_18TensorIteratorBaseENS0_8GeluTypeEENKUlvE0_clEvENKUlvE2_clEvEUlN3c108BFloat16ES8_E_St5arrayIPcLm3EEEEviT0_T1_)
        /*09f8*/ 	.word	0x00000020


	//----- nvinfo : EIATTR_FRAME_SIZE
	.align		4
.L_463:
        /*09fc*/ 	.byte	0x04, 0x11
        /*09fe*/ 	.short	(.L_465 - .L_464)
	.align		4
.L_464:
        /*0a00*/ 	.word	index@(_ZN2at6native29vectorized_elementwise_kernelILi4EZZZNS0_26GeluBackwardCUDAKernelImplERNS_18TensorIteratorBaseENS0_8GeluTypeEENKUlvE0_clEvENKUlvE2_clEvEUlN3c108BFloat16ES8_E_St5arrayIPcLm3EEEEviT0_T1_)
        /*0a04*/ 	.word	0x00000000


	//----- nvinfo : EIATTR_REGCOUNT
	.align		4
.L_465:
        /*0a08*/ 	.byte	0x04, 0x2f
        /*0a0a*/ 	.short	(.L_467 - .L_466)
	.align		4
.L_466:
        /*0a0c*/ 	.word	index@(_ZN2at6native29vectorized_elementwise_kernelILi2EZZZNS0_26GeluBackwardCUDAKernelImplERNS_18TensorIteratorBaseENS0_8GeluTypeEENKUlvE0_clEvENKUlvE2_clEvEUlN3c108BFloat16ES8_E_St5arrayIPcLm3EEEEviT0_T1_)
        /*0a10*/ 	.word	0x00000020


	//----- nvinfo : EIATTR_FRAME_SIZE
	.align		4
.L_467:
        /*0a14*/ 	.byte	0x04, 0x11
        /*0a16*/ 	.short	(.L_469 - .L_468)
	.align		4
.L_468:
        /*0a18*/ 	.word	index@(_ZN2at6native29vectorized_elementwise_kernelILi2EZZZNS0_26GeluBackwardCUDAKernelImplERNS_18TensorIteratorBaseENS0_8GeluTypeEENKUlvE0_clEvENKUlvE2_clEvEUlN3c108BFloat16ES8_E_St5arrayIPcLm3EEEEviT0_T1_)
        /*0a1c*/ 	.word	0x00000000


	//----- nvinfo : EIATTR_REGCOUNT
	.align		4
.L_469:
        /*0a20*/ 	.byte	0x04, 0x2f
        /*0a22*/ 	.short	(.L_471 - .L_470)
	.align		4
.L_470:
        /*0a24*/ 	.word	index@(_ZN2at6native27unrolled_elementwise_kernelIZZZNS0_26GeluBackwardCUDAKernelImplERNS_18TensorIteratorBaseENS0_8GeluTypeEENKUlvE0_clEvENKUlvE2_clEvEUlN3c108BFloat16ES8_E_St5arrayIPcLm3EELi4E23TrivialOffsetCalculatorILi2EjESD_ILi1EjENS0_6memory15LoadWithoutCastENSG_16StoreWithoutCastEEEviT_T0_T2_T3_T4_T5_)
        /*0a28*/ 	.word	0x0000001c


	//----- nvinfo : EIATTR_FRAME_SIZE
	.align		4
.L_471:
        /*0a2c*/ 	.byte	0x04, 0x11
        /*0a2e*/ 	.short	(.L_473 - .L_472)
	.align		4
.L_472:
        /*0a30*/ 	.word	index@(_ZN2at6native27unrolled_elementwise_kernelIZZZNS0_26GeluBackwardCUDAKernelImplERNS_18TensorIteratorBaseENS0_8GeluTypeEENKUlvE0_clEvENKUlvE2_clEvEUlN3c108BFloat16ES8_E_St5arrayIPcLm3EELi4E23TrivialOffsetCalculatorILi2EjESD_ILi1EjENS0_6memory15LoadWithoutCastENSG_16StoreWithoutCastEEEviT_T0_T2_T3_T4_T5_)
        /*0a34*/ 	.word	0x00000000


	//----- nvinfo : EIATTR_REGCOUNT
	.align		4
.L_473:
        /*0a38*/ 	.byte	0x04, 0x2f
        /*0a3a*/ 	.short	(.L_475 - .L_474)
	.align		4
.L_474:
        /*0a3c*/ 	.word	index@(_ZN2at6native18elementwise_kernelILi128ELi4EZNS0_22gpu_kernel_impl_nocastIZZZNS0_26GeluBackwardCUDAKernelImplERNS_18TensorIteratorBaseENS0_8GeluTypeEENKUlvE0_clEvENKUlvE2_clEvEUlN3c108BFloat16ES9_E_EEvS4_RKT_EUliE_EEviT1_)
        /*0a40*/ 	.word	0x00000014


	//----- nvinfo : EIATTR_FRAME_SIZE
	.align		4
.L_475:
        /*0a44*/ 	.byte	0x04, 0x11
        /*0a46*/ 	.short	(.L_477 - .L_476)
	.align		4
.L_476:
        /*0a48*/ 	.word	index@(_ZN2at6native18elementwise_kernelILi128ELi4EZNS0_22gpu_kernel_impl_nocastIZZZNS0_26GeluBackwardCUDAKernelImplERNS_18TensorIteratorBaseENS0_8GeluTypeEENKUlvE0_clEvENKUlvE2_clEvEUlN3c108BFloat16ES9_E_EEvS4_RKT_EUliE_EEviT1_)
        /*0a4c*/ 	.word	0x00000000


	//----- nvinfo : EIATTR_REGCOUNT
	.align		4
.L_477:
        /*0a50*/ 	.byte	0x04, 0x2f
        /*0a52*/ 	.short	(.L_479 - .L_478)
	.align		4
.L_478:
        /*0a54*/ 	.word	index@(_ZN2at6native27unrolled_elementwise_kernelIZZZNS0_26GeluBackwardCUDAKernelImplERNS_18TensorIteratorBaseENS0_8GeluTypeEENKUlvE0_clEvENKUlvE2_clEvEUlN3c108BFloat16ES8_E_St5arrayIPcLm3EELi4E23TrivialOffsetCalculatorILi2EjESD_ILi1EjENS0_6memory12LoadWithCastILi2EEENSG_13StoreWithCastILi1EEEEEviT_T0_T2_T3_T4_T5_)
        /*0a58*/ 	.word	0x0000001f


	//----- nvinfo : EIATTR_FRAME_SIZE
	.align		4
.L_479:
        /*0a5c*/ 	.byte	0x04, 0x11
        /*0a5e*/ 	.short	(.L_481 - .L_480)
	.align		4
.L_480:
        /*0a60*/ 	.word	index@(_ZN2at6native27unrolled_elementwise_kernelIZZZNS0_26GeluBackwardCUDAKernelImplERNS_18TensorIteratorBaseENS0_8GeluTypeEENKUlvE0_clEvENKUlvE2_clEvEUlN3c108BFloat16ES8_E_St5arrayIPcLm3EELi4E23TrivialOffsetCalculatorILi2EjESD_ILi1EjENS0_6memory12LoadWithCastILi2EEENSG_13StoreWithCastILi1EEEEEviT_T0_T2_T3_T4_T5_)
        /*0a64*/ 	.word	0x00000000


	//----- nvinfo : EIATTR_REGCOUNT
	.align		4
.L_481:
        /*0a68*/ 	.byte	0x04, 0x2f
        /*0a6a*/ 	.short	(.L_483 - .L_482)
	.align		4
.L_482:
        /*0a6c*/ 	.word	index@(_ZN2at6native18elementwise_kernelILi128ELi4EZNS0_15gpu_kernel_implIZZZNS0_26GeluBackwardCUDAKernelImplERNS_18TensorIteratorBaseENS0_8GeluTypeEENKUlvE0_clEvENKUlvE2_clEvEUlN3c108BFloat16ES9_E_EEvS4_RKT_EUliE_EEviT1_)
        /*0a70*/ 	.word	0x00000018


	//----- nvinfo : EIATTR_FRAME_SIZE
	.align		4
.L_483:
        /*0a74*/ 	.byte	0x04, 0x11
        /*0a76*/ 	.short	(.L_485 - .L_484)
	.align		4
.L_484:
        /*0a78*/ 	.word	index@(_ZN2at6native18elementwise_kernelILi128ELi4EZNS0_15gpu_kernel_implIZZZNS0_26GeluBackwardCUDAKernelImplERNS_18TensorIteratorBaseENS0_8GeluTypeEENKUlvE0_clEvENKUlvE2_clEvEUlN3c108BFloat16ES9_E_EEvS4_RKT_EUliE_EEviT1_)
        /*0a7c*/ 	.word	0x00000000


	//----- nvinfo : EIATTR_MIN_STACK_SIZE
	.align		4
.L_485:
        /*0a80*/ 	.byte	0x04, 0x12
        /*0a82*/ 	.short	(.L_487 - .L_486)
	.align		4
.L_486:
        /*0a84*/ 	.word	index@(_ZN2at6native18elementwise_kernelILi128ELi4EZNS0_15gpu_kernel_implIZZZNS0_26GeluBackwardCUDAKernelImplERNS_18TensorIteratorBaseENS0_8GeluTypeEENKUlvE0_clEvENKUlvE2_clEvEUlN3c108BFloat16ES9_E_EEvS4_RKT_EUliE_EEviT1_)
        /*0a88*/ 	.word	0x00000000


	//----- nvinfo : EIATTR_MIN_STACK_SIZE
	.align		4
.L_487:
        /*0a8c*/ 	.byte	0x04, 0x12
        /*0a8e*/ 	.short	(.L_489 - .L_488)
	.align		4
.L_488:
        /*0a90*/ 	.word	index@(_ZN2at6native27unrolled_elementwise_kernelIZZZNS0_26GeluBackwardCUDAKernelImplERNS_18TensorIteratorBaseENS0_8GeluTypeEENKUlvE0_clEvENKUlvE2_clEvEUlN3c108BFloat16ES8_E_St5arrayIPcLm3EELi4E23TrivialOffsetCalculatorILi2EjESD_ILi1EjENS0_6memory12LoadWithCastILi2EEENSG_13StoreWithCastILi1EEEEEviT_T0_T2_T3_T4_T5_)
        /*0a94*/ 	.word	0x00000000


	//----- nvinfo : EIATTR_MIN_STACK_SIZE
	.align		4
.L_489:
        /*0a98*/ 	.byte	0x04, 0x12
        /*0a9a*/ 	.short	(.L_491 - .L_490)
	.align		4
.L_490:
        /*0a9c*/ 	.word	index@(_ZN2at6native18elementwise_kernelILi128ELi4EZNS0_22gpu_kernel_impl_nocastIZZZNS0_26GeluBackwardCUDAKernelImplERNS_18TensorIteratorBaseENS0_8GeluTypeEENKUlvE0_clEvENKUlvE2_clEvEUlN3c108BFloat16ES9_E_EEvS4_RKT_EUliE_EEviT1_)
        /*0aa0*/ 	.word	0x00000000


	//----- nvinfo : EIATTR_MIN_STACK_SIZE
	.align		4
.L_491:
        /*0aa4*/ 	.byte	0x04, 0x12
        /*0aa6*/ 	.short	(.L_493 - .L_492)
	.align		4
.L_492:
        /*0aa8*/ 	.word	index@(_ZN2at6native27unrolled_elementwise_kernelIZZZNS0_26GeluBackwardCUDAKernelImplERNS_18TensorIteratorBaseENS0_8GeluTypeEENKUlvE0_clEvENKUlvE2_clEvEUlN3c108BFloat16ES8_E_St5arrayIPcLm3EELi4E23TrivialOffsetCalculatorILi2EjESD_ILi1EjENS0_6memory15LoadWithoutCastENSG_16StoreWithoutCastEEEviT_T0_T2_T3_T4_T5_)
        /*0aac*/ 	.word	0x00000000


	//----- nvinfo : EIATTR_MIN_STACK_SIZE
	.align		4
.L_493:
        /*0ab0*/ 	.byte	0x04, 0x12
        /*0ab2*/ 	.short	(.L_495 - .L_494)
	.align		4
.L_494:
        /*0ab4*/ 	.word	index@(_ZN2at6native29vectorized_elementwise_kernelILi2EZZZNS0_26GeluBackwardCUDAKernelImplERNS_18TensorIteratorBaseENS0_8GeluTypeEENKUlvE0_clEvENKUlvE2_clEvEUlN3c108BFloat16ES8_E_St5arrayIPcLm3EEEEviT0_T1_)
        /*0ab8*/ 	.word	0x00000000


	//----- nvinfo : EIATTR_MIN_STACK_SIZE
	.align		4
.L_495:
        /*0abc*/ 	.byte	0x04, 0x12
        /*0abe*/ 	.short	(.L_497 - .L_496)
	.align		4
.L_496:
        /*0ac0*/ 	.word	index@(_ZN2at6native29vectorized_elementwise_kernelILi4EZZZNS0_26GeluBackwardCUDAKernelImplERNS_18TensorIteratorBaseENS0_8GeluTypeEENKUlvE0_clEvENKUlvE2_clEvEUlN3c108BFloat16ES8_E_St5arrayIPcLm3EEEEviT0_T1_)
        /*0ac4*/ 	.word	0x00000000


	//----- nvinfo : EIATTR_MIN_STACK_SIZE
	.align		4
.L_497:
        /*0ac8*/ 	.byte	0x04, 0x12
        /*0aca*/ 	.short	(.L_499 - .L_498)
	.align		4
.L_498:
        /*0acc*/ 	.word	index@(_ZN2at6native29vectorized_elementwise_kernelILi8EZZZNS0_26GeluBackwardCUDAKernelImplERNS_18TensorIteratorBaseENS0_8GeluTypeEENKUlvE0_clEvENKUlvE2_clEvEUlN3c108BFloat16ES8_E_St5arrayIPcLm3EEEEviT0_T1_)
        /*0ad0*/ 	.word	0x00000000


	//----- nvinfo : EIATTR_MIN_STACK_SIZE
	.align		4
.L_499:
        /*0ad4*/ 	.byte	0x04, 0x12
        /*0ad6*/ 	.short	(.L_501 - .L_500)
	.align		4
.L_500:
        /*0ad8*/ 	.word	index@(_ZN2at6native18elementwise_kernelILi128ELi4EZNS0_15gpu_kernel_implIZZZNS0_26GeluBackwardCUDAKernelImplERNS_18TensorIteratorBaseENS0_8GeluTypeEENKUlvE0_clEvENKUlvE1_clEvEUlN3c104HalfES9_E_EEvS4_RKT_EUliE_EEviT1_)
        /*0adc*/ 	.word	0x00000000


	//----- nvinfo : EIATTR_MIN_STACK_SIZE
	.align		4
.L_501:
        /*0ae0*/ 	.byte	0x04, 0x12
        /*0ae2*/ 	.short	(.L_503 - .L_502)
	.align		4
.L_502:
        /*0ae4*/ 	.word	index@(_ZN2at6native27unrolled_elementwise_kernelIZZZNS0_26GeluBackwardCUDAKernelImplERNS_18TensorIteratorBaseENS0_8GeluTypeEENKUlvE0_clEvENKUlvE1_clEvEUlN3c104HalfES8_E_St5arrayIPcLm3EELi4E23TrivialOffsetCalculatorILi2EjESD_ILi1EjENS0_6memory12LoadWithCastILi2EEENSG_13StoreWithCastILi1EEEEEviT_T0_T2_T3_T4_T5_)
        /*0ae8*/ 	.word	0x00000000


	//----- nvinfo : EIATTR_MIN_STACK_SIZE
	.align		4
.L_503:
        /*0aec*/ 	.byte	0x04, 0x12
        /*0aee*/ 	.short	(.L_505 - .L_504)
	.align		4
.L_504:
        /*0af0*/ 	.word	index@(_ZN2at6native18elementwise_kernelILi128ELi4EZNS0_22gpu_kernel_impl_nocastIZZZNS0_26GeluBackwardCUDAKernelImplERNS_18TensorIteratorBaseENS0_8GeluTypeEENKUlvE0_clEvENKUlvE1_clEvEUlN3c104HalfES9_E_EEvS4_RKT_EUliE_EEviT1_)
        /*0af4*/ 	.word	0x00000000


	//----- nvinfo : EIATTR_MIN_STACK_SIZE
	.align		4
.L_505:
        /*0af8*/ 	.byte	0x04, 0x12
        /*0afa*/ 	.short	(.L_507 - .L_506)
	.align		4
.L_506:
        /*0afc*/ 	.word	index@(_ZN2at6native27unrolled_elementwise_kernelIZZZNS0_26GeluBackwardCUDAKernelImplERNS_18TensorIteratorBaseENS0_8GeluTypeEENKUlvE0_clEvENKUlvE1_clEvEUlN3c104HalfES8_E_St5arrayIPcLm3EELi4E23TrivialOffsetCalculatorILi2EjESD_ILi1EjENS0_6memory15LoadWithoutCastENSG_16StoreWithoutCastEEEviT_T0_T2_T3_T4_T5_)
        /*0b00*/ 	.word	0x00000000


	//----- nvinfo : EIATTR_MIN_STACK_SIZE
	.align		4
.L_507:
        /*0b04*/ 	.byte	0x04, 0x12
        /*0b06*/ 	.short	(.L_509 - .L_508)
	.align		4
.L_508:
        /*0b08*/ 	.word	index@(_ZN2at6native29vectorized_elementwise_kernelILi2EZZZNS0_26GeluBackwardCUDAKernelImplERNS_18TensorIteratorBaseENS0_8GeluTypeEENKUlvE0_clEvENKUlvE1_clEvEUlN3c104HalfES8_E_St5arrayIPcLm3EEEEviT0_T1_)
        /*0b0c*/ 	.word	0x00000000


	//----- nvinfo : EIATTR_MIN_STACK_SIZE
	.align		4
.L_509:
        /*0b10*/ 	.byte	0x04, 0x12
        /*0b12*/ 	.short	(.L_511 - .L_510)
	.align		4
.L_510:
        /*0b14*/ 	.word	index@(_ZN2at6native29vectorized_elementwise_kernelILi4EZZZNS0_26GeluBackwardCUDAKernelImplERNS_18TensorIteratorBaseENS0_8GeluTypeEENKUlvE0_clEvENKUlvE1_clEvEUlN3c104HalfES8_E_St5arrayIPcLm3EEEEviT0_T1_)
        /*0b18*/ 	.word	0x00000000


	//----- nvinfo : EIATTR_MIN_STACK_SIZE
	.align		4
.L_511:
        /*0b1c*/ 	.byte	0x04, 0x12
        /*0b1e*/ 	.short	(.L_513 - .L_512)
	.align		4
.L_512:
        /*0b20*/ 	.word	index@(_ZN2at6native29vectorized_elementwise_kernelILi8EZZZNS0_26GeluBackwardCUDAKernelImplERNS_18TensorIteratorBaseENS0_8GeluTypeEENKUlvE0_clEvENKUlvE1_clEvEUlN3c104HalfES8_E_St5arrayIPcLm3EEEEviT0_T1_)
        /*0b24*/ 	.word	0x00000000


	//----- nvinfo : EIATTR_MIN_STACK_SIZE
	.align		4
.L_513:
        /*0b28*/ 	.byte	0x04, 0x12
        /*0b2a*/ 	.short	(.L_515 - .L_514)
	.align		4
.L_514:
        /*0b2c*/ 	.word	index@(_ZN2at6native18elementwise_kernelILi128ELi4EZNS0_15gpu_kernel_implIZZZNS0_26GeluBackwardCUDAKernelImplERNS_18TensorIteratorBaseENS0_8GeluTypeEENKUlvE0_clEvENKUlvE0_clEvEUlffE_EEvS4_RKT_EUliE_EEviT1_)
        /*0b30*/ 	.word	0x00000000


	//----- nvinfo : EIATTR_MIN_STACK_SIZE
	.align		4
.L_515:
        /*0b34*/ 	.byte	0x04, 0x12
        /*0b36*/ 	.short	(.L_517 - .L_516)
	.align		4
.L_516:
        /*0b38*/ 	.word	index@(_ZN2at6native27unrolled_elementwise_kernelIZZZNS0_26GeluBackwardCUDAKernelImplERNS_18TensorIteratorBaseENS0_8GeluTypeEENKUlvE0_clEvENKUlvE0_clEvEUlffE_St5arrayIPcLm3EELi4E23TrivialOffsetCalculatorILi2EjESB_ILi1EjENS0_6memory12LoadWithCastILi2EEENSE_13StoreWithCastILi1EEEEEviT_T0_T2_T3_T4_T5_)
        /*0b3c*/ 	.word	0x00000000


	//----- nvinfo : EIATTR_MIN_STACK_SIZE
	.align		4
.L_517:
        /*0b40*/ 	.byte	0x04, 0x12
        /*0b42*/ 	.short	(.L_519 - .L_518)
	.align		4
.L_518:
        /*0b44*/ 	.word	index@(_ZN2at6native18elementwise_kernelILi128ELi2EZNS0_22gpu_kernel_impl_nocastIZZZNS0_26GeluBackwardCUDAKernelImplERNS_18TensorIteratorBaseENS0_8GeluTypeEENKUlvE0_clEvENKUlvE0_clEvEUlffE_EEvS4_RKT_EUliE_EEviT1_)
        /*0b48*/ 	.word	0x00000000


	//----- nvinfo : EIATTR_MIN_STACK_SIZE
	.align		4
.L_519:
        /*0b4c*/ 	.byte	0x04, 0x12
        /*0b4e*/ 	.short	(.L_521 - .L_520)
	.align		4
.L_520:
        /*0b50*/ 	.word	index@(_ZN2at6native27unrolled_elementwise_kernelIZZZNS0_26GeluBackwardCUDAKernelImplERNS_18TensorIteratorBaseENS0_8GeluTypeEENKUlvE0_clEvENKUlvE0_clEvEUlffE_St5arrayIPcLm3EELi4E23TrivialOffsetCalculatorILi2EjESB_ILi1EjENS0_6memory15LoadWithoutCastENSE_16StoreWithoutCastEEEviT_T0_T2_T3_T4_T5_)
        /*0b54*/ 	.word	0x00000000


	//----- nvinfo : EIATTR_MIN_STACK_SIZE
	.align		4
.L_521:
        /*0b58*/ 	.byte	0x04, 0x12
        /*0b5a*/ 	.short	(.L_523 - .L_522)
	.align		4
.L_522:
        /*0b5c*/ 	.word	index@(_ZN2at6native29vectorized_elementwise_kernelILi2EZZZNS0_26GeluBackwardCUDAKernelImplERNS_18TensorIteratorBaseENS0_8GeluTypeEENKUlvE0_clEvENKUlvE0_clEvEUlffE_St5arrayIPcLm3EEEEviT0_T1_)
        /*0b60*/ 	.word	0x00000000


	//----- nvinfo : EIATTR_MIN_STACK_SIZE
	.align		4
.L_523:
        /*0b64*/ 	.byte	0x04, 0x12
        /*0b66*/ 	.short	(.L_525 - .L_524)
	.align		4
.L_524:
        /*0b68*/ 	.word	index@(_ZN2at6native29vectorized_elementwise_kernelILi4EZZZNS0_26GeluBackwardCUDAKernelImplERNS_18TensorIteratorBaseENS0_8GeluTypeEENKUlvE0_clEvENKUlvE0_clEvEUlffE_St5arrayIPcLm3EEEEviT0_T1_)
        /*0b6c*/ 	.word	0x00000000


	//----- nvinfo : EIATTR_MIN_STACK_SIZE
	.align		4
.L_525:
        /*0b70*/ 	.byte	0x04, 0x12
        /*0b72*/ 	.short	(.L_527 - .L_526)
	.align		4
.L_526:
        /*0b74*/ 	.word	index@(_ZN2at6native29vectorized_elementwise_kernelILi8EZZZNS0_26GeluBackwardCUDAKernelImplERNS_18TensorIteratorBaseENS0_8GeluTypeEENKUlvE0_clEvENKUlvE0_clEvEUlffE_St5arrayIPcLm3EEEEviT0_T1_)
        /*0b78*/ 	.word	0x00000000


	//----- nvinfo : EIATTR_MIN_STACK_SIZE
	.align		4
.L_527:
        /*0b7c*/ 	.byte	0x04, 0x12
        /*0b7e*/ 	.short	(.L_529 - .L_528)
	.align		4
.L_528:
        /*0b80*/ 	.word	index@(_ZN2at6native18elementwise_kernelILi128ELi4EZNS0_15gpu_kernel_implIZZZNS0_26GeluBackwardCUDAKernelImplERNS_18TensorIteratorBaseENS0_8GeluTypeEENKUlvE0_clEvENKUlvE_clEvEUlddE_EEvS4_RKT_EUliE_EEviT1_)
        /*0b84*/ 	.word	0x00000000


	//----- nvinfo : EIATTR_MIN_STACK_SIZE
	.align		4
.L_529:
        /*0b88*/ 	.byte	0x04, 0x12
        /*0b8a*/ 	.short	(.L_531 - .L_530)
	.align		4
.L_530:
        /*0b8c*/ 	.word	index@(_ZN2at6native27unrolled_elementwise_kernelIZZZNS0_26GeluBackwardCUDAKernelImplERNS_18TensorIteratorBaseENS0_8GeluTypeEENKUlvE0_clEvENKUlvE_clEvEUlddE_St5arrayIPcLm3EELi4E23TrivialOffsetCalculatorILi2EjESB_ILi1EjENS0_6memory12LoadWithCastILi2EEENSE_13StoreWithCastILi1EEEEEviT_T0_T2_T3_T4_T5_)
        /*0b90*/ 	.word	0x00000000


	//----- nvinfo : EIATTR_MIN_STACK_SIZE
	.align		4
.L_531:
        /*0b94*/ 	.byte	0x04, 0x12
        /*0b96*/ 	.short	(.L_533 - .L_532)
	.align		4
.L_532:
        /*0b98*/ 	.word	index@(_ZN2at6native18elementwise_kernelILi128ELi2EZNS0_22gpu_kernel_impl_nocastIZZZNS0_26GeluBackwardCUDAKernelImplERNS_18TensorIteratorBaseENS0_8GeluTypeEENKUlvE0_clEvENKUlvE_clEvEUlddE_EEvS4_RKT_EUliE_EEviT1_)
        /*0b9c*/ 	.word	0x00000000


	//----- nvinfo : EIATTR_MIN_STACK_SIZE
	.align		4
.L_533:
        /*0ba0*/ 	.byte	0x04, 0x12
        /*0ba2*/ 	.short	(.L_535 - .L_534)
	.align		4
.L_534:
        /*0ba4*/ 	.word	index@(_ZN2at6native27unrolled_elementwise_kernelIZZZNS0_26GeluBackwardCUDAKernelImplERNS_18TensorIteratorBaseENS0_8GeluTypeEENKUlvE0_clEvENKUlvE_clEvEUlddE_St5arrayIPcLm3EELi4E23TrivialOffsetCalculatorILi2EjESB_ILi1EjENS0_6memory15LoadWithoutCastENSE_16StoreWithoutCastEEEviT_T0_T2_T3_T4_T5_)
        /*0ba8*/ 	.word	0x00000000


	//----- nvinfo : EIATTR_MIN_STACK_SIZE
	.align		4
.L_535:
        /*0bac*/ 	.byte	0x04, 0x12
        /*0bae*/ 	.short	(.L_537 - .L_536)
	.align		4
.L_536:
        /*0bb0*/ 	.word	index@(_ZN2at6native29vectorized_elementwise_kernelILi2EZZZNS0_26GeluBackwardCUDAKernelImplERNS_18TensorIteratorBaseENS0_8GeluTypeEENKUlvE0_clEvENKUlvE_clEvEUlddE_St5arrayIPcLm3EEEEviT0_T1_)
        /*0bb4*/ 	.word	0x00000000


	//----- nvinfo : EIATTR_MIN_STACK_SIZE
	.align		4
.L_537:
        /*0bb8*/ 	.byte	0x04, 0x12
        /*0bba*/ 	.short	(.L_539 - .L_538)
	.align		4
.L_538:
        /*0bbc*/ 	.word	index@(_ZN2at6native29vectorized_elementwise_kernelILi4EZZZNS0_26GeluBackwardCUDAKernelImplERNS_18TensorIteratorBaseENS0_8GeluTypeEENKUlvE0_clEvENKUlvE_clEvEUlddE_St5arrayIPcLm3EEEEviT0_T1_)
        /*0bc0*/ 	.word	0x00000000


	//----- nvinfo : EIATTR_MIN_STACK_SIZE
	.align		4
.L_539:
        /*0bc4*/ 	.byte	0x04, 0x12
        /*0bc6*/ 	.short	(.L_541 - .L_540)
	.align		4
.L_540:
        /*0bc8*/ 	.word	index@(_ZN2at6native29vectorized_elementwise_kernelILi8EZZZNS0_26GeluBackwardCUDAKernelImplERNS_18TensorIteratorBaseENS0_8GeluTypeEENKUlvE0_clEvENKUlvE_clEvEUlddE_St5arrayIPcLm3EEEEviT0_T1_)
        /*0bcc*/ 	.word	0x00000000


	//----- nvinfo : EIATTR_MIN_STACK_SIZE
	.align		4
.L_541:
        /*0bd0*/ 	.byte	0x04, 0x12
        /*0bd2*/ 	.short	(.L_543 - .L_542)
	.align		4
.L_542:
        /*0bd4*/ 	.word	index@(_ZN2at6native18elementwise_kernelILi128ELi4EZNS0_15gpu_kernel_implIZZZNS0_26GeluBackwardCUDAKernelImplERNS_18TensorIteratorBaseENS0_8GeluTypeEENKUlvE_clEvENKUlvE2_clEvEUlN3c108BFloat16ES9_E_EEvS4_RKT_EUliE_EEviT1_)
        /*0bd8*/ 	.word	0x00000000


	//----- nvinfo : EIATTR_MIN_STACK_SIZE
	.align		4
.L_543:
        /*0bdc*/ 	.byte	0x04, 0x12
        /*0bde*/ 	.short	(.L_545 - .L_544)
	.align		4
.L_544:
        /*0be0*/ 	.word	index@(_ZN2at6native27unrolled_elementwise_kernelIZZZNS0_26GeluBackwardCUDAKernelImplERNS_18TensorIteratorBaseENS0_8GeluTypeEENKUlvE_clEvENKUlvE2_clEvEUlN3c108BFloat16ES8_E_St5arrayIPcLm3EELi4E23TrivialOffsetCalculatorILi2EjESD_ILi1EjENS0_6memory12LoadWithCastILi2EEENSG_13StoreWithCastILi1EEEEEviT_T0_T2_T3_T4_T5_)
        /*0be4*/ 	.word	0x00000000


	//----- nvinfo : EIATTR_MIN_STACK_SIZE
	.align		4
.L_545:
        /*0be8*/ 	.byte	0x04, 0x12
        /*0bea*/ 	.short	(.L_547 - .L_546)
	.align		4
.L_546:
        /*0bec*/ 	.word	index@(_ZN2at6native18elementwise_kernelILi128ELi4EZNS0_22gpu_kernel_impl_nocastIZZZNS0_26GeluBackwardCUDAKernelImplERNS_18TensorIteratorBaseENS0_8GeluTypeEENKUlvE_clEvENKUlvE2_clEvEUlN3c108BFloat16ES9_E_EEvS4_RKT_EUliE_EEviT1_)
        /*0bf0*/ 	.word	0x00000000


	//----- nvinfo : EIATTR_MIN_STACK_SIZE
	.align		4
.L_547:
        /*0bf4*/ 	.byte	0x04, 0x12
        /*0bf6*/ 	.short	(.L_549 - .L_548)
	.align		4
.L_548:
        /*0bf8*/ 	.word	index@(_ZN2at6native27unrolled_elementwise_kernelIZZZNS0_26GeluBackwardCUDAKernelImplERNS_18TensorIteratorBaseENS0_8GeluTypeEENKUlvE_clEvENKUlvE2_clEvEUlN3c108BFloat16ES8_E_St5arrayIPcLm3EELi4E23TrivialOffsetCalculatorILi2EjESD_ILi1EjENS0_6memory15LoadWithoutCastENSG_16StoreWithoutCastEEEviT_T0_T2_T3_T4_T5_)
        /*0bfc*/ 	.word	0x00000000


	//----- nvinfo : EIATTR_MIN_STACK_SIZE
	.align		4
.L_549:
        /*0c00*/ 	.byte	0x04, 0x12
        /*0c02*/ 	.short	(.L_551 - .L_550)
	.align		4
.L_550:
        /*0c04*/ 	.word	index@(_ZN2at6native29vectorized_elementwise_kernelILi2EZZZNS0_26GeluBackwardCUDAKernelImplERNS_18TensorIteratorBaseENS0_8GeluTypeEENKUlvE_clEvENKUlvE2_clEvEUlN3c108BFloat16ES8_E_St5arrayIPcLm3EEEEviT0_T1_)
        /*0c08*/ 	.word	0x00000000


	//----- nvinfo : EIATTR_MIN_STACK_SIZE
	.align		4
.L_551:
        /*0c0c*/ 	.byte	0x04, 0x12
        /*0c0e*/ 	.short	(.L_553 - .L_552)
	.align		4
.L_552:
        /*0c10*/ 	.word	index@(_ZN2at6native29vectorized_elementwise_kernelILi4EZZZNS0_26GeluBackwardCUDAKernelImplERNS_18TensorIteratorBaseENS0_8GeluTypeEENKUlvE_clEvENKUlvE2_clEvEUlN3c108BFloat16ES8_E_St5arrayIPcLm3EEEEviT0_T1_)
        /*0c14*/ 	.word	0x00000000


	//----- nvinfo : EIATTR_MIN_STACK_SIZE
	.align		4
.L_553:
        /*0c18*/ 	.byte	0x04, 0x12
        /*0c1a*/ 	.short	(.L_555 - .L_554)
	.align		4
.L_554:
        /*0c1c*/ 	.word	index@(_ZN2at6native29vectorized_elementwise_kernelILi8EZZZNS0_26GeluBackwardCUDAKernelImplERNS_18TensorIteratorBaseENS0_8GeluTypeEENKUlvE_clEvENKUlvE2_clEvEUlN3c108BFloat16ES8_E_St5arrayIPcLm3EEEEviT0_T1_)
        /*0c20*/ 	.word	0x00000000


	//----- nvinfo : EIATTR_MIN_STACK_SIZE
	.align		4
.L_555:
        /*0c24*/ 	.byte	0x04, 0x12
        /*0c26*/ 	.short	(.L_557 - .L_556)
	.align		4
.L_556:
        /*0c28*/ 	.word	index@(_ZN2at6native18elementwise_kernelILi128ELi4EZNS0_15gpu_kernel_implIZZZNS0_26GeluBackwardCUDAKernelImplERNS_18TensorIteratorBaseENS0_8GeluTypeEENKUlvE_clEvENKUlvE1_clEvEUlN3c104HalfES9_E_EEvS4_RKT_EUliE_EEviT1_)
        /*0c2c*/ 	.word	0x00000000


	//----- nvinfo : EIATTR_MIN_STACK_SIZE
	.align		4
.L_557:
        /*0c30*/ 	.byte	0x04, 0x12
        /*0c32*/ 	.short	(.L_559 - .L_558)
	.align		4
.L_558:
        /*0c34*/ 	.word	index@(_ZN2at6native27unrolled_elementwise_kernelIZZZNS0_26GeluBackwardCUDAKernelImplERNS_18TensorIteratorBaseENS0_8GeluTypeEENKUlvE_clEvENKUlvE1_clEvEUlN3c104HalfES8_E_St5arrayIPcLm3EELi4E23TrivialOffsetCalculatorILi2EjESD_ILi1EjENS0_6memory12LoadWithCastILi2EEENSG_13StoreWithCastILi1EEEEEviT_T0_T2_T3_T4_T5_)
        /*0c38*/ 	.word	0x00000000


	//----- nvinfo : EIATTR_MIN_STACK_SIZE
	.align		4
.L_559:
        /*0c3c*/ 	.byte	0x04, 0x12
        /*0c3e*/ 	.short	(.L_561 - .L_560)
	.align		4
.L_560:
        /*0c40*/ 	.word	index@(_ZN2at6native18elementwise_kernelILi128ELi4EZNS0_22gpu_kernel_impl_nocastIZZZNS0_26GeluBackwardCUDAKernelImplERNS_18TensorIteratorBaseENS0_8GeluTypeEENKUlvE_clEvENKUlvE1_clEvEUlN3c104HalfES9_E_EEvS4_RKT_EUliE_EEviT1_)
        /*0c44*/ 	.word	0x00000000


	//----- nvinfo : EIATTR_MIN_STACK_SIZE
	.align		4
.L_561:
        /*0c48*/ 	.byte	0x04, 0x12
        /*0c4a*/ 	.short	(.L_563 - .L_562)
	.align		4
.L_562:
        /*0c4c*/ 	.word	index@(_ZN2at6native27unrolled_elementwise_kernelIZZZNS0_26GeluBackwardCUDAKernelImplERNS_18TensorIteratorBaseENS0_8GeluTypeEENKUlvE_clEvENKUlvE1_clEvEUlN3c104HalfES8_E_St5arrayIPcLm3EELi4E23TrivialOffsetCalculatorILi2EjESD_ILi1EjENS0_6memory15LoadWithoutCastENSG_16StoreWithoutCastEEEviT_T0_T2_T3_T4_T5_)
        /*0c50*/ 	.word	0x00000000


	//----- nvinfo : EIATTR_MIN_STACK_SIZE
	.align		4
.L_563:
        /*0c54*/ 	.byte	0x04, 0x12
        /*0c56*/ 	.short	(.L_565 - .L_564)
	.align		4
.L_564:
        /*0c58*/ 	.word	index@(_ZN2at6native29vectorized_elementwise_kernelILi2EZZZNS0_26GeluBackwardCUDAKernelImplERNS_18TensorIteratorBaseENS0_8GeluTypeEENKUlvE_clEvENKUlvE1_clEvEUlN3c104HalfES8_E_St5arrayIPcLm3EEEEviT0_T1_)
        /*0c5c*/ 	.word	0x00000000


	//----- nvinfo : EIATTR_MIN_STACK_SIZE
	.align		4
.L_565:
        /*0c60*/ 	.byte	0x04, 0x12
        /*0c62*/ 	.short	(.L_567 - .L_566)
	.align		4
.L_566:
        /*0c64*/ 	.word	index@(_ZN2at6native29vectorized_elementwise_kernelILi4EZZZNS0_26GeluBackwardCUDAKernelImplERNS_18TensorIteratorBaseENS0_8GeluTypeEENKUlvE_clEvENKUlvE1_clEvEUlN3c104HalfES8_E_St5arrayIPcLm3EEEEviT0_T1_)
        /*0c68*/ 	.word	0x00000000


	//----- nvinfo : EIATTR_MIN_STACK_SIZE
	.align		4
.L_567:
        /*0c6c*/ 	.byte	0x04, 0x12
        /*0c6e*/ 	.short	(.L_569 - .L_568)
	.align		4
.L_568:
        /*0c70*/ 	.word	index@(_ZN2at6native29vectorized_elementwise_kernelILi8EZZZNS0_26GeluBackwardCUDAKernelImplERNS_18TensorIteratorBaseENS0_8GeluTypeEENKUlvE_clEvENKUlvE1_clEvEUlN3c104HalfES8_E_St5arrayIPcLm3EEEEviT0_T1_)
        /*0c74*/ 	.word	0x00000000


	//----- nvinfo : EIATTR_MIN_STACK_SIZE
	.align		4
.L_569:
        /*0c78*/ 	.byte	0x04, 0x12
        /*0c7a*/ 	.short	(.L_571 - .L_570)
	.align		4
.L_570:
        /*0c7c*/ 	.word	index@(_ZN2at6native18elementwise_kernelILi128ELi4EZNS0_15gpu_kernel_implIZZZNS0_26GeluBackwardCUDAKernelImplERNS_18TensorIteratorBaseENS0_8GeluTypeEENKUlvE_clEvENKUlvE0_clEvEUlffE_EEvS4_RKT_EUliE_EEviT1_)
        /*0c80*/ 	.word	0x00000000


	//----- nvinfo : EIATTR_MIN_STACK_SIZE
	.align		4
.L_571:
        /*0c84*/ 	.byte	0x04, 0x12
        /*0c86*/ 	.short	(.L_573 - .L_572)
	.align		4
.L_572:
        /*0c88*/ 	.word	index@(_ZN2at6native27unrolled_elementwise_kernelIZZZNS0_26GeluBackwardCUDAKernelImplERNS_18TensorIteratorBaseENS0_8GeluTypeEENKUlvE_clEvENKUlvE0_clEvEUlffE_St5arrayIPcLm3EELi4E23TrivialOffsetCalculatorILi2EjESB_ILi1EjENS0_6memory12LoadWithCastILi2EEENSE_13StoreWithCastILi1EEEEEviT_T0_T2_T3_T4_T5_)
        /*0c8c*/ 	.word	0x00000000


	//----- nvinfo : EIATTR_MIN_STACK_SIZE
	.align		4
.L_573:
        /*0c90*/ 	.byte	0x04, 0x12
        /*0c92*/ 	.short	(.L_575 - .L_574)
	.align		4
.L_574:
        /*0c94*/ 	.word	index@(_ZN2at6native18elementwise_kernelILi128ELi2EZNS0_22gpu_kernel_impl_nocastIZZZNS0_26GeluBackwardCUDAKernelImplERNS_18TensorIteratorBaseENS0_8GeluTypeEENKUlvE_clEvENKUlvE0_clEvEUlffE_EEvS4_RKT_EUliE_EEviT1_)
        /*0c98*/ 	.word	0x00000000


	//----- nvinfo : EIATTR_MIN_STACK_SIZE
	.align		4
.L_575:
        /*0c9c*/ 	.byte	0x04, 0x12
        /*0c9e*/ 	.short	(.L_577 - .L_576)
	.align		4
.L_576:
        /*0ca0*/ 	.word	index@(_ZN2at6native27unrolled_elementwise_kernelIZZZNS0_26GeluBackwardCUDAKernelImplERNS_18TensorIteratorBaseENS0_8GeluTypeEENKUlvE_clEvENKUlvE0_clEvEUlffE_St5arrayIPcLm3EELi4E23TrivialOffsetCalculatorILi2EjESB_ILi1EjENS0_6memory15LoadWithoutCastENSE_16StoreWithoutCastEEEviT_T0_T2_T3_T4_T5_)
        /*0ca4*/ 	.word	0x00000000


	//----- nvinfo : EIATTR_MIN_STACK_SIZE
	.align		4
.L_577:
        /*0ca8*/ 	.byte	0x04, 0x12
        /*0caa*/ 	.short	(.L_579 - .L_578)
	.align		4
.L_578:
        /*0cac*/ 	.word	index@(_ZN2at6native29vectorized_elementwise_kernelILi2EZZZNS0_26GeluBackwardCUDAKernelImplERNS_18TensorIteratorBaseENS0_8GeluTypeEENKUlvE_clEvENKUlvE0_clEvEUlffE_St5arrayIPcLm3EEEEviT0_T1_)
        /*0cb0*/ 	.word	0x00000000


	//----- nvinfo : EIATTR_MIN_STACK_SIZE
	.align		4
.L_579:
        /*0cb4*/ 	.byte	0x04, 0x12
        /*0cb6*/ 	.short	(.L_581 - .L_580)
	.align		4
.L_580:
        /*0cb8*/ 	.word	index@(_ZN2at6native29vectorized_elementwise_kernelILi4EZZZNS0_26GeluBackwardCUDAKernelImplERNS_18TensorIteratorBaseENS0_8GeluTypeEENKUlvE_clEvENKUlvE0_clEvEUlffE_St5arrayIPcLm3EEEEviT0_T1_)
        /*0cbc*/ 	.word	0x00000000


	//----- nvinfo : EIATTR_MIN_STACK_SIZE
	.align		4
.L_581:
        /*0cc0*/ 	.byte	0x04, 0x12
        /*0cc2*/ 	.short	(.L_583 - .L_582)
	.align		4
.L_582:
        /*0cc4*/ 	.word	index@(_ZN2at6native29vectorized_elementwise_kernelILi8EZZZNS0_26GeluBackwardCUDAKernelImplERNS_18TensorIteratorBaseENS0_8GeluTypeEENKUlvE_clEvENKUlvE0_clEvEUlffE_St5arrayIPcLm3EEEEviT0_T1_)
        /*0cc8*/ 	.word	0x00000000


	//----- nvinfo : EIATTR_MIN_STACK_SIZE
	.align		4
.L_583:
        /*0ccc*/ 	.byte	0x04, 0x12
        /*0cce*/ 	.short	(.L_585 - .L_584)
	.align		4
.L_584:
        /*0cd0*/ 	.word	index@(_ZN2at6native18elementwise_kernelILi128ELi4EZNS0_15gpu_kernel_implIZZZNS0_26GeluBackwardCUDAKernelImplERNS_18TensorIteratorBaseENS0_8GeluTypeEENKUlvE_clEvENKUlvE_clEvEUlddE_EEvS4_RKT_EUliE_EEviT1_)
        /*0cd4*/ 	.word	0x00000000


	//----- nvinfo : EIATTR_MIN_STACK_SIZE
	.align		4
.L_585:
        /*0cd8*/ 	.byte	0x04, 0x12
        /*0cda*/ 	.short	(.L_587 - .L_586)
	.align		4
.L_586:
        /*0cdc*/ 	.word	index@(_ZN2at6native27unrolled_elementwise_kernelIZZZNS0_26GeluBackwardCUDAKernelImplERNS_18TensorIteratorBaseENS0_8GeluTypeEENKUlvE_clEvENKUlvE_clEvEUlddE_St5arrayIPcLm3EELi4E23TrivialOffsetCalculatorILi2EjESB_ILi1EjENS0_6memory12LoadWithCastILi2EEENSE_13StoreWithCastILi1EEEEEviT_T0_T2_T3_T4_T5_)
        /*0ce0*/ 	.word	0x00000000


	//----- nvinfo : EIATTR_MIN_STACK_SIZE
	.align		4
.L_587:
        /*0ce4*/ 	.byte	0x04, 0x12
        /*0ce6*/ 	.short	(.L_589 - .L_588)
	.align		4
.L_588:
        /*0ce8*/ 	.word	index@(_ZN2at6native18elementwise_kernelILi128ELi2EZNS0_22gpu_kernel_impl_nocastIZZZNS0_26GeluBackwardCUDAKernelImplERNS_18TensorIteratorBaseENS0_8GeluTypeEENKUlvE_clEvENKUlvE_clEvEUlddE_EEvS4_RKT_EUliE_EEviT1_)
        /*0cec*/ 	.word	0x00000000


	//----- nvinfo : EIATTR_MIN_STACK_SIZE
	.align		4
.L_589:
        /*0cf0*/ 	.byte	0x04, 0x12
        /*0cf2*/ 	.short	(.L_591 - .L_590)
	.align		4
.L_590:
        /*0cf4*/ 	.word	index@(_ZN2at6native27unrolled_elementwise_kernelIZZZNS0_26GeluBackwardCUDAKernelImplERNS_18TensorIteratorBaseENS0_8GeluTypeEENKUlvE_clEvENKUlvE_clEvEUlddE_St5arrayIPcLm3EELi4E23TrivialOffsetCalculatorILi2EjESB_ILi1EjENS0_6memory15LoadWithoutCastENSE_16StoreWithoutCastEEEviT_T0_T2_T3_T4_T5_)
        /*0cf8*/ 	.word	0x00000000


	//----- nvinfo : EIATTR_MIN_STACK_SIZE
	.align		4
.L_591:
        /*0cfc*/ 	.byte	0x04, 0x12
        /*0cfe*/ 	.short	(.L_593 - .L_592)
	.align		4
.L_592:
        /*0d00*/ 	.word	index@(_ZN2at6native29vectorized_elementwise_kernelILi2EZZZNS0_26GeluBackwardCUDAKernelImplERNS_18TensorIteratorBaseENS0_8GeluTypeEENKUlvE_clEvENKUlvE_clEvEUlddE_St5arrayIPcLm3EEEEviT0_T1_)
        /*0d04*/ 	.word	0x00000000


	//----- nvinfo : EIATTR_MIN_STACK_SIZE
	.align		4
.L_593:
        /*0d08*/ 	.byte	0x04, 0x12
        /*0d0a*/ 	.short	(.L_595 - .L_594)
	.align		4
.L_594:
        /*0d0c*/ 	.word	index@(_ZN2at6native29vectorized_elementwise_kernelILi4EZZZNS0_26GeluBackwardCUDAKernelImplERNS_18TensorIteratorBaseENS0_8GeluTypeEENKUlvE_clEvENKUlvE_clEvEUlddE_St5arrayIPcLm3EEEEviT0_T1_)
        /*0d10*/ 	.word	0x00000000


	//----- nvinfo : EIATTR_MIN_STACK_SIZE
	.align		4
.L_595:
        /*0d14*/ 	.byte	0x04, 0x12
        /*0d16*/ 	.short	(.L_597 - .L_596)
	.align		4
.L_596:
        /*0d18*/ 	.word	index@(_ZN2at6native29vectorized_elementwise_kernelILi8EZZZNS0_26GeluBackwardCUDAKernelImplERNS_18TensorIteratorBaseENS0_8GeluTypeEENKUlvE_clEvENKUlvE_clEvEUlddE_St5arrayIPcLm3EEEEviT0_T1_)
        /*0d1c*/ 	.word	0x00000000


	//----- nvinfo : EIATTR_MIN_STACK_SIZE
	.align		4
.L_597:
        /*0d20*/ 	.byte	0x04, 0x12
        /*0d22*/ 	.short	(.L_599 - .L_598)
	.align		4
.L_598:
        /*0d24*/ 	.word	index@(_ZN2at6native18elementwise_kernelILi128ELi4EZNS0_15gpu_kernel_implIZZZNS0_18GeluCUDAKernelImplERNS_18TensorIteratorBaseENS0_8GeluTypeEENKUlvE0_clEvENKUlvE2_clEvEUlN3c108BFloat16EE_EEvS4_RKT_EUliE_EEviT1_)
        /*0d28*/ 	.word	0x00000000


	//----- nvinfo : EIATTR_MIN_STACK_SIZE
	.align		4
.L_599:
        /*0d2c*/ 	.byte	0x04, 0x12
        /*0d2e*/ 	.short	(.L_601 - .L_600)
	.align		4
.L_600:
        /*0d30*/ 	.word	index@(_ZN2at6native27unrolled_elementwise_kernelIZZZNS0_18GeluCUDAKernelImplERNS_18TensorIteratorBaseENS0_8GeluTypeEENKUlvE0_clEvENKUlvE2_clEvEUlN3c108BFloat16EE_St5arrayIPcLm2EELi4E23TrivialOffsetCalculatorILi1EjESE_NS0_6memory12LoadWithCastILi1EEENSF_13StoreWithCastILi1EEEEEviT_T0_T2_T3_T4_T5_)
        /*0d34*/ 	.word	0x00000000


	//----- nvinfo : EIATTR_MIN_STACK_SIZE
	.align		4
.L_601:
        /*0d38*/ 	.byte	0x04, 0x12
        /*0d3a*/ 	.short	(.L_603 - .L_602)
	.align		4
.L_602:
        /*0d3c*/ 	.word	index@(_ZN2at6native18elementwise_kernelILi128ELi4EZNS0_22gpu_kernel_impl_nocastIZZZNS0_18GeluCUDAKernelImplERNS_18TensorIteratorBaseENS0_8GeluTypeEENKUlvE0_clEvENKUlvE2_clEvEUlN3c108BFloat16EE_EEvS4_RKT_EUliE_EEviT1_)
        /*0d40*/ 	.word	0x00000000


	//----- nvinfo : EIATTR_MIN_STACK_SIZE
	.align		4
.L_603:
        /*0d44*/ 	.byte	0x04, 0x12
        /*0d46*/ 	.short	(.L_605 - .L_604)
	.align		4
.L_604:
        /*0d48*/ 	.word	index@(_ZN2at6native27unrolled_elementwise_kernelIZZZNS0_18GeluCUDAKernelImplERNS_18TensorIteratorBaseENS0_8GeluTypeEENKUlvE0_clEvENKUlvE2_clEvEUlN3c108BFloat16EE_St5arrayIPcLm2EELi4E23TrivialOffsetCalculatorILi1EjESE_NS0_6memory15LoadWithoutCastENSF_16StoreWithoutCastEEEviT_T0_T2_T3_T4_T5_)
        /*0d4c*/ 	.word	0x00000000


	//----- nvinfo : EIATTR_MIN_STACK_SIZE
	.align		4
.L_605:
        /*0d50*/ 	.byte	0x04, 0x12
        /*0d52*/ 	.short	(.L_607 - .L_606)
	.align		4
.L_606:
        /*0d54*/ 	.word	index@(_ZN2at6native29vectorized_elementwise_kernelILi2EZZZNS0_18GeluCUDAKernelImplERNS_18TensorIteratorBaseENS0_8GeluTypeEENKUlvE0_clEvENKUlvE2_clEvEUlN3c108BFloat16EE_St5arrayIPcLm2EEEEviT0_T1_)
        /*0d58*/ 	.word	0x00000000


	//----- nvinfo : EIATTR_MIN_STACK_SIZE
	.align		4
.L_607:
        /*0d5c*/ 	.byte	0x04, 0x12
        /*0d5e*/ 	.short	(.L_609 - .L_608)
	.align		4
.L_608:
        /*0d60*/ 	.word	index@(_ZN2at6native29vectorized_elementwise_kernelILi4EZZZNS0_18GeluCUDAKernelImplERNS_18TensorIteratorBaseENS0_8GeluTypeEENKUlvE0_clEvENKUlvE2_clEvEUlN3c108BFloat16EE_St5arrayIPcLm2EEEEviT0_T1_)
        /*0d64*/ 	.word	0x00000000


	//----- nvinfo : EIATTR_MIN_STACK_SIZE
	.align		4
.L_609:
        /*0d68*/ 	.byte	0x04, 0x12
        /*0d6a*/ 	.short	(.L_611 - .L_610)
	.align		4
.L_610:
        /*0d6c*/ 	.word	index@(_ZN2at6native29vectorized_elementwise_kernelILi8EZZZNS0_18GeluCUDAKernelImplERNS_18TensorIteratorBaseENS0_8GeluTypeEENKUlvE0_clEvENKUlvE2_clEvEUlN3c108BFloat16EE_St5arrayIPcLm2EEEEviT0_T1_)
        /*0d70*/ 	.word	0x00000000


	//----- nvinfo : EIATTR_MIN_STACK_SIZE
	.align		4
.L_611:
        /*0d74*/ 	.byte	0x04, 0x12
        /*0d76*/ 	.short	(.L_613 - .L_612)
	.align		4
.L_612:
        /*0d78*/ 	.word	index@(_ZN2at6native18elementwise_kernelILi128ELi4EZNS0_15gpu_kernel_implIZZZNS0_18GeluCUDAKernelImplERNS_18TensorIteratorBaseENS0_8GeluTypeEENKUlvE0_clEvENKUlvE1_clEvEUlN3c104HalfEE_EEvS4_RKT_EUliE_EEviT1_)
        /*0d7c*/ 	.word	0x00000000


	//----- nvinfo : EIATTR_MIN_STACK_SIZE
	.align		4
.L_613:
        /*0d80*/ 	.byte	0x04, 0x12
        /*0d82*/ 	.short	(.L_615 - .L_614)
	.align		4
.L_614:
        /*0d84*/ 	.word	index@(_ZN2at6native27unrolled_elementwise_kernelIZZZNS0_18GeluCUDAKernelImplERNS_18TensorIteratorBaseENS0_8GeluTypeEENKUlvE0_clEvENKUlvE1_clEvEUlN3c104HalfEE_St5arrayIPcLm2EELi4E23TrivialOffsetCalculatorILi1EjESE_NS0_6memory12LoadWithCastILi1EEENSF_13StoreWithCastILi1EEEEEviT_T0_T2_T3_T4_T5_)
        /*0d88*/ 	.word	0x00000000


	//----- nvinfo : EIATTR_MIN_STACK_SIZE
	.align		4
.L_615:
        /*0d8c*/ 	.byte	0x04, 0x12
        /*0d8e*/ 	.short	(.L_617 - .L_616)
	.align		4
.L_616:
        /*0d90*/ 	.word	index@(_ZN2at6native18elementwise_kernelILi128ELi4EZNS0_22gpu_kernel_impl_nocastIZZZNS0_18GeluCUDAKernelImplERNS_18TensorIteratorBaseENS0_8GeluTypeEENKUlvE0_clEvENKUlvE1_clEvEUlN3c104HalfEE_EEvS4_RKT_EUliE_EEviT1_)
        /*0d94*/ 	.word	0x00000000


	//----- nvinfo : EIATTR_MIN_STACK_SIZE
	.align		4
.L_617:
        /*0d98*/ 	.byte	0x04, 0x12
        /*0d9a*/ 	.short	(.L_619 - .L_618)
	.align		4
.L_618:
        /*0d9c*/ 	.word	index@(_ZN2at6native27unrolled_elementwise_kernelIZZZNS0_18GeluCUDAKernelImplERNS_18TensorIteratorBaseENS0_8GeluTypeEENKUlvE0_clEvENKUlvE1_clEvEUlN3c104HalfEE_St5arrayIPcLm2EELi4E23TrivialOffsetCalculatorILi1EjESE_NS0_6memory15LoadWithoutCastENSF_16StoreWithoutCastEEEviT_T0_T2_T3_T4_T5_)
        /*0da0*/ 	.word	0x00000000


	//----- nvinfo : EIATTR_MIN_STACK_SIZE
	.align		4
.L_619:
        /*0da4*/ 	.byte	0x04, 0x12
        /*0da6*/ 	.short	(.L_621 - .L_620)
	.align		4
.L_620:
        /*0da8*/ 	.word	index@(_ZN2at6native29vectorized_elementwise_kernelILi2EZZZNS0_18GeluCUDAKernelImplERNS_18TensorIteratorBaseENS0_8GeluTypeEENKUlvE0_clEvENKUlvE1_clEvEUlN3c104HalfEE_St5arrayIPcLm2EEEEviT0_T1_)
        /*0dac*/ 	.word	0x00000000


	//----- nvinfo : EIATTR_MIN_STACK_SIZE
	.align		4
.L_621:
        /*0db0*/ 	.byte	0x04, 0x12
        /*0db2*/ 	.short	(.L_623 - .L_622)
	.align		4
.L_622:
        /*0db4*/ 	.word	index@(_ZN2at6native29vectorized_elementwise_kernelILi4EZZZNS0_18GeluCUDAKernelImplERNS_18TensorIteratorBaseENS0_8GeluTypeEENKUlvE0_clEvENKUlvE1_clEvEUlN3c104HalfEE_St5arrayIPcLm2EEEEviT0_T1_)
        /*0db8*/ 	.word	0x00000000


	//----- nvinfo : EIATTR_MIN_STACK_SIZE
	.align		4
.L_623:
        /*0dbc*/ 	.byte	0x04, 0x12
        /*0dbe*/ 	.short	(.L_625 - .L_624)
	.align		4
.L_624:
        /*0dc0*/ 	.word	index@(_ZN2at6native29vectorized_elementwise_kernelILi8EZZZNS0_18GeluCUDAKernelImplERNS_18TensorIteratorBaseENS0_8GeluTypeEENKUlvE0_clEvENKUlvE1_clEvEUlN3c104HalfEE_St5arrayIPcLm2EEEEviT0_T1_)
        /*0dc4*/ 	.word	0x00000000


	//----- nvinfo : EIATTR_MIN_STACK_SIZE
	.align		4
.L_625:
        /*0dc8*/ 	.byte	0x04, 0x12
        /*0dca*/ 	.short	(.L_627 - .L_626)
	.align		4
.L_626:
        /*0dcc*/ 	.word	index@(_ZN2at6native18elementwise_kernelILi128ELi4EZNS0_15gpu_kernel_implIZZZNS0_18GeluCUDAKernelImplERNS_18TensorIteratorBaseENS0_8GeluTypeEENKUlvE0_clEvENKUlvE0_clEvEUlfE_EEvS4_RKT_EUliE_EEviT1_)
        /*0dd0*/ 	.word	0x00000000


	//----- nvinfo : EIATTR_MIN_STACK_SIZE
	.align		4
.L_627:
        /*0dd4*/ 	.byte	0x04, 0x12
        /*0dd6*/ 	.short	(.L_629 - .L_628)
	.align		4
.L_628:
        /*0dd8*/ 	.word	index@(_ZN2at6native27unrolled_elementwise_kernelIZZZNS0_18GeluCUDAKernelImplERNS_18TensorIteratorBaseENS0_8GeluTypeEENKUlvE0_clEvENKUlvE0_clEvEUlfE_St5arrayIPcLm2EELi4E23TrivialOffsetCalculatorILi1EjESC_NS0_6memory12LoadWithCastILi1EEENSD_13StoreWithCastILi1EEEEEviT_T0_T2_T3_T4_T5_)
        /*0ddc*/ 	.word	0x00000000


	//----- nvinfo : EIATTR_MIN_STACK_SIZE
	.align		4
.L_629:
        /*0de0*/ 	.byte	0x04, 0x12
        /*0de2*/ 	.short	(.L_631 - .L_630)
	.align		4
.L_630:
        /*0de4*/ 	.word	index@(_ZN2at6native18elementwise_kernelILi128ELi2EZNS0_22gpu_kernel_impl_nocastIZZZNS0_18GeluCUDAKernelImplERNS_18TensorIteratorBaseENS0_8GeluTypeEENKUlvE0_clEvENKUlvE0_clEvEUlfE_EEvS4_RKT_EUliE_EEviT1_)
        /*0de8*/ 	.word	0x00000000


	//----- nvinfo : EIATTR_MIN_STACK_SIZE
	.align		4
.L_631:
        /*0dec*/ 	.byte	0x04, 0x12
        /*0dee*/ 	.short	(.L_633 - .L_632)
	.align		4
.L_632:
        /*0df0*/ 	.word	index@(_ZN2at6native27unrolled_elementwise_kernelIZZZNS0_18GeluCUDAKernelImplERNS_18TensorIteratorBaseENS0_8GeluTypeEENKUlvE0_clEvENKUlvE0_clEvEUlfE_St5arrayIPcLm2EELi4E23TrivialOffsetCalculatorILi1EjESC_NS0_6memory15LoadWithoutCastENSD_16StoreWithoutCastEEEviT_T0_T2_T3_T4_T5_)
        /*0df4*/ 	.word	0x00000000


	//----- nvinfo : EIATTR_MIN_STACK_SIZE
	.align		4
.L_633:
        /*0df8*/ 	.byte	0x04, 0x12
        /*0dfa*/ 	.short	(.L_635 - .L_634)
	.align		4
.L_634:
        /*0dfc*/ 	.word	index@(_ZN2at6native29vectorized_elementwise_kernelILi2EZZZNS0_18GeluCUDAKernelImplERNS_18TensorIteratorBaseENS0_8GeluTypeEENKUlvE0_clEvENKUlvE0_clEvEUlfE_St5arrayIPcLm2EEEEviT0_T1_)
        /*0e00*/ 	.word	0x00000000


	//----- nvinfo : EIATTR_MIN_STACK_SIZE
	.align		4
.L_635:
        /*0e04*/ 	.byte	0x04, 0x12
        /*0e06*/ 	.short	(.L_637 - .L_636)
	.align		4
.L_636:
        /*0e08*/ 	.word	index@(_ZN2at6native29vectorized_elementwise_kernelILi4EZZZNS0_18GeluCUDAKernelImplERNS_18TensorIteratorBaseENS0_8GeluTypeEENKUlvE0_clEvENKUlvE0_clEvEUlfE_St5arrayIPcLm2EEEEviT0_T1_)
        /*0e0c*/ 	.word	0x00000000


	//----- nvinfo : EIATTR_MIN_STACK_SIZE
	.align		4
.L_637:
        /*0e10*/ 	.byte	0x04, 0x12
        /*0e12*/ 	.short	(.L_639 - .L_638)
	.align		4
.L_638:
        /*0e14*/ 	.word	index@(_ZN2at6native29vectorized_elementwise_kernelILi8EZZZNS0_18GeluCUDAKernelImplERNS_18TensorIteratorBaseENS0_8GeluTypeEENKUlvE0_clEvENKUlvE0_clEvEUlfE_St5arrayIPcLm2EEEEviT0_T1_)
        /*0e18*/ 	.word	0x00000000


	//----- nvinfo : EIATTR_MIN_STACK_SIZE
	.align		4
.L_639:
        /*0e1c*/ 	.byte	0x04, 0x12
        /*0e1e*/ 	.short	(.L_641 - .L_640)
	.align		4
.L_640:
        /*0e20*/ 	.word	index@(_ZN2at6native18elementwise_kernelILi128ELi4EZNS0_15gpu_kernel_implIZZZNS0_18GeluCUDAKernelImplERNS_18TensorIteratorBaseENS0_8GeluTypeEENKUlvE0_clEvENKUlvE_clEvEUldE_EEvS4_RKT_EUliE_EEviT1_)
        /*0e24*/ 	.word	0x00000000


	//----- nvinfo : EIATTR_MIN_STACK_SIZE
	.align		4
.L_641:
        /*0e28*/ 	.byte	0x04, 0x12
        /*0e2a*/ 	.short	(.L_643 - .L_642)
	.align		4
.L_642:
        /*0e2c*/ 	.word	index@(_ZN2at6native27unrolled_elementwise_kernelIZZZNS0_18GeluCUDAKernelImplERNS_18TensorIteratorBaseENS0_8GeluTypeEENKUlvE0_clEvENKUlvE_clEvEUldE_St5arrayIPcLm2EELi4E23TrivialOffsetCalculatorILi1EjESC_NS0_6memory12LoadWithCastILi1EEENSD_13StoreWithCastILi1EEEEEviT_T0_T2_T3_T4_T5_)
        /*0e30*/ 	.word	0x00000000


	//----- nvinfo : EIATTR_MIN_STACK_SIZE
	.align		4
.L_643:
        /*0e34*/ 	.byte	0x04, 0x12
        /*0e36*/ 	.short	(.L_645 - .L_644)
	.align		4
.L_644:
        /*0e38*/ 	.word	index@(_ZN2at6native18elementwise_kernelILi128ELi2EZNS0_22gpu_kernel_impl_nocastIZZZNS0_18GeluCUDAKernelImplERNS_18TensorIteratorBaseENS0_8GeluTypeEENKUlvE0_clEvENKUlvE_clEvEUldE_EEvS4_RKT_EUliE_EEviT1_)
        /*0e3c*/ 	.word	0x00000000


	//----- nvinfo : EIATTR_MIN_STACK_SIZE
	.align		4
.L_645:
        /*0e40*/ 	.byte	0x04, 0x12
        /*0e42*/ 	.short	(.L_647 - .L_646)
	.align		4
.L_646:
        /*0e44*/ 	.word	index@(_ZN2at6native27unrolled_elementwise_kernelIZZZNS0_18GeluCUDAKernelImplERNS_18TensorIteratorBaseENS0_8GeluTypeEENKUlvE0_clEvENKUlvE_clEvEUldE_St5arrayIPcLm2EELi4E23TrivialOffsetCalculatorILi1EjESC_NS0_6memory15LoadWithoutCastENSD_16StoreWithoutCastEEEviT_T0_T2_T3_T4_T5_)
        /*0e48*/ 	.word	0x00000000


	//----- nvinfo : EIATTR_MIN_STACK_SIZE
	.align		4
.L_647:
        /*0e4c*/ 	.byte	0x04, 0x12
        /*0e4e*/ 	.short	(.L_649 - .L_648)
	.align		4
.L_648:
        /*0e50*/ 	.word	index@(_ZN2at6native29vectorized_elementwise_kernelILi2EZZZNS0_18GeluCUDAKernelImplERNS_18TensorIteratorBaseENS0_8GeluTypeEENKUlvE0_clEvENKUlvE_clEvEUldE_St5arrayIPcLm2EEEEviT0_T1_)
        /*0e54*/ 	.word	0x00000000


	//----- nvinfo : EIATTR_MIN_STACK_SIZE
	.align		4
.L_649:
        /*0e58*/ 	.byte	0x04, 0x12
        /*0e5a*/ 	.short	(.L_651 - .L_650)
	.align		4
.L_650:
        /*0e5c*/ 	.word	index@(_ZN2at6native29vectorized_elementwise_kernelILi4EZZZNS0_18GeluCUDAKernelImplERNS_18TensorIteratorBaseENS0_8GeluTypeEENKUlvE0_clEvENKUlvE_clEvEUldE_St5arrayIPcLm2EEEEviT0_T1_)
        /*0e60*/ 	.word	0x00000000


	//----- nvinfo : EIATTR_MIN_STACK_SIZE
	.align		4
.L_651:
        /*0e64*/ 	.byte	0x04, 0x12
        /*0e66*/ 	.short	(.L_653 - .L_652)
	.align		4
.L_652:
        /*0e68*/ 	.word	index@(_ZN2at6native29vectorized_elementwise_kernelILi8EZZZNS0_18GeluCUDAKernelImplERNS_18TensorIteratorBaseENS0_8GeluTypeEENKUlvE0_clEvENKUlvE_clEvEUldE_St5arrayIPcLm2EEEEviT0_T1_)
        /*0e6c*/ 	.word	0x00000000


	//----- nvinfo : EIATTR_MIN_STACK_SIZE
	.align		4
.L_653:
        /*0e70*/ 	.byte	0x04, 0x12
        /*0e72*/ 	.short	(.L_655 - .L_654)
	.align		4
.L_654:
        /*0e74*/ 	.word	index@(_ZN2at6native18elementwise_kernelILi128ELi4EZNS0_15gpu_kernel_implIZZZNS0_18GeluCUDAKernelImplERNS_18TensorIteratorBaseENS0_8GeluTypeEENKUlvE_clEvENKUlvE2_clEvEUlN3c108BFloat16EE_EEvS4_RKT_EUliE_EEviT1_)
        /*0e78*/ 	.word	0x00000000


	//----- nvinfo : EIATTR_MIN_STACK_SIZE
	.align		4
.L_655:
        /*0e7c*/ 	.byte	0x04, 0x12
        /*0e7e*/ 	.short	(.L_657 - .L_656)
	.align		4
.L_656:
        /*0e80*/ 	.word	index@(_ZN2at6native27unrolled_elementwise_kernelIZZZNS0_18GeluCUDAKernelImplERNS_18TensorIteratorBaseENS0_8GeluTypeEENKUlvE_clEvENKUlvE2_clEvEUlN3c108BFloat16EE_St5arrayIPcLm2EELi4E23TrivialOffsetCalculatorILi1EjESE_NS0_6memory12LoadWithCastILi1EEENSF_13StoreWithCastILi1EEEEEviT_T0_T2_T3_T4_T5_)
        /*0e84*/ 	.word	0x00000000


	//----- nvinfo : EIATTR_MIN_STACK_SIZE
	.align		4
.L_657:
        /*0e88*/ 	.byte	0x04, 0x12
        /*0e8a*/ 	.short	(.L_659 - .L_658)
	.align		4
.L_658:
        /*0e8c*/ 	.word	index@(_ZN2at6native18elementwise_kernelILi128ELi4EZNS0_22gpu_kernel_impl_nocastIZZZNS0_18GeluCUDAKernelImplERNS_18TensorIteratorBaseENS0_8GeluTypeEENKUlvE_clEvENKUlvE2_clEvEUlN3c108BFloat16EE_EEvS4_RKT_EUliE_EEviT1_)
        /*0e90*/ 	.word	0x00000000


	//----- nvinfo : EIATTR_MIN_STACK_SIZE
	.align		4
.L_659:
        /*0e94*/ 	.byte	0x04, 0x12
        /*0e96*/ 	.short	(.L_661 - .L_660)
	.align		4
.L_660:
        /*0e98*/ 	.word	index@(_ZN2at6native27unrolled_elementwise_kernelIZZZNS0_18GeluCUDAKernelImplERNS_18TensorIteratorBaseENS0_8GeluTypeEENKUlvE_clEvENKUlvE2_clEvEUlN3c108BFloat16EE_St5arrayIPcLm2EELi4E23TrivialOffsetCalculatorILi1EjESE_NS0_6memory15LoadWithoutCastENSF_16StoreWithoutCastEEEviT_T0_T2_T3_T4_T5_)
        /*0e9c*/ 	.word	0x00000000


	//----- nvinfo : EIATTR_MIN_STACK_SIZE
	.align		4
.L_661:
        /*0ea0*/ 	.byte	0x04, 0x12
        /*0ea2*/ 	.short	(.L_663 - .L_662)
	.align		4
.L_662:
        /*0ea4*/ 	.word	index@(_ZN2at6native29vectorized_elementwise_kernelILi2EZZZNS0_18GeluCUDAKernelImplERNS_18TensorIteratorBaseENS0_8GeluTypeEENKUlvE_clEvENKUlvE2_clEvEUlN3c108BFloat16EE_St5arrayIPcLm2EEEEviT0_T1_)
        /*0ea8*/ 	.word	0x00000000


	//----- nvinfo : EIATTR_MIN_STACK_SIZE
	.align		4
.L_663:
        /*0eac*/ 	.byte	0x04, 0x12
        /*0eae*/ 	.short	(.L_665 - .L_664)
	.align		4
.L_664:
        /*0eb0*/ 	.word	index@(_ZN2at6native29vectorized_elementwise_kernelILi4EZZZNS0_18GeluCUDAKernelImplERNS_18TensorIteratorBaseENS0_8GeluTypeEENKUlvE_clEvENKUlvE2_clEvEUlN3c108BFloat16EE_St5arrayIPcLm2EEEEviT0_T1_)
        /*0eb4*/ 	.word	0x00000000


	//----- nvinfo : EIATTR_MIN_STACK_SIZE
	.align		4
.L_665:
        /*0eb8*/ 	.byte	0x04, 0x12
        /*0eba*/ 	.short	(.L_667 - .L_666)
	.align		4
.L_666:
        /*0ebc*/ 	.word	index@(_ZN2at6native29vectorized_elementwise_kernelILi8EZZZNS0_18GeluCUDAKernelImplERNS_18TensorIteratorBaseENS0_8GeluTypeEENKUlvE_clEvENKUlvE2_clEvEUlN3c108BFloat16EE_St5arrayIPcLm2EEEEviT0_T1_)
        /*0ec0*/ 	.word	0x00000000


	//----- nvinfo : EIATTR_MIN_STACK_SIZE
	.align		4
.L_667:
        /*0ec4*/ 	.byte	0x04, 0x12
        /*0ec6*/ 	.short	(.L_669 - .L_668)
	.align		4
.L_668:
        /*0ec8*/ 	.word	index@(_ZN2at6native18elementwise_kernelILi128ELi4EZNS0_15gpu_kernel_implIZZZNS0_18GeluCUDAKernelImplERNS_18TensorIteratorBaseENS0_8GeluTypeEENKUlvE_clEvENKUlvE1_clEvEUlN3c104HalfEE_EEvS4_RKT_EUliE_EEviT1_)
        /*0ecc*/ 	.word	0x00000000


	//----- nvinfo : EIATTR_MIN_STACK_SIZE
	.align		4
.L_669:
        /*0ed0*/ 	.byte	0x04, 0x12
        /*0ed2*/ 	.short	(.L_671 - .L_670)
	.align		4
.L_670:
        /*0ed4*/ 	.word	index@(_ZN2at6native27unrolled_elementwise_kernelIZZZNS0_18GeluCUDAKernelImplERNS_18TensorIteratorBaseENS0_8GeluTypeEENKUlvE_clEvENKUlvE1_clEvEUlN3c104HalfEE_St5arrayIPcLm2EELi4E23TrivialOffsetCalculatorILi1EjESE_NS0_6memory12LoadWithCastILi1EEENSF_13StoreWithCastILi1EEEEEviT_T0_T2_T3_T4_T5_)
        /*0ed8*/ 	.word	0x00000000


	//----- nvinfo : EIATTR_MIN_STACK_SIZE
	.align		4
.L_671:
        /*0edc*/ 	.byte	0x04, 0x12
        /*0ede*/ 	.short	(.L_673 - .L_672)
	.align		4
.L_672:
        /*0ee0*/ 	.word	index@(_ZN2at6native18elementwise_kernelILi128ELi4EZNS0_22gpu_kernel_impl_nocastIZZZNS0_18GeluCUDAKernelImplERNS_18TensorIteratorBaseENS0_8GeluTypeEENKUlvE_clEvENKUlvE1_clEvEUlN3c104HalfEE_EEvS4_RKT_EUliE_EEviT1_)
        /*0ee4*/ 	.word	0x00000000


	//----- nvinfo : EIATTR_MIN_STACK_SIZE
	.align		4
.L_673:
        /*0ee8*/ 	.byte	0x04, 0x12
        /*0eea*/ 	.short	(.L_675 - .L_674)
	.align		4
.L_674:
        /*0eec*/ 	.word	index@(_ZN2at6native27unrolled_elementwise_kernelIZZZNS0_18GeluCUDAKernelImplERNS_18TensorIteratorBaseENS0_8GeluTypeEENKUlvE_clEvENKUlvE1_clEvEUlN3c104HalfEE_St5arrayIPcLm2EELi4E23TrivialOffsetCalculatorILi1EjESE_NS0_6memory15LoadWithoutCastENSF_16StoreWithoutCastEEEviT_T0_T2_T3_T4_T5_)
        /*0ef0*/ 	.word	0x00000000


	//----- nvinfo : EIATTR_MIN_STACK_SIZE
	.align		4
.L_675:
        /*0ef4*/ 	.byte	0x04, 0x12
        /*0ef6*/ 	.short	(.L_677 - .L_676)
	.align		4
.L_676:
        /*0ef8*/ 	.word	index@(_ZN2at6native29vectorized_elementwise_kernelILi2EZZZNS0_18GeluCUDAKernelImplERNS_18TensorIteratorBaseENS0_8GeluTypeEENKUlvE_clEvENKUlvE1_clEvEUlN3c104HalfEE_St5arrayIPcLm2EEEEviT0_T1_)
        /*0efc*/ 	.word	0x00000000


	//----- nvinfo : EIATTR_MIN_STACK_SIZE
	.align		4
.L_677:
        /*0f00*/ 	.byte	0x04, 0x12
        /*0f02*/ 	.short	(.L_679 - .L_678)
	.align		4
.L_678:
        /*0f04*/ 	.word	index@(_ZN2at6native29vectorized_elementwise_kernelILi4EZZZNS0_18GeluCUDAKernelImplERNS_18TensorIteratorBaseENS0_8GeluTypeEENKUlvE_clEvENKUlvE1_clEvEUlN3c104HalfEE_St5arrayIPcLm2EEEEviT0_T1_)
        /*0f08*/ 	.word	0x00000000


	//----- nvinfo : EIATTR_MIN_STACK_SIZE
	.align		4
.L_679:
        /*0f0c*/ 	.byte	0x04, 0x12
        /*0f0e*/ 	.short	(.L_681 - .L_680)
	.align		4
.L_680:
        /*0f10*/ 	.word	index@(_ZN2at6native29vectorized_elementwise_kernelILi8EZZZNS0_18GeluCUDAKernelImplERNS_18TensorIteratorBaseENS0_8GeluTypeEENKUlvE_clEvENKUlvE1_clEvEUlN3c104HalfEE_St5arrayIPcLm2EEEEviT0_T1_)
        /*0f14*/ 	.word	0x00000000


	//----- nvinfo : EIATTR_MIN_STACK_SIZE
	.align		4
.L_681:
        /*0f18*/ 	.byte	0x04, 0x12
        /*0f1a*/ 	.short	(.L_683 - .L_682)
	.align		4
.L_682:
        /*0f1c*/ 	.word	index@(_ZN2at6native18elementwise_kernelILi128ELi4EZNS0_15gpu_kernel_implIZZZNS0_18GeluCUDAKernelImplERNS_18TensorIteratorBaseENS0_8GeluTypeEENKUlvE_clEvENKUlvE0_clEvEUlfE_EEvS4_RKT_EUliE_EEviT1_)
        /*0f20*/ 	.word	0x00000000


	//----- nvinfo : EIATTR_MIN_STACK_SIZE
	.align		4
.L_683:
        /*0f24*/ 	.byte	0x04, 0x12
        /*0f26*/ 	.short	(.L_685 - .L_684)
	.align		4
.L_684:
        /*0f28*/ 	.word	index@(_ZN2at6native27unrolled_elementwise_kernelIZZZNS0_18GeluCUDAKernelImplERNS_18TensorIteratorBaseENS0_8GeluTypeEENKUlvE_clEvENKUlvE0_clEvEUlfE_St5arrayIPcLm2EELi4E23TrivialOffsetCalculatorILi1EjESC_NS0_6memory12LoadWithCastILi1EEENSD_13StoreWithCastILi1EEEEEviT_T0_T2_T3_T4_T5_)
        /*0f2c*/ 	.word	0x00000000


	//----- nvinfo : EIATTR_MIN_STACK_SIZE
	.align		4
.L_685:
        /*0f30*/ 	.byte	0x04, 0x12
        /*0f32*/ 	.short	(.L_687 - .L_686)
	.align		4
.L_686:
        /*0f34*/ 	.word	index@(_ZN2at6native18elementwise_kernelILi128ELi2EZNS0_22gpu_kernel_impl_nocastIZZZNS0_18GeluCUDAKernelImplERNS_18TensorIteratorBaseENS0_8GeluTypeEENKUlvE_clEvENKUlvE0_clEvEUlfE_EEvS4_RKT_EUliE_EEviT1_)
        /*0f38*/ 	.word	0x00000000


	//----- nvinfo : EIATTR_MIN_STACK_SIZE
	.align		4
.L_687:
        /*0f3c*/ 	.byte	0x04, 0x12
        /*0f3e*/ 	.short	(.L_689 - .L_688)
	.align		4
.L_688:
        /*0f40*/ 	.word	index@(_ZN2at6native27unrolled_elementwise_kernelIZZZNS0_18GeluCUDAKernelImplERNS_18TensorIteratorBaseENS0_8GeluTypeEENKUlvE_clEvENKUlvE0_clEvEUlfE_St5arrayIPcLm2EELi4E23TrivialOffsetCalculatorILi1EjESC_NS0_6memory15LoadWithoutCastENSD_16StoreWithoutCastEEEviT_T0_T2_T3_T4_T5_)
        /*0f44*/ 	.word	0x00000000


	//----- nvinfo : EIATTR_MIN_STACK_SIZE
	.align		4
.L_689:
        /*0f48*/ 	.byte	0x04, 0x12
        /*0f4a*/ 	.short	(.L_691 - .L_690)
	.align		4
.L_690:
        /*0f4c*/ 	.word	index@(_ZN2at6native29vectorized_elementwise_kernelILi2EZZZNS0_18GeluCUDAKernelImplERNS_18TensorIteratorBaseENS0_8GeluTypeEENKUlvE_clEvENKUlvE0_clEvEUlfE_St5arrayIPcLm2EEEEviT0_T1_)
        /*0f50*/ 	.word	0x00000000


	//----- nvinfo : EIATTR_MIN_STACK_SIZE
	.align		4
.L_691:
        /*0f54*/ 	.byte	0x04, 0x12
        /*0f56*/ 	.short	(.L_693 - .L_692)
	.align		4
.L_692:
        /*0f58*/ 	.word	index@(_ZN2at6native29vectorized_elementwise_kernelILi4EZZZNS0_18GeluCUDAKernelImplERNS_18TensorIteratorBaseENS0_8GeluTypeEENKUlvE_clEvENKUlvE0_clEvEUlfE_St5arrayIPcLm2EEEEviT0_T1_)
        /*0f5c*/ 	.word	0x00000000


	//----- nvinfo : EIATTR_MIN_STACK_SIZE
	.align		4
.L_693:
        /*0f60*/ 	.byte	0x04, 0x12
        /*0f62*/ 	.short	(.L_695 - .L_694)
	.align		4
.L_694:
        /*0f64*/ 	.word	index@(_ZN2at6native29vectorized_elementwise_kernelILi8EZZZNS0_18GeluCUDAKernelImplERNS_18TensorIteratorBaseENS0_8GeluTypeEENKUlvE_clEvENKUlvE0_clEvEUlfE_St5arrayIPcLm2EEEEviT0_T1_)
        /*0f68*/ 	.word	0x00000000


	//----- nvinfo : EIATTR_MIN_STACK_SIZE
	.align		4
.L_695:
        /*0f6c*/ 	.byte	0x04, 0x12
        /*0f6e*/ 	.short	(.L_697 - .L_696)
	.align		4
.L_696:
        /*0f70*/ 	.word	index@(_ZN2at6native18elementwise_kernelILi128ELi4EZNS0_15gpu_kernel_implIZZZNS0_18GeluCUDAKernelImplERNS_18TensorIteratorBaseENS0_8GeluTypeEENKUlvE_clEvENKUlvE_clEvEUldE_EEvS4_RKT_EUliE_EEviT1_)
        /*0f74*/ 	.word	0x00000000


	//----- nvinfo : EIATTR_MIN_STACK_SIZE
	.align		4
.L_697:
        /*0f78*/ 	.byte	0x04, 0x12
        /*0f7a*/ 	.short	(.L_699 - .L_698)
	.align		4
.L_698:
        /*0f7c*/ 	.word	index@(_ZN2at6native27unrolled_elementwise_kernelIZZZNS0_18GeluCUDAKernelImplERNS_18TensorIteratorBaseENS0_8GeluTypeEENKUlvE_clEvENKUlvE_clEvEUldE_St5arrayIPcLm2EELi4E23TrivialOffsetCalculatorILi1EjESC_NS0_6memory12LoadWithCastILi1EEENSD_13StoreWithCastILi1EEEEEviT_T0_T2_T3_T4_T5_)
        /*0f80*/ 	.word	0x00000000


	//----- nvinfo : EIATTR_MIN_STACK_SIZE
	.align		4
.L_699:
        /*0f84*/ 	.byte	0x04, 0x12
        /*0f86*/ 	.short	(.L_701 - .L_700)
	.align		4
.L_700:
        /*0f88*/ 	.word	index@(_ZN2at6native18elementwise_kernelILi128ELi2EZNS0_22gpu_kernel_impl_nocastIZZZNS0_18GeluCUDAKernelImplERNS_18TensorIteratorBaseENS0_8GeluTypeEENKUlvE_clEvENKUlvE_clEvEUldE_EEvS4_RKT_EUliE_EEviT1_)
        /*0f8c*/ 	.word	0x00000000


	//----- nvinfo : EIATTR_MIN_STACK_SIZE
	.align		4
.L_701:
        /*0f90*/ 	.byte	0x04, 0x12
        /*0f92*/ 	.short	(.L_703 - .L_702)
	.align		4
.L_702:
        /*0f94*/ 	.word	index@(_ZN2at6native27unrolled_elementwise_kernelIZZZNS0_18GeluCUDAKernelImplERNS_18TensorIteratorBaseENS0_8GeluTypeEENKUlvE_clEvENKUlvE_clEvEUldE_St5arrayIPcLm2EELi4E23TrivialOffsetCalculatorILi1EjESC_NS0_6memory15LoadWithoutCastENSD_16StoreWithoutCastEEEviT_T0_T2_T3_T4_T5_)
        /*0f98*/ 	.word	0x00000000


	//----- nvinfo : EIATTR_MIN_STACK_SIZE
	.align		4
.L_703:
        /*0f9c*/ 	.byte	0x04, 0x12
        /*0f9e*/ 	.short	(.L_705 - .L_704)
	.align		4
.L_704:
        /*0fa0*/ 	.word	index@(_ZN2at6native29vectorized_elementwise_kernelILi2EZZZNS0_18GeluCUDAKernelImplERNS_18TensorIteratorBaseENS0_8GeluTypeEENKUlvE_clEvENKUlvE_clEvEUldE_St5arrayIPcLm2EEEEviT0_T1_)
        /*0fa4*/ 	.word	0x00000000


	//----- nvinfo : EIATTR_MIN_STACK_SIZE
	.align		4
.L_705:
        /*0fa8*/ 	.byte	0x04, 0x12
        /*0faa*/ 	.short	(.L_707 - .L_706)
	.align		4
.L_706:
        /*0fac*/ 	.word	index@(_ZN2at6native29vectorized_elementwise_kernelILi4EZZZNS0_18GeluCUDAKernelImplERNS_18TensorIteratorBaseENS0_8GeluTypeEENKUlvE_clEvENKUlvE_clEvEUldE_St5arrayIPcLm2EEEEviT0_T1_)
        /*0fb0*/ 	.word	0x00000000


	//----- nvinfo : EIATTR_MIN_STACK_SIZE
	.align		4
.L_707:
        /*0fb4*/ 	.byte	0x04, 0x12
        /*0fb6*/ 	.short	(.L_709 - .L_708)
	.align		4
.L_708:
        /*0fb8*/ 	.word	index@(_ZN2at6native29vectorized_elementwise_kernelILi8EZZZNS0_18GeluCUDAKernelImplERNS_18TensorIteratorBaseENS0_8GeluTypeEENKUlvE_clEvENKUlvE_clEvEUldE_St5arrayIPcLm2EEEEviT0_T1_)
        /*0fbc*/ 	.word	0x00000000
.L_709:


//--------------------- .nv.compat                --------------------------
	.section	.nv.compat,"",@"SHT_CUDA_COMPAT_INFO"
	.align	4
        /*0000*/ 	.byte	0x02, 0x09, 0x01, 0x00, 0x02, 0x02, 0x01, 0x00, 0x02, 0x05, 0x05, 0x00, 0x03, 0x07, 0x01, 0x01
        /*0010*/ 	.byte	0x02, 0x03, 0x00, 0x00, 0x02, 0x06, 0x01, 0x00, 0x04, 0x0b, 0x08, 0x00, 0x01, 0x00, 0x00, 0x00
        /*0020*/ 	.byte	0x00, 0x00, 0x00, 0x00


//--------------------- .nv.info._ZN2at6native18elementwise_kernelILi128ELi4EZNS0_15gpu_kernel_implIZZZNS0_26GeluBackwardCUDAKernelImplERNS_18TensorIteratorBaseENS0_8GeluTypeEENKUlvE0_clEvENKUlvE2_clEvEUlN3c108BFloat16ES9_E_EEvS4_RKT_EUliE_EEviT1_ --------------------------
	.section	.nv.info._ZN2at6native18elementwise_kernelILi128ELi4EZNS0_15gpu_kernel_implIZZZNS0_26GeluBackwardCUDAKernelImplERNS_18TensorIteratorBaseENS0_8GeluTypeEENKUlvE0_clEvENKUlvE2_clEvEUlN3c108BFloat16ES9_E_EEvS4_RKT_EUliE_EEviT1_,"",@"SHT_CUDA_INFO"
	.sectionflags	@""
	.align	4


	//----- nvinfo : EIATTR_CUDA_API_VERSION
	.align		4
        /*0000*/ 	.byte	0x04, 0x37
        /*0002*/ 	.short	(.L_711 - .L_710)
.L_710:
        /*0004*/ 	.word	0x00000082


	//----- nvinfo : EIATTR_KPARAM_INFO
	.align		4
.L_711:
        /*0008*/ 	.byte	0x04, 0x17
        /*000a*/ 	.short	(.L_713 - .L_712)
.L_712:
        /*000c*/ 	.word	0x00000000
        /*0010*/ 	.short	0x0001
        /*0012*/ 	.short	0x0008
        /*0014*/ 	.byte	0x00, 0xf0, 0x21, 0x0a


	//----- nvinfo : EIATTR_KPARAM_INFO
	.align		4
.L_713:
        /*0018*/ 	.byte	0x04, 0x17
        /*001a*/ 	.short	(.L_715 - .L_714)
.L_714:
        /*001c*/ 	.word	0x00000000
        /*0020*/ 	.short	0x0000
        /*0022*/ 	.short	0x0000
        /*0024*/ 	.byte	0x00, 0xf0, 0x11, 0x00


	//----- nvinfo : EIATTR_SPARSE_MMA_MASK
	.align		4
.L_715:
        /*0028*/ 	.byte	0x03, 0x50
        /*002a*/ 	.short	0x0000


	//----- nvinfo : EIATTR_MAXREG_COUNT
	.align		4
        /*002c*/ 	.byte	0x03, 0x1b
        /*002e*/ 	.short	0x0080


	//----- nvinfo : EIATTR_EXTERNS
	.align		4
        /*0030*/ 	.byte	0x04, 0x0f
        /*0032*/ 	.short	(.L_717 - .L_716)


	//   ....[0]....
	.align		4
.L_716:
        /*0034*/ 	.word	index@(__assertfail)


	//----- nvinfo : EIATTR_MERCURY_ISA_VERSION
	.align		4
.L_717:
        /*0038*/ 	.byte	0x03, 0x5f
        /*003a*/ 	.short	0x0101


	//----- nvinfo : EIATTR_VRC_CTA_INIT_COUNT
	.align		4
        /*003c*/ 	.byte	0x02, 0x4a
	.zero		1
	.zero		1


	//----- nvinfo : EIATTR_SYSCALL_OFFSETS
	.align		4
        /*0040*/ 	.byte	0x04, 0x46
        /*0042*/ 	.short	(.L_719 - .L_718)


	//   ....[0]....
.L_718:
        /*0044*/ 	.word	0x00002630


	//   ....[1]....
        /*0048*/ 	.word	0x000035d0


	//   ....[2]....
        /*004c*/ 	.word	0x00004750


	//   ....[3]....
        /*0050*/ 	.word	0x00006f20


	//   ....[4]....
        /*0054*/ 	.word	0x00007eb0


	//   ....[5]....
        /*0058*/ 	.word	0x00008e80


	//   ....[6]....
        /*005c*/ 	.word	0x0000b740


	//   ....[7]....
        /*0060*/ 	.word	0x0000c6d0


	//   ....[8]....
        /*0064*/ 	.word	0x0000d6a0


	//   ....[9]....
        /*0068*/ 	.word	0x0000ff80


	//   ....[10]....
        /*006c*/ 	.word	0x00010f10


	//   ....[11]....
        /*0070*/ 	.word	0x00011eb0


	//----- nvinfo : EIATTR_EXIT_INSTR_OFFSETS
	.align		4
.L_719:
        /*0074*/ 	.byte	0x04, 0x1c
        /*0076*/ 	.short	(.L_721 - .L_720)


	//   ....[0]....
.L_720:
        /*0078*/ 	.word	0x0000d960


	//   ....[1]....
        /*007c*/ 	.word	0x00011330


	//   ....[2]....
        /*0080*/ 	.word	0x00011370


	//   ....[3]....
        /*0084*/ 	.word	0x00011410


	//   ....[4]....
        /*0088*/ 	.word	0x00011450


	//   ....[5]....
        /*008c*/ 	.word	0x00011490


	//   ....[6]....
        /*0090*/ 	.word	0x00011520


	//   ....[7]....
        /*0094*/ 	.word	0x00011560


	//   ....[8]....
        /*0098*/ 	.word	0x00011600


	//   ....[9]....
        /*009c*/ 	.word	0x00011650


	//   ....[10]....
        /*00a0*/ 	.word	0x000116a0


	//   ....[11]....
        /*00a4*/ 	.word	0x00011780


	//   ....[12]....
        /*00a8*/ 	.word	0x000118f0


	//   ....[13]....
        /*00ac*/ 	.word	0x00011a60


	//   ....[14]....
        /*00b0*/ 	.word	0x00011bc0


	//   ....[15]....
        /*00b4*/ 	.word	0x00011c00


	//   ....[16]....
        /*00b8*/ 	.word	0x00011c40


	//   ....[17]....
        /*00bc*/ 	.word	0x00011cf0


	//   ....[18]....
        /*00c0*/ 	.word	0x00011d50


	//   ....[19]....
        /*00c4*/ 	.word	0x00011ec0


	//   ....[20]....
        /*00c8*/ 	.word	0x00011fd0


	//   ....[21]....
        /*00cc*/ 	.word	0x00012110


	//   ....[22]....
        /*00d0*/ 	.word	0x00012130


	//----- nvinfo : EIATTR_MAX_THREADS
	.align		4
.L_721:
        /*00d4*/ 	.byte	0x04, 0x05
        /*00d6*/ 	.short	(.L_723 - .L_722)
.L_722:
        /*00d8*/ 	.word	0x00000080
        /*00dc*/ 	.word	0x00000001
        /*00e0*/ 	.word	0x00000001


	//----- nvinfo : EIATTR_CRS_STACK_SIZE
	.align		4
.L_723:
        /*00e4*/ 	.byte	0x04, 0x1e
        /*00e6*/ 	.short	(.L_725 - .L_724)
.L_724:
        /*00e8*/ 	.word	0x00000000


	//----- nvinfo : EIATTR_CBANK_PARAM_SIZE
	.align		4
.L_725:
        /*00ec*/ 	.byte	0x03, 0x19
        /*00ee*/ 	.short	0x0290


	//----- nvinfo : EIATTR_PARAM_CBANK
	.align		4
        /*00f0*/ 	.byte	0x04, 0x0a
        /*00f2*/ 	.short	(.L_727 - .L_726)
	.align		4
.L_726:
        /*00f4*/ 	.word	index@(.nv.constant0._ZN2at6native18elementwise_kernelILi128ELi4EZNS0_15gpu_kernel_implIZZZNS0_26GeluBackwardCUDAKernelImplERNS_18TensorIteratorBaseENS0_8GeluTypeEENKUlvE0_clEvENKUlvE2_clEvEUlN3c108BFloat16ES9_E_EEvS4_RKT_EUliE_EEviT1_)
        /*00f8*/ 	.short	0x0380
        /*00fa*/ 	.short	0x0290


	//----- nvinfo : EIATTR_SW_WAR
	.align		4
.L_727:
        /*00fc*/ 	.byte	0x04, 0x36
        /*00fe*/ 	.short	(.L_729 - .L_728)
.L_728:
        /*0100*/ 	.word	0x00000008
.L_729:


//--------------------- .nv.info._ZN2at6native27unrolled_elementwise_kernelIZZZNS0_26GeluBackwardCUDAKernelImplERNS_18TensorIteratorBaseENS0_8GeluTypeEENKUlvE0_clEvENKUlvE2_clEvEUlN3c108BFloat16ES8_E_St5arrayIPcLm3EELi4E23TrivialOffsetCalculatorILi2EjESD_ILi1EjENS0_6memory12LoadWithCastILi2EEENSG_13StoreWithCastILi1EEEEEviT_T0_T2_T3_T4_T5_ --------------------------
	.section	.nv.info._ZN2at6native27unrolled_elementwise_kernelIZZZNS0_26GeluBackwardCUDAKernelImplERNS_18TensorIteratorBaseENS0_8GeluTypeEENKUlvE0_clEvENKUlvE2_clEvEUlN3c108BFloat16ES8_E_St5arrayIPcLm3EELi4E23TrivialOffsetCalculatorILi2EjESD_ILi1EjENS0_6memory12LoadWithCastILi2EEENSG_13StoreWithCastILi1EEEEEviT_T0_T2_T3_T4_T5_,"",@"SHT_CUDA_INFO"
	.sectionflags	@""
	.align	4


	//----- nvinfo : EIATTR_CUDA_API_VERSION
	.align		4
        /*0000*/ 	.byte	0x04, 0x37
        /*0002*/ 	.short	(.L_731 - .L_730)
.L_730:
        /*0004*/ 	.word	0x00000082


	//----- nvinfo : EIATTR_KPARAM_INFO
	.align		4
.L_731:
        /*0008*/ 	.byte	0x04, 0x17
        /*000a*/ 	.short	(.L_733 - .L_732)
.L_732:
        /*000c*/ 	.word	0x00000000
        /*0010*/ 	.short	0x0006
        /*0012*/ 	.short	0x0030
        /*0014*/ 	.byte	0x00, 0xf0, 0x21, 0x00


	//----- nvinfo : EIATTR_KPARAM_INFO
	.align		4
.L_733:
        /*0018*/ 	.byte	0x04, 0x17
        /*001a*/ 	.short	(.L_735 - .L_734)
.L_734:
        /*001c*/ 	.word	0x00000000
        /*0020*/ 	.short	0x0005
        /*0022*/ 	.short	0x0024
        /*0024*/ 	.byte	0x00, 0xf0, 0x31, 0x00


	//----- nvinfo : EIATTR_KPARAM_INFO
	.align		4
.L_735:
        /*0028*/ 	.byte	0x04, 0x17
        /*002a*/ 	.short	(.L_737 - .L_736)
.L_736:
        /*002c*/ 	.word	0x00000000
        /*0030*/ 	.short	0x0004
        /*0032*/ 	.short	0x0021
        /*0034*/ 	.byte	0x00, 0xf0, 0x05, 0x00


	//----- nvinfo : EIATTR_KPARAM_INFO
	.align		4
.L_737:
        /*0038*/ 	.byte	0x04, 0x17
        /*003a*/ 	.short	(.L_739 - .L_738)
.L_738:
        /*003c*/ 	.word	0x00000000
        /*0040*/ 	.short	0x0003
        /*0042*/ 	.short	0x0020
        /*0044*/ 	.byte	0x00, 0xf0, 0x05, 0x00


	//----- nvinfo : EIATTR_KPARAM_INFO
	.align		4
.L_739:
        /*0048*/ 	.byte	0x04, 0x17
        /*004a*/ 	.short	(.L_741 - .L_740)
.L_740:
        /*004c*/ 	.word	0x00000000
        /*0050*/ 	.short	0x0002
        /*0052*/ 	.short	0x0008
        /*0054*/ 	.byte	0x00, 0xf0, 0x61, 0x00


	//----- nvinfo : EIATTR_KPARAM_INFO
	.align		4
.L_741:
        /*0058*/ 	.byte	0x04, 0x17
        /*005a*/ 	.short	(.L_743 - .L_742)
.L_742:
        /*005c*/ 	.word	0x00000000
        /*0060*/ 	.short	0x0001
        /*0062*/ 	.short	0x0004
        /*0064*/ 	.byte	0x00, 0xf0, 0x05, 0x00


	//----- nvinfo : EIATTR_KPARAM_INFO
	.align		4
.L_743:
        /*0068*/ 	.byte	0x04, 0x17
        /*006a*/ 	.short	(.L_745 - .L_744)
.L_744:
        /*006c*/ 	.word	0x00000000
        /*0070*/ 	.short	0x0000
        /*0072*/ 	.short	0x0000
        /*0074*/ 	.byte	0x00, 0xf0, 0x11, 0x00


	//----- nvinfo : EIATTR_SPARSE_MMA_MASK
	.align		4
.L_745:
        /*0078*/ 	.byte	0x03, 0x50
        /*007a*/ 	.short	0x0000


	//----- nvinfo : EIATTR_MAXREG_COUNT
	.align		4
        /*007c*/ 	.byte	0x03, 0x1b
        /*007e*/ 	.short	0x00ff


	//----- nvinfo : EIATTR_EXTERNS
	.align		4
        /*0080*/ 	.byte	0x04, 0x0f
        /*0082*/ 	.short	(.L_747 - .L_746)


	//   ....[0]....
	.align		4
.L_746:
        /*0084*/ 	.word	index@(__assertfail)


	//----- nvinfo : EIATTR_MERCURY_ISA_VERSION
	.align		4
.L_747:
        /*0088*/ 	.byte	0x03, 0x5f
        /*008a*/ 	.short	0x0101


	//----- nvinfo : EIATTR_VRC_CTA_INIT_COUNT
	.align		4
        /*008c*/ 	.byte	0x02, 0x4a
	.zero		1
	.zero		1


	//----- nvinfo : EIATTR_SYSCALL_OFFSETS
	.align		4
        /*0090*/ 	.byte	0x04, 0x46
        /*0092*/ 	.short	(.L_749 - .L_748)


	//   ....[0]....
.L_748:
        /*0094*/ 	.word	0x00001020


	//   ....[1]....
        /*0098*/ 	.word	0x000020d0


	//   ....[2]....
        /*009c*/ 	.word	0x000032c0


	//   ....[3]....
        /*00a0*/ 	.word	0x00004370


	//   ....[4]....
        /*00a4*/ 	.word	0x000054a0


	//   ....[5]....
        /*00a8*/ 	.word	0x00006560


	//   ....[6]....
        /*00ac*/ 	.word	0x00007690


	//   ....[7]....
        /*00b0*/ 	.word	0x00008660


	//   ....[8]....
        /*00b4*/ 	.word	0x0000a1e0


	//   ....[9]....
        /*00b8*/ 	.word	0x0000b0c0


	//   ....[10]....
        /*00bc*/ 	.word	0x0000c040


	//   ....[11]....
        /*00c0*/ 	.word	0x0000cfc0


	//----- nvinfo : EIATTR_EXIT_INSTR_OFFSETS
	.align		4
.L_749:
        /*00c4*/ 	.byte	0x04, 0x1c
        /*00c6*/ 	.short	(.L_751 - .L_750)


	//   ....[0]....
.L_750:
        /*00c8*/ 	.word	0x0000c2f0


	//   ....[1]....
        /*00cc*/ 	.word	0x0000c440


	//   ....[2]....
        /*00d0*/ 	.word	0x0000c480


	//   ....[3]....
        /*00d4*/ 	.word	0x0000c520


	//   ....[4]....
        /*00d8*/ 	.word	0x0000c560


	//   ....[5]....
        /*00dc*/ 	.word	0x0000c5a0


	//   ....[6]....
        /*00e0*/ 	.word	0x0000c630


	//   ....[7]....
        /*00e4*/ 	.word	0x0000c670


	//   ....[8]....
        /*00e8*/ 	.word	0x0000c710


	//   ....[9]....
        /*00ec*/ 	.word	0x0000c760


	//   ....[10]....
        /*00f0*/ 	.word	0x0000c7b0


	//   ....[11]....
        /*00f4*/ 	.word	0x0000c890


	//   ....[12]....
        /*00f8*/ 	.word	0x0000ca00


	//   ....[13]....
        /*00fc*/ 	.word	0x0000cb70


	//   ....[14]....
        /*0100*/ 	.word	0x0000ccd0


	//   ....[15]....
        /*0104*/ 	.word	0x0000cd10


	//   ....[16]....
        /*0108*/ 	.word	0x0000cd50


	//   ....[17]....
        /*010c*/ 	.word	0x0000ce00


	//   ....[18]....
        /*0110*/ 	.word	0x0000ce60


	//   ....[19]....
        /*0114*/ 	.word	0x0000cfd0


	//   ....[20]....
        /*0118*/ 	.word	0x0000d0e0


	//   ....[21]....
        /*011c*/ 	.word	0x0000d220


	//   ....[22]....
        /*0120*/ 	.word	0x0000d240


	//----- nvinfo : EIATTR_MAX_THREADS
	.align		4
.L_751:
        /*0124*/ 	.byte	0x04, 0x05
        /*0126*/ 	.short	(.L_753 - .L_752)
.L_752:
        /*0128*/ 	.word	0x00000080
        /*012c*/ 	.word	0x00000001
        /*0130*/ 	.word	0x00000001


	//----- nvinfo : EIATTR_CRS_STACK_SIZE
	.align		4
.L_753:
        /*0134*/ 	.byte	0x04, 0x1e
        /*0136*/ 	.short	(.L_755 - .L_754)
.L_754:
        /*0138*/ 	.word	0x00000000


	//----- nvinfo : EIATTR_CBANK_PARAM_SIZE
	.align		4
.L_755:
        /*013c*/ 	.byte	0x03, 0x19
        /*013e*/ 	.short	0x0038


	//----- nvinfo : EIATTR_PARAM_CBANK
	.align		4
        /*0140*/ 	.byte	0x04, 0x0a
        /*0142*/ 	.short	(.L_757 - .L_756)
	.align		4
.L_756:
        /*0144*/ 	.word	index@(.nv.constant0._ZN2at6native27unrolled_elementwise_kernelIZZZNS0_26GeluBackwardCUDAKernelImplERNS_18TensorIteratorBaseENS0_8GeluTypeEENKUlvE0_clEvENKUlvE2_clEvEUlN3c108BFloat16ES8_E_St5arrayIPcLm3EELi4E23TrivialOffsetCalculatorILi2EjESD_ILi1EjENS0_6memory12LoadWithCastILi2EEENSG_13StoreWithCastILi1EEEEEviT_T0_T2_T3_T4_T5_)
        /*0148*/ 	.short	0x0380
        /*014a*/ 	.short	0x0038


	//----- nvinfo : EIATTR_SW_WAR
	.align		4
.L_757:
        /*014c*/ 	.byte	0x04, 0x36
        /*014e*/ 	.short	(.L_759 - .L_758)
.L_758:
        /*0150*/ 	.word	0x00000008
.L_759:


//--------------------- .nv.info._ZN2at6native18elementwise_kernelILi128ELi4EZNS0_22gpu_kernel_impl_nocastIZZZNS0_26GeluBackwardCUDAKernelImplERNS_18TensorIteratorBaseENS0_8GeluTypeEENKUlvE0_clEvENKUlvE2_clEvEUlN3c108BFloat16ES9_E_EEvS4_RKT_EUliE_EEviT1_ --------------------------
	.section	.nv.info._ZN2at6native18elementwise_kernelILi128ELi4EZNS0_22gpu_kernel_impl_nocastIZZZNS0_26GeluBackwardCUDAKernelImplERNS_18TensorIteratorBaseENS0_8GeluTypeEENKUlvE0_clEvENKUlvE2_clEvEUlN3c108BFloat16ES9_E_EEvS4_RKT_EUliE_EEviT1_,"",@"SHT_CUDA_INFO"
	.sectionflags	@""
	.align	4


	//----- nvinfo : EIATTR_CUDA_API_VERSION
	.align		4
        /*0000*/ 	.byte	0x04, 0x37
        /*0002*/ 	.short	(.L_761 - .L_760)
.L_760:
        /*0004*/ 	.word	0x00000082


	//----- nvinfo : EIATTR_KPARAM_INFO
	.align		4
.L_761:
        /*0008*/ 	.byte	0x04, 0x17
        /*000a*/ 	.short	(.L_763 - .L_762)
.L_762:
        /*000c*/ 	.word	0x00000000
        /*0010*/ 	.short	0x0001
        /*0012*/ 	.short	0x0008
        /*0014*/ 	.byte	0x00, 0xf0, 0x21, 0x0a


	//----- nvinfo : EIATTR_KPARAM_INFO
	.align		4
.L_763:
        /*0018*/ 	.byte	0x04, 0x17
        /*001a*/ 	.short	(.L_765 - .L_764)
.L_764:
        /*001c*/ 	.word	0x00000000
        /*0020*/ 	.short	0x0000
        /*0022*/ 	.short	0x0000
        /*0024*/ 	.byte	0x00, 0xf0, 0x11, 0x00


	//----- nvinfo : EIATTR_SPARSE_MMA_MASK
	.align		4
.L_765:
        /*0028*/ 	.byte	0x03, 0x50
        /*002a*/ 	.short	0x0000


	//----- nvinfo : EIATTR_MAXREG_COUNT
	.align		4
        /*002c*/ 	.byte	0x03, 0x1b
        /*002e*/ 	.short	0x0080


	//----- nvinfo : EIATTR_MERCURY_ISA_VERSION
	.align		4
        /*0030*/ 	.byte	0x03, 0x5f
        /*0032*/ 	.short	0x0101


	//----- nvinfo : EIATTR_VRC_CTA_INIT_COUNT
	.align		4
        /*0034*/ 	.byte	0x02, 0x4a
	.zero		1
	.zero		1


	//----- nvinfo : EIATTR_EXIT_INSTR_OFFSETS
	.align		4
        /*0038*/ 	.byte	0x04, 0x1c
        /*003a*/ 	.short	(.L_767 - .L_766)


	//   ....[0]....
.L_766:
        /*003c*/ 	.word	0x00000ab0


	//   ....[1]....
        /*0040*/ 	.word	0x00000dc0


	//   ....[2]....
        /*0044*/ 	.word	0x00005a50


	//   ....[3]....
        /*0048*/ 	.word	0x00007370


	//----- nvinfo : EIATTR_MAX_THREADS
	.align		4
.L_767:
        /*004c*/ 	.byte	0x04, 0x05
        /*004e*/ 	.short	(.L_769 - .L_768)
.L_768:
        /*0050*/ 	.word	0x00000080
        /*0054*/ 	.word	0x00000001
        /*0058*/ 	.word	0x00000001


	//----- nvinfo : EIATTR_CRS_STACK_SIZE
	.align		4
.L_769:
        /*005c*/ 	.byte	0x04, 0x1e
        /*005e*/ 	.short	(.L_771 - .L_770)
.L_770:
        /*0060*/ 	.word	0x00000000


	//----- nvinfo : EIATTR_CBANK_PARAM_SIZE
	.align		4
.L_771:
        /*0064*/ 	.byte	0x03, 0x19
        /*0066*/ 	.short	0x0290


	//----- nvinfo : EIATTR_PARAM_CBANK
	.align		4
        /*0068*/ 	.byte	0x04, 0x0a
        /*006a*/ 	.short	(.L_773 - .L_772)
	.align		4
.L_772:
        /*006c*/ 	.word	index@(.nv.constant0._ZN2at6native18elementwise_kernelILi128ELi4EZNS0_22gpu_kernel_impl_nocastIZZZNS0_26GeluBackwardCUDAKernelImplERNS_18TensorIteratorBaseENS0_8GeluTypeEENKUlvE0_clEvENKUlvE2_clEvEUlN3c108BFloat16ES9_E_EEvS4_RKT_EUliE_EEviT1_)
        /*0070*/ 	.short	0x0380
        /*0072*/ 	.short	0x0290


	//----- nvinfo : EIATTR_SW_WAR
	.align		4
.L_773:
        /*0074*/ 	.byte	0x04, 0x36
        /*0076*/ 	.short	(.L_775 - .L_774)
.L_774:
        /*0078*/ 	.word	0x00000008
.L_775:


//--------------------- .nv.info._ZN2at6native27unrolled_elementwise_kernelIZZZNS0_26GeluBackwardCUDAKernelImplERNS_18TensorIteratorBaseENS0_8GeluTypeEENKUlvE0_clEvENKUlvE2_clEvEUlN3c108BFloat16ES8_E_St5arrayIPcLm3EELi4E23TrivialOffsetCalculatorILi2EjESD_ILi1EjENS0_6memory15LoadWithoutCastENSG_16StoreWithoutCastEEEviT_T0_T2_T3_T4_T5_ --------------------------
	.section	.nv.info._ZN2at6native27unrolled_elementwise_kernelIZZZNS0_26GeluBackwardCUDAKernelImplERNS_18TensorIteratorBaseENS0_8GeluTypeEENKUlvE0_clEvENKUlvE2_clEvEUlN3c108BFloat16ES8_E_St5arrayIPcLm3EELi4E23TrivialOffsetCalculatorILi2EjESD_ILi1EjENS0_6memory15LoadWithoutCastENSG_16StoreWithoutCastEEEviT_T0_T2_T3_T4_T5_,"",@"SHT_CUDA_INFO"
	.sectionflags	@""
	.align	4


	//----- nvinfo : EIATTR_CUDA_API_VERSION
	.align		4
        /*0000*/ 	.byte	0x04, 0x37
        /*0002*/ 	.short	(.L_777 - .L_776)
.L_776:
        /*0004*/ 	.word	0x00000082


	//----- nvinfo : EIATTR_KPARAM_INFO
	.align		4
.L_777:
        /*0008*/ 	.byte	0x04, 0x17
        /*000a*/ 	.short	(.L_779 - .L_778)
.L_778:
        /*000c*/ 	.word	0x00000000
        /*0010*/ 	.short	0x0006
        /*0012*/ 	.short	0x0023
        /*0014*/ 	.byte	0x00, 0xf0, 0x05, 0x00


	//----- nvinfo : EIATTR_KPARAM_INFO
	.align		4
.L_779:
        /*0018*/ 	.byte	0x04, 0x17
        /*001a*/ 	.short	(.L_781 - .L_780)
.L_780:
        /*001c*/ 	.word	0x00000000
        /*0020*/ 	.short	0x0005
        /*0022*/ 	.short	0x0022
        /*0024*/ 	.byte	0x00, 0xf0, 0x05, 0x00


	//----- nvinfo : EIATTR_KPARAM_INFO
	.align		4
.L_781:
        /*0028*/ 	.byte	0x04, 0x17
        /*002a*/ 	.short	(.L_783 - .L_782)
.L_782:
        /*002c*/ 	.word	0x00000000
        /*0030*/ 	.short	0x0004
        /*0032*/ 	.short	0x0021
        /*0034*/ 	.byte	0x00, 0xf0, 0x05, 0x00


	//----- nvinfo : EIATTR_KPARAM_INFO
	.align		4
.L_783:
        /*0038*/ 	.byte	0x04, 0x17
        /*003a*/ 	.short	(.L_785 - .L_784)
.L_784:
        /*003c*/ 	.word	0x00000000
        /*0040*/ 	.short	0x0003
        /*0042*/ 	.short	0x0020
        /*0044*/ 	.byte	0x00, 0xf0, 0x05, 0x00


	//----- nvinfo : EIATTR_KPARAM_INFO
	.align		4
.L_785:
        /*0048*/ 	.byte	0x04, 0x17
        /*004a*/ 	.short	(.L_787 - .L_786)
.L_786:
        /*004c*/ 	.word	0x00000000
        /*0050*/ 	.short	0x0002
        /*0052*/ 	.short	0x0008
        /*0054*/ 	.byte	0x00, 0xf0, 0x61, 0x00


	//----- nvinfo : EIATTR_KPARAM_INFO
	.align		4
.L_787:
        /*0058*/ 	.byte	0x04, 0x17
        /*005a*/ 	.short	(.L_789 - .L_788)
.L_788:
        /*005c*/ 	.word	0x00000000
        /*0060*/ 	.short	0x0001
        /*0062*/ 	.short	0x0004
        /*0064*/ 	.byte	0x00, 0xf0, 0x05, 0x00


	//----- nvinfo : EIATTR_KPARAM_INFO
	.align		4
.L_789:
        /*0068*/ 	.byte	0x04, 0x17
        /*006a*/ 	.short	(.L_791 - .L_790)
.L_790:
        /*006c*/ 	.word	0x00000000
        /*0070*/ 	.short	0x0000
        /*0072*/ 	.short	0x0000
        /*0074*/ 	.byte	0x00, 0xf0, 0x11, 0x00


	//----- nvinfo : EIATTR_SPARSE_MMA_MASK
	.align		4
.L_791:
        /*0078*/ 	.byte	0x03, 0x50
        /*007a*/ 	.short	0x0000


	//----- nvinfo : EIATTR_MAXREG_COUNT
	.align		4
        /*007c*/ 	.byte	0x03, 0x1b
        /*007e*/ 	.short	0x00ff


	//----- nvinfo : EIATTR_MERCURY_ISA_VERSION
	.align		4
        /*0080*/ 	.byte	0x03, 0x5f
        /*0082*/ 	.short	0x0101


	//----- nvinfo : EIATTR_VRC_CTA_INIT_COUNT
	.align		4
        /*0084*/ 	.byte	0x02, 0x4a
	.zero		1
	.zero		1


	//----- nvinfo : EIATTR_EXIT_INSTR_OFFSETS
	.align		4
        /*0088*/ 	.byte	0x04, 0x1c
        /*008a*/ 	.short	(.L_793 - .L_792)


	//   ....[0]....
.L_792:
        /*008c*/ 	.word	0x00001010


	//   ....[1]....
        /*0090*/ 	.word	0x00001060


	//----- nvinfo : EIATTR_MAX_THREADS
	.align		4
.L_793:
        /*0094*/ 	.byte	0x04, 0x05
        /*0096*/ 	.short	(.L_795 - .L_794)
.L_794:
        /*0098*/ 	.word	0x00000080
        /*009c*/ 	.word	0x00000001
        /*00a0*/ 	.word	0x00000001


	//----- nvinfo : EIATTR_CRS_STACK_SIZE
	.align		4
.L_795:
        /*00a4*/ 	.byte	0x04, 0x1e
        /*00a6*/ 	.short	(.L_797 - .L_796)
.L_796:
        /*00a8*/ 	.word	0x00000000


	//----- nvinfo : EIATTR_CBANK_PARAM_SIZE
	.align		4
.L_797:
        /*00ac*/ 	.byte	0x03, 0x19
        /*00ae*/ 	.short	0x0024


	//----- nvinfo : EIATTR_PARAM_CBANK
	.align		4
        /*00b0*/ 	.byte	0x04, 0x0a
        /*00b2*/ 	.short	(.L_799 - .L_798)
	.align		4
.L_798:
        /*00b4*/ 	.word	index@(.nv.constant0._ZN2at6native27unrolled_elementwise_kernelIZZZNS0_26GeluBackwardCUDAKernelImplERNS_18TensorIteratorBaseENS0_8GeluTypeEENKUlvE0_clEvENKUlvE2_clEvEUlN3c108BFloat16ES8_E_St5arrayIPcLm3EELi4E23TrivialOffsetCalculatorILi2EjESD_ILi1EjENS0_6memory15LoadWithoutCastENSG_16StoreWithoutCastEEEviT_T0_T2_T3_T4_T5_)
        /*00b8*/ 	.short	0x0380
        /*00ba*/ 	.short	0x0024


	//----- nvinfo : EIATTR_SW_WAR
	.align		4
.L_799:
        /*00bc*/ 	.byte	0x04, 0x36
        /*00be*/ 	.short	(.L_801 - .L_800)
.L_800:
        /*00c0*/ 	.word	0x00000008
.L_801:


//--------------------- .nv.info._ZN2at6native29vectorized_elementwise_kernelILi2EZZZNS0_26GeluBackwardCUDAKernelImplERNS_18TensorIteratorBaseENS0_8GeluTypeEENKUlvE0_clEvENKUlvE2_clEvEUlN3c108BFloat16ES8_E_St5arrayIPcLm3EEEEviT0_T1_ --------------------------
	.section	.nv.info._ZN2at6native29vectorized_elementwise_kernelILi2EZZZNS0_26GeluBackwardCUDAKernelImplERNS_18TensorIteratorBaseENS0_8GeluTypeEENKUlvE0_clEvENKUlvE2_clEvEUlN3c108BFloat16ES8_E_St5arrayIPcLm3EEEEviT0_T1_,"",@"SHT_CUDA_INFO"
	.sectionflags	@""
	.align	4


	//----- nvinfo : EIATTR_CUDA_API_VERSION
	.align		4
        /*0000*/ 	.byte	0x04, 0x37
        /*0002*/ 	.short	(.L_803 - .L_802)
.L_802:
        /*0004*/ 	.word	0x00000082


	//----- nvinfo : EIATTR_KPARAM_INFO
	.align		4
.L_803:
        /*0008*/ 	.byte	0x04, 0x17
        /*000a*/ 	.short	(.L_805 - .L_804)
.L_804:
        /*000c*/ 	.word	0x00000000
        /*0010*/ 	.short	0x0002
        /*0012*/ 	.short	0x0008
        /*0014*/ 	.byte	0x00, 0xf0, 0x61, 0x00


	//----- nvinfo : EIATTR_KPARAM_INFO
	.align		4
.L_805:
        /*0018*/ 	.byte	0x04, 0x17
        /*001a*/ 	.short	(.L_807 - .L_806)
.L_806:
        /*001c*/ 	.word	0x00000000
        /*0020*/ 	.short	0x0001
        /*0022*/ 	.short	0x0004
        /*0024*/ 	.byte	0x00, 0xf0, 0x05, 0x00


	//----- nvinfo : EIATTR_KPARAM_INFO
	.align		4
.L_807:
        /*0028*/ 	.byte	0x04, 0x17
        /*002a*/ 	.short	(.L_809 - .L_808)
.L_808:
        /*002c*/ 	.word	0x00000000
        /*0030*/ 	.short	0x0000
        /*0032*/ 	.short	0x0000
        /*0034*/ 	.byte	0x00, 0xf0, 0x11, 0x00


	//----- nvinfo : EIATTR_SPARSE_MMA_MASK
	.align		4
.L_809:
        /*0038*/ 	.byte	0x03, 0x50
        /*003a*/ 	.short	0x0000


	//----- nvinfo : EIATTR_MAXREG_COUNT
	.align		4
        /*003c*/ 	.byte	0x03, 0x1b
        /*003e*/ 	.short	0x00ff


	//----- nvinfo : EIATTR_MERCURY_ISA_VERSION
	.align		4
        /*0040*/ 	.byte	0x03, 0x5f
        /*0042*/ 	.short	0x0101


	//----- nvinfo : EIATTR_VRC_CTA_INIT_COUNT
	.align		4
        /*0044*/ 	.byte	0x02, 0x4a
	.zero		1
	.zero		1


	//----- nvinfo : EIATTR_EXIT_INSTR_OFFSETS
	.align		4
        /*0048*/ 	.byte	0x04, 0x1c
        /*004a*/ 	.short	(.L_811 - .L_810)


	//   ....[0]....
.L_810:
        /*004c*/ 	.word	0x000020d0


	//   ....[1]....
        /*0050*/ 	.word	0x00002120


	//   ....[2]....
        /*0054*/ 	.word	0x000034c0


	//----- nvinfo : EIATTR_MAX_THREADS
	.align		4
.L_811:
        /*0058*/ 	.byte	0x04, 0x05
        /*005a*/ 	.short	(.L_813 - .L_812)
.L_812:
        /*005c*/ 	.word	0x00000080
        /*0060*/ 	.word	0x00000001
        /*0064*/ 	.word	0x00000001


	//----- nvinfo : EIATTR_CRS_STACK_SIZE
	.align		4
.L_813:
        /*0068*/ 	.byte	0x04, 0x1e
        /*006a*/ 	.short	(.L_815 - .L_814)
.L_814:
        /*006c*/ 	.word	0x00000000


	//----- nvinfo : EIATTR_CBANK_PARAM_SIZE
	.align		4
.L_815:
        /*0070*/ 	.byte	0x03, 0x19
        /*0072*/ 	.short	0x0020


	//----- nvinfo : EIATTR_PARAM_CBANK
	.align		4
        /*0074*/ 	.byte	0x04, 0x0a
        /*0076*/ 	.short	(.L_817 - .L_816)
	.align		4
.L_816:
        /*0078*/ 	.word	index@(.nv.constant0._ZN2at6native29vectorized_elementwise_kernelILi2EZZZNS0_26GeluBackwardCUDAKernelImplERNS_18TensorIteratorBaseENS0_8GeluTypeEENKUlvE0_clEvENKUlvE2_clEvEUlN3c108BFloat16ES8_E_St5arrayIPcLm3EEEEviT0_T1_)
        /*007c*/ 	.short	0x0380
        /*007e*/ 	.short	0x0020


	//----- nvinfo : EIATTR_SW_WAR
	.align		4
.L_817:
        /*0080*/ 	.byte	0x04, 0x36
        /*0082*/ 	.short	(.L_819 - .L_818)
.L_818:
        /*0084*/ 	.word	0x00000008
.L_819:


//--------------------- .nv.info._ZN2at6native29vectorized_elementwise_kernelILi4EZZZNS0_26GeluBackwardCUDAKernelImplERNS_18TensorIteratorBaseENS0_8GeluTypeEENKUlvE0_clEvENKUlvE2_clEvEUlN3c108BFloat16ES8_E_St5arrayIPcLm3EEEEviT0_T1_ --------------------------
	.section	.nv.info._ZN2at6native29vectorized_elementwise_kernelILi4EZZZNS0_26GeluBackwardCUDAKernelImplERNS_18TensorIteratorBaseENS0_8GeluTypeEENKUlvE0_clEvENKUlvE2_clEvEUlN3c108BFloat16ES8_E_St5arrayIPcLm3EEEEviT0_T1_,"",@"SHT_CUDA_INFO"
	.sectionflags	@""
	.align	4


	//----- nvinfo : EIATTR_CUDA_API_VERSION
	.align		4
        /*0000*/ 	.byte	0x04, 0x37
        /*0002*/ 	.short	(.L_821 - .L_820)
.L_820:
        /*0004*/ 	.word	0x00000082


	//----- nvinfo : EIATTR_KPARAM_INFO
	.align		4
.L_821:
        /*0008*/ 	.byte	0x04, 0x17
        /*000a*/ 	.short	(.L_823 - .L_822)
.L_822:
        /*000c*/ 	.word	0x00000000
        /*0010*/ 	.short	0x0002
        /*0012*/ 	.short	0x0008
        /*0014*/ 	.byte	0x00, 0xf0, 0x61, 0x00


	//----- nvinfo : EIATTR_KPARAM_INFO
	.align		4
.L_823:
        /*0018*/ 	.byte	0x04, 0x17
        /*001a*/ 	.short	(.L_825 - .L_824)
.L_824:
        /*001c*/ 	.word	0x00000000
        /*0020*/ 	.short	0x0001
        /*0022*/ 	.short	0x0004
        /*0024*/ 	.byte	0x00, 0xf0, 0x05, 0x00


	//----- nvinfo : EIATTR_KPARAM_INFO
	.align		4
.L_825:
        /*0028*/ 	.byte	0x04, 0x17
        /*002a*/ 	.short	(.L_827 - .L_826)
.L_826:
        /*002c*/ 	.word	0x00000000
        /*0030*/ 	.short	0x0000
        /*0032*/ 	.short	0x0000
        /*0034*/ 	.byte	0x00, 0xf0, 0x11, 0x00


	//----- nvinfo : EIATTR_SPARSE_MMA_MASK
	.align		4
.L_827:
        /*0038*/ 	.byte	0x03, 0x50
        /*003a*/ 	.short	0x0000


	//----- nvinfo : EIATTR_MAXREG_COUNT
	.align		4
        /*003c*/ 	.byte	0x03, 0x1b
        /*003e*/ 	.short	0x00ff


	//----- nvinfo : EIATTR_MERCURY_ISA_VERSION
	.align		4
        /*0040*/ 	.byte	0x03, 0x5f
        /*0042*/ 	.short	0x0101


	//----- nvinfo : EIATTR_VRC_CTA_INIT_COUNT
	.align		4
        /*0044*/ 	.byte	0x02, 0x4a
	.zero		1
	.zero		1


	//----- nvinfo : EIATTR_EXIT_INSTR_OFFSETS
	.align		4
        /*0048*/ 	.byte	0x04, 0x1c
        /*004a*/ 	.short	(.L_829 - .L_828)


	//   ....[0]....
.L_828:
        /*004c*/ 	.word	0x000020d0


	//   ....[1]....
        /*0050*/ 	.word	0x00002120


	//   ....[2]....
        /*0054*/ 	.word	0x00003460


	//----- nvinfo : EIATTR_MAX_THREADS
	.align		4
.L_829:
        /*0058*/ 	.byte	0x04, 0x05
        /*005a*/ 	.short	(.L_831 - .L_830)
.L_830:
        /*005c*/ 	.word	0x00000080
        /*0060*/ 	.word	0x00000001
        /*0064*/ 	.word	0x00000001


	//----- nvinfo : EIATTR_CRS_STACK_SIZE
	.align		4
.L_831:
        /*0068*/ 	.byte	0x04, 0x1e
        /*006a*/ 	.short	(.L_833 - .L_832)
.L_832:
        /*006c*/ 	.word	0x00000000


	//----- nvinfo : EIATTR_CBANK_PARAM_SIZE
	.align		4
.L_833:
        /*0070*/ 	.byte	0x03, 0x19
        /*0072*/ 	.short	0x0020


	//----- nvinfo : EIATTR_PARAM_CBANK
	.align		4
        /*0074*/ 	.byte	0x04, 0x0a
        /*0076*/ 	.short	(.L_835 - .L_834)
	.align		4
.L_834:
        /*0078*/ 	.word	index@(.nv.constant0._ZN2at6native29vectorized_elementwise_kernelILi4EZZZNS0_26GeluBackwardCUDAKernelImplERNS_18TensorIteratorBaseENS0_8GeluTypeEENKUlvE0_clEvENKUlvE2_clEvEUlN3c108BFloat16ES8_E_St5arrayIPcLm3EEEEviT0_T1_)
        /*007c*/ 	.short	0x0380
        /*007e*/ 	.short	0x0020


	//----- nvinfo : EIATTR_SW_WAR
	.align		4
.L_835:
        /*0080*/ 	.byte	0x04, 0x36
        /*0082*/ 	.short	(.L_837 - .L_836)
.L_836:
        /*0084*/ 	.word	0x00000008
.L_837:


//--------------------- .nv.info._ZN2at6native29vectorized_elementwise_kernelILi8EZZZNS0_26GeluBackwardCUDAKernelImplERNS_18TensorIteratorBaseENS0_8GeluTypeEENKUlvE0_clEvENKUlvE2_clEvEUlN3c108BFloat16ES8_E_St5arrayIPcLm3EEEEviT0_T1_ --------------------------
	.section	.nv.info._ZN2at6native29vectorized_elementwise_kernelILi8EZZZNS0_26GeluBackwardCUDAKernelImplERNS_18TensorIteratorBaseENS0_8GeluTypeEENKUlvE0_clEvENKUlvE2_clEvEUlN3c108BFloat16ES8_E_St5arrayIPcLm3EEEEviT0_T1_,"",@"SHT_CUDA_INFO"
	.sectionflags	@""
	.align	4


	//----- nvinfo : EIATTR_CUDA_API_VERSION
	.align		4
        /*0000*/ 	.byte	0x04, 0x37
        /*0002*/ 	.short	(.L_839 - .L_838)
.L_838:
        /*0004*/ 	.word	0x00000082


	//----- nvinfo : EIATTR_KPARAM_INFO
	.align		4
.L_839:
        /*0008*/ 	.byte	0x04, 0x17
        /*000a*/ 	.short	(.L_841 - .L_840)
.L_840:
        /*000c*/ 	.word	0x00000000
        /*0010*/ 	.short	0x0002
        /*0012*/ 	.short	0x0008
        /*0014*/ 	.byte	0x00, 0xf0, 0x61, 0x00


	//----- nvinfo : EIATTR_KPARAM_INFO
	.align		4
.L_841:
        /*0018*/ 	.byte	0x04, 0x17
        /*001a*/ 	.short	(.L_843 - .L_842)
.L_842:
        /*001c*/ 	.word	0x00000000
        /*0020*/ 	.short	0x0001
        /*0022*/ 	.short	0x0004
        /*0024*/ 	.byte	0x00, 0xf0, 0x05, 0x00


	//----- nvinfo : EIATTR_KPARAM_INFO
	.align		4
.L_843:
        /*0028*/ 	.byte	0x04, 0x17
        /*002a*/ 	.short	(.L_845 - .L_844)
.L_844:
        /*002c*/ 	.word	0x00000000
        /*0030*/ 	.short	0x0000
        /*0032*/ 	.short	0x0000
        /*0034*/ 	.byte	0x00, 0xf0, 0x11, 0x00


	//----- nvinfo : EIATTR_SPARSE_MMA_MASK
	.align		4
.L_845:
        /*0038*/ 	.byte	0x03, 0x50
        /*003a*/ 	.short	0x0000


	//----- nvinfo : EIATTR_MAXREG_COUNT
	.align		4
        /*003c*/ 	.byte	0x03, 0x1b
        /*003e*/ 	.short	0x00ff


	//----- nvinfo : EIATTR_MERCURY_ISA_VERSION
	.align		4
        /*0040*/ 	.byte	0x03, 0x5f
        /*0042*/ 	.short	0x0101


	//----- nvinfo : EIATTR_VRC_CTA_INIT_COUNT
	.align		4
        /*0044*/ 	.byte	0x02, 0x4a
	.zero		1
	.zero		1


	//----- nvinfo : EIATTR_EXIT_INSTR_OFFSETS
	.align		4
        /*0048*/ 	.byte	0x04, 0x1c
        /*004a*/ 	.short	(.L_847 - .L_846)


	//   ....[0]....
.L_846:
        /*004c*/ 	.word	0x000020d0


	//   ....[1]....
        /*0050*/ 	.word	0x00002120


	//   ....[2]....
        /*0054*/ 	.word	0x00003430


	//----- nvinfo : EIATTR_MAX_THREADS
	.align		4
.L_847:
        /*0058*/ 	.byte	0x04, 0x05
        /*005a*/ 	.short	(.L_849 - .L_848)
.L_848:
        /*005c*/ 	.word	0x00000080
        /*0060*/ 	.word	0x00000001
        /*0064*/ 	.word	0x00000001


	//----- nvinfo : EIATTR_CRS_STACK_SIZE
	.align		4
.L_849:
        /*0068*/ 	.byte	0x04, 0x1e
        /*006a*/ 	.short	(.L_851 - .L_850)
.L_850:
        /*006c*/ 	.word	0x00000000


	//----- nvinfo : EIATTR_CBANK_PARAM_SIZE
	.align		4
.L_851:
        /*0070*/ 	.byte	0x03, 0x19
        /*0072*/ 	.short	0x0020


	//----- nvinfo : EIATTR_PARAM_CBANK
	.align		4
        /*0074*/ 	.byte	0x04, 0x0a
        /*0076*/ 	.short	(.L_853 - .L_852)
	.align		4
.L_852:
        /*0078*/ 	.word	index@(.nv.constant0._ZN2at6native29vectorized_elementwise_kernelILi8EZZZNS0_26GeluBackwardCUDAKernelImplERNS_18TensorIteratorBaseENS0_8GeluTypeEENKUlvE0_clEvENKUlvE2_clEvEUlN3c108BFloat16ES8_E_St5arrayIPcLm3EEEEviT0_T1_)
        /*007c*/ 	.short	0x0380
        /*007e*/ 	.short	0x0020


	//----- nvinfo : EIATTR_SW_WAR
	.align		4
.L_853:
        /*0080*/ 	.byte	0x04, 0x36
        /*0082*/ 	.short	(.L_855 - .L_854)
.L_854:
        /*0084*/ 	.word	0x00000008
.L_855:


//--------------------- .nv.info._ZN2at6native18elementwise_kernelILi128ELi4EZNS0_15gpu_kernel_implIZZZNS0_26GeluBackwardCUDAKernelImplERNS_18TensorIteratorBaseENS0_8GeluTypeEENKUlvE0_clEvENKUlvE1_clEvEUlN3c104HalfES9_E_EEvS4_RKT_EUliE_EEviT1_ --------------------------
	.section	.nv.info._ZN2at6native18elementwise_kernelILi128ELi4EZNS0_15gpu_kernel_implIZZZNS0_26GeluBackwardCUDAKernelImplERNS_18TensorIteratorBaseENS0_8GeluTypeEENKUlvE0_clEvENKUlvE1_clEvEUlN3c104HalfES9_E_EEvS4_RKT_EUliE_EEviT1_,"",@"SHT_CUDA_INFO"
	.sectionflags	@""
	.align	4


	//----- nvinfo : EIATTR_CUDA_API_VERSION
	.align		4
        /*0000*/ 	.byte	0x04, 0x37
        /*0002*/ 	.short	(.L_857 - .L_856)
.L_856:
        /*0004*/ 	.word	0x00000082


	//----- nvinfo : EIATTR_KPARAM_INFO
	.align		4
.L_857:
        /*0008*/ 	.byte	0x04, 0x17
        /*000a*/ 	.short	(.L_859 - .L_858)
.L_858:
        /*000c*/ 	.word	0x00000000
        /*0010*/ 	.short	0x0001
        /*0012*/ 	.short	0x0008
        /*0014*/ 	.byte	0x00, 0xf0, 0x21, 0x0a


	//----- nvinfo : EIATTR_KPARAM_INFO
	.align		4
.L_859:
        /*0018*/ 	.byte	0x04, 0x17
        /*001a*/ 	.short	(.L_861 - .L_860)
.L_860:
        /*001c*/ 	.word	0x00000000
        /*0020*/ 	.short	0x0000
        /*0022*/ 	.short	0x0000
        /*0024*/ 	.byte	0x00, 0xf0, 0x11, 0x00


	//----- nvinfo : EIATTR_SPARSE_MMA_MASK
	.align		4
.L_861:
        /*0028*/ 	.byte	0x03, 0x50
        /*002a*/ 	.short	0x0000


	//----- nvinfo : EIATTR_MAXREG_COUNT
	.align		4
        /*002c*/ 	.byte	0x03, 0x1b
        /*002e*/ 	.short	0x0080


	//----- nvinfo : EIATTR_EXTERNS
	.align		4
        /*0030*/ 	.byte	0x04, 0x0f
        /*0032*/ 	.short	(.L_863 - .L_862)


	//   ....[0]....
	.align		4
.L_862:
        /*0034*/ 	.word	index@(__assertfail)


	//----- nvinfo : EIATTR_MERCURY_ISA_VERSION
	.align		4
.L_863:
        /*0038*/ 	.byte	0x03, 0x5f
        /*003a*/ 	.short	0x0101


	//----- nvinfo : EIATTR_VRC_CTA_INIT_COUNT
	.align		4
        /*003c*/ 	.byte	0x02, 0x4a
	.zero		1
	.zero		1


	//----- nvinfo : EIATTR_SYSCALL_OFFSETS
	.align		4
        /*0040*/ 	.byte	0x04, 0x46
        /*0042*/ 	.short	(.L_865 - .L_864)


	//   ....[0]....
.L_864:
        /*0044*/ 	.word	0x00002600


	//   ....[1]....
        /*0048*/ 	.word	0x00003580


	//   ....[2]....
        /*004c*/ 	.word	0x00004700


	//   ....[3]....
        /*0050*/ 	.word	0x00006ea0


	//   ....[4]....
        /*0054*/ 	.word	0x00007e10


	//   ....[5]....
        /*0058*/ 	.word	0x00008dc0


	//   ....[6]....
        /*005c*/ 	.word	0x0000b670


	//   ....[7]....
        /*0060*/ 	.word	0x0000c5e0


	//   ....[8]....
        /*0064*/ 	.word	0x0000d590


	//   ....[9]....
        /*0068*/ 	.word	0x0000fe60


	//   ....[10]....
        /*006c*/ 	.word	0x00010dd0


	//   ....[11]....
        /*0070*/ 	.word	0x00011d50


	//----- nvinfo : EIATTR_EXIT_INSTR_OFFSETS
	.align		4
.L_865:
        /*0074*/ 	.byte	0x04, 0x1c
        /*0076*/ 	.short	(.L_867 - .L_866)


	//   ....[0]....
.L_866:
        /*0078*/ 	.word	0x0000d870


	//   ....[1]....
        /*007c*/ 	.word	0x000111f0


	//   ....[2]....
        /*0080*/ 	.word	0x00011230


	//   ....[3]....
        /*0084*/ 	.word	0x000112d0


	//   ....[4]....
        /*0088*/ 	.word	0x00011310


	//   ....[5]....
        /*008c*/ 	.word	0x00011350


	//   ....[6]....
        /*0090*/ 	.word	0x000113e0


	//   ....[7]....
        /*0094*/ 	.word	0x00011400


	//   ....[8]....
        /*0098*/ 	.word	0x000114a0


	//   ....[9]....
        /*009c*/ 	.word	0x000114f0


	//   ....[10]....
        /*00a0*/ 	.word	0x00011540


	//   ....[11]....
        /*00a4*/ 	.word	0x00011620


	//   ....[12]....
        /*00a8*/ 	.word	0x00011790


	//   ....[13]....
        /*00ac*/ 	.word	0x00011900


	//   ....[14]....
        /*00b0*/ 	.word	0x00011a60


	//   ....[15]....
        /*00b4*/ 	.word	0x00011aa0


	//   ....[16]....
        /*00b8*/ 	.word	0x00011ae0


	//   ....[17]....
        /*00bc*/ 	.word	0x00011b90


	//   ....[18]....
        /*00c0*/ 	.word	0x00011bf0


	//   ....[19]....
        /*00c4*/ 	.word	0x00011d60


	//   ....[20]....
        /*00c8*/ 	.word	0x00011e70


	//   ....[21]....
        /*00cc*/ 	.word	0x00011fb0


	//   ....[22]....
        /*00d0*/ 	.word	0x00011ff0


	//----- nvinfo : EIATTR_MAX_THREADS
	.align		4
.L_867:
        /*00d4*/ 	.byte	0x04, 0x05
        /*00d6*/ 	.short	(.L_869 - .L_868)
.L_868:
        /*00d8*/ 	.word	0x00000080
        /*00dc*/ 	.word	0x00000001
        /*00e0*/ 	.word	0x00000001


	//----- nvinfo : EIATTR_CRS_STACK_SIZE
	.align		4
.L_869:
        /*00e4*/ 	.byte	0x04, 0x1e
        /*00e6*/ 	.short	(.L_871 - .L_870)
.L_870:
        /*00e8*/ 	.word	0x00000000


	//----- nvinfo : EIATTR_CBANK_PARAM_SIZE
	.align		4
.L_871:
        /*00ec*/ 	.byte	0x03, 0x19
        /*00ee*/ 	.short	0x0290


	//----- nvinfo : EIATTR_PARAM_CBANK
	.align		4
        /*00f0*/ 	.byte	0x04, 0x0a
        /*00f2*/ 	.short	(.L_873 - .L_872)
	.align		4
.L_872:
        /*00f4*/ 	.word	index@(.nv.constant0._ZN2at6native18elementwise_kernelILi128ELi4EZNS0_15gpu_kernel_implIZZZNS0_26GeluBackwardCUDAKernelImplERNS_18TensorIteratorBaseENS0_8GeluTypeEENKUlvE0_clEvENKUlvE1_clEvEUlN3c104HalfES9_E_EEvS4_RKT_EUliE_EEviT1_)
        /*00f8*/ 	.short	0x0380
        /*00fa*/ 	.short	0x0290


	//----- nvinfo : EIATTR_SW_WAR
	.align		4
.L_873:
        /*00fc*/ 	.byte	0x04, 0x36
        /*00fe*/ 	.short	(.L_875 - .L_874)
.L_874:
        /*0100*/ 	.word	0x00000008
.L_875:


//--------------------- .nv.info._ZN2at6native27unrolled_elementwise_kernelIZZZNS0_26GeluBackwardCUDAKernelImplERNS_18TensorIteratorBaseENS0_8GeluTypeEENKUlvE0_clEvENKUlvE1_clEvEUlN3c104HalfES8_E_St5arrayIPcLm3EELi4E23TrivialOffsetCalculatorILi2EjESD_ILi1EjENS0_6memory12LoadWithCastILi2EEENSG_13StoreWithCastILi1EEEEEviT_T0_T2_T3_T4_T5_ --------------------------
	.section	.nv.info._ZN2at6native27unrolled_elementwise_kernelIZZZNS0_26GeluBackwardCUDAKernelImplERNS_18TensorIteratorBaseENS0_8GeluTypeEENKUlvE0_clEvENKUlvE1_clEvEUlN3c104HalfES8_E_St5arrayIPcLm3EELi4E23TrivialOffsetCalculatorILi2EjESD_ILi1EjENS0_6memory12LoadWithCastILi2EEENSG_13StoreWithCastILi1EEEEEviT_T0_T2_T3_T4_T5_,"",@"SHT_CUDA_INFO"
	.sectionflags	@""
	.align	4


	//----- nvinfo : EIATTR_CUDA_API_VERSION
	.align		4
        /*0000*/ 	.byte	0x04, 0x37
        /*0002*/ 	.short	(.L_877 - .L_876)
.L_876:
        /*0004*/ 	.word	0x00000082


	//----- nvinfo : EIATTR_KPARAM_INFO
	.align		4
.L_877:
        /*0008*/ 	.byte	0x04, 0x17
        /*000a*/ 	.short	(.L_879 - .L_878)
.L_878:
        /*000c*/ 	.word	0x00000000
        /*0010*/ 	.short	0x0006
        /*0012*/ 	.short	0x0030
        /*0014*/ 	.byte	0x00, 0xf0, 0x21, 0x00


	//----- nvinfo : EIATTR_KPARAM_INFO
	.align		4
.L_879:
        /*0018*/ 	.byte	0x04, 0x17
        /*001a*/ 	.short	(.L_881 - .L_880)
.L_880:
        /*001c*/ 	.word	0x00000000
        /*0020*/ 	.short	0x0005
        /*0022*/ 	.short	0x0024
        /*0024*/ 	.byte	0x00, 0xf0, 0x31, 0x00


	//----- nvinfo : EIATTR_KPARAM_INFO
	.align		4
.L_881:
        /*0028*/ 	.byte	0x04, 0x17
        /*002a*/ 	.short	(.L_883 - .L_882)
.L_882:
        /*002c*/ 	.word	0x00000000
        /*0030*/ 	.short	0x0004
        /*0032*/ 	.short	0x0021
        /*0034*/ 	.byte	0x00, 0xf0, 0x05, 0x00


	//----- nvinfo : EIATTR_KPARAM_INFO
	.align		4
.L_883:
        /*0038*/ 	.byte	0x04, 0x17
        /*003a*/ 	.short	(.L_885 - .L_884)
.L_884:
        /*003c*/ 	.word	0x00000000
        /*0040*/ 	.short	0x0003
        /*0042*/ 	.short	0x0020
        /*0044*/ 	.byte	0x00, 0xf0, 0x05, 0x00


	//----- nvinfo : EIATTR_KPARAM_INFO
	.align		4
.L_885:
        /*0048*/ 	.byte	0x04, 0x17
        /*004a*/ 	.short	(.L_887 - .L_886)
.L_886:
        /*004c*/ 	.word	0x00000000
        /*0050*/ 	.short	0x0002
        /*0052*/ 	.short	0x0008
        /*0054*/ 	.byte	0x00, 0xf0, 0x61, 0x00


	//----- nvinfo : EIATTR_KPARAM_INFO
	.align		4
.L_887:
        /*0058*/ 	.byte	0x04, 0x17
        /*005a*/ 	.short	(.L_889 - .L_888)
.L_888:
        /*005c*/ 	.word	0x00000000
        /*0060*/ 	.short	0x0001
        /*0062*/ 	.short	0x0004
        /*0064*/ 	.byte	0x00, 0xf0, 0x05, 0x00


	//----- nvinfo : EIATTR_KPARAM_INFO
	.align		4
.L_889:
        /*0068*/ 	.byte	0x04, 0x17
        /*006a*/ 	.short	(.L_891 - .L_890)
.L_890:
        /*006c*/ 	.word	0x00000000
        /*0070*/ 	.short	0x0000
        /*0072*/ 	.short	0x0000
        /*0074*/ 	.byte	0x00, 0xf0, 0x11, 0x00


	//----- nvinfo : EIATTR_SPARSE_MMA_MASK
	.align		4
.L_891:
        /*0078*/ 	.byte	0x03, 0x50
        /*007a*/ 	.short	0x0000


	//----- nvinfo : EIATTR_MAXREG_COUNT
	.align		4
        /*007c*/ 	.byte	0x03, 0x1b
        /*007e*/ 	.short	0x00ff


	//----- nvinfo : EIATTR_EXTERNS
	.align		4
        /*0080*/ 	.byte	0x04, 0x0f
        /*0082*/ 	.short	(.L_893 - .L_892)


	//   ....[0]....
	.align		4
.L_892:
        /*0084*/ 	.word	index@(__assertfail)


	//----- nvinfo : EIATTR_MERCURY_ISA_VERSION
	.align		4
.L_893:
        /*0088*/ 	.byte	0x03, 0x5f
        /*008a*/ 	.short	0x0101


	//----- nvinfo : EIATTR_VRC_CTA_INIT_COUNT
	.align		4
        /*008c*/ 	.byte	0x02, 0x4a
	.zero		1
	.zero		1


	//----- nvinfo : EIATTR_SYSCALL_OFFSETS
	.align		4
        /*0090*/ 	.byte	0x04, 0x46
        /*0092*/ 	.short	(.L_895 - .L_894)


	//   ....[0]....
.L_894:
        /*0094*/ 	.word	0x00000ff0


	//   ....[1]....
        /*0098*/ 	.word	0x00002070


	//   ....[2]....
        /*009c*/ 	.word	0x00003230


	//   ....[3]....
        /*00a0*/ 	.word	0x000042b0


	//   ....[4]....
        /*00a4*/ 	.word	0x000053b0


	//   ....[5]....
        /*00a8*/ 	.word	0x00006440


	//   ....[6]....
        /*00ac*/ 	.word	0x00007540


	//   ....[7]....
        /*00b0*/ 	.word	0x000084f0


	//   ....[8]....
        /*00b4*/ 	.word	0x0000a070


	//   ....[9]....
        /*00b8*/ 	.word	0x0000af30


	//   ....[10]....
        /*00bc*/ 	.word	0x0000beb0


	//   ....[11]....
        /*00c0*/ 	.word	0x0000ce30


	//----- nvinfo : EIATTR_EXIT_INSTR_OFFSETS
	.align		4
.L_895:
        /*00c4*/ 	.byte	0x04, 0x1c
        /*00c6*/ 	.short	(.L_897 - .L_896)


	//   ....[0]....
.L_896:
        /*00c8*/ 	.word	0x0000c180


	//   ....[1]....
        /*00cc*/ 	.word	0x0000c2d0


	//   ....[2]....
        /*00d0*/ 	.word	0x0000c310


	//   ....[3]....
        /*00d4*/ 	.word	0x0000c3b0


	//   ....[4]....
        /*00d8*/ 	.word	0x0000c3f0


	//   ....[5]....
        /*00dc*/ 	.word	0x0000c430


	//   ....[6]....
        /*00e0*/ 	.word	0x0000c4c0


	//   ....[7]....
        /*00e4*/ 	.word	0x0000c4e0


	//   ....[8]....
        /*00e8*/ 	.word	0x0000c580


	//   ....[9]....
        /*00ec*/ 	.word	0x0000c5d0


	//   ....[10]....
        /*00f0*/ 	.word	0x0000c620


	//   ....[11]....
        /*00f4*/ 	.word	0x0000c700


	//   ....[12]....
        /*00f8*/ 	.word	0x0000c870


	//   ....[13]....
        /*00fc*/ 	.word	0x0000c9e0


	//   ....[14]....
        /*0100*/ 	.word	0x0000cb40


	//   ....[15]....
        /*0104*/ 	.word	0x0000cb80


	//   ....[16]....
        /*0108*/ 	.word	0x0000cbc0


	//   ....[17]....
        /*010c*/ 	.word	0x0000cc70


	//   ....[18]....
        /*0110*/ 	.word	0x0000ccd0


	//   ....[19]....
        /*0114*/ 	.word	0x0000ce40


	//   ....[20]....
        /*0118*/ 	.word	0x0000cf50


	//   ....[21]....
        /*011c*/ 	.word	0x0000d090


	//   ....[22]....
        /*0120*/ 	.word	0x0000d0d0


	//----- nvinfo : EIATTR_MAX_THREADS
	.align		4
.L_897:
        /*0124*/ 	.byte	0x04, 0x05
        /*0126*/ 	.short	(.L_899 - .L_898)
.L_898:
        /*0128*/ 	.word	0x00000080
        /*012c*/ 	.word	0x00000001
        /*0130*/ 	.word	0x00000001


	//----- nvinfo : EIATTR_CRS_STACK_SIZE
	.align		4
.L_899:
        /*0134*/ 	.byte	0x04, 0x1e
        /*0136*/ 	.short	(.L_901 - .L_900)
.L_900:
        /*0138*/ 	.word	0x00000000


	//----- nvinfo : EIATTR_CBANK_PARAM_SIZE
	.align		4
.L_901:
        /*013c*/ 	.byte	0x03, 0x19
        /*013e*/ 	.short	0x0038


	//----- nvinfo : EIATTR_PARAM_CBANK
	.align		4
        /*0140*/ 	.byte	0x04, 0x0a
        /*0142*/ 	.short	(.L_903 - .L_902)
	.align		4
.L_902:
        /*0144*/ 	.word	index@(.nv.constant0._ZN2at6native27unrolled_elementwise_kernelIZZZNS0_26GeluBackwardCUDAKernelImplERNS_18TensorIteratorBaseENS0_8GeluTypeEENKUlvE0_clEvENKUlvE1_clEvEUlN3c104HalfES8_E_St5arrayIPcLm3EELi4E23TrivialOffsetCalculatorILi2EjESD_ILi1EjENS0_6memory12LoadWithCastILi2EEENSG_13StoreWithCastILi1EEEEEviT_T0_T2_T3_T4_T5_)
        /*0148*/ 	.short	0x0380
        /*014a*/ 	.short	0x0038


	//----- nvinfo : EIATTR_SW_WAR
	.align		4
.L_903:
        /*014c*/ 	.byte	0x04, 0x36
        /*014e*/ 	.short	(.L_905 - .L_904)
.L_904:
        /*0150*/ 	.word	0x00000008
.L_905:


//--------------------- .nv.info._ZN2at6native18elementwise_kernelILi128ELi4EZNS0_22gpu_kernel_impl_nocastIZZZNS0_26GeluBackwardCUDAKernelImplERNS_18TensorIteratorBaseENS0_8GeluTypeEENKUlvE0_clEvENKUlvE1_clEvEUlN3c104HalfES9_E_EEvS4_RKT_EUliE_EEviT1_ --------------------------
	.section	.nv.info._ZN2at6native18elementwise_kernelILi128ELi4EZNS0_22gpu_kernel_impl_nocastIZZZNS0_26GeluBackwardCUDAKernelImplERNS_18TensorIteratorBaseENS0_8GeluTypeEENKUlvE0_clEvENKUlvE1_clEvEUlN3c104HalfES9_E_EEvS4_RKT_EUliE_EEviT1_,"",@"SHT_CUDA_INFO"
	.sectionflags	@""
	.align	4


	//----- nvinfo : EIATTR_CUDA_API_VERSION
	.align		4
        /*0000*/ 	.byte	0x04, 0x37
        /*0002*/ 	.short	(.L_907 - .L_906)
.L_906:
        /*0004*/ 	.word	0x00000082


	//----- nvinfo : EIATTR_KPARAM_INFO
	.align		4
.L_907:
        /*0008*/ 	.byte	0x04, 0x17
        /*000a*/ 	.short	(.L_909 - .L_908)
.L_908:
        /*000c*/ 	.word	0x00000000
        /*0010*/ 	.short	0x0001
        /*0012*/ 	.short	0x0008
        /*0014*/ 	.byte	0x00, 0xf0, 0x21, 0x0a


	//----- nvinfo : EIATTR_KPARAM_INFO
	.align		4
.L_909:
        /*0018*/ 	.byte	0x04, 0x17
        /*001a*/ 	.short	(.L_911 - .L_910)
.L_910:
        /*001c*/ 	.word	0x00000000
        /*0020*/ 	.short	0x0000
        /*0022*/ 	.short	0x0000
        /*0024*/ 	.byte	0x00, 0xf0, 0x11, 0x00


	//----- nvinfo : EIATTR_SPARSE_MMA_MASK
	.align		4
.L_911:
        /*0028*/ 	.byte	0x03, 0x50
        /*002a*/ 	.short	0x0000


	//----- nvinfo : EIATTR_MAXREG_COUNT
	.align		4
        /*002c*/ 	.byte	0x03, 0x1b
        /*002e*/ 	.short	0x0080


	//----- nvinfo : EIATTR_MERCURY_ISA_VERSION
	.align		4
        /*0030*/ 	.byte	0x03, 0x5f
        /*0032*/ 	.short	0x0101


	//----- nvinfo : EIATTR_VRC_CTA_INIT_COUNT
	.align		4
        /*0034*/ 	.byte	0x02, 0x4a
	.zero		1
	.zero		1


	//----- nvinfo : EIATTR_EXIT_INSTR_OFFSETS
	.align		4
        /*0038*/ 	.byte	0x04, 0x1c
        /*003a*/ 	.short	(.L_913 - .L_912)


	//   ....[0]....
.L_912:
        /*003c*/ 	.word	0x00000ab0


	//   ....[1]....
        /*0040*/ 	.word	0x00000dc0


	//   ....[2]....
        /*0044*/ 	.word	0x00005a50


	//   ....[3]....
        /*0048*/ 	.word	0x00007370


	//----- nvinfo : EIATTR_MAX_THREADS
	.align		4
.L_913:
        /*004c*/ 	.byte	0x04, 0x05
        /*004e*/ 	.short	(.L_915 - .L_914)
.L_914:
        /*0050*/ 	.word	0x00000080
        /*0054*/ 	.word	0x00000001
        /*0058*/ 	.word	0x00000001


	//----- nvinfo : EIATTR_CRS_STACK_SIZE
	.align		4
.L_915:
        /*005c*/ 	.byte	0x04, 0x1e
        /*005e*/ 	.short	(.L_917 - .L_916)
.L_916:
        /*0060*/ 	.word	0x00000000


	//----- nvinfo : EIATTR_CBANK_PARAM_SIZE
	.align		4
.L_917:
        /*0064*/ 	.byte	0x03, 0x19
        /*0066*/ 	.short	0x0290


	//----- nvinfo : EIATTR_PARAM_CBANK
	.align		4
        /*0068*/ 	.byte	0x04, 0x0a
        /*006a*/ 	.short	(.L_919 - .L_918)
	.align		4
.L_918:
        /*006c*/ 	.word	index@(.nv.constant0._ZN2at6native18elementwise_kernelILi128ELi4EZNS0_22gpu_kernel_impl_nocastIZZZNS0_26GeluBackwardCUDAKernelImplERNS_18TensorIteratorBaseENS0_8GeluTypeEENKUlvE0_clEvENKUlvE1_clEvEUlN3c104HalfES9_E_EEvS4_RKT_EUliE_EEviT1_)
        /*0070*/ 	.short	0x0380
        /*0072*/ 	.short	0x0290


	//----- nvinfo : EIATTR_SW_WAR
	.align		4
.L_919:
        /*0074*/ 	.byte	0x04, 0x36
        /*0076*/ 	.short	(.L_921 - .L_920)
.L_920:
        /*0078*/ 	.word	0x00000008
.L_921:


//--------------------- .nv.info._ZN2at6native27unrolled_elementwise_kernelIZZZNS0_26GeluBackwardCUDAKernelImplERNS_18TensorIteratorBaseENS0_8GeluTypeEENKUlvE0_clEvENKUlvE1_clEvEUlN3c104HalfES8_E_St5arrayIPcLm3EELi4E23TrivialOffsetCalculatorILi2EjESD_ILi1EjENS0_6memory15LoadWithoutCastENSG_16StoreWithoutCastEEEviT_T0_T2_T3_T4_T5_ --------------------------
	.section	.nv.info._ZN2at6native27unrolled_elementwise_kernelIZZZNS0_26GeluBackwardCUDAKernelImplERNS_18TensorIteratorBaseENS0_8GeluTypeEENKUlvE0_clEvENKUlvE1_clEvEUlN3c104HalfES8_E_St5arrayIPcLm3EELi4E23TrivialOffsetCalculatorILi2EjESD_ILi1EjENS0_6memory15LoadWithoutCastENSG_16StoreWithoutCastEEEviT_T0_T2_T3_T4_T5_,"",@"SHT_CUDA_INFO"
	.sectionflags	@""
	.align	4


	//----- nvinfo : EIATTR_CUDA_API_VERSION
	.align		4
        /*0000*/ 	.byte	0x04, 0x37
        /*0002*/ 	.short	(.L_923 - .L_922)
.L_922:
        /*0004*/ 	.word	0x00000082


	//----- nvinfo : EIATTR_KPARAM_INFO
	.align		4
.L_923:
        /*0008*/ 	.byte	0x04, 0x17
        /*000a*/ 	.short	(.L_925 - .L_924)
.L_924:
        /*000c*/ 	.word	0x00000000
        /*0010*/ 	.short	0x0006
        /*0012*/ 	.short	0x0023
        /*0014*/ 	.byte	0x00, 0xf0, 0x05, 0x00


	//----- nvinfo : EIATTR_KPARAM_INFO
	.align		4
.L_925:
        /*0018*/ 	.byte	0x04, 0x17
        /*001a*/ 	.short	(.L_927 - .L_926)
.L_926:
        /*001c*/ 	.word	0x00000000
        /*0020*/ 	.short	0x0005
        /*0022*/ 	.short	0x0022
        /*0024*/ 	.byte	0x00, 0xf0, 0x05, 0x00


	//----- nvinfo : EIATTR_KPARAM_INFO
	.align		4
.L_927:
        /*0028*/ 	.byte	0x04, 0x17
        /*002a*/ 	.short	(.L_929 - .L_928)
.L_928:
        /*002c*/ 	.word	0x00000000
        /*0030*/ 	.short	0x0004
        /*0032*/ 	.short	0x0021
        /*0034*/ 	.byte	0x00, 0xf0, 0x05, 0x00


	//----- nvinfo : EIATTR_KPARAM_INFO
	.align		4
.L_929:
        /*0038*/ 	.byte	0x04, 0x17
        /*003a*/ 	.short	(.L_931 - .L_930)
.L_930:
        /*003c*/ 	.word	0x00000000
        /*0040*/ 	.short	0x0003
        /*0042*/ 	.short	0x0020
        /*0044*/ 	.byte	0x00, 0xf0, 0x05, 0x00


	//----- nvinfo : EIATTR_KPARAM_INFO
	.align		4
.L_931:
        /*0048*/ 	.byte	0x04, 0x17
        /*004a*/ 	.short	(.L_933 - .L_932)
.L_932:
        /*004c*/ 	.word	0x00000000
        /*0050*/ 	.short	0x0002
        /*0052*/ 	.short	0x0008
        /*0054*/ 	.byte	0x00, 0xf0, 0x61, 0x00


	//----- nvinfo : EIATTR_KPARAM_INFO
	.align		4
.L_933:
        /*0058*/ 	.byte	0x04, 0x17
        /*005a*/ 	.short	(.L_935 - .L_934)
.L_934:
        /*005c*/ 	.word	0x00000000
        /*0060*/ 	.short	0x0001
        /*0062*/ 	.short	0x0004
        /*0064*/ 	.byte	0x00, 0xf0, 0x05, 0x00


	//----- nvinfo : EIATTR_KPARAM_INFO
	.align		4
.L_935:
        /*0068*/ 	.byte	0x04, 0x17
        /*006a*/ 	.short	(.L_937 - .L_936)
.L_936:
        /*006c*/ 	.word	0x00000000
        /*0070*/ 	.short	0x0000
        /*0072*/ 	.short	0x0000
        /*0074*/ 	.byte	0x00, 0xf0, 0x11, 0x00


	//----- nvinfo : EIATTR_SPARSE_MMA_MASK
	.align		4
.L_937:
        /*0078*/ 	.byte	0x03, 0x50
        /*007a*/ 	.short	0x0000


	//----- nvinfo : EIATTR_MAXREG_COUNT
	.align		4
        /*007c*/ 	.byte	0x03, 0x1b
        /*007e*/ 	.short	0x00ff


	//----- nvinfo : EIATTR_MERCURY_ISA_VERSION
	.align		4
        /*0080*/ 	.byte	0x03, 0x5f
        /*0082*/ 	.short	0x0101


	//----- nvinfo : EIATTR_VRC_CTA_INIT_COUNT
	.align		4
        /*0084*/ 	.byte	0x02, 0x4a
	.zero		1
	.zero		1


	//----- nvinfo : EIATTR_EXIT_INSTR_OFFSETS
	.align		4
        /*0088*/ 	.byte	0x04, 0x1c
        /*008a*/ 	.short	(.L_939 - .L_938)


	//   ....[0]....
.L_938:
        /*008c*/ 	.word	0x00001010


	//   ....[1]....
        /*0090*/ 	.word	0x00001060


	//----- nvinfo : EIATTR_MAX_THREADS
	.align		4
.L_939:
        /*0094*/ 	.byte	0x04, 0x05
        /*0096*/ 	.short	(.L_941 - .L_940)
.L_940:
        /*0098*/ 	.word	0x00000080
        /*009c*/ 	.word	0x00000001
        /*00a0*/ 	.word	0x00000001


	//----- nvinfo : EIATTR_CRS_STACK_SIZE
	.align		4
.L_941:
        /*00a4*/ 	.byte	0x04, 0x1e
        /*00a6*/ 	.short	(.L_943 - .L_942)
.L_942:
        /*00a8*/ 	.word	0x00000000


	//----- nvinfo : EIATTR_CBANK_PARAM_SIZE
	.align		4
.L_943:
        /*00ac*/ 	.byte	0x03, 0x19
        /*00ae*/ 	.short	0x0024


	//----- nvinfo : EIATTR_PARAM_CBANK
	.align		4
        /*00b0*/ 	.byte	0x04, 0x0a
        /*00b2*/ 	.short	(.L_945 - .L_944)
	.align		4
.L_944:
        /*00b4*/ 	.word	index@(.nv.constant0._ZN2at6native27unrolled_elementwise_kernelIZZZNS0_26GeluBackwardCUDAKernelImplERNS_18TensorIteratorBaseENS0_8GeluTypeEENKUlvE0_clEvENKUlvE1_clEvEUlN3c104HalfES8_E_St5arrayIPcLm3EELi4E23TrivialOffsetCalculatorILi2EjESD_ILi1EjENS0_6memory15LoadWithoutCastENSG_16StoreWithoutCastEEEviT_T0_T2_T3_T4_T5_)
        /*00b8*/ 	.short	0x0380
        /*00ba*/ 	.short	0x0024


	//----- nvinfo : EIATTR_SW_WAR
	.align		4
.L_945:
        /*00bc*/ 	.byte	0x04, 0x36
        /*00be*/ 	.short	(.L_947 - .L_946)
.L_946:
        /*00c0*/ 	.word	0x00000008
.L_947:


//--------------------- .nv.info._ZN2at6native29vectorized_elementwise_kernelILi2EZZZNS0_26GeluBackwardCUDAKernelImplERNS_18TensorIteratorBaseENS0_8GeluTypeEENKUlvE0_clEvENKUlvE1_clEvEUlN3c104HalfES8_E_St5arrayIPcLm3EEEEviT0_T1_ --------------------------
	.section	.nv.info._ZN2at6native29vectorized_elementwise_kernelILi2EZZZNS0_26GeluBackwardCUDAKernelImplERNS_18TensorIteratorBaseENS0_8GeluTypeEENKUlvE0_clEvENKUlvE1_clEvEUlN3c104HalfES8_E_St5arrayIPcLm3EEEEviT0_T1_,"",@"SHT_CUDA_INFO"
	.sectionflags	@""
	.align	4


	//----- nvinfo : EIATTR_CUDA_API_VERSION
	.align		4
        /*0000*/ 	.byte	0x04, 0x37
        /*0002*/ 	.short	(.L_949 - .L_948)
.L_948:
        /*0004*/ 	.word	0x00000082


	//----- nvinfo : EIATTR_KPARAM_INFO
	.align		4
.L_949:
        /*0008*/ 	.byte	0x04, 0x17
        /*000a*/ 	.short	(.L_951 - .L_950)
.L_950:
        /*000c*/ 	.word	0x00000000
        /*0010*/ 	.short	0x0002
        /*0012*/ 	.short	0x0008
        /*0014*/ 	.byte	0x00, 0xf0, 0x61, 0x00


	//----- nvinfo : EIATTR_KPARAM_INFO
	.align		4
.L_951:
        /*0018*/ 	.byte	0x04, 0x17
        /*001a*/ 	.short	(.L_953 - .L_952)
.L_952:
        /*001c*/ 	.word	0x00000000
        /*0020*/ 	.short	0x0001
        /*0022*/ 	.short	0x0004
        /*0024*/ 	.byte	0x00, 0xf0, 0x05, 0x00


	//----- nvinfo : EIATTR_KPARAM_INFO
	.align		4
.L_953:
        /*0028*/ 	.byte	0x04, 0x17
        /*002a*/ 	.short	(.L_955 - .L_954)
.L_954:
        /*002c*/ 	.word	0x00000000
        /*0030*/ 	.short	0x0000
        /*0032*/ 	.short	0x0000
        /*0034*/ 	.byte	0x00, 0xf0, 0x11, 0x00


	//----- nvinfo : EIATTR_SPARSE_MMA_MASK
	.align		4
.L_955:
        /*0038*/ 	.byte	0x03, 0x50
        /*003a*/ 	.short	0x0000


	//----- nvinfo : EIATTR_MAXREG_COUNT
	.align		4
        /*003c*/ 	.byte	0x03, 0x1b
        /*003e*/ 	.short	0x00ff


	//----- nvinfo : EIATTR_MERCURY_ISA_VERSION
	.align		4
        /*0040*/ 	.byte	0x03, 0x5f
        /*0042*/ 	.short	0x0101


	//----- nvinfo : EIATTR_VRC_CTA_INIT_COUNT
	.align		4
        /*0044*/ 	.byte	0x02, 0x4a
	.zero		1
	.zero		1


	//----- nvinfo : EIATTR_EXIT_INSTR_OFFSETS
	.align		4
        /*0048*/ 	.byte	0x04, 0x1c
        /*004a*/ 	.short	(.L_957 - .L_956)


	//   ....[0]....
.L_956:
        /*004c*/ 	.word	0x000020d0


	//   ....[1]....
        /*0050*/ 	.word	0x00002120


	//   ....[2]....
        /*0054*/ 	.word	0x00003440


	//----- nvinfo : EIATTR_MAX_THREADS
	.align		4
.L_957:
        /*0058*/ 	.byte	0x04, 0x05
        /*005a*/ 	.short	(.L_959 - .L_958)
.L_958:
        /*005c*/ 	.word	0x00000080
        /*0060*/ 	.word	0x00000001
        /*0064*/ 	.word	0x00000001


	//----- nvinfo : EIATTR_CRS_STACK_SIZE
	.align		4
.L_959:
        /*0068*/ 	.byte	0x04, 0x1e
        /*006a*/ 	.short	(.L_961 - .L_960)
.L_960:
        /*006c*/ 	.word	0x00000000


	//----- nvinfo : EIATTR_CBANK_PARAM_SIZE
	.align		4
.L_961:
        /*0070*/ 	.byte	0x03, 0x19
        /*0072*/ 	.short	0x0020


	//----- nvinfo : EIATTR_PARAM_CBANK
	.align		4
        /*0074*/ 	.byte	0x04, 0x0a
        /*0076*/ 	.short	(.L_963 - .L_962)
	.align		4
.L_962:
        /*0078*/ 	.word	index@(.nv.constant0._ZN2at6native29vectorized_elementwise_kernelILi2EZZZNS0_26GeluBackwardCUDAKernelImplERNS_18TensorIteratorBaseENS0_8GeluTypeEENKUlvE0_clEvENKUlvE1_clEvEUlN3c104HalfES8_E_St5arrayIPcLm3EEEEviT0_T1_)
        /*007c*/ 	.short	0x0380
        /*007e*/ 	.short	0x0020


	//----- nvinfo : EIATTR_SW_WAR
	.align		4
.L_963:
        /*0080*/ 	.byte	0x04, 0x36
        /*0082*/ 	.short	(.L_965 - .L_964)
.L_964:
        /*0084*/ 	.word	0x00000008
.L_965:


//--------------------- .nv.info._ZN2at6native29vectorized_elementwise_kernelILi4EZZZNS0_26GeluBackwardCUDAKernelImplERNS_18TensorIteratorBaseENS0_8GeluTypeEENKUlvE0_clEvENKUlvE1_clEvEUlN3c104HalfES8_E_St5arrayIPcLm3EEEEviT0_T1_ --------------------------
	.section	.nv.info._ZN2at6native29vectorized_elementwise_kernelILi4EZZZNS0_26GeluBackwardCUDAKernelImplERNS_18TensorIteratorBaseENS0_8GeluTypeEENKUlvE0_clEvENKUlvE1_clEvEUlN3c104HalfES8_E_St5arrayIPcLm3EEEEviT0_T1_,"",@"SHT_CUDA_INFO"
	.sectionflags	@""
	.align	4


	//----- nvinfo : EIATTR_CUDA_API_VERSION
	.align		4
        /*0000*/ 	.byte	0x04, 0x37
        /*0002*/ 	.short	(.L_967 - .L_966)
.L_966:
        /*0004*/ 	.word	0x00000082


	//----- nvinfo : EIATTR_KPARAM_INFO
	.align		4
.L_967:
        /*0008*/ 	.byte	0x04, 0x17
        /*000a*/ 	.short	(.L_969 - .L_968)
.L_968:
        /*000c*/ 	.word	0x00000000
        /*0010*/ 	.short	0x0002
        /*0012*/ 	.short	0x0008
        /*0014*/ 	.byte	0x00, 0xf0, 0x61, 0x00


	//----- nvinfo : EIATTR_KPARAM_INFO
	.align		4
.L_969:
        /*0018*/ 	.byte	0x04, 0x17
        /*001a*/ 	.short	(.L_971 - .L_970)
.L_970:
        /*001c*/ 	.word	0x00000000
        /*0020*/ 	.short	0x0001
        /*0022*/ 	.short	0x0004
        /*0024*/ 	.byte	0x00, 0xf0, 0x05, 0x00


	//----- nvinfo : EIATTR_KPARAM_INFO
	.align		4
.L_971:
        /*0028*/ 	.byte	0x04, 0x17
        /*002a*/ 	.short	(.L_973 - .L_972)
.L_972:
        /*002c*/ 	.word	0x00000000
        /*0030*/ 	.short	0x0000
        /*0032*/ 	.short	0x0000
        /*0034*/ 	.byte	0x00, 0xf0, 0x11, 0x00


	//----- nvinfo : EIATTR_SPARSE_MMA_MASK
	.align		4
.L_973:
        /*0038*/ 	.byte	0x03, 0x50
        /*003a*/ 	.short	0x0000


	//----- nvinfo : EIATTR_MAXREG_COUNT
	.align		4
        /*003c*/ 	.byte	0x03, 0x1b
        /*003e*/ 	.short	0x00ff


	//----- nvinfo : EIATTR_MERCURY_ISA_VERSION
	.align		4
        /*0040*/ 	.byte	0x03, 0x5f
        /*0042*/ 	.short	0x0101


	//----- nvinfo : EIATTR_VRC_CTA_INIT_COUNT
	.align		4
        /*0044*/ 	.byte	0x02, 0x4a
	.zero		1
	.zero		1


	//----- nvinfo : EIATTR_EXIT_INSTR_OFFSETS
	.align		4
        /*0048*/ 	.byte	0x04, 0x1c
        /*004a*/ 	.short	(.L_975 - .L_974)


	//   ....[0]....
.L_974:
        /*004c*/ 	.word	0x000020d0


	//   ....[1]....
        /*0050*/ 	.word	0x00002120


	//   ....[2]....
        /*0054*/ 	.word	0x000033e0


	//----- nvinfo : EIATTR_MAX_THREADS
	.align		4
.L_975:
        /*0058*/ 	.byte	0x04, 0x05
        /*005a*/ 	.short	(.L_977 - .L_976)
.L_976:
        /*005c*/ 	.word	0x00000080
        /*0060*/ 	.word	0x00000001
        /*0064*/ 	.word	0x00000001


	//----- nvinfo : EIATTR_CRS_STACK_SIZE
	.align		4
.L_977:
        /*0068*/ 	.byte	0x04, 0x1e
        /*006a*/ 	.short	(.L_979 - .L_978)
.L_978:
        /*006c*/ 	.word	0x00000000


	//----- nvinfo : EIATTR_CBANK_PARAM_SIZE
	.align		4
.L_979:
        /*0070*/ 	.byte	0x03, 0x19
        /*0072*/ 	.short	0x0020


	//----- nvinfo : EIATTR_PARAM_CBANK
	.align		4
        /*0074*/ 	.byte	0x04, 0x0a
        /*0076*/ 	.short	(.L_981 - .L_980)
	.align		4
.L_980:
        /*0078*/ 	.word	index@(.nv.constant0._ZN2at6native29vectorized_elementwise_kernelILi4EZZZNS0_26GeluBackwardCUDAKernelImplERNS_18TensorIteratorBaseENS0_8GeluTypeEENKUlvE0_clEvENKUlvE1_clEvEUlN3c104HalfES8_E_St5arrayIPcLm3EEEEviT0_T1_)
        /*007c*/ 	.short	0x0380
        /*007e*/ 	.short	0x0020


	//----- nvinfo : EIATTR_SW_WAR
	.align		4
.L_981:
        /*0080*/ 	.byte	0x04, 0x36
        /*0082*/ 	.short	(.L_983 - .L_982)
.L_982:
        /*0084*/ 	.word	0x00000008
.L_983:


//--------------------- .nv.info._ZN2at6native29vectorized_elementwise_kernelILi8EZZZNS0_26GeluBackwardCUDAKernelImplERNS_18TensorIteratorBaseENS0_8GeluTypeEENKUlvE0_clEvENKUlvE1_clEvEUlN3c104HalfES8_E_St5arrayIPcLm3EEEEviT0_T1_ --------------------------
	.section	.nv.info._ZN2at6native29vectorized_elementwise_kernelILi8EZZZNS0_26GeluBackwardCUDAKernelImplERNS_18TensorIteratorBaseENS0_8GeluTypeEENKUlvE0_clEvENKUlvE1_clEvEUlN3c104HalfES8_E_St5arrayIPcLm3EEEEviT0_T1_,"",@"SHT_CUDA_INFO"
	.sectionflags	@""
	.align	4


	//----- nvinfo : EIATTR_CUDA_API_VERSION
	.align		4
        /*0000*/ 	.byte	0x04, 0x37
        /*0002*/ 	.short	(.L_985 - .L_984)
.L_984:
        /*0004*/ 	.word	0x00000082


	//----- nvinfo : EIATTR_KPARAM_INFO
	.align		4
.L_985:
        /*0008*/ 	.byte	0x04, 0x17
        /*000a*/ 	.short	(.L_987 - .L_986)
.L_986:
        /*000c*/ 	.word	0x00000000
        /*0010*/ 	.short	0x0002
        /*0012*/ 	.short	0x0008
        /*0014*/ 	.byte	0x00, 0xf0, 0x61, 0x00


	//----- nvinfo : EIATTR_KPARAM_INFO
	.align		4
.L_987:
        /*0018*/ 	.byte	0x04, 0x17
        /*001a*/ 	.short	(.L_989 - .L_988)
.L_988:
        /*001c*/ 	.word	0x00000000
        /*0020*/ 	.short	0x0001
        /*0022*/ 	.short	0x0004
        /*0024*/ 	.byte	0x00, 0xf0, 0x05, 0x00


	//----- nvinfo : EIATTR_KPARAM_INFO
	.align		4
.L_989:
        /*0028*/ 	.byte	0x04, 0x17
        /*002a*/ 	.short	(.L_991 - .L_990)
.L_990:
        /*002c*/ 	.word	0x00000000
        /*0030*/ 	.short	0x0000
        /*0032*/ 	.short	0x0000
        /*0034*/ 	.byte	0x00, 0xf0, 0x11, 0x00


	//----- nvinfo : EIATTR_SPARSE_MMA_MASK
	.align		4
.L_991:
        /*0038*/ 	.byte	0x03, 0x50
        /*003a*/ 	.short	0x0000


	//----- nvinfo : EIATTR_MAXREG_COUNT
	.align		4
        /*003c*/ 	.byte	0x03, 0x1b
        /*003e*/ 	.short	0x00ff


	//----- nvinfo : EIATTR_MERCURY_ISA_VERSION
	.align		4
        /*0040*/ 	.byte	0x03, 0x5f
        /*0042*/ 	.short	0x0101


	//----- nvinfo : EIATTR_VRC_CTA_INIT_COUNT
	.align		4
        /*0044*/ 	.byte	0x02, 0x4a
	.zero		1
	.zero		1


	//----- nvinfo : EIATTR_EXIT_INSTR_OFFSETS
	.align		4
        /*0048*/ 	.byte	0x04, 0x1c
        /*004a*/ 	.short	(.L_993 - .L_992)


	//   ....[0]....
.L_992:
        /*004c*/ 	.word	0x000020d0


	//   ....[1]....
        /*0050*/ 	.word	0x00002120


	//   ....[2]....
        /*0054*/ 	.word	0x000033b0


	//----- nvinfo : EIATTR_MAX_THREADS
	.align		4
.L_993:
        /*0058*/ 	.byte	0x04, 0x05
        /*005a*/ 	.short	(.L_995 - .L_994)
.L_994:
        /*005c*/ 	.word	0x00000080
        /*0060*/ 	.word	0x00000001
        /*0064*/ 	.word	0x00000001


	//----- nvinfo : EIATTR_CRS_STACK_SIZE
	.align		4
.L_995:
        /*0068*/ 	.byte	0x04, 0x1e
        /*006a*/ 	.short	(.L_997 - .L_996)
.L_996:
        /*006c*/ 	.word	0x00000000


	//----- nvinfo : EIATTR_CBANK_PARAM_SIZE
	.align		4
.L_997:
        /*0070*/ 	.byte	0x03, 0x19
        /*0072*/ 	.short	0x0020


	//----- nvinfo : EIATTR_PARAM_CBANK
	.align		4
        /*0074*/ 	.byte	0x04, 0x0a
        /*0076*/ 	.short	(.L_999 - .L_998)
	.align		4
.L_998:
        /*0078*/ 	.word	index@(.nv.constant0._ZN2at6native29vectorized_elementwise_kernelILi8EZZZNS0_26GeluBackwardCUDAKernelImplERNS_18TensorIteratorBaseENS0_8GeluTypeEENKUlvE0_clEvENKUlvE1_clEvEUlN3c104HalfES8_E_St5arrayIPcLm3EEEEviT0_T1_)
        /*007c*/ 	.short	0x0380
        /*007e*/ 	.short	0x0020


	//----- nvinfo : EIATTR_SW_WAR
	.align		4
.L_999:
        /*0080*/ 	.byte	0x04, 0x36
        /*0082*/ 	.short	(.L_1001 - .L_1000)
.L_1000:
        /*0084*/ 	.word	0x00000008
.L_1001:


//--------------------- .nv.info._ZN2at6native18elementwise_kernelILi128ELi4EZNS0_15gpu_kernel_implIZZZNS0_26GeluBackwardCUDAKernelImplERNS_18TensorIteratorBaseENS0_8GeluTypeEENKUlvE0_clEvENKUlvE0_clEvEUlffE_EEvS4_RKT_EUliE_EEviT1_ --------------------------
	.section	.nv.info._ZN2at6native18elementwise_kernelILi128ELi4EZNS0_15gpu_kernel_implIZZZNS0_26GeluBackwardCUDAKernelImplERNS_18TensorIteratorBaseENS0_8GeluTypeEENKUlvE0_clEvENKUlvE0_clEvEUlffE_EEvS4_RKT_EUliE_EEviT1_,"",@"SHT_CUDA_INFO"
	.sectionflags	@""
	.align	4


	//----- nvinfo : EIATTR_CUDA_API_VERSION
	.align		4
        /*0000*/ 	.byte	0x04, 0x37
        /*0002*/ 	.short	(.L_1003 - .L_1002)
.L_1002:
        /*0004*/ 	.word	0x00000082


	//----- nvinfo : EIATTR_KPARAM_INFO
	.align		4
.L_1003:
        /*0008*/ 	.byte	0x04, 0x17
        /*000a*/ 	.short	(.L_1005 - .L_1004)
.L_1004:
        /*000c*/ 	.word	0x00000000
        /*0010*/ 	.short	0x0001
        /*0012*/ 	.short	0x0008
        /*0014*/ 	.byte	0x00, 0xf0, 0x21, 0x0a


	//----- nvinfo : EIATTR_KPARAM_INFO
	.align		4
.L_1005:
        /*0018*/ 	.byte	0x04, 0x17
        /*001a*/ 	.short	(.L_1007 - .L_1006)
.L_1006:
        /*001c*/ 	.word	0x00000000
        /*0020*/ 	.short	0x0000
        /*0022*/ 	.short	0x0000
        /*0024*/ 	.byte	0x00, 0xf0, 0x11, 0x00


	//----- nvinfo : EIATTR_SPARSE_MMA_MASK
	.align		4
.L_1007:
        /*0028*/ 	.byte	0x03, 0x50
        /*002a*/ 	.short	0x0000


	//----- nvinfo : EIATTR_MAXREG_COUNT
	.align		4
        /*002c*/ 	.byte	0x03, 0x1b
        /*002e*/ 	.short	0x0080


	//----- nvinfo : EIATTR_EXTERNS
	.align		4
        /*0030*/ 	.byte	0x04, 0x0f
        /*0032*/ 	.short	(.L_1009 - .L_1008)


	//   ....[0]....
	.align		4
.L_1008:
        /*0034*/ 	.word	index@(__assertfail)


	//----- nvinfo : EIATTR_MERCURY_ISA_VERSION
	.align		4
.L_1009:
        /*0038*/ 	.byte	0x03, 0x5f
        /*003a*/ 	.short	0x0101


	//----- nvinfo : EIATTR_VRC_CTA_INIT_COUNT
	.align		4
        /*003c*/ 	.byte	0x02, 0x4a
	.zero		1
	.zero		1


	//----- nvinfo : EIATTR_SYSCALL_OFFSETS
	.align		4
        /*0040*/ 	.byte	0x04, 0x46
        /*0042*/ 	.short	(.L_1011 - .L_1010)


	//   ....[0]....
.L_1010:
        /*0044*/ 	.word	0x00002410


	//   ....[1]....
        /*0048*/ 	.word	0x00003200


	//   ....[2]....
        /*004c*/ 	.word	0x00004220


	//   ....[3]....
        /*0050*/ 	.word	0x00006760


	//   ....[4]....
        /*0054*/ 	.word	0x00007550


	//   ....[5]....
        /*0058*/ 	.word	0x000083d0


	//   ....[6]....
        /*005c*/ 	.word	0x0000aa20


	//   ....[7]....
        /*0060*/ 	.word	0x0000b810


	//   ....[8]....
        /*0064*/ 	.word	0x0000c690


	//   ....[9]....
        /*0068*/ 	.word	0x0000ed00


	//   ....[10]....
        /*006c*/ 	.word	0x0000faf0


	//   ....[11]....
        /*0070*/ 	.word	0x00010940


	//----- nvinfo : EIATTR_EXIT_INSTR_OFFSETS
	.align		4
.L_1011:
        /*0074*/ 	.byte	0x04, 0x1c
        /*0076*/ 	.short	(.L_1013 - .L_1012)


	//   ....[0]....
.L_1012:
        /*0078*/ 	.word	0x0000c940


	//   ....[1]....
        /*007c*/ 	.word	0x0000fec0


	//   ....[2]....
        /*0080*/ 	.word	0x0000ff00


	//   ....[3]....
        /*0084*/ 	.word	0x0000ff90


	//   ....[4]....
        /*0088*/ 	.word	0x0000ffc0


	//   ....[5]....
        /*008c*/ 	.word	0x0000fff0


	//   ....[6]....
        /*0090*/ 	.word	0x00010070


	//   ....[7]....
        /*0094*/ 	.word	0x000100a0


	//   ....[8]....
        /*0098*/ 	.word	0x00010130


	//   ....[9]....
        /*009c*/ 	.word	0x00010170


	//   ....[10]....
        /*00a0*/ 	.word	0x000101b0


	//   ....[11]....
        /*00a4*/ 	.word	0x00010280


	//   ....[12]....
        /*00a8*/ 	.word	0x000103e0


	//   ....[13]....
        /*00ac*/ 	.word	0x00010540


	//   ....[14]....
        /*00b0*/ 	.word	0x00010690


	//   ....[15]....
        /*00b4*/ 	.word	0x000106c0


	//   ....[16]....
        /*00b8*/ 	.word	0x000106f0


	//   ....[17]....
        /*00bc*/ 	.word	0x00010790


	//   ....[18]....
        /*00c0*/ 	.word	0x000107e0


	//   ....[19]....
        /*00c4*/ 	.word	0x00010950


	//   ....[20]....
        /*00c8*/ 	.word	0x00010a50


	//   ....[21]....
        /*00cc*/ 	.word	0x00010b80


	//   ....[22]....
        /*00d0*/ 	.word	0x00010bb0


	//----- nvinfo : EIATTR_MAX_THREADS
	.align		4
.L_1013:
        /*00d4*/ 	.byte	0x04, 0x05
        /*00d6*/ 	.short	(.L_1015 - .L_1014)
.L_1014:
        /*00d8*/ 	.word	0x00000080
        /*00dc*/ 	.word	0x00000001
        /*00e0*/ 	.word	0x00000001


	//----- nvinfo : EIATTR_CRS_STACK_SIZE
	.align		4
.L_1015:
        /*00e4*/ 	.byte	0x04, 0x1e
        /*00e6*/ 	.short	(.L_1017 - .L_1016)
.L_1016:
        /*00e8*/ 	.word	0x00000000


	//----- nvinfo : EIATTR_CBANK_PARAM_SIZE
	.align		4
.L_1017:
        /*00ec*/ 	.byte	0x03, 0x19
        /*00ee*/ 	.short	0x0290


	//----- nvinfo : EIATTR_PARAM_CBANK
	.align		4
        /*00f0*/ 	.byte	0x04, 0x0a
        /*00f2*/ 	.short	(.L_1019 - .L_1018)
	.align		4
.L_1018:
        /*00f4*/ 	.word	index@(.nv.constant0._ZN2at6native18elementwise_kernelILi128ELi4EZNS0_15gpu_kernel_implIZZZNS0_26GeluBackwardCUDAKernelImplERNS_18TensorIteratorBaseENS0_8GeluTypeEENKUlvE0_clEvENKUlvE0_clEvEUlffE_EEvS4_RKT_EUliE_EEviT1_)
        /*00f8*/ 	.short	0x0380
        /*00fa*/ 	.short	0x0290


	//----- nvinfo : EIATTR_SW_WAR
	.align		4
.L_1019:
        /*00fc*/ 	.byte	0x04, 0x36
        /*00fe*/ 	.short	(.L_1021 - .L_1020)
.L_1020:
        /*0100*/ 	.word	0x00000008
.L_1021:


//--------------------- .nv.info._ZN2at6native27unrolled_elementwise_kernelIZZZNS0_26GeluBackwardCUDAKernelImplERNS_18TensorIteratorBaseENS0_8GeluTypeEENKUlvE0_clEvENKUlvE0_clEvEUlffE_St5arrayIPcLm3EELi4E23TrivialOffsetCalculatorILi2EjESB_ILi1EjENS0_6memory12LoadWithCastILi2EEENSE_13StoreWithCastILi1EEEEEviT_T0_T2_T3_T4_T5_ --------------------------
	.section	.nv.info._ZN2at6native27unrolled_elementwise_kernelIZZZNS0_26GeluBackwardCUDAKernelImplERNS_18TensorIteratorBaseENS0_8GeluTypeEENKUlvE0_clEvENKUlvE0_clEvEUlffE_St5arrayIPcLm3EELi4E23TrivialOffsetCalculatorILi2EjESB_ILi1EjENS0_6memory12LoadWithCastILi2EEENSE_13StoreWithCastILi1EEEEEviT_T0_T2_T3_T4_T5_,"",@"SHT_CUDA_INFO"
	.sectionflags	@""
	.align	4


	//----- nvinfo : EIATTR_CUDA_API_VERSION
	.align		4
        /*0000*/ 	.byte	0x04, 0x37
        /*0002*/ 	.short	(.L_1023 - .L_1022)
.L_1022:
        /*0004*/ 	.word	0x00000082


	//----- nvinfo : EIATTR_KPARAM_INFO
	.align		4
.L_1023:
        /*0008*/ 	.byte	0x04, 0x17
        /*000a*/ 	.short	(.L_1025 - .L_1024)
.L_1024:
        /*000c*/ 	.word	0x00000000
        /*0010*/ 	.short	0x0006
        /*0012*/ 	.short	0x0030
        /*0014*/ 	.byte	0x00, 0xf0, 0x21, 0x00


	//----- nvinfo : EIATTR_KPARAM_INFO
	.align		4
.L_1025:
        /*0018*/ 	.byte	0x04, 0x17
        /*001a*/ 	.short	(.L_1027 - .L_1026)
.L_1026:
        /*001c*/ 	.word	0x00000000
        /*0020*/ 	.short	0x0005
        /*0022*/ 	.short	0x0024
        /*0024*/ 	.byte	0x00, 0xf0, 0x31, 0x00


	//----- nvinfo : EIATTR_KPARAM_INFO
	.align		4
.L_1027:
        /*0028*/ 	.byte	0x04, 0x17
        /*002a*/ 	.short	(.L_1029 - .L_1028)
.L_1028:
        /*002c*/ 	.word	0x00000000
        /*0030*/ 	.short	0x0004
        /*0032*/ 	.short	0x0021
        /*0034*/ 	.byte	0x00, 0xf0, 0x05, 0x00


	//----- nvinfo : EIATTR_KPARAM_INFO
	.align		4
.L_1029:
        /*0038*/ 	.byte	0x04, 0x17
        /*003a*/ 	.short	(.L_1031 - .L_1030)
.L_1030:
        /*003c*/ 	.word	0x00000000
        /*0040*/ 	.short	0x0003
        /*0042*/ 	.short	0x0020
        /*0044*/ 	.byte	0x00, 0xf0, 0x05, 0x00


	//----- nvinfo : EIATTR_KPARAM_INFO
	.align		4
.L_1031:
        /*0048*/ 	.byte	0x04, 0x17
        /*004a*/ 	.short	(.L_1033 - .L_1032)
.L_1032:
        /*004c*/ 	.word	0x00000000
        /*0050*/ 	.short	0x0002
        /*0052*/ 	.short	0x0008
        /*0054*/ 	.byte	0x00, 0xf0, 0x61, 0x00


	//----- nvinfo : EIATTR_KPARAM_INFO
	.align		4
.L_1033:
        /*0058*/ 	.byte	0x04, 0x17
        /*005a*/ 	.short	(.L_1035 - .L_1034)
.L_1034:
        /*005c*/ 	.word	0x00000000
        /*0060*/ 	.short	0x0001
        /*0062*/ 	.short	0x0004
        /*0064*/ 	.byte	0x00, 0xf0, 0x05, 0x00


	//----- nvinfo : EIATTR_KPARAM_INFO
	.align		4
.L_1035:
        /*0068*/ 	.byte	0x04, 0x17
        /*006a*/ 	.short	(.L_1037 - .L_1036)
.L_1036:
        /*006c*/ 	.word	0x00000000
        /*0070*/ 	.short	0x0000
        /*0072*/ 	.short	0x0000
        /*0074*/ 	.byte	0x00, 0xf0, 0x11, 0x00


	//----- nvinfo : EIATTR_SPARSE_MMA_MASK
	.align		4
.L_1037:
        /*0078*/ 	.byte	0x03, 0x50
        /*007a*/ 	.short	0x0000


	//----- nvinfo : EIATTR_MAXREG_COUNT
	.align		4
        /*007c*/ 	.byte	0x03, 0x1b
        /*007e*/ 	.short	0x00ff


	//----- nvinfo : EIATTR_EXTERNS
	.align		4
        /*0080*/ 	.byte	0x04, 0x0f
        /*0082*/ 	.short	(.L_1039 - .L_1038)


	//   ....[0]....
	.align		4
.L_1038:
        /*0084*/ 	.word	index@(__assertfail)


	//----- nvinfo : EIATTR_MERCURY_ISA_VERSION
	.align		4
.L_1039:
        /*0088*/ 	.byte	0x03, 0x5f
        /*008a*/ 	.short	0x0101


	//----- nvinfo : EIATTR_VRC_CTA_INIT_COUNT
	.align		4
        /*008c*/ 	.byte	0x02, 0x4a
	.zero		1
	.zero		1


	//----- nvinfo : EIATTR_SYSCALL_OFFSETS
	.align		4
        /*0090*/ 	.byte	0x04, 0x46
        /*0092*/ 	.short	(.L_1041 - .L_1040)


	//   ....[0]....
.L_1040:
        /*0094*/ 	.word	0x00000de0


	//   ....[1]....
        /*0098*/ 	.word	0x00001c00


	//   ....[2]....
        /*009c*/ 	.word	0x00002b10


	//   ....[3]....
        /*00a0*/ 	.word	0x00003930


	//   ....[4]....
        /*00a4*/ 	.word	0x000047b0


	//   ....[5]....
        /*00a8*/ 	.word	0x000055d0


	//   ....[6]....
        /*00ac*/ 	.word	0x00006460


	//   ....[7]....
        /*00b0*/ 	.word	0x00007260


	//   ....[8]....
        /*00b4*/ 	.word	0x00008c00


	//   ....[9]....
        /*00b8*/ 	.word	0x000099a0


	//   ....[10]....
        /*00bc*/ 	.word	0x0000a800


	//   ....[11]....
        /*00c0*/ 	.word	0x0000b660


	//----- nvinfo : EIATTR_EXIT_INSTR_OFFSETS
	.align		4
.L_1041:
        /*00c4*/ 	.byte	0x04, 0x1c
        /*00c6*/ 	.short	(.L_1043 - .L_1042)


	//   ....[0]....
.L_1042:
        /*00c8*/ 	.word	0x0000aaa0


	//   ....[1]....
        /*00cc*/ 	.word	0x0000abe0


	//   ....[2]....
        /*00d0*/ 	.word	0x0000ac20


	//   ....[3]....
        /*00d4*/ 	.word	0x0000acb0


	//   ....[4]....
        /*00d8*/ 	.word	0x0000ace0


	//   ....[5]....
        /*00dc*/ 	.word	0x0000ad10


	//   ....[6]....
        /*00e0*/ 	.word	0x0000ad90


	//   ....[7]....
        /*00e4*/ 	.word	0x0000adc0


	//   ....[8]....
        /*00e8*/ 	.word	0x0000ae50


	//   ....[9]....
        /*00ec*/ 	.word	0x0000ae90


	//   ....[10]....
        /*00f0*/ 	.word	0x0000aed0


	//   ....[11]....
        /*00f4*/ 	.word	0x0000afa0


	//   ....[12]....
        /*00f8*/ 	.word	0x0000b100


	//   ....[13]....
        /*00fc*/ 	.word	0x0000b260


	//   ....[14]....
        /*0100*/ 	.word	0x0000b3b0


	//   ....[15]....
        /*0104*/ 	.word	0x0000b3e0


	//   ....[16]....
        /*0108*/ 	.word	0x0000b410


	//   ....[17]....
        /*010c*/ 	.word	0x0000b4b0


	//   ....[18]....
        /*0110*/ 	.word	0x0000b500


	//   ....[19]....
        /*0114*/ 	.word	0x0000b670


	//   ....[20]....
        /*0118*/ 	.word	0x0000b770


	//   ....[21]....
        /*011c*/ 	.word	0x0000b8a0


	//   ....[22]....
        /*0120*/ 	.word	0x0000b8d0


	//----- nvinfo : EIATTR_MAX_THREADS
	.align		4
.L_1043:
        /*0124*/ 	.byte	0x04, 0x05
        /*0126*/ 	.short	(.L_1045 - .L_1044)
.L_1044:
        /*0128*/ 	.word	0x00000080
        /*012c*/ 	.word	0x00000001
        /*0130*/ 	.word	0x00000001


	//----- nvinfo : EIATTR_CRS_STACK_SIZE
	.align		4
.L_1045:
        /*0134*/ 	.byte	0x04, 0x1e
        /*0136*/ 	.short	(.L_1047 - .L_1046)
.L_1046:
        /*0138*/ 	.word	0x00000000


	//----- nvinfo : EIATTR_CBANK_PARAM_SIZE
	.align		4
.L_1047:
        /*013c*/ 	.byte	0x03, 0x19
        /*013e*/ 	.short	0x0038


	//----- nvinfo : EIATTR_PARAM_CBANK
	.align		4
        /*0140*/ 	.byte	0x04, 0x0a
        /*0142*/ 	.short	(.L_1049 - .L_1048)
	.align		4
.L_1048:
        /*0144*/ 	.word	index@(.nv.constant0._ZN2at6native27unrolled_elementwise_kernelIZZZNS0_26GeluBackwardCUDAKernelImplERNS_18TensorIteratorBaseENS0_8GeluTypeEENKUlvE0_clEvENKUlvE0_clEvEUlffE_St5arrayIPcLm3EELi4E23TrivialOffsetCalculatorILi2EjESB_ILi1EjENS0_6memory12LoadWithCastILi2EEENSE_13StoreWithCastILi1EEEEEviT_T0_T2_T3_T4_T5_)
        /*0148*/ 	.short	0x0380
        /*014a*/ 	.short	0x0038


	//----- nvinfo : EIATTR_SW_WAR
	.align		4
.L_1049:
        /*014c*/ 	.byte	0x04, 0x36
        /*014e*/ 	.short	(.L_1051 - .L_1050)
.L_1050:
        /*0150*/ 	.word	0x00000008
.L_1051:


//--------------------- .nv.info._ZN2at6native18elementwise_kernelILi128ELi2EZNS0_22gpu_kernel_impl_nocastIZZZNS0_26GeluBackwardCUDAKernelImplERNS_18TensorIteratorBaseENS0_8GeluTypeEENKUlvE0_clEvENKUlvE0_clEvEUlffE_EEvS4_RKT_EUliE_EEviT1_ --------------------------
	.section	.nv.info._ZN2at6native18elementwise_kernelILi128ELi2EZNS0_22gpu_kernel_impl_nocastIZZZNS0_26GeluBackwardCUDAKernelImplERNS_18TensorIteratorBaseENS0_8GeluTypeEENKUlvE0_clEvENKUlvE0_clEvEUlffE_EEvS4_RKT_EUliE_EEviT1_,"",@"SHT_CUDA_INFO"
	.sectionflags	@""
	.align	4


	//----- nvinfo : EIATTR_CUDA_API_VERSION
	.align		4
        /*0000*/ 	.byte	0x04, 0x37
        /*0002*/ 	.short	(.L_1053 - .L_1052)
.L_1052:
        /*0004*/ 	.word	0x00000082


	//----- nvinfo : EIATTR_KPARAM_INFO
	.align		4
.L_1053:
        /*0008*/ 	.byte	0x04, 0x17
        /*000a*/ 	.short	(.L_1055 - .L_1054)
.L_1054:
        /*000c*/ 	.word	0x00000000
        /*0010*/ 	.short	0x0001
        /*0012*/ 	.short	0x0008
        /*0014*/ 	.byte	0x00, 0xf0, 0x21, 0x0a


	//----- nvinfo : EIATTR_KPARAM_INFO
	.align		4
.L_1055:
        /*0018*/ 	.byte	0x04, 0x17
        /*001a*/ 	.short	(.L_1057 - .L_1056)
.L_1056:
        /*001c*/ 	.word	0x00000000
        /*0020*/ 	.short	0x0000
        /*0022*/ 	.short	0x0000
        /*0024*/ 	.byte	0x00, 0xf0, 0x11, 0x00


	//----- nvinfo : EIATTR_SPARSE_MMA_MASK
	.align		4
.L_1057:
        /*0028*/ 	.byte	0x03, 0x50
        /*002a*/ 	.short	0x0000


	//----- nvinfo : EIATTR_MAXREG_COUNT
	.align		4
        /*002c*/ 	.byte	0x03, 0x1b
        /*002e*/ 	.short	0x0080


	//----- nvinfo : EIATTR_MERCURY_ISA_VERSION
	.align		4
        /*0030*/ 	.byte	0x03, 0x5f
        /*0032*/ 	.short	0x0101


	//----- nvinfo : EIATTR_VRC_CTA_INIT_COUNT
	.align		4
        /*0034*/ 	.byte	0x02, 0x4a
	.zero		1
	.zero		1


	//----- nvinfo : EIATTR_EXIT_INSTR_OFFSETS
	.align		4
        /*0038*/ 	.byte	0x04, 0x1c
        /*003a*/ 	.short	(.L_1059 - .L_1058)


	//   ....[0]....
.L_1058:
        /*003c*/ 	.word	0x000003d0


	//   ....[1]....
        /*0040*/ 	.word	0x000006b0


	//   ....[2]....
        /*0044*/ 	.word	0x00002040


	//   ....[3]....
        /*0048*/ 	.word	0x00003930


	//----- nvinfo : EIATTR_MAX_THREADS
	.align		4
.L_1059:
        /*004c*/ 	.byte	0x04, 0x05
        /*004e*/ 	.short	(.L_1061 - .L_1060)
.L_1060:
        /*0050*/ 	.word	0x00000080
        /*0054*/ 	.word	0x00000001
        /*0058*/ 	.word	0x00000001


	//----- nvinfo : EIATTR_CRS_STACK_SIZE
	.align		4
.L_1061:
        /*005c*/ 	.byte	0x04, 0x1e
        /*005e*/ 	.short	(.L_1063 - .L_1062)
.L_1062:
        /*0060*/ 	.word	0x00000000


	//----- nvinfo : EIATTR_CBANK_PARAM_SIZE
	.align		4
.L_1063:
        /*0064*/ 	.byte	0x03, 0x19
        /*0066*/ 	.short	0x0290


	//----- nvinfo : EIATTR_PARAM_CBANK
	.align		4
        /*0068*/ 	.byte	0x04, 0x0a
        /*006a*/ 	.short	(.L_1065 - .L_1064)
	.align		4
.L_1064:
        /*006c*/ 	.word	index@(.nv.constant0._ZN2at6native18elementwise_kernelILi128ELi2EZNS0_22gpu_kernel_impl_nocastIZZZNS0_26GeluBackwardCUDAKernelImplERNS_18TensorIteratorBaseENS0_8GeluTypeEENKUlvE0_clEvENKUlvE0_clEvEUlffE_EEvS4_RKT_EUliE_EEviT1_)
        /*0070*/ 	.short	0x0380
        /*0072*/ 	.short	0x0290


	//----- nvinfo : EIATTR_SW_WAR
	.align		4
.L_1065:
        /*0074*/ 	.byte	0x04, 0x36
        /*0076*/ 	.short	(.L_1067 - .L_1066)
.L_1066:
        /*0078*/ 	.word	0x00000008
.L_1067:


//--------------------- .nv.info._ZN2at6native27unrolled_elementwise_kernelIZZZNS0_26GeluBackwardCUDAKernelImplERNS_18TensorIteratorBaseENS0_8GeluTypeEENKUlvE0_clEvENKUlvE0_clEvEUlffE_St5arrayIPcLm3EELi4E23TrivialOffsetCalculatorILi2EjESB_ILi1EjENS0_6memory15LoadWithoutCastENSE_16StoreWithoutCastEEEviT_T0_T2_T3_T4_T5_ --------------------------
	.section	.nv.info._ZN2at6native27unrolled_elementwise_kernelIZZZNS0_26GeluBackwardCUDAKernelImplERNS_18TensorIteratorBaseENS0_8GeluTypeEENKUlvE0_clEvENKUlvE0_clEvEUlffE_St5arrayIPcLm3EELi4E23TrivialOffsetCalculatorILi2EjESB_ILi1EjENS0_6memory15LoadWithoutCastENSE_16StoreWithoutCastEEEviT_T0_T2_T3_T4_T5_,"",@"SHT_CUDA_INFO"
	.sectionflags	@""
	.align	4


	//----- nvinfo : EIATTR_CUDA_API_VERSION
	.align		4
        /*0000*/ 	.byte	0x04, 0x37
        /*0002*/ 	.short	(.L_1069 - .L_1068)
.L_1068:
        /*0004*/ 	.word	0x00000082


	//----- nvinfo : EIATTR_KPARAM_INFO
	.align		4
.L_1069:
        /*0008*/ 	.byte	0x04, 0x17
        /*000a*/ 	.short	(.L_1071 - .L_1070)
.L_1070:
        /*000c*/ 	.word	0x00000000
        /*0010*/ 	.short	0x0006
        /*0012*/ 	.short	0x0023
        /*0014*/ 	.byte	0x00, 0xf0, 0x05, 0x00


	//----- nvinfo : EIATTR_KPARAM_INFO
	.align		4
.L_1071:
        /*0018*/ 	.byte	0x04, 0x17
        /*001a*/ 	.short	(.L_1073 - .L_1072)
.L_1072:
        /*001c*/ 	.word	0x00000000
        /*0020*/ 	.short	0x0005
        /*0022*/ 	.short	0x0022
        /*0024*/ 	.byte	0x00, 0xf0, 0x05, 0x00


	//----- nvinfo : EIATTR_KPARAM_INFO
	.align		4
.L_1073:
        /*0028*/ 	.byte	0x04, 0x17
        /*002a*/ 	.short	(.L_1075 - .L_1074)
.L_1074:
        /*002c*/ 	.word	0x00000000
        /*0030*/ 	.short	0x0004
        /*0032*/ 	.short	0x0021
        /*0034*/ 	.byte	0x00, 0xf0, 0x05, 0x00


	//----- nvinfo : EIATTR_KPARAM_INFO
	.align		4
.L_1075:
        /*0038*/ 	.byte	0x04, 0x17
        /*003a*/ 	.short	(.L_1077 - .L_1076)
.L_1076:
        /*003c*/ 	.word	0x00000000
        /*0040*/ 	.short	0x0003
        /*0042*/ 	.short	0x0020
        /*0044*/ 	.byte	0x00, 0xf0, 0x05, 0x00


	//----- nvinfo : EIATTR_KPARAM_INFO
	.align		4
.L_1077:
        /*0048*/ 	.byte	0x04, 0x17
        /*004a*/ 	.short	(.L_1079 - .L_1078)
.L_1078:
        /*004c*/ 	.word	0x00000000
        /*0050*/ 	.short	0x0002
        /*0052*/ 	.short	0x0008
        /*0054*/ 	.byte	0x00, 0xf0, 0x61, 0x00


	//----- nvinfo : EIATTR_KPARAM_INFO
	.align		4
.L_1079:
        /*0058*/ 	.byte	0x04, 0x17
        /*005a*/ 	.short	(.L_1081 - .L_1080)
.L_1080:
        /*005c*/ 	.word	0x00000000
        /*0060*/ 	.short	0x0001
        /*0062*/ 	.short	0x0004
        /*0064*/ 	.byte	0x00, 0xf0, 0x05, 0x00


	//----- nvinfo : EIATTR_KPARAM_INFO
	.align		4
.L_1081:
        /*0068*/ 	.byte	0x04, 0x17
        /*006a*/ 	.short	(.L_1083 - .L_1082)
.L_1082:
        /*006c*/ 	.word	0x00000000
        /*0070*/ 	.short	0x0000
        /*0072*/ 	.short	0x0000
        /*0074*/ 	.byte	0x00, 0xf0, 0x11, 0x00


	//----- nvinfo : EIATTR_SPARSE_MMA_MASK
	.align		4
.L_1083:
        /*0078*/ 	.byte	0x03, 0x50
        /*007a*/ 	.short	0x0000


	//----- nvinfo : EIATTR_MAXREG_COUNT
	.align		4
        /*007c*/ 	.byte	0x03, 0x1b
        /*007e*/ 	.short	0x00ff


	//----- nvinfo : EIATTR_MERCURY_ISA_VERSION
	.align		4
        /*0080*/ 	.byte	0x03, 0x5f
        /*0082*/ 	.short	0x0101


	//----- nvinfo : EIATTR_VRC_CTA_INIT_COUNT
	.align		4
        /*0084*/ 	.byte	0x02, 0x4a
	.zero		1
	.zero		1


	//----- nvinfo : EIATTR_EXIT_INSTR_OFFSETS
	.align		4
        /*0088*/ 	.byte	0x04, 0x1c
        /*008a*/ 	.short	(.L_1085 - .L_1084)


	//   ....[0]....
.L_1084:
        /*008c*/ 	.word	0x00000f20


	//   ....[1]....
        /*0090*/ 	.word	0x00000f70


	//----- nvinfo : EIATTR_MAX_THREADS
	.align		4
.L_1085:
        /*0094*/ 	.byte	0x04, 0x05
        /*0096*/ 	.short	(.L_1087 - .L_1086)
.L_1086:
        /*0098*/ 	.word	0x00000080
        /*009c*/ 	.word	0x00000001
        /*00a0*/ 	.word	0x00000001


	//----- nvinfo : EIATTR_CRS_STACK_SIZE
	.align		4
.L_1087:
        /*00a4*/ 	.byte	0x04, 0x1e
        /*00a6*/ 	.short	(.L_1089 - .L_1088)
.L_1088:
        /*00a8*/ 	.word	0x00000000


	//----- nvinfo : EIATTR_CBANK_PARAM_SIZE
	.align		4
.L_1089:
        /*00ac*/ 	.byte	0x03, 0x19
        /*00ae*/ 	.short	0x0024


	//----- nvinfo : EIATTR_PARAM_CBANK
	.align		4
        /*00b0*/ 	.byte	0x04, 0x0a
        /*00b2*/ 	.short	(.L_1091 - .L_1090)
	.align		4
.L_1090:
        /*00b4*/ 	.word	index@(.nv.constant0._ZN2at6native27unrolled_elementwise_kernelIZZZNS0_26GeluBackwardCUDAKernelImplERNS_18TensorIteratorBaseENS0_8GeluTypeEENKUlvE0_clEvENKUlvE0_clEvEUlffE_St5arrayIPcLm3EELi4E23TrivialOffsetCalculatorILi2EjESB_ILi1EjENS0_6memory15LoadWithoutCastENSE_16StoreWithoutCastEEEviT_T0_T2_T3_T4_T5_)
        /*00b8*/ 	.short	0x0380
        /*00ba*/ 	.short	0x0024


	//----- nvinfo : EIATTR_SW_WAR
	.align		4
.L_1091:
        /*00bc*/ 	.byte	0x04, 0x36
        /*00be*/ 	.short	(.L_1093 - .L_1092)
.L_1092:
        /*00c0*/ 	.word	0x00000008
.L_1093:


//--------------------- .nv.info._ZN2at6native29vectorized_elementwise_kernelILi2EZZZNS0_26GeluBackwardCUDAKernelImplERNS_18TensorIteratorBaseENS0_8GeluTypeEENKUlvE0_clEvENKUlvE0_clEvEUlffE_St5arrayIPcLm3EEEEviT0_T1_ --------------------------
	.section	.nv.info._ZN2at6native29vectorized_elementwise_kernelILi2EZZZNS0_26GeluBackwardCUDAKernelImplERNS_18TensorIteratorBaseENS0_8GeluTypeEENKUlvE0_clEvENKUlvE0_clEvEUlffE_St5arrayIPcLm3EEEEviT0_T1_,"",@"SHT_CUDA_INFO"
	.sectionflags	@""
	.align	4


	//----- nvinfo : EIATTR_CUDA_API_VERSION
	.align		4
        /*0000*/ 	.byte	0x04, 0x37
        /*0002*/ 	.short	(.L_1095 - .L_1094)
.L_1094:
        /*0004*/ 	.word	0x00000082


	//----- nvinfo : EIATTR_KPARAM_INFO
	.align		4
.L_1095:
        /*0008*/ 	.byte	0x04, 0x17
        /*000a*/ 	.short	(.L_1097 - .L_1096)
.L_1096:
        /*000c*/ 	.word	0x00000000
        /*0010*/ 	.short	0x0002
        /*0012*/ 	.short	0x0008
        /*0014*/ 	.byte	0x00, 0xf0, 0x61, 0x00


	//----- nvinfo : EIATTR_KPARAM_INFO
	.align		4
.L_1097:
        /*0018*/ 	.byte	0x04, 0x17
        /*001a*/ 	.short	(.L_1099 - .L_1098)
.L_1098:
        /*001c*/ 	.word	0x00000000
        /*0020*/ 	.short	0x0001
        /*0022*/ 	.short	0x0004
        /*0024*/ 	.byte	0x00, 0xf0, 0x05, 0x00


	//----- nvinfo : EIATTR_KPARAM_INFO
	.align		4
.L_1099:
        /*0028*/ 	.byte	0x04, 0x17
        /*002a*/ 	.short	(.L_1101 - .L_1100)
.L_1100:
        /*002c*/ 	.word	0x00000000
        /*0030*/ 	.short	0x0000
        /*0032*/ 	.short	0x0000
        /*0034*/ 	.byte	0x00, 0xf0, 0x11, 0x00


	//----- nvinfo : EIATTR_SPARSE_MMA_MASK
	.align		4
.L_1101:
        /*0038*/ 	.byte	0x03, 0x50
        /*003a*/ 	.short	0x0000


	//----- nvinfo : EIATTR_MAXREG_COUNT
	.align		4
        /*003c*/ 	.byte	0x03, 0x1b
        /*003e*/ 	.short	0x00ff


	//----- nvinfo : EIATTR_MERCURY_ISA_VERSION
	.align		4
        /*0040*/ 	.byte	0x03, 0x5f
        /*0042*/ 	.short	0x0101


	//----- nvinfo : EIATTR_VRC_CTA_INIT_COUNT
	.align		4
        /*0044*/ 	.byte	0x02, 0x4a
	.zero		1
	.zero		1


	//----- nvinfo : EIATTR_EXIT_INSTR_OFFSETS
	.align		4
        /*0048*/ 	.byte	0x04, 0x1c
        /*004a*/ 	.short	(.L_1103 - .L_1102)


	//   ....[0]....
.L_1102:
        /*004c*/ 	.word	0x00001f20


	//   ....[1]....
        /*0050*/ 	.word	0x00001f70


	//   ....[2]....
        /*0054*/ 	.word	0x00003160


	//----- nvinfo : EIATTR_MAX_THREADS
	.align		4
.L_1103:
        /*0058*/ 	.byte	0x04, 0x05
        /*005a*/ 	.short	(.L_1105 - .L_1104)
.L_1104:
        /*005c*/ 	.word	0x00000080
        /*0060*/ 	.word	0x00000001
        /*0064*/ 	.word	0x00000001


	//----- nvinfo : EIATTR_CRS_STACK_SIZE
	.align		4
.L_1105:
        /*0068*/ 	.byte	0x04, 0x1e
        /*006a*/ 	.short	(.L_1107 - .L_1106)
.L_1106:
        /*006c*/ 	.word	0x00000000


	//----- nvinfo : EIATTR_CBANK_PARAM_SIZE
	.align		4
.L_1107:
        /*0070*/ 	.byte	0x03, 0x19
        /*0072*/ 	.short	0x0020


	//----- nvinfo : EIATTR_PARAM_CBANK
	.align		4
        /*0074*/ 	.byte	0x04, 0x0a
        /*0076*/ 	.short	(.L_1109 - .L_1108)
	.align		4
.L_1108:
        /*0078*/ 	.word	index@(.nv.constant0._ZN2at6native29vectorized_elementwise_kernelILi2EZZZNS0_26GeluBackwardCUDAKernelImplERNS_18TensorIteratorBaseENS0_8GeluTypeEENKUlvE0_clEvENKUlvE0_clEvEUlffE_St5arrayIPcLm3EEEEviT0_T1_)
        /*007c*/ 	.short	0x0380
        /*007e*/ 	.short	0x0020


	//----- nvinfo : EIATTR_SW_WAR
	.align		4
.L_1109:
        /*0080*/ 	.byte	0x04, 0x36
        /*0082*/ 	.short	(.L_1111 - .L_1110)
.L_1110:
        /*0084*/ 	.word	0x00000008
.L_1111:


//--------------------- .nv.info._ZN2at6native29vectorized_elementwise_kernelILi4EZZZNS0_26GeluBackwardCUDAKernelImplERNS_18TensorIteratorBaseENS0_8GeluTypeEENKUlvE0_clEvENKUlvE0_clEvEUlffE_St5arrayIPcLm3EEEEviT0_T1_ --------------------------
	.section	.nv.info._ZN2at6native29vectorized_elementwise_kernelILi4EZZZNS0_26GeluBackwardCUDAKernelImplERNS_18TensorIteratorBaseENS0_8GeluTypeEENKUlvE0_clEvENKUlvE0_clEvEUlffE_St5arrayIPcLm3EEEEviT0_T1_,"",@"SHT_CUDA_INFO"
	.sectionflags	@""
	.align	4


	//----- nvinfo : EIATTR_CUDA_API_VERSION
	.align		4
        /*0000*/ 	.byte	0x04, 0x37
        /*0002*/ 	.short	(.L_1113 - .L_1112)
.L_1112:
        /*0004*/ 	.word	0x00000082


	//----- nvinfo : EIATTR_KPARAM_INFO
	.align		4
.L_1113:
        /*0008*/ 	.byte	0x04, 0x17
        /*000a*/ 	.short	(.L_1115 - .L_1114)
.L_1114:
        /*000c*/ 	.word	0x00000000
        /*0010*/ 	.short	0x0002
        /*0012*/ 	.short	0x0008
        /*0014*/ 	.byte	0x00, 0xf0, 0x61, 0x00


	//----- nvinfo : EIATTR_KPARAM_INFO
	.align		4
.L_1115:
        /*0018*/ 	.byte	0x04, 0x17
        /*001a*/ 	.short	(.L_1117 - .L_1116)
.L_1116:
        /*001c*/ 	.word	0x00000000
        /*0020*/ 	.short	0x0001
        /*0022*/ 	.short	0x0004
        /*0024*/ 	.byte	0x00, 0xf0, 0x05, 0x00


	//----- nvinfo : EIATTR_KPARAM_INFO
	.align		4
.L_1117:
        /*0028*/ 	.byte	0x04, 0x17
        /*002a*/ 	.short	(.L_1119 - .L_1118)
.L_1118:
        /*002c*/ 	.word	0x00000000
        /*0030*/ 	.short	0x0000
        /*0032*/ 	.short	0x0000
        /*0034*/ 	.byte	0x00, 0xf0, 0x11, 0x00


	//----- nvinfo : EIATTR_SPARSE_MMA_MASK
	.align		4
.L_1119:
        /*0038*/ 	.byte	0x03, 0x50
        /*003a*/ 	.short	0x0000


	//----- nvinfo : EIATTR_MAXREG_COUNT
	.align		4
        /*003c*/ 	.byte	0x03, 0x1b
        /*003e*/ 	.short	0x00ff


	//----- nvinfo : EIATTR_MERCURY_ISA_VERSION
	.align		4
        /*0040*/ 	.byte	0x03, 0x5f
        /*0042*/ 	.short	0x0101


	//----- nvinfo : EIATTR_VRC_CTA_INIT_COUNT
	.align		4
        /*0044*/ 	.byte	0x02, 0x4a
	.zero		1
	.zero		1


	//----- nvinfo : EIATTR_EXIT_INSTR_OFFSETS
	.align		4
        /*0048*/ 	.byte	0x04, 0x1c
        /*004a*/ 	.short	(.L_1121 - .L_1120)


	//   ....[0]....
.L_1120:
        /*004c*/ 	.word	0x00001f20


	//   ....[1]....
        /*0050*/ 	.word	0x00001f70


	//   ....[2]....
        /*0054*/ 	.word	0x00003100


	//----- nvinfo : EIATTR_MAX_THREADS
	.align		4
.L_1121:
        /*0058*/ 	.byte	0x04, 0x05
        /*005a*/ 	.short	(.L_1123 - .L_1122)
.L_1122:
        /*005c*/ 	.word	0x00000080
        /*0060*/ 	.word	0x00000001
        /*0064*/ 	.word	0x00000001


	//----- nvinfo : EIATTR_CRS_STACK_SIZE
	.align		4
.L_1123:
        /*0068*/ 	.byte	0x04, 0x1e
        /*006a*/ 	.short	(.L_1125 - .L_1124)
.L_1124:
        /*006c*/ 	.word	0x00000000


	//----- nvinfo : EIATTR_CBANK_PARAM_SIZE
	.align		4
.L_1125:
        /*0070*/ 	.byte	0x03, 0x19
        /*0072*/ 	.short	0x0020


	//----- nvinfo : EIATTR_PARAM_CBANK
	.align		4
        /*0074*/ 	.byte	0x04, 0x0a
        /*0076*/ 	.short	(.L_1127 - .L_1126)
	.align		4
.L_1126:
        /*0078*/ 	.word	index@(.nv.constant0._ZN2at6native29vectorized_elementwise_kernelILi4EZZZNS0_26GeluBackwardCUDAKernelImplERNS_18TensorIteratorBaseENS0_8GeluTypeEENKUlvE0_clEvENKUlvE0_clEvEUlffE_St5arrayIPcLm3EEEEviT0_T1_)
        /*007c*/ 	.short	0x0380
        /*007e*/ 	.short	0x0020


	//----- nvinfo : EIATTR_SW_WAR
	.align		4
.L_1127:
        /*0080*/ 	.byte	0x04, 0x36
        /*0082*/ 	.short	(.L_1129 - .L_1128)
.L_1128:
        /*0084*/ 	.word	0x00000008
.L_1129:


//--------------------- .nv.info._ZN2at6native29vectorized_elementwise_kernelILi8EZZZNS0_26GeluBackwardCUDAKernelImplERNS_18TensorIteratorBaseENS0_8GeluTypeEENKUlvE0_clEvENKUlvE0_clEvEUlffE_St5arrayIPcLm3EEEEviT0_T1_ --------------------------
	.section	.nv.info._ZN2at6native29vectorized_elementwise_kernelILi8EZZZNS0_26GeluBackwardCUDAKernelImplERNS_18TensorIteratorBaseENS0_8GeluTypeEENKUlvE0_clEvENKUlvE0_clEvEUlffE_St5arrayIPcLm3EEEEviT0_T1_,"",@"SHT_CUDA_INFO"
	.sectionflags	@""
	.align	4


	//----- nvinfo : EIATTR_CUDA_API_VERSION
	.align		4
        /*0000*/ 	.byte	0x04, 0x37
        /*0002*/ 	.short	(.L_1131 - .L_1130)
.L_1130:
        /*0004*/ 	.word	0x00000082


	//----- nvinfo : EIATTR_KPARAM_INFO
	.align		4
.L_1131:
        /*0008*/ 	.byte	0x04, 0x17
        /*000a*/ 	.short	(.L_1133 - .L_1132)
.L_1132:
        /*000c*/ 	.word	0x00000000
        /*0010*/ 	.short	0x0002
        /*0012*/ 	.short	0x0008
        /*0014*/ 	.byte	0x00, 0xf0, 0x61, 0x00


	//----- nvinfo : EIATTR_KPARAM_INFO
	.align		4
.L_1133:
        /*0018*/ 	.byte	0x04, 0x17
        /*001a*/ 	.short	(.L_1135 - .L_1134)
.L_1134:
        /*001c*/ 	.word	0x00000000
        /*0020*/ 	.short	0x0001
        /*0022*/ 	.short	0x0004
        /*0024*/ 	.byte	0x00, 0xf0, 0x05, 0x00


	//----- nvinfo : EIATTR_KPARAM_INFO
	.align		4
.L_1135:
        /*0028*/ 	.byte	0x04, 0x17
        /*002a*/ 	.short	(.L_1137 - .L_1136)
.L_1136:
        /*002c*/ 	.word	0x00000000
        /*0030*/ 	.short	0x0000
        /*0032*/ 	.short	0x0000
        /*0034*/ 	.byte	0x00, 0xf0, 0x11, 0x00


	//----- nvinfo : EIATTR_SPARSE_MMA_MASK
	.align		4
.L_1137:
        /*0038*/ 	.byte	0x03, 0x50
        /*003a*/ 	.short	0x0000


	//----- nvinfo : EIATTR_MAXREG_COUNT
	.align		4
        /*003c*/ 	.byte	0x03, 0x1b
        /*003e*/ 	.short	0x00ff


	//----- nvinfo : EIATTR_MERCURY_ISA_VERSION
	.align		4
        /*0040*/ 	.byte	0x03, 0x5f
        /*0042*/ 	.short	0x0101


	//----- nvinfo : EIATTR_VRC_CTA_INIT_COUNT
	.align		4
        /*0044*/ 	.byte	0x02, 0x4a
	.zero		1
	.zero		1


	//----- nvinfo : EIATTR_EXIT_INSTR_OFFSETS
	.align		4
        /*0048*/ 	.byte	0x04, 0x1c
        /*004a*/ 	.short	(.L_1139 - .L_1138)


	//   ....[0]....
.L_1138:
        /*004c*/ 	.word	0x00001ee0


	//   ....[1]....
        /*0050*/ 	.word	0x00001f30


	//   ....[2]....
        /*0054*/ 	.word	0x00003090


	//----- nvinfo : EIATTR_MAX_THREADS
	.align		4
.L_1139:
        /*0058*/ 	.byte	0x04, 0x05
        /*005a*/ 	.short	(.L_1141 - .L_1140)
.L_1140:
        /*005c*/ 	.word	0x00000080
        /*0060*/ 	.word	0x00000001
        /*0064*/ 	.word	0x00000001


	//----- nvinfo : EIATTR_CRS_STACK_SIZE
	.align		4
.L_1141:
        /*0068*/ 	.byte	0x04, 0x1e
        /*006a*/ 	.short	(.L_1143 - .L_1142)
.L_1142:
        /*006c*/ 	.word	0x00000000


	//----- nvinfo : EIATTR_CBANK_PARAM_SIZE
	.align		4
.L_1143:
        /*0070*/ 	.byte	0x03, 0x19
        /*0072*/ 	.short	0x0020


	//----- nvinfo : EIATTR_PARAM_CBANK
	.align		4
        /*0074*/ 	.byte	0x04, 0x0a
        /*0076*/ 	.short	(.L_1145 - .L_1144)
	.align		4
.L_1144:
        /*0078*/ 	.word	index@(.nv.constant0._ZN2at6native29vectorized_elementwise_kernelILi8EZZZNS0_26GeluBackwardCUDAKernelImplERNS_18TensorIteratorBaseENS0_8GeluTypeEENKUlvE0_clEvENKUlvE0_clEvEUlffE_St5arrayIPcLm3EEEEviT0_T1_)
        /*007c*/ 	.short	0x0380
        /*007e*/ 	.short	0x0020


	//----- nvinfo : EIATTR_SW_WAR
	.align		4
.L_1145:
        /*0080*/ 	.byte	0x04, 0x36
        /*0082*/ 	.short	(.L_1147 - .L_1146)
.L_1146:
        /*0084*/ 	.word	0x00000008
.L_1147:


//--------------------- .nv.info._ZN2at6native18elementwise_kernelILi128ELi4EZNS0_15gpu_kernel_implIZZZNS0_26GeluBackwardCUDAKernelImplERNS_18TensorIteratorBaseENS0_8GeluTypeEENKUlvE0_clEvENKUlvE_clEvEUlddE_EEvS4_RKT_EUliE_EEviT1_ --------------------------
	.section	.nv.info._ZN2at6native18elementwise_kernelILi128ELi4EZNS0_15gpu_kernel_implIZZZNS0_26GeluBackwardCUDAKernelImplERNS_18TensorIteratorBaseENS0_8GeluTypeEENKUlvE0_clEvENKUlvE_clEvEUlddE_EEvS4_RKT_EUliE_EEviT1_,"",@"SHT_CUDA_INFO"
	.sectionflags	@""
	.align	4


	//----- nvinfo : EIATTR_CUDA_API_VERSION
	.align		4
        /*0000*/ 	.byte	0x04, 0x37
        /*0002*/ 	.short	(.L_1149 - .L_1148)
.L_1148:
        /*0004*/ 	.word	0x00000082


	//----- nvinfo : EIATTR_KPARAM_INFO
	.align		4
.L_1149:
        /*0008*/ 	.byte	0x04, 0x17
        /*000a*/ 	.short	(.L_1151 - .L_1150)
.L_1150:
        /*000c*/ 	.word	0x00000000
        /*0010*/ 	.short	0x0001
        /*0012*/ 	.short	0x0008
        /*0014*/ 	.byte	0x00, 0xf0, 0x21, 0x0a


	//----- nvinfo : EIATTR_KPARAM_INFO
	.align		4
.L_1151:
        /*0018*/ 	.byte	0x04, 0x17
        /*001a*/ 	.short	(.L_1153 - .L_1152)
.L_1152:
        /*001c*/ 	.word	0x00000000
        /*0020*/ 	.short	0x0000
        /*0022*/ 	.short	0x0000
        /*0024*/ 	.byte	0x00, 0xf0, 0x11, 0x00


	//----- nvinfo : EIATTR_SPARSE_MMA_MASK
	.align		4
.L_1153:
        /*0028*/ 	.byte	0x03, 0x50
        /*002a*/ 	.short	0x0000


	//----- nvinfo : EIATTR_MAXREG_COUNT
	.align		4
        /*002c*/ 	.byte	0x03, 0x1b
        /*002e*/ 	.short	0x0080


	//----- nvinfo : EIATTR_EXTERNS
	.align		4
        /*0030*/ 	.byte	0x04, 0x0f
        /*0032*/ 	.short	(.L_1155 - .L_1154)


	//   ....[0]....
	.align		4
.L_1154:
        /*0034*/ 	.word	index@(__assertfail)


	//----- nvinfo : EIATTR_MERCURY_ISA_VERSION
	.align		4
.L_1155:
        /*0038*/ 	.byte	0x03, 0x5f
        /*003a*/ 	.short	0x0101


	//----- nvinfo : EIATTR_VRC_CTA_INIT_COUNT
	.align		4
        /*003c*/ 	.byte	0x02, 0x4a
	.zero		1
	.zero		1


	//----- nvinfo : EIATTR_SYSCALL_OFFSETS
	.align		4
        /*0040*/ 	.byte	0x04, 0x46
        /*0042*/ 	.short	(.L_1157 - .L_1156)


	//   ....[0]....
.L_1156:
        /*0044*/ 	.word	0x000024c0


	//   ....[1]....
        /*0048*/ 	.word	0x000033a0


	//   ....[2]....
        /*004c*/ 	.word	0x00004f70


	//   ....[3]....
        /*0050*/ 	.word	0x000075d0


	//   ....[4]....
        /*0054*/ 	.word	0x000084b0


	//   ....[5]....
        /*0058*/ 	.word	0x00009e40


	//   ....[6]....
        /*005c*/ 	.word	0x0000c610


	//   ....[7]....
        /*0060*/ 	.word	0x0000d4f0


	//   ....[8]....
        /*0064*/ 	.word	0x0000ee80


	//   ....[9]....
        /*0068*/ 	.word	0x00011670


	//   ....[10]....
        /*006c*/ 	.word	0x00012550


	//   ....[11]....
        /*0070*/ 	.word	0x00013eb0


	//----- nvinfo : EIATTR_EXIT_INSTR_OFFSETS
	.align		4
.L_1157:
        /*0074*/ 	.byte	0x04, 0x1c
        /*0076*/ 	.short	(.L_1159 - .L_1158)


	//   ....[0]....
.L_1158:
        /*0078*/ 	.word	0x0000f1c0


	//   ....[1]....
        /*007c*/ 	.word	0x00013320


	//   ....[2]....
        /*0080*/ 	.word	0x00013360


	//   ....[3]....
        /*0084*/ 	.word	0x000133f0


	//   ....[4]....
        /*0088*/ 	.word	0x00013420


	//   ....[5]....
        /*008c*/ 	.word	0x00013450


	//   ....[6]....
        /*0090*/ 	.word	0x00013500


	//   ....[7]....
        /*0094*/ 	.word	0x00013560


	//   ....[8]....
        /*0098*/ 	.word	0x00013620


	//   ....[9]....
        /*009c*/ 	.word	0x00013690


	//   ....[10]....
        /*00a0*/ 	.word	0x000136b0


	//   ....[11]....
        /*00a4*/ 	.word	0x00013780


	//   ....[12]....
        /*00a8*/ 	.word	0x00013910


	//   ....[13]....
        /*00ac*/ 	.word	0x00013aa0


	//   ....[14]....
        /*00b0*/ 	.word	0x00013c20


	//   ....[15]....
        /*00b4*/ 	.word	0x00013c50


	//   ....[16]....
        /*00b8*/ 	.word	0x00013c80


	//   ....[17]....
        /*00bc*/ 	.word	0x00013d20


	//   ....[18]....
        /*00c0*/ 	.word	0x00013d50


	//   ....[19]....
        /*00c4*/ 	.word	0x00013ec0


	//   ....[20]....
        /*00c8*/ 	.word	0x00013ff0


	//   ....[21]....
        /*00cc*/ 	.word	0x00014150


	//   ....[22]....
        /*00d0*/ 	.word	0x000141b0


	//----- nvinfo : EIATTR_MAX_THREADS
	.align		4
.L_1159:
        /*00d4*/ 	.byte	0x04, 0x05
        /*00d6*/ 	.short	(.L_1161 - .L_1160)
.L_1160:
        /*00d8*/ 	.word	0x00000080
        /*00dc*/ 	.word	0x00000001
        /*00e0*/ 	.word	0x00000001


	//----- nvinfo : EIATTR_CRS_STACK_SIZE
	.align		4
.L_1161:
        /*00e4*/ 	.byte	0x04, 0x1e
        /*00e6*/ 	.short	(.L_1163 - .L_1162)
.L_1162:
        /*00e8*/ 	.word	0x00000000


	//----- nvinfo : EIATTR_CBANK_PARAM_SIZE
	.align		4
.L_1163:
        /*00ec*/ 	.byte	0x03, 0x19
        /*00ee*/ 	.short	0x0290


	//----- nvinfo : EIATTR_PARAM_CBANK
	.align		4
        /*00f0*/ 	.byte	0x04, 0x0a
        /*00f2*/ 	.short	(.L_1165 - .L_1164)
	.align		4
.L_1164:
        /*00f4*/ 	.word	index@(.nv.constant0._ZN2at6native18elementwise_kernelILi128ELi4EZNS0_15gpu_kernel_implIZZZNS0_26GeluBackwardCUDAKernelImplERNS_18TensorIteratorBaseENS0_8GeluTypeEENKUlvE0_clEvENKUlvE_clEvEUlddE_EEvS4_RKT_EUliE_EEviT1_)
        /*00f8*/ 	.short	0x0380
        /*00fa*/ 	.short	0x0290


	//----- nvinfo : EIATTR_SW_WAR
	.align		4
.L_1165:
        /*00fc*/ 	.byte	0x04, 0x36
        /*00fe*/ 	.short	(.L_1167 - .L_1166)
.L_1166:
        /*0100*/ 	.word	0x00000008
.L_1167:


//--------------------- .nv.info._ZN2at6native27unrolled_elementwise_kernelIZZZNS0_26GeluBackwardCUDAKernelImplERNS_18TensorIteratorBaseENS0_8GeluTypeEENKUlvE0_clEvENKUlvE_clEvEUlddE_St5arrayIPcLm3EELi4E23TrivialOffsetCalculatorILi2EjESB_ILi1EjENS0_6memory12LoadWithCastILi2EEENSE_13StoreWithCastILi1EEEEEviT_T0_T2_T3_T4_T5_ --------------------------
	.section	.nv.info._ZN2at6native27unrolled_elementwise_kernelIZZZNS0_26GeluBackwardCUDAKernelImplERNS_18TensorIteratorBaseENS0_8GeluTypeEENKUlvE0_clEvENKUlvE_clEvEUlddE_St5arrayIPcLm3EELi4E23TrivialOffsetCalculatorILi2EjESB_ILi1EjENS0_6memory12LoadWithCastILi2EEENSE_13StoreWithCastILi1EEEEEviT_T0_T2_T3_T4_T5_,"",@"SHT_CUDA_INFO"
	.sectionflags	@""
	.align	4


	//----- nvinfo : EIATTR_CUDA_API_VERSION
	.align		4
        /*0000*/ 	.byte	0x04, 0x37
        /*0002*/ 	.short	(.L_1169 - .L_1168)
.L_1168:
        /*0004*/ 	.word	0x00000082


	//----- nvinfo : EIATTR_KPARAM_INFO
	.align		4
.L_1169:
        /*0008*/ 	.byte	0x04, 0x17
        /*000a*/ 	.short	(.L_1171 - .L_1170)
.L_1170:
        /*000c*/ 	.word	0x00000000
        /*0010*/ 	.short	0x0006
        /*0012*/ 	.short	0x0030
        /*0014*/ 	.byte	0x00, 0xf0, 0x21, 0x00


	//----- nvinfo : EIATTR_KPARAM_INFO
	.align		4
.L_1171:
        /*0018*/ 	.byte	0x04, 0x17
        /*001a*/ 	.short	(.L_1173 - .L_1172)
.L_1172:
        /*001c*/ 	.word	0x00000000
        /*0020*/ 	.short	0x0005
        /*0022*/ 	.short	0x0024
        /*0024*/ 	.byte	0x00, 0xf0, 0x31, 0x00


	//----- nvinfo : EIATTR_KPARAM_INFO
	.align		4
.L_1173:
        /*0028*/ 	.byte	0x04, 0x17
        /*002a*/ 	.short	(.L_1175 - .L_1174)
.L_1174:
        /*002c*/ 	.word	0x00000000
        /*0030*/ 	.short	0x0004
        /*0032*/ 	.short	0x0021
        /*0034*/ 	.byte	0x00, 0xf0, 0x05, 0x00


	//----- nvinfo : EIATTR_KPARAM_INFO
	.align		4
.L_1175:
        /*0038*/ 	.byte	0x04, 0x17
        /*003a*/ 	.short	(.L_1177 - .L_1176)
.L_1176:
        /*003c*/ 	.word	0x00000000
        /*0040*/ 	.short	0x0003
        /*0042*/ 	.short	0x0020
        /*0044*/ 	.byte	0x00, 0xf0, 0x05, 0x00


	//----- nvinfo : EIATTR_KPARAM_INFO
	.align		4
.L_1177:
        /*0048*/ 	.byte	0x04, 0x17
        /*004a*/ 	.short	(.L_1179 - .L_1178)
.L_1178:
        /*004c*/ 	.word	0x00000000
        /*0050*/ 	.short	0x0002
        /*0052*/ 	.short	0x0008
        /*0054*/ 	.byte	0x00, 0xf0, 0x61, 0x00


	//----- nvinfo : EIATTR_KPARAM_INFO
	.align		4
.L_1179:
        /*0058*/ 	.byte	0x04, 0x17
        /*005a*/ 	.short	(.L_1181 - .L_1180)
.L_1180:
        /*005c*/ 	.word	0x00000000
        /*0060*/ 	.short	0x0001
        /*0062*/ 	.short	0x0004
        /*0064*/ 	.byte	0x00, 0xf0, 0x05, 0x00


	//----- nvinfo : EIATTR_KPARAM_INFO
	.align		4
.L_1181:
        /*0068*/ 	.byte	0x04, 0x17
        /*006a*/ 	.short	(.L_1183 - .L_1182)
.L_1182:
        /*006c*/ 	.word	0x00000000
        /*0070*/ 	.short	0x0000
        /*0072*/ 	.short	0x0000
        /*0074*/ 	.byte	0x00, 0xf0, 0x11, 0x00


	//----- nvinfo : EIATTR_SPARSE_MMA_MASK
	.align		4
.L_1183:
        /*0078*/ 	.byte	0x03, 0x50
        /*007a*/ 	.short	0x0000


	//----- nvinfo : EIATTR_MAXREG_COUNT
	.align		4
        /*007c*/ 	.byte	0x03, 0x1b
        /*007e*/ 	.short	0x00ff


	//----- nvinfo : EIATTR_EXTERNS
	.align		4
        /*0080*/ 	.byte	0x04, 0x0f
        /*0082*/ 	.short	(.L_1185 - .L_1184)


	//   ....[0]....
	.align		4
.L_1184:
        /*0084*/ 	.word	index@(__assertfail)


	//----- nvinfo : EIATTR_MERCURY_ISA_VERSION
	.align		4
.L_1185:
        /*0088*/ 	.byte	0x03, 0x5f
        /*008a*/ 	.short	0x0101


	//----- nvinfo : EIATTR_VRC_CTA_INIT_COUNT
	.align		4
        /*008c*/ 	.byte	0x02, 0x4a
	.zero		1
	.zero		1


	//----- nvinfo : EIATTR_SYSCALL_OFFSETS
	.align		4
        /*0090*/ 	.byte	0x04, 0x46
        /*0092*/ 	.short	(.L_1187 - .L_1186)


	//   ....[0]....
.L_1186:
        /*0094*/ 	.word	0x00000e90


	//   ....[1]....
        /*0098*/ 	.word	0x00001d90


	//   ....[2]....
        /*009c*/ 	.word	0x00002dd0


	//   ....[3]....
        /*00a0*/ 	.word	0x00003cd0


	//   ....[4]....
        /*00a4*/ 	.word	0x00004c50


	//   ....[5]....
        /*00a8*/ 	.word	0x00005b50


	//   ....[6]....
        /*00ac*/ 	.word	0x00006af0


	//   ....[7]....
        /*00b0*/ 	.word	0x000079c0


	//   ....[8]....
        /*00b4*/ 	.word	0x0000bce0


	//   ....[9]....
        /*00b8*/ 	.word	0x0000cc80


	//   ....[10]....
        /*00bc*/ 	.word	0x0000ddc0


	//   ....[11]....
        /*00c0*/ 	.word	0x0000ef00


	//----- nvinfo : EIATTR_EXIT_INSTR_OFFSETS
	.align		4
.L_1187:
        /*00c4*/ 	.byte	0x04, 0x1c
        /*00c6*/ 	.short	(.L_1189 - .L_1188)


	//   ....[0]....
.L_1188:
        /*00c8*/ 	.word	0x0000e150


	//   ....[1]....
        /*00cc*/ 	.word	0x0000e290


	//   ....[2]....
        /*00d0*/ 	.word	0x0000e2d0


	//   ....[3]....
        /*00d4*/ 	.word	0x0000e360


	//   ....[4]....
        /*00d8*/ 	.word	0x0000e390


	//   ....[5]....
        /*00dc*/ 	.word	0x0000e3c0


	//   ....[6]....
        /*00e0*/ 	.word	0x0000e490


	//   ....[7]....
        /*00e4*/ 	.word	0x0000e510


	//   ....[8]....
        /*00e8*/ 	.word	0x0000e5f0


	//   ....[9]....
        /*00ec*/ 	.word	0x0000e680


	//   ....[10]....
        /*00f0*/ 	.word	0x0000e6a0


	//   ....[11]....
        /*00f4*/ 	.word	0x0000e770


	//   ....[12]....
        /*00f8*/ 	.word	0x0000e920


	//   ....[13]....
        /*00fc*/ 	.word	0x0000ead0


	//   ....[14]....
        /*0100*/ 	.word	0x0000ec70


	//   ....[15]....
        /*0104*/ 	.word	0x0000eca0


	//   ....[16]....
        /*0108*/ 	.word	0x0000ecd0


	//   ....[17]....
        /*010c*/ 	.word	0x0000ed70


	//   ....[18]....
        /*0110*/ 	.word	0x0000eda0


	//   ....[19]....
        /*0114*/ 	.word	0x0000ef10


	//   ....[20]....
        /*0118*/ 	.word	0x0000f060


	//   ....[21]....
        /*011c*/ 	.word	0x0000f1e0


	//   ....[22]....
        /*0120*/ 	.word	0x0000f260


	//----- nvinfo : EIATTR_MAX_THREADS
	.align		4
.L_1189:
        /*0124*/ 	.byte	0x04, 0x05
        /*0126*/ 	.short	(.L_1191 - .L_1190)
.L_1190:
        /*0128*/ 	.word	0x00000080
        /*012c*/ 	.word	0x00000001
        /*0130*/ 	.word	0x00000001


	//----- nvinfo : EIATTR_CRS_STACK_SIZE
	.align		4
.L_1191:
        /*0134*/ 	.byte	0x04, 0x1e
        /*0136*/ 	.short	(.L_1193 - .L_1192)
.L_1192:
        /*0138*/ 	.word	0x00000000


	//----- nvinfo : EIATTR_CBANK_PARAM_SIZE
	.align		4
.L_1193:
        /*013c*/ 	.byte	0x03, 0x19
        /*013e*/ 	.short	0x0038


	//----- nvinfo : EIATTR_PARAM_CBANK
	.align		4
        /*0140*/ 	.byte	0x04, 0x0a
        /*0142*/ 	.short	(.L_1195 - .L_1194)
	.align		4
.L_1194:
        /*0144*/ 	.word	index@(.nv.constant0._ZN2at6native27unrolled_elementwise_kernelIZZZNS0_26GeluBackwardCUDAKernelImplERNS_18TensorIteratorBaseENS0_8GeluTypeEENKUlvE0_clEvENKUlvE_clEvEUlddE_St5arrayIPcLm3EELi4E23TrivialOffsetCalculatorILi2EjESB_ILi1EjENS0_6memory12LoadWithCastILi2EEENSE_13StoreWithCastILi1EEEEEviT_T0_T2_T3_T4_T5_)
        /*0148*/ 	.short	0x0380
        /*014a*/ 	.short	0x0038


	//----- nvinfo : EIATTR_SW_WAR
	.align		4
.L_1195:
        /*014c*/ 	.byte	0x04, 0x36
        /*014e*/ 	.short	(.L_1197 - .L_1196)
.L_1196:
        /*0150*/ 	.word	0x00000008
.L_1197:


//--------------------- .nv.info._ZN2at6native18elementwise_kernelILi128ELi2EZNS0_22gpu_kernel_impl_nocastIZZZNS0_26GeluBackwardCUDAKernelImplERNS_18TensorIteratorBaseENS0_8GeluTypeEENKUlvE0_clEvENKUlvE_clEvEUlddE_EEvS4_RKT_EUliE_EEviT1_ --------------------------
	.section	.nv.info._ZN2at6native18elementwise_kernelILi128ELi2EZNS0_22gpu_kernel_impl_nocastIZZZNS0_26GeluBackwardCUDAKernelImplERNS_18TensorIteratorBaseENS0_8GeluTypeEENKUlvE0_clEvENKUlvE_clEvEUlddE_EEvS4_RKT_EUliE_EEviT1_,"",@"SHT_CUDA_INFO"
	.sectionflags	@""
	.align	4


	//----- nvinfo : EIATTR_CUDA_API_VERSION
	.align		4
        /*0000*/ 	.byte	0x04, 0x37
        /*0002*/ 	.short	(.L_1199 - .L_1198)
.L_1198:
        /*0004*/ 	.word	0x00000082


	//----- nvinfo : EIATTR_KPARAM_INFO
	.align		4
.L_1199:
        /*0008*/ 	.byte	0x04, 0x17
        /*000a*/ 	.short	(.L_1201 - .L_1200)
.L_1200:
        /*000c*/ 	.word	0x00000000
        /*0010*/ 	.short	0x0001
        /*0012*/ 	.short	0x0008
        /*0014*/ 	.byte	0x00, 0xf0, 0x21, 0x0a


	//----- nvinfo : EIATTR_KPARAM_INFO
	.align		4
.L_1201:
        /*0018*/ 	.byte	0x04, 0x17
        /*001a*/ 	.short	(.L_1203 - .L_1202)
.L_1202:
        /*001c*/ 	.word	0x00000000
        /*0020*/ 	.short	0x0000
        /*0022*/ 	.short	0x0000
        /*0024*/ 	.byte	0x00, 0xf0, 0x11, 0x00


	//----- nvinfo : EIATTR_SPARSE_MMA_MASK
	.align		4
.L_1203:
        /*0028*/ 	.byte	0x03, 0x50
        /*002a*/ 	.short	0x0000


	//----- nvinfo : EIATTR_MAXREG_COUNT
	.align		4
        /*002c*/ 	.byte	0x03, 0x1b
        /*002e*/ 	.short	0x0080


	//----- nvinfo : EIATTR_MERCURY_ISA_VERSION
	.align		4
        /*0030*/ 	.byte	0x03, 0x5f
        /*0032*/ 	.short	0x0101


	//----- nvinfo : EIATTR_VRC_CTA_INIT_COUNT
	.align		4
        /*0034*/ 	.byte	0x02, 0x4a
	.zero		1
	.zero		1


	//----- nvinfo : EIATTR_EXIT_INSTR_OFFSETS
	.align		4
        /*0038*/ 	.byte	0x04, 0x1c
        /*003a*/ 	.short	(.L_1205 - .L_1204)


	//   ....[0]....
.L_1204:
        /*003c*/ 	.word	0x00000d50


	//   ....[1]....
        /*0040*/ 	.word	0x00001a10


	//   ....[2]....
        /*0044*/ 	.word	0x00003d80


	//   ....[3]....
        /*0048*/ 	.word	0x00006060


	//----- nvinfo : EIATTR_MAX_THREADS
	.align		4
.L_1205:
        /*004c*/ 	.byte	0x04, 0x05
        /*004e*/ 	.short	(.L_1207 - .L_1206)
.L_1206:
        /*0050*/ 	.word	0x00000080
        /*0054*/ 	.word	0x00000001
        /*0058*/ 	.word	0x00000001


	//----- nvinfo : EIATTR_CRS_STACK_SIZE
	.align		4
.L_1207:
        /*005c*/ 	.byte	0x04, 0x1e
        /*005e*/ 	.short	(.L_1209 - .L_1208)
.L_1208:
        /*0060*/ 	.word	0x00000000


	//----- nvinfo : EIATTR_CBANK_PARAM_SIZE
	.align		4
.L_1209:
        /*0064*/ 	.byte	0x03, 0x19
        /*0066*/ 	.short	0x0290


	//----- nvinfo : EIATTR_PARAM_CBANK
	.align		4
        /*0068*/ 	.byte	0x04, 0x0a
        /*006a*/ 	.short	(.L_1211 - .L_1210)
	.align		4
.L_1210:
        /*006c*/ 	.word	index@(.nv.constant0._ZN2at6native18elementwise_kernelILi128ELi2EZNS0_22gpu_kernel_impl_nocastIZZZNS0_26GeluBackwardCUDAKernelImplERNS_18TensorIteratorBaseENS0_8GeluTypeEENKUlvE0_clEvENKUlvE_clEvEUlddE_EEvS4_RKT_EUliE_EEviT1_)
        /*0070*/ 	.short	0x0380
        /*0072*/ 	.short	0x0290


	//----- nvinfo : EIATTR_SW_WAR
	.align		4
.L_1211:
        /*0074*/ 	.byte	0x04, 0x36
        /*0076*/ 	.short	(.L_1213 - .L_1212)
.L_1212:
        /*0078*/ 	.word	0x00000008
.L_1213:


//--------------------- .nv.info._ZN2at6native27unrolled_elementwise_kernelIZZZNS0_26GeluBackwardCUDAKernelImplERNS_18TensorIteratorBaseENS0_8GeluTypeEENKUlvE0_clEvENKUlvE_clEvEUlddE_St5arrayIPcLm3EELi4E23TrivialOffsetCalculatorILi2EjESB_ILi1EjENS0_6memory15LoadWithoutCastENSE_16StoreWithoutCastEEEviT_T0_T2_T3_T4_T5_ --------------------------
	.section	.nv.info._ZN2at6native27unrolled_elementwise_kernelIZZZNS0_26GeluBackwardCUDAKernelImplERNS_18TensorIteratorBaseENS0_8GeluTypeEENKUlvE0_clEvENKUlvE_clEvEUlddE_St5arrayIPcLm3EELi4E23TrivialOffsetCalculatorILi2EjESB_ILi1EjENS0_6memory15LoadWithoutCastENSE_16StoreWithoutCastEEEviT_T0_T2_T3_T4_T5_,"",@"SHT_CUDA_INFO"
	.sectionflags	@""
	.align	4


	//----- nvinfo : EIATTR_CUDA_API_VERSION
	.align		4
        /*0000*/ 	.byte	0x04, 0x37
        /*0002*/ 	.short	(.L_1215 - .L_1214)
.L_1214:
        /*0004*/ 	.word	0x00000082


	//----- nvinfo : EIATTR_KPARAM_INFO
	.align		4
.L_1215:
        /*0008*/ 	.byte	0x04, 0x17
        /*000a*/ 	.short	(.L_1217 - .L_1216)
.L_1216:
        /*000c*/ 	.word	0x00000000
        /*0010*/ 	.short	0x0006
        /*0012*/ 	.short	0x0023
        /*0014*/ 	.byte	0x00, 0xf0, 0x05, 0x00


	//----- nvinfo : EIATTR_KPARAM_INFO
	.align		4
.L_1217:
        /*0018*/ 	.byte	0x04, 0x17
        /*001a*/ 	.short	(.L_1219 - .L_1218)
.L_1218:
        /*001c*/ 	.word	0x00000000
        /*0020*/ 	.short	0x0005
        /*0022*/ 	.short	0x0022
        /*0024*/ 	.byte	0x00, 0xf0, 0x05, 0x00


	//----- nvinfo : EIATTR_KPARAM_INFO
	.align		4
.L_1219:
        /*0028*/ 	.byte	0x04, 0x17
        /*002a*/ 	.short	(.L_1221 - .L_1220)
.L_1220:
        /*002c*/ 	.word	0x00000000
        /*0030*/ 	.short	0x0004
        /*0032*/ 	.short	0x0021
        /*0034*/ 	.byte	0x00, 0xf0, 0x05, 0x00


	//----- nvinfo : EIATTR_KPARAM_INFO
	.align		4
.L_1221:
        /*0038*/ 	.byte	0x04, 0x17
        /*003a*/ 	.short	(.L_1223 - .L_1222)
.L_1222:
        /*003c*/ 	.word	0x00000000
        /*0040*/ 	.short	0x0003
        /*0042*/ 	.short	0x0020
        /*0044*/ 	.byte	0x00, 0xf0, 0x05, 0x00


	//----- nvinfo : EIATTR_KPARAM_INFO
	.align		4
.L_1223:
        /*0048*/ 	.byte	0x04, 0x17
        /*004a*/ 	.short	(.L_1225 - .L_1224)
.L_1224:
        /*004c*/ 	.word	0x00000000
        /*0050*/ 	.short	0x0002
        /*0052*/ 	.short	0x0008
        /*0054*/ 	.byte	0x00, 0xf0, 0x61, 0x00


	//----- nvinfo : EIATTR_KPARAM_INFO
	.align		4
.L_1225:
        /*0058*/ 	.byte	0x04, 0x17
        /*005a*/ 	.short	(.L_1227 - .L_1226)
.L_1226:
        /*005c*/ 	.word	0x00000000
        /*0060*/ 	.short	0x0001
        /*0062*/ 	.short	0x0004
        /*0064*/ 	.byte	0x00, 0xf0, 0x05, 0x00


	//----- nvinfo : EIATTR_KPARAM_INFO
	.align		4
.L_1227:
        /*0068*/ 	.byte	0x04, 0x17
        /*006a*/ 	.short	(.L_1229 - .L_1228)
.L_1228:
        /*006c*/ 	.word	0x00000000
        /*0070*/ 	.short	0x0000
        /*0072*/ 	.short	0x0000
        /*0074*/ 	.byte	0x00, 0xf0, 0x11, 0x00


	//----- nvinfo : EIATTR_SPARSE_MMA_MASK
	.align		4
.L_1229:
        /*0078*/ 	.byte	0x03, 0x50
        /*007a*/ 	.short	0x0000


	//----- nvinfo : EIATTR_MAXREG_COUNT
	.align		4
        /*007c*/ 	.byte	0x03, 0x1b
        /*007e*/ 	.short	0x00ff


	//----- nvinfo : EIATTR_MERCURY_ISA_VERSION
	.align		4
        /*0080*/ 	.byte	0x03, 0x5f
        /*0082*/ 	.short	0x0101


	//----- nvinfo : EIATTR_VRC_CTA_INIT_COUNT
	.align		4
        /*0084*/ 	.byte	0x02, 0x4a
	.zero		1
	.zero		1


	//----- nvinfo : EIATTR_EXIT_INSTR_OFFSETS
	.align		4
        /*0088*/ 	.byte	0x04, 0x1c
        /*008a*/ 	.short	(.L_1231 - .L_1230)


	//   ....[0]....
.L_1230:
        /*008c*/ 	.word	0x00003730


	//   ....[1]....
        /*0090*/ 	.word	0x00003780


	//----- nvinfo : EIATTR_MAX_THREADS
	.align		4
.L_1231:
        /*0094*/ 	.byte	0x04, 0x05
        /*0096*/ 	.short	(.L_1233 - .L_1232)
.L_1232:
        /*0098*/ 	.word	0x00000080
        /*009c*/ 	.word	0x00000001
        /*00a0*/ 	.word	0x00000001


	//----- nvinfo : EIATTR_CRS_STACK_SIZE
	.align		4
.L_1233:
        /*00a4*/ 	.byte	0x04, 0x1e
        /*00a6*/ 	.short	(.L_1235 - .L_1234)
.L_1234:
        /*00a8*/ 	.word	0x00000000


	//----- nvinfo : EIATTR_CBANK_PARAM_SIZE
	.align		4
.L_1235:
        /*00ac*/ 	.byte	0x03, 0x19
        /*00ae*/ 	.short	0x0024


	//----- nvinfo : EIATTR_PARAM_CBANK
	.align		4
        /*00b0*/ 	.byte	0x04, 0x0a
        /*00b2*/ 	.short	(.L_1237 - .L_1236)
	.align		4
.L_1236:
        /*00b4*/ 	.word	index@(.nv.constant0._ZN2at6native27unrolled_elementwise_kernelIZZZNS0_26GeluBackwardCUDAKernelImplERNS_18TensorIteratorBaseENS0_8GeluTypeEENKUlvE0_clEvENKUlvE_clEvEUlddE_St5arrayIPcLm3EELi4E23TrivialOffsetCalculatorILi2EjESB_ILi1EjENS0_6memory15LoadWithoutCastENSE_16StoreWithoutCastEEEviT_T0_T2_T3_T4_T5_)
        /*00b8*/ 	.short	0x0380
        /*00ba*/ 	.short	0x0024


	//----- nvinfo : EIATTR_SW_WAR
	.align		4
.L_1237:
        /*00bc*/ 	.byte	0x04, 0x36
        /*00be*/ 	.short	(.L_1239 - .L_1238)
.L_1238:
        /*00c0*/ 	.word	0x00000008
.L_1239:


//--------------------- .nv.info._ZN2at6native29vectorized_elementwise_kernelILi2EZZZNS0_26GeluBackwardCUDAKernelImplERNS_18TensorIteratorBaseENS0_8GeluTypeEENKUlvE0_clEvENKUlvE_clEvEUlddE_St5arrayIPcLm3EEEEviT0_T1_ --------------------------
	.section	.nv.info._ZN2at6native29vectorized_elementwise_kernelILi2EZZZNS0_26GeluBackwardCUDAKernelImplERNS_18TensorIteratorBaseENS0_8GeluTypeEENKUlvE0_clEvENKUlvE_clEvEUlddE_St5arrayIPcLm3EEEEviT0_T1_,"",@"SHT_CUDA_INFO"
	.sectionflags	@""
	.align	4


	//----- nvinfo : EIATTR_CUDA_API_VERSION
	.align		4
        /*0000*/ 	.byte	0x04, 0x37
        /*0002*/ 	.short	(.L_1241 - .L_1240)
.L_1240:
        /*0004*/ 	.word	0x00000082


	//----- nvinfo : EIATTR_KPARAM_INFO
	.align		4
.L_1241:
        /*0008*/ 	.byte	0x04, 0x17
        /*000a*/ 	.short	(.L_1243 - .L_1242)
.L_1242:
        /*000c*/ 	.word	0x00000000
        /*0010*/ 	.short	0x0002
        /*0012*/ 	.short	0x0008
        /*0014*/ 	.byte	0x00, 0xf0, 0x61, 0x00


	//----- nvinfo : EIATTR_KPARAM_INFO
	.align		4
.L_1243:
        /*0018*/ 	.byte	0x04, 0x17
        /*001a*/ 	.short	(.L_1245 - .L_1244)
.L_1244:
        /*001c*/ 	.word	0x00000000
        /*0020*/ 	.short	0x0001
        /*0022*/ 	.short	0x0004
        /*0024*/ 	.byte	0x00, 0xf0, 0x05, 0x00


	//----- nvinfo : EIATTR_KPARAM_INFO
	.align		4
.L_1245:
        /*0028*/ 	.byte	0x04, 0x17
        /*002a*/ 	.short	(.L_1247 - .L_1246)
.L_1246:
        /*002c*/ 	.word	0x00000000
        /*0030*/ 	.short	0x0000
        /*0032*/ 	.short	0x0000
        /*0034*/ 	.byte	0x00, 0xf0, 0x11, 0x00


	//----- nvinfo : EIATTR_SPARSE_MMA_MASK
	.align		4
.L_1247:
        /*0038*/ 	.byte	0x03, 0x50
        /*003a*/ 	.short	0x0000


	//----- nvinfo : EIATTR_MAXREG_COUNT
	.align		4
        /*003c*/ 	.byte	0x03, 0x1b
        /*003e*/ 	.short	0x00ff


	//----- nvinfo : EIATTR_MERCURY_ISA_VERSION
	.align		4
        /*0040*/ 	.byte	0x03, 0x5f
        /*0042*/ 	.short	0x0101


	//----- nvinfo : EIATTR_VRC_CTA_INIT_COUNT
	.align		4
        /*0044*/ 	.byte	0x02, 0x4a
	.zero		1
	.zero		1


	//----- nvinfo : EIATTR_EXIT_INSTR_OFFSETS
	.align		4
        /*0048*/ 	.byte	0x04, 0x1c
        /*004a*/ 	.short	(.L_1249 - .L_1248)


	//   ....[0]....
.L_1248:
        /*004c*/ 	.word	0x00006f50


	//   ....[1]....
        /*0050*/ 	.word	0x00006fa0


	//   ....[2]....
        /*0054*/ 	.word	0x0000c740


	//----- nvinfo : EIATTR_MAX_THREADS
	.align		4
.L_1249:
        /*0058*/ 	.byte	0x04, 0x05
        /*005a*/ 	.short	(.L_1251 - .L_1250)
.L_1250:
        /*005c*/ 	.word	0x00000080
        /*0060*/ 	.word	0x00000001
        /*0064*/ 	.word	0x00000001


	//----- nvinfo : EIATTR_CRS_STACK_SIZE
	.align		4
.L_1251:
        /*0068*/ 	.byte	0x04, 0x1e
        /*006a*/ 	.short	(.L_1253 - .L_1252)
.L_1252:
        /*006c*/ 	.word	0x00000000


	//----- nvinfo : EIATTR_CBANK_PARAM_SIZE
	.align		4
.L_1253:
        /*0070*/ 	.byte	0x03, 0x19
        /*0072*/ 	.short	0x0020


	//----- nvinfo : EIATTR_PARAM_CBANK
	.align		4
        /*0074*/ 	.byte	0x04, 0x0a
        /*0076*/ 	.short	(.L_1255 - .L_1254)
	.align		4
.L_1254:
        /*0078*/ 	.word	index@(.nv.constant0._ZN2at6native29vectorized_elementwise_kernelILi2EZZZNS0_26GeluBackwardCUDAKernelImplERNS_18TensorIteratorBaseENS0_8GeluTypeEENKUlvE0_clEvENKUlvE_clEvEUlddE_St5arrayIPcLm3EEEEviT0_T1_)
        /*007c*/ 	.short	0x0380
        /*007e*/ 	.short	0x0020


	//----- nvinfo : EIATTR_SW_WAR
	.align		4
.L_1255:
        /*0080*/ 	.byte	0x04, 0x36
        /*0082*/ 	.short	(.L_1257 - .L_1256)
.L_1256:
        /*0084*/ 	.word	0x00000008
.L_1257:


//--------------------- .nv.info._ZN2at6native29vectorized_elementwise_kernelILi4EZZZNS0_26GeluBackwardCUDAKernelImplERNS_18TensorIteratorBaseENS0_8GeluTypeEENKUlvE0_clEvENKUlvE_clEvEUlddE_St5arrayIPcLm3EEEEviT0_T1_ --------------------------
	.section	.nv.info._ZN2at6native29vectorized_elementwise_kernelILi4EZZZNS0_26GeluBackwardCUDAKernelImplERNS_18TensorIteratorBaseENS0_8GeluTypeEENKUlvE0_clEvENKUlvE_clEvEUlddE_St5arrayIPcLm3EEEEviT0_T1_,"",@"SHT_CUDA_INFO"
	.sectionflags	@""
	.align	4


	//----- nvinfo : EIATTR_CUDA_API_VERSION
	.align		4
        /*0000*/ 	.byte	0x04, 0x37
        /*0002*/ 	.short	(.L_1259 - .L_1258)
.L_1258:
        /*0004*/ 	.word	0x00000082


	//----- nvinfo : EIATTR_KPARAM_INFO
	.align		4
.L_1259:
        /*0008*/ 	.byte	0x04, 0x17
        /*000a*/ 	.short	(.L_1261 - .L_1260)
.L_1260:
        /*000c*/ 	.word	0x00000000
        /*0010*/ 	.short	0x0002
        /*0012*/ 	.short	0x0008
        /*0014*/ 	.byte	0x00, 0xf0, 0x61, 0x00


	//----- nvinfo : EIATTR_KPARAM_INFO
	.align		4
.L_1261:
        /*0018*/ 	.byte	0x04, 0x17
        /*001a*/ 	.short	(.L_1263 - .L_1262)
.L_1262:
        /*001c*/ 	.word	0x00000000
        /*0020*/ 	.short	0x0001
        /*0022*/ 	.short	0x0004
        /*0024*/ 	.byte	0x00, 0xf0, 0x05, 0x00


	//----- nvinfo : EIATTR_KPARAM_INFO
	.align		4
.L_1263:
        /*0028*/ 	.byte	0x04, 0x17
        /*002a*/ 	.short	(.L_1265 - .L_1264)
.L_1264:
        /*002c*/ 	.word	0x00000000
        /*0030*/ 	.short	0x0000
        /*0032*/ 	.short	0x0000
        /*0034*/ 	.byte	0x00, 0xf0, 0x11, 0x00


	//----- nvinfo : EIATTR_SPARSE_MMA_MASK
	.align		4
.L_1265:
        /*0038*/ 	.byte	0x03, 0x50
        /*003a*/ 	.short	0x0000


	//----- nvinfo : EIATTR_MAXREG_COUNT
	.align		4
        /*003c*/ 	.byte	0x03, 0x1b
        /*003e*/ 	.short	0x00ff


	//----- nvinfo : EIATTR_MERCURY_ISA_VERSION
	.align		4
        /*0040*/ 	.byte	0x03, 0x5f
        /*0042*/ 	.short	0x0101


	//----- nvinfo : EIATTR_VRC_CTA_INIT_COUNT
	.align		4
        /*0044*/ 	.byte	0x02, 0x4a
	.zero		1
	.zero		1


	//----- nvinfo : EIATTR_EXIT_INSTR_OFFSETS
	.align		4
        /*0048*/ 	.byte	0x04, 0x1c
        /*004a*/ 	.short	(.L_1267 - .L_1266)


	//   ....[0]....
.L_1266:
        /*004c*/ 	.word	0x00006f50


	//   ....[1]....
        /*0050*/ 	.word	0x00006fa0


	//   ....[2]....
        /*0054*/ 	.word	0x0000c6e0


	//----- nvinfo : EIATTR_MAX_THREADS
	.align		4
.L_1267:
        /*0058*/ 	.byte	0x04, 0x05
        /*005a*/ 	.short	(.L_1269 - .L_1268)
.L_1268:
        /*005c*/ 	.word	0x00000080
        /*0060*/ 	.word	0x00000001
        /*0064*/ 	.word	0x00000001


	//----- nvinfo : EIATTR_CRS_STACK_SIZE
	.align		4
.L_1269:
        /*0068*/ 	.byte	0x04, 0x1e
        /*006a*/ 	.short	(.L_1271 - .L_1270)
.L_1270:
        /*006c*/ 	.word	0x00000000


	//----- nvinfo : EIATTR_CBANK_PARAM_SIZE
	.align		4
.L_1271:
        /*0070*/ 	.byte	0x03, 0x19
        /*0072*/ 	.short	0x0020


	//----- nvinfo : EIATTR_PARAM_CBANK
	.align		4
        /*0074*/ 	.byte	0x04, 0x0a
        /*0076*/ 	.short	(.L_1273 - .L_1272)
	.align		4
.L_1272:
        /*0078*/ 	.word	index@(.nv.constant0._ZN2at6native29vectorized_elementwise_kernelILi4EZZZNS0_26GeluBackwardCUDAKernelImplERNS_18TensorIteratorBaseENS0_8GeluTypeEENKUlvE0_clEvENKUlvE_clEvEUlddE_St5arrayIPcLm3EEEEviT0_T1_)
        /*007c*/ 	.short	0x0380
        /*007e*/ 	.short	0x0020


	//----- nvinfo : EIATTR_SW_WAR
	.align		4
.L_1273:
        /*0080*/ 	.byte	0x04, 0x36
        /*0082*/ 	.short	(.L_1275 - .L_1274)
.L_1274:
        /*0084*/ 	.word	0x00000008
.L_1275:


//--------------------- .nv.info._ZN2at6native29vectorized_elementwise_kernelILi8EZZZNS0_26GeluBackwardCUDAKernelImplERNS_18TensorIteratorBaseENS0_8GeluTypeEENKUlvE0_clEvENKUlvE_clEvEUlddE_St5arrayIPcLm3EEEEviT0_T1_ --------------------------
	.section	.nv.info._ZN2at6native29vectorized_elementwise_kernelILi8EZZZNS0_26GeluBackwardCUDAKernelImplERNS_18TensorIteratorBaseENS0_8GeluTypeEENKUlvE0_clEvENKUlvE_clEvEUlddE_St5arrayIPcLm3EEEEviT0_T1_,"",@"SHT_CUDA_INFO"
	.sectionflags	@""
	.align	4


	//----- nvinfo : EIATTR_CUDA_API_VERSION
	.align		4
        /*0000*/ 	.byte	0x04, 0x37
        /*0002*/ 	.short	(.L_1277 - .L_1276)
.L_1276:
        /*0004*/ 	.word	0x00000082


	//----- nvinfo : EIATTR_KPARAM_INFO
	.align		4
.L_1277:
        /*0008*/ 	.byte	0x04, 0x17
        /*000a*/ 	.short	(.L_1279 - .L_1278)
.L_1278:
        /*000c*/ 	.word	0x00000000
        /*0010*/ 	.short	0x0002
        /*0012*/ 	.short	0x0008
        /*0014*/ 	.byte	0x00, 0xf0, 0x61, 0x00


	//----- nvinfo : EIATTR_KPARAM_INFO
	.align		4
.L_1279:
        /*0018*/ 	.byte	0x04, 0x17
        /*001a*/ 	.short	(.L_1281 - .L_1280)
.L_1280:
        /*001c*/ 	.word	0x00000000
        /*0020*/ 	.short	0x0001
        /*0022*/ 	.short	0x0004
        /*0024*/ 	.byte	0x00, 0xf0, 0x05, 0x00


	//----- nvinfo : EIATTR_KPARAM_INFO
	.align		4
.L_1281:
        /*0028*/ 	.byte	0x04, 0x17
        /*002a*/ 	.short	(.L_1283 - .L_1282)
.L_1282:
        /*002c*/ 	.word	0x00000000
        /*0030*/ 	.short	0x0000
        /*0032*/ 	.short	0x0000
        /*0034*/ 	.byte	0x00, 0xf0, 0x11, 0x00


	//----- nvinfo : EIATTR_SPARSE_MMA_MASK
	.align		4
.L_1283:
        /*0038*/ 	.byte	0x03, 0x50
        /*003a*/ 	.short	0x0000


	//----- nvinfo : EIATTR_MAXREG_COUNT
	.align		4
        /*003c*/ 	.byte	0x03, 0x1b
        /*003e*/ 	.short	0x00ff


	//----- nvinfo : EIATTR_MERCURY_ISA_VERSION
	.align		4
        /*0040*/ 	.byte	0x03, 0x5f
        /*0042*/ 	.short	0x0101


	//----- nvinfo : EIATTR_VRC_CTA_INIT_COUNT
	.align		4
        /*0044*/ 	.byte	0x02, 0x4a
	.zero		1
	.zero		1


	//----- nvinfo : EIATTR_EXIT_INSTR_OFFSETS
	.align		4
        /*0048*/ 	.byte	0x04, 0x1c
        /*004a*/ 	.short	(.L_1285 - .L_1284)


	//   ....[0]....
.L_1284:
        /*004c*/ 	.word	0x00006f50


	//   ....[1]....
        /*0050*/ 	.word	0x00006fa0


	//   ....[2]....
        /*0054*/ 	.word	0x0000c6e0


	//----- nvinfo : EIATTR_MAX_THREADS
	.align		4
.L_1285:
        /*0058*/ 	.byte	0x04, 0x05
        /*005a*/ 	.short	(.L_1287 - .L_1286)
.L_1286:
        /*005c*/ 	.word	0x00000080
        /*0060*/ 	.word	0x00000001
        /*0064*/ 	.word	0x00000001


	//----- nvinfo : EIATTR_CRS_STACK_SIZE
	.align		4
.L_1287:
        /*0068*/ 	.byte	0x04, 0x1e
        /*006a*/ 	.short	(.L_1289 - .L_1288)
.L_1288:
        /*006c*/ 	.word	0x00000000


	//----- nvinfo : EIATTR_CBANK_PARAM_SIZE
	.align		4
.L_1289:
        /*0070*/ 	.byte	0x03, 0x19
        /*0072*/ 	.short	0x0020


	//----- nvinfo : EIATTR_PARAM_CBANK
	.align		4
        /*0074*/ 	.byte	0x04, 0x0a
        /*0076*/ 	.short	(.L_1291 - .L_1290)
	.align		4
.L_1290:
        /*0078*/ 	.word	index@(.nv.constant0._ZN2at6native29vectorized_elementwise_kernelILi8EZZZNS0_26GeluBackwardCUDAKernelImplERNS_18TensorIteratorBaseENS0_8GeluTypeEENKUlvE0_clEvENKUlvE_clEvEUlddE_St5arrayIPcLm3EEEEviT0_T1_)
        /*007c*/ 	.short	0x0380
        /*007e*/ 	.short	0x0020


	//----- nvinfo : EIATTR_SW_WAR
	.align		4
.L_1291:
        /*0080*/ 	.byte	0x04, 0x36
        /*0082*/ 	.short	(.L_1293 - .L_1292)
.L_1292:
        /*0084*/ 	.word	0x00000008
.L_1293:


//--------------------- .nv.info._ZN2at6native18elementwise_kernelILi128ELi4EZNS0_15gpu_kernel_implIZZZNS0_26GeluBackwardCUDAKernelImplERNS_18TensorIteratorBaseENS0_8GeluTypeEENKUlvE_clEvENKUlvE2_clEvEUlN3c108BFloat16ES9_E_EEvS4_RKT_EUliE_EEviT1_ --------------------------
	.section	.nv.info._ZN2at6native18elementwise_kernelILi128ELi4EZNS0_15gpu_kernel_implIZZZNS0_26GeluBackwardCUDAKernelImplERNS_18TensorIteratorBaseENS0_8GeluTypeEENKUlvE_clEvENKUlvE2_clEvEUlN3c108BFloat16ES9_E_EEvS4_RKT_EUliE_EEviT1_,"",@"SHT_CUDA_INFO"
	.sectionflags	@""
	.align	4


	//----- nvinfo : EIATTR_CUDA_API_VERSION
	.align		4
        /*0000*/ 	.byte	0x04, 0x37
        /*0002*/ 	.short	(.L_1295 - .L_1294)
.L_1294:
        /*0004*/ 	.word	0x00000082


	//----- nvinfo : EIATTR_KPARAM_INFO
	.align		4
.L_1295:
        /*0008*/ 	.byte	0x04, 0x17
        /*000a*/ 	.short	(.L_1297 - .L_1296)
.L_1296:
        /*000c*/ 	.word	0x00000000
        /*0010*/ 	.short	0x0001
        /*0012*/ 	.short	0x0008
        /*0014*/ 	.byte	0x00, 0xf0, 0x21, 0x0a


	//----- nvinfo : EIATTR_KPARAM_INFO
	.align		4
.L_1297:
        /*0018*/ 	.byte	0x04, 0x17
        /*001a*/ 	.short	(.L_1299 - .L_1298)
.L_1298:
        /*001c*/ 	.word	0x00000000
        /*0020*/ 	.short	0x0000
        /*0022*/ 	.short	0x0000
        /*0024*/ 	.byte	0x00, 0xf0, 0x11, 0x00


	//----- nvinfo : EIATTR_SPARSE_MMA_MASK
	.align		4
.L_1299:
        /*0028*/ 	.byte	0x03, 0x50
        /*002a*/ 	.short	0x0000


	//----- nvinfo : EIATTR_MAXREG_COUNT
	.align		4
        /*002c*/ 	.byte	0x03, 0x1b
        /*002e*/ 	.short	0x0080


	//----- nvinfo : EIATTR_EXTERNS
	.align		4
        /*0030*/ 	.byte	0x04, 0x0f
        /*0032*/ 	.short	(.L_1301 - .L_1300)


	//   ....[0]....
	.align		4
.L_1300:
        /*0034*/ 	.word	index@(__assertfail)


	//----- nvinfo : EIATTR_MERCURY_ISA_VERSION
	.align		4
.L_1301:
        /*0038*/ 	.byte	0x03, 0x5f
        /*003a*/ 	.short	0x0101


	//----- nvinfo : EIATTR_VRC_CTA_INIT_COUNT
	.align		4
        /*003c*/ 	.byte	0x02, 0x4a
	.zero		1
	.zero		1


	//----- nvinfo : EIATTR_SYSCALL_OFFSETS
	.align		4
        /*0040*/ 	.byte	0x04, 0x46
        /*0042*/ 	.short	(.L_1303 - .L_1302)


	//   ....[0]....
.L_1302:
        /*0044*/ 	.word	0x00002630


	//   ....[1]....
        /*0048*/ 	.word	0x000035d0


	//   ....[2]....
        /*004c*/ 	.word	0x000045d0


	//   ....[3]....
        /*0050*/ 	.word	0x00006da0


	//   ....[4]....
        /*0054*/ 	.word	0x00007d30


	//   ....[5]....
        /*0058*/ 	.word	0x00008b80


	//   ....[6]....
        /*005c*/ 	.word	0x0000b440


	//   ....[7]....
        /*0060*/ 	.word	0x0000c3d0


	//   ....[8]....
        /*0064*/ 	.word	0x0000d220


	//   ....[9]....
        /*0068*/ 	.word	0x0000fb00


	//   ....[10]....
        /*006c*/ 	.word	0x00010a90


	//   ....[11]....
        /*0070*/ 	.word	0x000118b0


	//----- nvinfo : EIATTR_EXIT_INSTR_OFFSETS
	.align		4
.L_1303:
        /*0074*/ 	.byte	0x04, 0x1c
        /*0076*/ 	.short	(.L_1305 - .L_1304)


	//   ....[0]....
.L_1304:
        /*0078*/ 	.word	0x0000d4e0


	//   ....[1]....
        /*007c*/ 	.word	0x00010d30


	//   ....[2]....
        /*0080*/ 	.word	0x00010d70


	//   ....[3]....
        /*0084*/ 	.word	0x00010e10


	//   ....[4]....
        /*0088*/ 	.word	0x00010e50


	//   ....[5]....
        /*008c*/ 	.word	0x00010e90


	//   ....[6]....
        /*0090*/ 	.word	0x00010f20


	//   ....[7]....
        /*0094*/ 	.word	0x00010f60


	//   ....[8]....
        /*0098*/ 	.word	0x00011000


	//   ....[9]....
        /*009c*/ 	.word	0x00011050


	//   ....[10]....
        /*00a0*/ 	.word	0x000110a0


	//   ....[11]....
        /*00a4*/ 	.word	0x00011180


	//   ....[12]....
        /*00a8*/ 	.word	0x000112f0


	//   ....[13]....
        /*00ac*/ 	.word	0x00011460


	//   ....[14]....
        /*00b0*/ 	.word	0x000115c0


	//   ....[15]....
        /*00b4*/ 	.word	0x00011600


	//   ....[16]....
        /*00b8*/ 	.word	0x00011640


	//   ....[17]....
        /*00bc*/ 	.word	0x000116f0


	//   ....[18]....
        /*00c0*/ 	.word	0x00011750


	//   ....[19]....
        /*00c4*/ 	.word	0x000118c0


	//   ....[20]....
        /*00c8*/ 	.word	0x000119d0


	//   ....[21]....
        /*00cc*/ 	.word	0x00011b10


	//   ....[22]....
        /*00d0*/ 	.word	0x00011b30


	//----- nvinfo : EIATTR_MAX_THREADS
	.align		4
.L_1305:
        /*00d4*/ 	.byte	0x04, 0x05
        /*00d6*/ 	.short	(.L_1307 - .L_1306)
.L_1306:
        /*00d8*/ 	.word	0x00000080
        /*00dc*/ 	.word	0x00000001
        /*00e0*/ 	.word	0x00000001


	//----- nvinfo : EIATTR_CRS_STACK_SIZE
	.align		4
.L_1307:
        /*00e4*/ 	.byte	0x04, 0x1e
        /*00e6*/ 	.short	(.L_1309 - .L_1308)
.L_1308:
        /*00e8*/ 	.word	0x00000000


	//----- nvinfo : EIATTR_CBANK_PARAM_SIZE
	.align		4
.L_1309:
        /*00ec*/ 	.byte	0x03, 0x19
        /*00ee*/ 	.short	0x0290


	//----- nvinfo : EIATTR_PARAM_CBANK
	.align		4
        /*00f0*/ 	.byte	0x04, 0x0a
        /*00f2*/ 	.short	(.L_1311 - .L_1310)
	.align		4
.L_1310:
        /*00f4*/ 	.word	index@(.nv.constant0._ZN2at6native18elementwise_kernelILi128ELi4EZNS0_15gpu_kernel_implIZZZNS0_26GeluBackwardCUDAKernelImplERNS_18TensorIteratorBaseENS0_8GeluTypeEENKUlvE_clEvENKUlvE2_clEvEUlN3c108BFloat16ES9_E_EEvS4_RKT_EUliE_EEviT1_)
        /*00f8*/ 	.short	0x0380
        /*00fa*/ 	.short	0x0290


	//----- nvinfo : EIATTR_SW_WAR
	.align		4
.L_1311:
        /*00fc*/ 	.byte	0x04, 0x36
        /*00fe*/ 	.short	(.L_1313 - .L_1312)
.L_1312:
        /*0100*/ 	.word	0x00000008
.L_1313:


//--------------------- .nv.info._ZN2at6native27unrolled_elementwise_kernelIZZZNS0_26GeluBackwardCUDAKernelImplERNS_18TensorIteratorBaseENS0_8GeluTypeEENKUlvE_clEvENKUlvE2_clEvEUlN3c108BFloat16ES8_E_St5arrayIPcLm3EELi4E23TrivialOffsetCalculatorILi2EjESD_ILi1EjENS0_6memory12LoadWithCastILi2EEENSG_13StoreWithCastILi1EEEEEviT_T0_T2_T3_T4_T5_ --------------------------
	.section	.nv.info._ZN2at6native27unrolled_elementwise_kernelIZZZNS0_26GeluBackwardCUDAKernelImplERNS_18TensorIteratorBaseENS0_8GeluTypeEENKUlvE_clEvENKUlvE2_clEvEUlN3c108BFloat16ES8_E_St5arrayIPcLm3EELi4E23TrivialOffsetCalculatorILi2EjESD_ILi1EjENS0_6memory12LoadWithCastILi2EEENSG_13StoreWithCastILi1EEEEEviT_T0_T2_T3_T4_T5_,"",@"SHT_CUDA_INFO"
	.sectionflags	@""
	.align	4


	//----- nvinfo : EIATTR_CUDA_API_VERSION
	.align		4
        /*0000*/ 	.byte	0x04, 0x37
        /*0002*/ 	.short	(.L_1315 - .L_1314)
.L_1314:
        /*0004*/ 	.word	0x00000082


	//----- nvinfo : EIATTR_KPARAM_INFO
	.align		4
.L_1315:
        /*0008*/ 	.byte	0x04, 0x17
        /*000a*/ 	.short	(.L_1317 - .L_1316)
.L_1316:
        /*000c*/ 	.word	0x00000000
        /*0010*/ 	.short	0x0006
        /*0012*/ 	.short	0x0030
        /*0014*/ 	.byte	0x00, 0xf0, 0x21, 0x00


	//----- nvinfo : EIATTR_KPARAM_INFO
	.align		4
.L_1317:
        /*0018*/ 	.byte	0x04, 0x17
        /*001a*/ 	.short	(.L_1319 - .L_1318)
.L_1318:
        /*001c*/ 	.word	0x00000000
        /*0020*/ 	.short	0x0005
        /*0022*/ 	.short	0x0024
        /*0024*/ 	.byte	0x00, 0xf0, 0x31, 0x00


	//----- nvinfo : EIATTR_KPARAM_INFO
	.align		4
.L_1319:
        /*0028*/ 	.byte	0x04, 0x17
        /*002a*/ 	.short	(.L_1321 - .L_1320)
.L_1320:
        /*002c*/ 	.word	0x00000000
        /*0030*/ 	.short	0x0004
        /*0032*/ 	.short	0x0021
        /*0034*/ 	.byte	0x00, 0xf0, 0x05, 0x00


	//----- nvinfo : EIATTR_KPARAM_INFO
	.align		4
.L_1321:
        /*0038*/ 	.byte	0x04, 0x17
        /*003a*/ 	.short	(.L_1323 - .L_1322)
.L_1322:
        /*003c*/ 	.word	0x00000000
        /*0040*/ 	.short	0x0003
        /*0042*/ 	.short	0x0020
        /*0044*/ 	.byte	0x00, 0xf0, 0x05, 0x00


	//----- nvinfo : EIATTR_KPARAM_INFO
	.align		4
.L_1323:
        /*0048*/ 	.byte	0x04, 0x17
        /*004a*/ 	.short	(.L_1325 - .L_1324)
.L_1324:
        /*004c*/ 	.word	0x00000000
        /*0050*/ 	.short	0x0002
        /*0052*/ 	.short	0x0008
        /*0054*/ 	.byte	0x00, 0xf0, 0x61, 0x00


	//----- nvinfo : EIATTR_KPARAM_INFO
	.align		4
.L_1325:
        /*0058*/ 	.byte	0x04, 0x17
        /*005a*/ 	.short	(.L_1327 - .L_1326)
.L_1326:
        /*005c*/ 	.word	0x00000000
        /*0060*/ 	.short	0x0001
        /*0062*/ 	.short	0x0004
        /*0064*/ 	.byte	0x00, 0xf0, 0x05, 0x00


	//----- nvinfo : EIATTR_KPARAM_INFO
	.align		4
.L_1327:
        /*0068*/ 	.byte	0x04, 0x17
        /*006a*/ 	.short	(.L_1329 - .L_1328)
.L_1328:
        /*006c*/ 	.word	0x00000000
        /*0070*/ 	.short	0x0000
        /*0072*/ 	.short	0x0000
        /*0074*/ 	.byte	0x00, 0xf0, 0x11, 0x00


	//----- nvinfo : EIATTR_SPARSE_MMA_MASK
	.align		4
.L_1329:
        /*0078*/ 	.byte	0x03, 0x50
        /*007a*/ 	.short	0x0000


	//----- nvinfo : EIATTR_MAXREG_COUNT
	.align		4
        /*007c*/ 	.byte	0x03, 0x1b
        /*007e*/ 	.short	0x00ff


	//----- nvinfo : EIATTR_EXTERNS
	.align		4
        /*0080*/ 	.byte	0x04, 0x0f
        /*0082*/ 	.short	(.L_1331 - .L_1330)


	//   ....[0]....
	.align		4
.L_1330:
        /*0084*/ 	.word	index@(__assertfail)


	//----- nvinfo : EIATTR_MERCURY_ISA_VERSION
	.align		4
.L_1331:
        /*0088*/ 	.byte	0x03, 0x5f
        /*008a*/ 	.short	0x0101


	//----- nvinfo : EIATTR_VRC_CTA_INIT_COUNT
	.align		4
        /*008c*/ 	.byte	0x02, 0x4a
	.zero		1
	.zero		1


	//----- nvinfo : EIATTR_SYSCALL_OFFSETS
	.align		4
        /*0090*/ 	.byte	0x04, 0x46
        /*0092*/ 	.short	(.L_1333 - .L_1332)


	//   ....[0]....
.L_1332:
        /*0094*/ 	.word	0x00001020


	//   ....[1]....
        /*0098*/ 	.word	0x000020d0


	//   ....[2]....
        /*009c*/ 	.word	0x000032c0


	//   ....[3]....
        /*00a0*/ 	.word	0x00004370


	//   ....[4]....
        /*00a4*/ 	.word	0x000054a0


	//   ....[5]....
        /*00a8*/ 	.word	0x00006560


	//   ....[6]....
        /*00ac*/ 	.word	0x00007690


	//   ....[7]....
        /*00b0*/ 	.word	0x00008660


	//   ....[8]....
        /*00b4*/ 	.word	0x00009be0


	//   ....[9]....
        /*00b8*/ 	.word	0x0000aac0


	//   ....[10]....
        /*00bc*/ 	.word	0x0000ba40


	//   ....[11]....
        /*00c0*/ 	.word	0x0000c9c0


	//----- nvinfo : EIATTR_EXIT_INSTR_OFFSETS
	.align		4
.L_1333:
        /*00c4*/ 	.byte	0x04, 0x1c
        /*00c6*/ 	.short	(.L_1335 - .L_1334)


	//   ....[0]....
.L_1334:
        /*00c8*/ 	.word	0x0000bcf0


	//   ....[1]....
        /*00cc*/ 	.word	0x0000be40


	//   ....[2]....
        /*00d0*/ 	.word	0x0000be80


	//   ....[3]....
        /*00d4*/ 	.word	0x0000bf20


	//   ....[4]....
        /*00d8*/ 	.word	0x0000bf60


	//   ....[5]....
        /*00dc*/ 	.word	0x0000bfa0


	//   ....[6]....
        /*00e0*/ 	.word	0x0000c030


	//   ....[7]....
        /*00e4*/ 	.word	0x0000c070


	//   ....[8]....
        /*00e8*/ 	.word	0x0000c110


	//   ....[9]....
        /*00ec*/ 	.word	0x0000c160


	//   ....[10]....
        /*00f0*/ 	.word	0x0000c1b0


	//   ....[11]....
        /*00f4*/ 	.word	0x0000c290


	//   ....[12]....
        /*00f8*/ 	.word	0x0000c400


	//   ....[13]....
        /*00fc*/ 	.word	0x0000c570


	//   ....[14]....
        /*0100*/ 	.word	0x0000c6d0


	//   ....[15]....
        /*0104*/ 	.word	0x0000c710


	//   ....[16]....
        /*0108*/ 	.word	0x0000c750


	//   ....[17]....
        /*010c*/ 	.word	0x0000c800


	//   ....[18]....
        /*0110*/ 	.word	0x0000c860


	//   ....[19]....
        /*0114*/ 	.word	0x0000c9d0


	//   ....[20]....
        /*0118*/ 	.word	0x0000cae0


	//   ....[21]....
        /*011c*/ 	.word	0x0000cc20


	//   ....[22]....
        /*0120*/ 	.word	0x0000cc40


	//----- nvinfo : EIATTR_MAX_THREADS
	.align		4
.L_1335:
        /*0124*/ 	.byte	0x04, 0x05
        /*0126*/ 	.short	(.L_1337 - .L_1336)
.L_1336:
        /*0128*/ 	.word	0x00000080
        /*012c*/ 	.word	0x00000001
        /*0130*/ 	.word	0x00000001


	//----- nvinfo : EIATTR_CRS_STACK_SIZE
	.align		4
.L_1337:
        /*0134*/ 	.byte	0x04, 0x1e
        /*0136*/ 	.short	(.L_1339 - .L_1338)
.L_1338:
        /*0138*/ 	.word	0x00000000


	//----- nvinfo : EIATTR_CBANK_PARAM_SIZE
	.align		4
.L_1339:
        /*013c*/ 	.byte	0x03, 0x19
        /*013e*/ 	.short	0x0038


	//----- nvinfo : EIATTR_PARAM_CBANK
	.align		4
        /*0140*/ 	.byte	0x04, 0x0a
        /*0142*/ 	.short	(.L_1341 - .L_1340)
	.align		4
.L_1340:
        /*0144*/ 	.word	index@(.nv.constant0._ZN2at6native27unrolled_elementwise_kernelIZZZNS0_26GeluBackwardCUDAKernelImplERNS_18TensorIteratorBaseENS0_8GeluTypeEENKUlvE_clEvENKUlvE2_clEvEUlN3c108BFloat16ES8_E_St5arrayIPcLm3EELi4E23TrivialOffsetCalculatorILi2EjESD_ILi1EjENS0_6memory12LoadWithCastILi2EEENSG_13StoreWithCastILi1EEEEEviT_T0_T2_T3_T4_T5_)
        /*0148*/ 	.short	0x0380
        /*014a*/ 	.short	0x0038


	//----- nvinfo : EIATTR_SW_WAR
	.align		4
.L_1341:
        /*014c*/ 	.byte	0x04, 0x36
        /*014e*/ 	.short	(.L_1343 - .L_1342)
.L_1342:
        /*0150*/ 	.word	0x00000008
.L_1343:


//--------------------- .nv.info._ZN2at6native18elementwise_kernelILi128ELi4EZNS0_22gpu_kernel_impl_nocastIZZZNS0_26GeluBackwardCUDAKernelImplERNS_18TensorIteratorBaseENS0_8GeluTypeEENKUlvE_clEvENKUlvE2_clEvEUlN3c108BFloat16ES9_E_EEvS4_RKT_EUliE_EEviT1_ --------------------------
	.section	.nv.info._ZN2at6native18elementwise_kernelILi128ELi4EZNS0_22gpu_kernel_impl_nocastIZZZNS0_26GeluBackwardCUDAKernelImplERNS_18TensorIteratorBaseENS0_8GeluTypeEENKUlvE_clEvENKUlvE2_clEvEUlN3c108BFloat16ES9_E_EEvS4_RKT_EUliE_EEviT1_,"",@"SHT_CUDA_INFO"
	.sectionflags	@""
	.align	4


	//----- nvinfo : EIATTR_CUDA_API_VERSION
	.align		4
        /*0000*/ 	.byte	0x04, 0x37
        /*0002*/ 	.short	(.L_1345 - .L_1344)
.L_1344:
        /*0004*/ 	.word	0x00000082


	//----- nvinfo : EIATTR_KPARAM_INFO
	.align		4
.L_1345:
        /*0008*/ 	.byte	0x04, 0x17
        /*000a*/ 	.short	(.L_1347 - .L_1346)
.L_1346:
        /*000c*/ 	.word	0x00000000
        /*0010*/ 	.short	0x0001
        /*0012*/ 	.short	0x0008
        /*0014*/ 	.byte	0x00, 0xf0, 0x21, 0x0a


	//----- nvinfo : EIATTR_KPARAM_INFO
	.align		4
.L_1347:
        /*0018*/ 	.byte	0x04, 0x17
        /*001a*/ 	.short	(.L_1349 - .L_1348)
.L_1348:
        /*001c*/ 	.word	0x00000000
        /*0020*/ 	.short	0x0000
        /*0022*/ 	.short	0x0000
        /*0024*/ 	.byte	0x00, 0xf0, 0x11, 0x00


	//----- nvinfo : EIATTR_SPARSE_MMA_MASK
	.align		4
.L_1349:
        /*0028*/ 	.byte	0x03, 0x50
        /*002a*/ 	.short	0x0000


	//----- nvinfo : EIATTR_MAXREG_COUNT
	.align		4
        /*002c*/ 	.byte	0x03, 0x1b
        /*002e*/ 	.short	0x0080


	//----- nvinfo : EIATTR_MERCURY_ISA_VERSION
	.align		4
        /*0030*/ 	.byte	0x03, 0x5f
        /*0032*/ 	.short	0x0101


	//----- nvinfo : EIATTR_VRC_CTA_INIT_COUNT
	.align		4
        /*0034*/ 	.byte	0x02, 0x4a
	.zero		1
	.zero		1


	//----- nvinfo : EIATTR_EXIT_INSTR_OFFSETS
	.align		4
        /*0038*/ 	.byte	0x04, 0x1c
        /*003a*/ 	.short	(.L_1351 - .L_1350)


	//   ....[0]....
.L_1350:
        /*003c*/ 	.word	0x00000630


	//   ....[1]....
        /*0040*/ 	.word	0x000007c0


	//   ....[2]....
        /*0044*/ 	.word	0x00004fd0


	//   ....[3]....
        /*0048*/ 	.word	0x00006770


	//----- nvinfo : EIATTR_MAX_THREADS
	.align		4
.L_1351:
        /*004c*/ 	.byte	0x04, 0x05
        /*004e*/ 	.short	(.L_1353 - .L_1352)
.L_1352:
        /*0050*/ 	.word	0x00000080
        /*0054*/ 	.word	0x00000001
        /*0058*/ 	.word	0x00000001


	//----- nvinfo : EIATTR_CRS_STACK_SIZE
	.align		4
.L_1353:
        /*005c*/ 	.byte	0x04, 0x1e
        /*005e*/ 	.short	(.L_1355 - .L_1354)
.L_1354:
        /*0060*/ 	.word	0x00000000


	//----- nvinfo : EIATTR_CBANK_PARAM_SIZE
	.align		4
.L_1355:
        /*0064*/ 	.byte	0x03, 0x19
        /*0066*/ 	.short	0x0290


	//----- nvinfo : EIATTR_PARAM_CBANK
	.align		4
        /*0068*/ 	.byte	0x04, 0x0a
        /*006a*/ 	.short	(.L_1357 - .L_1356)
	.align		4
.L_1356:
        /*006c*/ 	.word	index@(.nv.constant0._ZN2at6native18elementwise_kernelILi128ELi4EZNS0_22gpu_kernel_impl_nocastIZZZNS0_26GeluBackwardCUDAKernelImplERNS_18TensorIteratorBaseENS0_8GeluTypeEENKUlvE_clEvENKUlvE2_clEvEUlN3c108BFloat16ES9_E_EEvS4_RKT_EUliE_EEviT1_)
        /*0070*/ 	.short	0x0380
        /*0072*/ 	.short	0x0290


	//----- nvinfo : EIATTR_SW_WAR
	.align		4
.L_1357:
        /*0074*/ 	.byte	0x04, 0x36
        /*0076*/ 	.short	(.L_1359 - .L_1358)
.L_1358:
        /*0078*/ 	.word	0x00000008
.L_1359:


//--------------------- .nv.info._ZN2at6native27unrolled_elementwise_kernelIZZZNS0_26GeluBackwardCUDAKernelImplERNS_18TensorIteratorBaseENS0_8GeluTypeEENKUlvE_clEvENKUlvE2_clEvEUlN3c108BFloat16ES8_E_St5arrayIPcLm3EELi4E23TrivialOffsetCalculatorILi2EjESD_ILi1EjENS0_6memory15LoadWithoutCastENSG_16StoreWithoutCastEEEviT_T0_T2_T3_T4_T5_ --------------------------
	.section	.nv.info._ZN2at6native27unrolled_elementwise_kernelIZZZNS0_26GeluBackwardCUDAKernelImplERNS_18TensorIteratorBaseENS0_8GeluTypeEENKUlvE_clEvENKUlvE2_clEvEUlN3c108BFloat16ES8_E_St5arrayIPcLm3EELi4E23TrivialOffsetCalculatorILi2EjESD_ILi1EjENS0_6memory15LoadWithoutCastENSG_16StoreWithoutCastEEEviT_T0_T2_T3_T4_T5_,"",@"SHT_CUDA_INFO"
	.sectionflags	@""
	.align	4


	//----- nvinfo : EIATTR_CUDA_API_VERSION
	.align		4
        /*0000*/ 	.byte	0x04, 0x37
        /*0002*/ 	.short	(.L_1361 - .L_1360)
.L_1360:
        /*0004*/ 	.word	0x00000082


	//----- nvinfo : EIATTR_KPARAM_INFO
	.align		4
.L_1361:
        /*0008*/ 	.byte	0x04, 0x17
        /*000a*/ 	.short	(.L_1363 - .L_1362)
.L_1362:
        /*000c*/ 	.word	0x00000000
        /*0010*/ 	.short	0x0006
        /*0012*/ 	.short	0x0023
        /*0014*/ 	.byte	0x00, 0xf0, 0x05, 0x00


	//----- nvinfo : EIATTR_KPARAM_INFO
	.align		4
.L_1363:
        /*0018*/ 	.byte	0x04, 0x17
        /*001a*/ 	.short	(.L_1365 - .L_1364)
.L_1364:
        /*001c*/ 	.word	0x00000000
        /*0020*/ 	.short	0x0005
        /*0022*/ 	.short	0x0022
        /*0024*/ 	.byte	0x00, 0xf0, 0x05, 0x00


	//----- nvinfo : EIATTR_KPARAM_INFO
	.align		4
.L_1365:
        /*0028*/ 	.byte	0x04, 0x17
        /*002a*/ 	.short	(.L_1367 - .L_1366)
.L_1366:
        /*002c*/ 	.word	0x00000000
        /*0030*/ 	.short	0x0004
        /*0032*/ 	.short	0x0021
        /*0034*/ 	.byte	0x00, 0xf0, 0x05, 0x00


	//----- nvinfo : EIATTR_KPARAM_INFO
	.align		4
.L_1367:
        /*0038*/ 	.byte	0x04, 0x17
        /*003a*/ 	.short	(.L_1369 - .L_1368)
.L_1368:
        /*003c*/ 	.word	0x00000000
        /*0040*/ 	.short	0x0003
        /*0042*/ 	.short	0x0020
        /*0044*/ 	.byte	0x00, 0xf0, 0x05, 0x00


	//----- nvinfo : EIATTR_KPARAM_INFO
	.align		4
.L_1369:
        /*0048*/ 	.byte	0x04, 0x17
        /*004a*/ 	.short	(.L_1371 - .L_1370)
.L_1370:
        /*004c*/ 	.word	0x00000000
        /*0050*/ 	.short	0x0002
        /*0052*/ 	.short	0x0008
        /*0054*/ 	.byte	0x00, 0xf0, 0x61, 0x00


	//----- nvinfo : EIATTR_KPARAM_INFO
	.align		4
.L_1371:
        /*0058*/ 	.byte	0x04, 0x17
        /*005a*/ 	.short	(.L_1373 - .L_1372)
.L_1372:
        /*005c*/ 	.word	0x00000000
        /*0060*/ 	.short	0x0001
        /*0062*/ 	.short	0x0004
        /*0064*/ 	.byte	0x00, 0xf0, 0x05, 0x00


	//----- nvinfo : EIATTR_KPARAM_INFO
	.align		4
.L_1373:
        /*0068*/ 	.byte	0x04, 0x17
        /*006a*/ 	.short	(.L_1375 - .L_1374)
.L_1374:
        /*006c*/ 	.word	0x00000000
        /*0070*/ 	.short	0x0000
        /*0072*/ 	.short	0x0000
        /*0074*/ 	.byte	0x00, 0xf0, 0x11, 0x00


	//----- nvinfo : EIATTR_SPARSE_MMA_MASK
	.align		4
.L_1375:
        /*0078*/ 	.byte	0x03, 0x50
        /*007a*/ 	.short	0x0000


	//----- nvinfo : EIATTR_MAXREG_COUNT
	.align		4
        /*007c*/ 	.byte	0x03, 0x1b
        /*007e*/ 	.short	0x00ff


	//----- nvinfo : EIATTR_MERCURY_ISA_VERSION
	.align		4
        /*0080*/ 	.byte	0x03, 0x5f
        /*0082*/ 	.short	0x0101


	//----- nvinfo : EIATTR_VRC_CTA_INIT_COUNT
	.align		4
        /*0084*/ 	.byte	0x02, 0x4a
	.zero		1
	.zero		1


	//----- nvinfo : EIATTR_EXIT_INSTR_OFFSETS
	.align		4
        /*0088*/ 	.byte	0x04, 0x1c
        /*008a*/ 	.short	(.L_1377 - .L_1376)


	//   ....[0]....
.L_1376:
        /*008c*/ 	.word	0x00000a10


	//   ....[1]....
        /*0090*/ 	.word	0x00000a60


	//----- nvinfo : EIATTR_MAX_THREADS
	.align		4
.L_1377:
        /*0094*/ 	.byte	0x04, 0x05
        /*0096*/ 	.short	(.L_1379 - .L_1378)
.L_1378:
        /*0098*/ 	.word	0x00000080
        /*009c*/ 	.word	0x00000001
        /*00a0*/ 	.word	0x00000001


	//----- nvinfo : EIATTR_CRS_STACK_SIZE
	.align		4
.L_1379:
        /*00a4*/ 	.byte	0x04, 0x1e
        /*00a6*/ 	.short	(.L_1381 - .L_1380)
.L_1380:
        /*00a8*/ 	.word	0x00000000


	//----- nvinfo : EIATTR_CBANK_PARAM_SIZE
	.align		4
.L_1381:
        /*00ac*/ 	.byte	0x03, 0x19
        /*00ae*/ 	.short	0x0024


	//----- nvinfo : EIATTR_PARAM_CBANK
	.align		4
        /*00b0*/ 	.byte	0x04, 0x0a
        /*00b2*/ 	.short	(.L_1383 - .L_1382)
	.align		4
.L_1382:
        /*00b4*/ 	.word	index@(.nv.constant0._ZN2at6native27unrolled_elementwise_kernelIZZZNS0_26GeluBackwardCUDAKernelImplERNS_18TensorIteratorBaseENS0_8GeluTypeEENKUlvE_clEvENKUlvE2_clEvEUlN3c108BFloat16ES8_E_St5arrayIPcLm3EELi4E23TrivialOffsetCalculatorILi2EjESD_ILi1EjENS0_6memory15LoadWithoutCastENSG_16StoreWithoutCastEEEviT_T0_T2_T3_T4_T5_)
        /*00b8*/ 	.short	0x0380
        /*00ba*/ 	.short	0x0024


	//----- nvinfo : EIATTR_SW_WAR
	.align		4
.L_1383:
        /*00bc*/ 	.byte	0x04, 0x36
        /*00be*/ 	.short	(.L_1385 - .L_1384)
.L_1384:
        /*00c0*/ 	.word	0x00000008
.L_1385:


//--------------------- .nv.info._ZN2at6native29vectorized_elementwise_kernelILi2EZZZNS0_26GeluBackwardCUDAKernelImplERNS_18TensorIteratorBaseENS0_8GeluTypeEENKUlvE_clEvENKUlvE2_clEvEUlN3c108BFloat16ES8_E_St5arrayIPcLm3EEEEviT0_T1_ --------------------------
	.section	.nv.info._ZN2at6native29vectorized_elementwise_kernelILi2EZZZNS0_26GeluBackwardCUDAKernelImplERNS_18TensorIteratorBaseENS0_8GeluTypeEENKUlvE_clEvENKUlvE2_clEvEUlN3c108BFloat16ES8_E_St5arrayIPcLm3EEEEviT0_T1_,"",@"SHT_CUDA_INFO"
	.sectionflags	@""
	.align	4


	//----- nvinfo : EIATTR_CUDA_API_VERSION
	.align		4
        /*0000*/ 	.byte	0x04, 0x37
        /*0002*/ 	.short	(.L_1387 - .L_1386)
.L_1386:
        /*0004*/ 	.word	0x00000082


	//----- nvinfo : EIATTR_KPARAM_INFO
	.align		4
.L_1387:
        /*0008*/ 	.byte	0x04, 0x17
        /*000a*/ 	.short	(.L_1389 - .L_1388)
.L_1388:
        /*000c*/ 	.word	0x00000000
        /*0010*/ 	.short	0x0002
        /*0012*/ 	.short	0x0008
        /*0014*/ 	.byte	0x00, 0xf0, 0x61, 0x00


	//----- nvinfo : EIATTR_KPARAM_INFO
	.align		4
.L_1389:
        /*0018*/ 	.byte	0x04, 0x17
        /*001a*/ 	.short	(.L_1391 - .L_1390)
.L_1390:
        /*001c*/ 	.word	0x00000000
        /*0020*/ 	.short	0x0001
        /*0022*/ 	.short	0x0004
        /*0024*/ 	.byte	0x00, 0xf0, 0x05, 0x00


	//----- nvinfo : EIATTR_KPARAM_INFO
	.align		4
.L_1391:
        /*0028*/ 	.byte	0x04, 0x17
        /*002a*/ 	.short	(.L_1393 - .L_1392)
.L_1392:
        /*002c*/ 	.word	0x00000000
        /*0030*/ 	.short	0x0000
        /*0032*/ 	.short	0x0000
        /*0034*/ 	.byte	0x00, 0xf0, 0x11, 0x00


	//----- nvinfo : EIATTR_SPARSE_MMA_MASK
	.align		4
.L_1393:
        /*0038*/ 	.byte	0x03, 0x50
        /*003a*/ 	.short	0x0000


	//----- nvinfo : EIATTR_MAXREG_COUNT
	.align		4
        /*003c*/ 	.byte	0x03, 0x1b
        /*003e*/ 	.short	0x00ff


	//----- nvinfo : EIATTR_MERCURY_ISA_VERSION
	.align		4
        /*0040*/ 	.byte	0x03, 0x5f
        /*0042*/ 	.short	0x0101


	//----- nvinfo : EIATTR_VRC_CTA_INIT_COUNT
	.align		4
        /*0044*/ 	.byte	0x02, 0x4a
	.zero		1
	.zero		1


	//----- nvinfo : EIATTR_EXIT_INSTR_OFFSETS
	.align		4
        /*0048*/ 	.byte	0x04, 0x1c
        /*004a*/ 	.short	(.L_1395 - .L_1394)


	//   ....[0]....
.L_1394:
        /*004c*/ 	.word	0x000014d0


	//   ....[1]....
        /*0050*/ 	.word	0x00001520


	//   ....[2]....
        /*0054*/ 	.word	0x00001f60


	//----- nvinfo : EIATTR_MAX_THREADS
	.align		4
.L_1395:
        /*0058*/ 	.byte	0x04, 0x05
        /*005a*/ 	.short	(.L_1397 - .L_1396)
.L_1396:
        /*005c*/ 	.word	0x00000080
        /*0060*/ 	.word	0x00000001
        /*0064*/ 	.word	0x00000001


	//----- nvinfo : EIATTR_CRS_STACK_SIZE
	.align		4
.L_1397:
        /*0068*/ 	.byte	0x04, 0x1e
        /*006a*/ 	.short	(.L_1399 - .L_1398)
.L_1398:
        /*006c*/ 	.word	0x00000000


	//----- nvinfo : EIATTR_CBANK_PARAM_SIZE
	.align		4
.L_1399:
        /*0070*/ 	.byte	0x03, 0x19
        /*0072*/ 	.short	0x0020


	//----- nvinfo : EIATTR_PARAM_CBANK
	.align		4
        /*0074*/ 	.byte	0x04, 0x0a
        /*0076*/ 	.short	(.L_1401 - .L_1400)
	.align		4
.L_1400:
        /*0078*/ 	.word	index@(.nv.constant0._ZN2at6native29vectorized_elementwise_kernelILi2EZZZNS0_26GeluBackwardCUDAKernelImplERNS_18TensorIteratorBaseENS0_8GeluTypeEENKUlvE_clEvENKUlvE2_clEvEUlN3c108BFloat16ES8_E_St5arrayIPcLm3EEEEviT0_T1_)
        /*007c*/ 	.short	0x0380
        /*007e*/ 	.short	0x0020


	//----- nvinfo : EIATTR_SW_WAR
	.align		4
.L_1401:
        /*0080*/ 	.byte	0x04, 0x36
        /*0082*/ 	.short	(.L_1403 - .L_1402)
.L_1402:
        /*0084*/ 	.word	0x00000008
.L_1403:


//--------------------- .nv.info._ZN2at6native29vectorized_elementwise_kernelILi4EZZZNS0_26GeluBackwardCUDAKernelImplERNS_18TensorIteratorBaseENS0_8GeluTypeEENKUlvE_clEvENKUlvE2_clEvEUlN3c108BFloat16ES8_E_St5arrayIPcLm3EEEEviT0_T1_ --------------------------
	.section	.nv.info._ZN2at6native29vectorized_elementwise_kernelILi4EZZZNS0_26GeluBackwardCUDAKernelImplERNS_18TensorIteratorBaseENS0_8GeluTypeEENKUlvE_clEvENKUlvE2_clEvEUlN3c108BFloat16ES8_E_St5arrayIPcLm3EEEEviT0_T1_,"",@"SHT_CUDA_INFO"
	.sectionflags	@""
	.align	4


	//----- nvinfo : EIATTR_CUDA_API_VERSION
	.align		4
        /*0000*/ 	.byte	0x04, 0x37
        /*0002*/ 	.short	(.L_1405 - .L_1404)
.L_1404:
        /*0004*/ 	.word	0x00000082


	//----- nvinfo : EIATTR_KPARAM_INFO
	.align		4
.L_1405:
        /*0008*/ 	.byte	0x04, 0x17
        /*000a*/ 	.short	(.L_1407 - .L_1406)
.L_1406:
        /*000c*/ 	.word	0x00000000
        /*0010*/ 	.short	0x0002
        /*0012*/ 	.short	0x0008
        /*0014*/ 	.byte	0x00, 0xf0, 0x61, 0x00


	//----- nvinfo : EIATTR_KPARAM_INFO
	.align		4
.L_1407:
        /*0018*/ 	.byte	0x04, 0x17
        /*001a*/ 	.short	(.L_1409 - .L_1408)
.L_1408:
        /*001c*/ 	.word	0x00000000
        /*0020*/ 	.short	0x0001
        /*0022*/ 	.short	0x0004
        /*0024*/ 	.byte	0x00, 0xf0, 0x05, 0x00


	//----- nvinfo : EIATTR_KPARAM_INFO
	.align		4
.L_1409:
        /*0028*/ 	.byte	0x04, 0x17
        /*002a*/ 	.short	(.L_1411 - .L_1410)
.L_1410:
        /*002c*/ 	.word	0x00000000
        /*0030*/ 	.short	0x0000
        /*0032*/ 	.short	0x0000
        /*0034*/ 	.byte	0x00, 0xf0, 0x11, 0x00


	//----- nvinfo : EIATTR_SPARSE_MMA_MASK
	.align		4
.L_1411:
        /*0038*/ 	.byte	0x03, 0x50
        /*003a*/ 	.short	0x0000


	//----- nvinfo : EIATTR_MAXREG_COUNT
	.align		4
        /*003c*/ 	.byte	0x03, 0x1b
        /*003e*/ 	.short	0x00ff


	//----- nvinfo : EIATTR_MERCURY_ISA_VERSION
	.align		4
        /*0040*/ 	.byte	0x03, 0x5f
        /*0042*/ 	.short	0x0101


	//----- nvinfo : EIATTR_VRC_CTA_INIT_COUNT
	.align		4
        /*0044*/ 	.byte	0x02, 0x4a
	.zero		1
	.zero		1


	//----- nvinfo : EIATTR_EXIT_INSTR_OFFSETS
	.align		4
        /*0048*/ 	.byte	0x04, 0x1c
        /*004a*/ 	.short	(.L_1413 - .L_1412)


	//   ....[0]....
.L_1412:
        /*004c*/ 	.word	0x000014d0


	//   ....[1]....
        /*0050*/ 	.word	0x00001520


	//   ....[2]....
        /*0054*/ 	.word	0x00001f00


	//----- nvinfo : EIATTR_MAX_THREADS
	.align		4
.L_1413:
        /*0058*/ 	.byte	0x04, 0x05
        /*005a*/ 	.short	(.L_1415 - .L_1414)
.L_1414:
        /*005c*/ 	.word	0x00000080
        /*0060*/ 	.word	0x00000001
        /*0064*/ 	.word	0x00000001


	//----- nvinfo : EIATTR_CRS_STACK_SIZE
	.align		4
.L_1415:
        /*0068*/ 	.byte	0x04, 0x1e
        /*006a*/ 	.short	(.L_1417 - .L_1416)
.L_1416:
        /*006c*/ 	.word	0x00000000


	//----- nvinfo : EIATTR_CBANK_PARAM_SIZE
	.align		4
.L_1417:
        /*0070*/ 	.byte	0x03, 0x19
        /*0072*/ 	.short	0x0020


	//----- nvinfo : EIATTR_PARAM_CBANK
	.align		4
        /*0074*/ 	.byte	0x04, 0x0a
        /*0076*/ 	.short	(.L_1419 - .L_1418)
	.align		4
.L_1418:
        /*0078*/ 	.word	index@(.nv.constant0._ZN2at6native29vectorized_elementwise_kernelILi4EZZZNS0_26GeluBackwardCUDAKernelImplERNS_18TensorIteratorBaseENS0_8GeluTypeEENKUlvE_clEvENKUlvE2_clEvEUlN3c108BFloat16ES8_E_St5arrayIPcLm3EEEEviT0_T1_)
        /*007c*/ 	.short	0x0380
        /*007e*/ 	.short	0x0020


	//----- nvinfo : EIATTR_SW_WAR
	.align		4
.L_1419:
        /*0080*/ 	.byte	0x04, 0x36
        /*0082*/ 	.short	(.L_1421 - .L_1420)
.L_1420:
        /*0084*/ 	.word	0x00000008
.L_1421:


//--------------------- .nv.info._ZN2at6native29vectorized_elementwise_kernelILi8EZZZNS0_26GeluBackwardCUDAKernelImplERNS_18TensorIteratorBaseENS0_8GeluTypeEENKUlvE_clEvENKUlvE2_clEvEUlN3c108BFloat16ES8_E_St5arrayIPcLm3EEEEviT0_T1_ --------------------------
	.section	.nv.info._ZN2at6native29vectorized_elementwise_kernelILi8EZZZNS0_26GeluBackwardCUDAKernelImplERNS_18TensorIteratorBaseENS0_8GeluTypeEENKUlvE_clEvENKUlvE2_clEvEUlN3c108BFloat16ES8_E_St5arrayIPcLm3EEEEviT0_T1_,"",@"SHT_CUDA_INFO"
	.sectionflags	@""
	.align	4


	//----- nvinfo : EIATTR_CUDA_API_VERSION
	.align		4
        /*0000*/ 	.byte	0x04, 0x37
        /*0002*/ 	.short	(.L_1423 - .L_1422)
.L_1422:
        /*0004*/ 	.word	0x00000082


	//----- nvinfo : EIATTR_KPARAM_INFO
	.align		4
.L_1423:
        /*0008*/ 	.byte	0x04, 0x17
        /*000a*/ 	.short	(.L_1425 - .L_1424)
.L_1424:
        /*000c*/ 	.word	0x00000000
        /*0010*/ 	.short	0x0002
        /*0012*/ 	.short	0x0008
        /*0014*/ 	.byte	0x00, 0xf0, 0x61, 0x00


	//----- nvinfo : EIATTR_KPARAM_INFO
	.align		4
.L_1425:
        /*0018*/ 	.byte	0x04, 0x17
        /*001a*/ 	.short	(.L_1427 - .L_1426)
.L_1426:
        /*001c*/ 	.word	0x00000000
        /*0020*/ 	.short	0x0001
        /*0022*/ 	.short	0x0004
        /*0024*/ 	.byte	0x00, 0xf0, 0x05, 0x00


	//----- nvinfo : EIATTR_KPARAM_INFO
	.align		4
.L_1427:
        /*0028*/ 	.byte	0x04, 0x17
        /*002a*/ 	.short	(.L_1429 - .L_1428)
.L_1428:
        /*002c*/ 	.word	0x00000000
        /*0030*/ 	.short	0x0000
        /*0032*/ 	.short	0x0000
        /*0034*/ 	.byte	0x00, 0xf0, 0x11, 0x00


	//----- nvinfo : EIATTR_SPARSE_MMA_MASK
	.align		4
.L_1429:
        /*0038*/ 	.byte	0x03, 0x50
        /*003a*/ 	.short	0x0000


	//----- nvinfo : EIATTR_MAXREG_COUNT
	.align		4
        /*003c*/ 	.byte	0x03, 0x1b
        /*003e*/ 	.short	0x00ff


	//----- nvinfo : EIATTR_MERCURY_ISA_VERSION
	.align		4
        /*0040*/ 	.byte	0x03, 0x5f
        /*0042*/ 	.short	0x0101


	//----- nvinfo : EIATTR_VRC_CTA_INIT_COUNT
	.align		4
        /*0044*/ 	.byte	0x02, 0x4a
	.zero		1
	.zero		1


	//----- nvinfo : EIATTR_EXIT_INSTR_OFFSETS
	.align		4
        /*0048*/ 	.byte	0x04, 0x1c
        /*004a*/ 	.short	(.L_1431 - .L_1430)


	//   ....[0]....
.L_1430:
        /*004c*/ 	.word	0x000014d0


	//   ....[1]....
        /*0050*/ 	.word	0x00001520


	//   ....[2]....
        /*0054*/ 	.word	0x00001ed0


	//----- nvinfo : EIATTR_MAX_THREADS
	.align		4
.L_1431:
        /*0058*/ 	.byte	0x04, 0x05
        /*005a*/ 	.short	(.L_1433 - .L_1432)
.L_1432:
        /*005c*/ 	.word	0x00000080
        /*0060*/ 	.word	0x00000001
        /*0064*/ 	.word	0x00000001


	//----- nvinfo : EIATTR_CRS_STACK_SIZE
	.align		4
.L_1433:
        /*0068*/ 	.byte	0x04, 0x1e
        /*006a*/ 	.short	(.L_1435 - .L_1434)
.L_1434:
        /*006c*/ 	.word	0x00000000


	//----- nvinfo : EIATTR_CBANK_PARAM_SIZE
	.align		4
.L_1435:
        /*0070*/ 	.byte	0x03, 0x19
        /*0072*/ 	.short	0x0020


	//----- nvinfo : EIATTR_PARAM_CBANK
	.align		4
        /*0074*/ 	.byte	0x04, 0x0a
        /*0076*/ 	.short	(.L_1437 - .L_1436)
	.align		4
.L_1436:
        /*0078*/ 	.word	index@(.nv.constant0._ZN2at6native29vectorized_elementwise_kernelILi8EZZZNS0_26GeluBackwardCUDAKernelImplERNS_18TensorIteratorBaseENS0_8GeluTypeEENKUlvE_clEvENKUlvE2_clEvEUlN3c108BFloat16ES8_E_St5arrayIPcLm3EEEEviT0_T1_)
        /*007c*/ 	.short	0x0380
        /*007e*/ 	.short	0x0020


	//----- nvinfo : EIATTR_SW_WAR
	.align		4
.L_1437:
        /*0080*/ 	.byte	0x04, 0x36
        /*0082*/ 	.short	(.L_1439 - .L_1438)
.L_1438:
        /*0084*/ 	.word	0x00000008
.L_1439:


//--------------------- .nv.info._ZN2at6native18elementwise_kernelILi128ELi4EZNS0_15gpu_kernel_implIZZZNS0_26GeluBackwardCUDAKernelImplERNS_18TensorIteratorBaseENS0_8GeluTypeEENKUlvE_clEvENKUlvE1_clEvEUlN3c104HalfES9_E_EEvS4_RKT_EUliE_EEviT1_ --------------------------
	.section	.nv.info._ZN2at6native18elementwise_kernelILi128ELi4EZNS0_15gpu_kernel_implIZZZNS0_26GeluBackwardCUDAKernelImplERNS_18TensorIteratorBaseENS0_8GeluTypeEENKUlvE_clEvENKUlvE1_clEvEUlN3c104HalfES9_E_EEvS4_RKT_EUliE_EEviT1_,"",@"SHT_CUDA_INFO"
	.sectionflags	@""
	.align	4


	//----- nvinfo : EIATTR_CUDA_API_VERSION
	.align		4
        /*0000*/ 	.byte	0x04, 0x37
        /*0002*/ 	.short	(.L_1441 - .L_1440)
.L_1440:
        /*0004*/ 	.word	0x00000082


	//----- nvinfo : EIATTR_KPARAM_INFO
	.align		4
.L_1441:
        /*0008*/ 	.byte	0x04, 0x17
        /*000a*/ 	.short	(.L_1443 - .L_1442)
.L_1442:
        /*000c*/ 	.word	0x00000000
        /*0010*/ 	.short	0x0001
        /*0012*/ 	.short	0x0008
        /*0014*/ 	.byte	0x00, 0xf0, 0x21, 0x0a


	//----- nvinfo : EIATTR_KPARAM_INFO
	.align		4
.L_1443:
        /*0018*/ 	.byte	0x04, 0x17
        /*001a*/ 	.short	(.L_1445 - .L_1444)
.L_1444:
        /*001c*/ 	.word	0x00000000
        /*0020*/ 	.short	0x0000
        /*0022*/ 	.short	0x0000
        /*0024*/ 	.byte	0x00, 0xf0, 0x11, 0x00


	//----- nvinfo : EIATTR_SPARSE_MMA_MASK
	.align		4
.L_1445:
        /*0028*/ 	.byte	0x03, 0x50
        /*002a*/ 	.short	0x0000


	//----- nvinfo : EIATTR_MAXREG_COUNT
	.align		4
        /*002c*/ 	.byte	0x03, 0x1b
        /*002e*/ 	.short	0x0080


	//----- nvinfo : EIATTR_EXTERNS
	.align		4
        /*0030*/ 	.byte	0x04, 0x0f
        /*0032*/ 	.short	(.L_1447 - .L_1446)


	//   ....[0]....
	.align		4
.L_1446:
        /*0034*/ 	.word	index@(__assertfail)


	//----- nvinfo : EIATTR_MERCURY_ISA_VERSION
	.align		4
.L_1447:
        /*0038*/ 	.byte	0x03, 0x5f
        /*003a*/ 	.short	0x0101


	//----- nvinfo : EIATTR_VRC_CTA_INIT_COUNT
	.align		4
        /*003c*/ 	.byte	0x02, 0x4a
	.zero		1
	.zero		1


	//----- nvinfo : EIATTR_SYSCALL_OFFSETS
	.align		4
        /*0040*/ 	.byte	0x04, 0x46
        /*0042*/ 	.short	(.L_1449 - .L_1448)


	//   ....[0]....
.L_1448:
        /*0044*/ 	.word	0x00002600


	//   ....[1]....
        /*0048*/ 	.word	0x00003580


	//   ....[2]....
        /*004c*/ 	.word	0x00004580


	//   ....[3]....
        /*0050*/ 	.word	0x00006d20


	//   ....[4]....
        /*0054*/ 	.word	0x00007c90


	//   ....[5]....
        /*0058*/ 	.word	0x00008ac0


	//   ....[6]....
        /*005c*/ 	.word	0x0000b370


	//   ....[7]....
        /*0060*/ 	.word	0x0000c2e0


	//   ....[8]....
        /*0064*/ 	.word	0x0000d110


	//   ....[9]....
        /*0068*/ 	.word	0x0000f9e0


	//   ....[10]....
        /*006c*/ 	.word	0x00010950


	//   ....[11]....
        /*0070*/ 	.word	0x00011750


	//----- nvinfo : EIATTR_EXIT_INSTR_OFFSETS
	.align		4
.L_1449:
        /*0074*/ 	.byte	0x04, 0x1c
        /*0076*/ 	.short	(.L_1451 - .L_1450)


	//   ....[0]....
.L_1450:
        /*0078*/ 	.word	0x0000d3f0


	//   ....[1]....
        /*007c*/ 	.word	0x00010bf0


	//   ....[2]....
        /*0080*/ 	.word	0x00010c30


	//   ....[3]....
        /*0084*/ 	.word	0x00010cd0


	//   ....[4]....
        /*0088*/ 	.word	0x00010d10


	//   ....[5]....
        /*008c*/ 	.word	0x00010d50


	//   ....[6]....
        /*0090*/ 	.word	0x00010de0


	//   ....[7]....
        /*0094*/ 	.word	0x00010e00


	//   ....[8]....
        /*0098*/ 	.word	0x00010ea0


	//   ....[9]....
        /*009c*/ 	.word	0x00010ef0


	//   ....[10]....
        /*00a0*/ 	.word	0x00010f40


	//   ....[11]....
        /*00a4*/ 	.word	0x00011020


	//   ....[12]....
        /*00a8*/ 	.word	0x00011190


	//   ....[13]....
        /*00ac*/ 	.word	0x00011300


	//   ....[14]....
        /*00b0*/ 	.word	0x00011460


	//   ....[15]....
        /*00b4*/ 	.word	0x000114a0


	//   ....[16]....
        /*00b8*/ 	.word	0x000114e0


	//   ....[17]....
        /*00bc*/ 	.word	0x00011590


	//   ....[18]....
        /*00c0*/ 	.word	0x000115f0


	//   ....[19]....
        /*00c4*/ 	.word	0x00011760


	//   ....[20]....
        /*00c8*/ 	.word	0x00011870


	//   ....[21]....
        /*00cc*/ 	.word	0x000119b0


	//   ....[22]....
        /*00d0*/ 	.word	0x000119f0


	//----- nvinfo : EIATTR_MAX_THREADS
	.align		4
.L_1451:
        /*00d4*/ 	.byte	0x04, 0x05
        /*00d6*/ 	.short	(.L_1453 - .L_1452)
.L_1452:
        /*00d8*/ 	.word	0x00000080
        /*00dc*/ 	.word	0x00000001
        /*00e0*/ 	.word	0x00000001


	//----- nvinfo : EIATTR_CRS_STACK_SIZE
	.align		4
.L_1453:
        /*00e4*/ 	.byte	0x04, 0x1e
        /*00e6*/ 	.short	(.L_1455 - .L_1454)
.L_1454:
        /*00e8*/ 	.word	0x00000000


	//----- nvinfo : EIATTR_CBANK_PARAM_SIZE
	.align		4
.L_1455:
        /*00ec*/ 	.byte	0x03, 0x19
        /*00ee*/ 	.short	0x0290


	//----- nvinfo : EIATTR_PARAM_CBANK
	.align		4
        /*00f0*/ 	.byte	0x04, 0x0a
        /*00f2*/ 	.short	(.L_1457 - .L_1456)
	.align		4
.L_1456:
        /*00f4*/ 	.word	index@(.nv.constant0._ZN2at6native18elementwise_kernelILi128ELi4EZNS0_15gpu_kernel_implIZZZNS0_26GeluBackwardCUDAKernelImplERNS_18TensorIteratorBaseENS0_8GeluTypeEENKUlvE_clEvENKUlvE1_clEvEUlN3c104HalfES9_E_EEvS4_RKT_EUliE_EEviT1_)
        /*00f8*/ 	.short	0x0380
        /*00fa*/ 	.short	0x0290


	//----- nvinfo : EIATTR_SW_WAR
	.align		4
.L_1457:
        /*00fc*/ 	.byte	0x04, 0x36
        /*00fe*/ 	.short	(.L_1459 - .L_1458)
.L_1458:
        /*0100*/ 	.word	0x00000008
.L_1459:


//--------------------- .nv.info._ZN2at6native27unrolled_elementwise_kernelIZZZNS0_26GeluBackwardCUDAKernelImplERNS_18TensorIteratorBaseENS0_8GeluTypeEENKUlvE_clEvENKUlvE1_clEvEUlN3c104HalfES8_E_St5arrayIPcLm3EELi4E23TrivialOffsetCalculatorILi2EjESD_ILi1EjENS0_6memory12LoadWithCastILi2EEENSG_13StoreWithCastILi1EEEEEviT_T0_T2_T3_T4_T5_ --------------------------
	.section	.nv.info._ZN2at6native27unrolled_elementwise_kernelIZZZNS0_26GeluBackwardCUDAKernelImplERNS_18TensorIteratorBaseENS0_8GeluTypeEENKUlvE_clEvENKUlvE1_clEvEUlN3c104HalfES8_E_St5arrayIPcLm3EELi4E23TrivialOffsetCalculatorILi2EjESD_ILi1EjENS0_6memory12LoadWithCastILi2EEENSG_13StoreWithCastILi1EEEEEviT_T0_T2_T3_T4_T5_,"",@"SHT_CUDA_INFO"
	.sectionflags	@""
	.align	4


	//----- nvinfo : EIATTR_CUDA_API_VERSION
	.align		4
        /*0000*/ 	.byte	0x04, 0x37
        /*0002*/ 	.short	(.L_1461 - .L_1460)
.L_1460:
        /*0004*/ 	.word	0x00000082


	//----- nvinfo : EIATTR_KPARAM_INFO
	.align		4
.L_1461:
        /*0008*/ 	.byte	0x04, 0x17
        /*000a*/ 	.short	(.L_1463 - .L_1462)
.L_1462:
        /*000c*/ 	.word	0x00000000
        /*0010*/ 	.short	0x0006
        /*0012*/ 	.short	0x0030
        /*0014*/ 	.byte	0x00, 0xf0, 0x21, 0x00


	//----- nvinfo : EIATTR_KPARAM_INFO
	.align		4
.L_1463:
        /*0018*/ 	.byte	0x04, 0x17
        /*001a*/ 	.short	(.L_1465 - .L_1464)
.L_1464:
        /*001c*/ 	.word	0x00000000
        /*0020*/ 	.short	0x0005
        /*0022*/ 	.short	0x0024
        /*0024*/ 	.byte	0x00, 0xf0, 0x31, 0x00


	//----- nvinfo : EIATTR_KPARAM_INFO
	.align		4
.L_1465:
        /*0028*/ 	.byte	0x04, 0x17
        /*002a*/ 	.short	(.L_1467 - .L_1466)
.L_1466:
        /*002c*/ 	.word	0x00000000
        /*0030*/ 	.short	0x0004
        /*0032*/ 	.short	0x0021
        /*0034*/ 	.byte	0x00, 0xf0, 0x05, 0x00


	//----- nvinfo : EIATTR_KPARAM_INFO
	.align		4
.L_1467:
        /*0038*/ 	.byte	0x04, 0x17
        /*003a*/ 	.short	(.L_1469 - .L_1468)
.L_1468:
        /*003c*/ 	.word	0x00000000
        /*0040*/ 	.short	0x0003
        /*0042*/ 	.short	0x0020
        /*0044*/ 	.byte	0x00, 0xf0, 0x05, 0x00


	//----- nvinfo : EIATTR_KPARAM_INFO
	.align		4
.L_1469:
        /*0048*/ 	.byte	0x04, 0x17
        /*004a*/ 	.short	(.L_1471 - .L_1470)
.L_1470:
        /*004c*/ 	.word	0x00000000
        /*0050*/ 	.short	0x0002
        /*0052*/ 	.short	0x0008
        /*0054*/ 	.byte	0x00, 0xf0, 0x61, 0x00


	//----- nvinfo : EIATTR_KPARAM_INFO
	.align		4
.L_1471:
        /*0058*/ 	.byte	0x04, 0x17
        /*005a*/ 	.short	(.L_1473 - .L_1472)
.L_1472:
        /*005c*/ 	.word	0x00000000
        /*0060*/ 	.short	0x0001
        /*0062*/ 	.short	0x0004
        /*0064*/ 	.byte	0x00, 0xf0, 0x05, 0x00


	//----- nvinfo : EIATTR_KPARAM_INFO
	.align		4
.L_1473:
        /*0068*/ 	.byte	0x04, 0x17
        /*006a*/ 	.short	(.L_1475 - .L_1474)
.L_1474:
        /*006c*/ 	.word	0x00000000
        /*0070*/ 	.short	0x0000
        /*0072*/ 	.short	0x0000
        /*0074*/ 	.byte	0x00, 0xf0, 0x11, 0x00


	//----- nvinfo : EIATTR_SPARSE_MMA_MASK
	.align		4
.L_1475:
        /*0078*/ 	.byte	0x03, 0x50
        /*007a*/ 	.short	0x0000


	//----- nvinfo : EIATTR_MAXREG_COUNT
	.align		4
        /*007c*/ 	.byte	0x03, 0x1b
        /*007e*/ 	.short	0x00ff


	//----- nvinfo : EIATTR_EXTERNS
	.align		4
        /*0080*/ 	.byte	0x04, 0x0f
        /*0082*/ 	.short	(.L_1477 - .L_1476)


	//   ....[0]....
	.align		4
.L_1476:
        /*0084*/ 	.word	index@(__assertfail)


	//----- nvinfo : EIATTR_MERCURY_ISA_VERSION
	.align		4
.L_1477:
        /*0088*/ 	.byte	0x03, 0x5f
        /*008a*/ 	.short	0x0101


	//----- nvinfo : EIATTR_VRC_CTA_INIT_COUNT
	.align		4
        /*008c*/ 	.byte	0x02, 0x4a
	.zero		1
	.zero		1


	//----- nvinfo : EIATTR_SYSCALL_OFFSETS
	.align		4
        /*0090*/ 	.byte	0x04, 0x46
        /*0092*/ 	.short	(.L_1479 - .L_1478)


	//   ....[0]....
.L_1478:
        /*0094*/ 	.word	0x00000ff0


	//   ....[1]....
        /*0098*/ 	.word	0x00002070


	//   ....[2]....
        /*009c*/ 	.word	0x00003230


	//   ....[3]....
        /*00a0*/ 	.word	0x000042b0


	//   ....[4]....
        /*00a4*/ 	.word	0x000053b0


	//   ....[5]....
        /*00a8*/ 	.word	0x00006440


	//   ....[6]....
        /*00ac*/ 	.word	0x00007540


	//   ....[7]....
        /*00b0*/ 	.word	0x000084f0


	//   ....[8]....
        /*00b4*/ 	.word	0x00009a70


	//   ....[9]....
        /*00b8*/ 	.word	0x0000a930


	//   ....[10]....
        /*00bc*/ 	.word	0x0000b8b0


	//   ....[11]....
        /*00c0*/ 	.word	0x0000c830


	//----- nvinfo : EIATTR_EXIT_INSTR_OFFSETS
	.align		4
.L_1479:
        /*00c4*/ 	.byte	0x04, 0x1c
        /*00c6*/ 	.short	(.L_1481 - .L_1480)


	//   ....[0]....
.L_1480:
        /*00c8*/ 	.word	0x0000bb80


	//   ....[1]....
        /*00cc*/ 	.word	0x0000bcd0


	//   ....[2]....
        /*00d0*/ 	.word	0x0000bd10


	//   ....[3]....
        /*00d4*/ 	.word	0x0000bdb0


	//   ....[4]....
        /*00d8*/ 	.word	0x0000bdf0


	//   ....[5]....
        /*00dc*/ 	.word	0x0000be30


	//   ....[6]....
        /*00e0*/ 	.word	0x0000bec0


	//   ....[7]....
        /*00e4*/ 	.word	0x0000bee0


	//   ....[8]....
        /*00e8*/ 	.word	0x0000bf80


	//   ....[9]....
        /*00ec*/ 	.word	0x0000bfd0


	//   ....[10]....
        /*00f0*/ 	.word	0x0000c020


	//   ....[11]....
        /*00f4*/ 	.word	0x0000c100


	//   ....[12]....
        /*00f8*/ 	.word	0x0000c270


	//   ....[13]....
        /*00fc*/ 	.word	0x0000c3e0


	//   ....[14]....
        /*0100*/ 	.word	0x0000c540


	//   ....[15]....
        /*0104*/ 	.word	0x0000c580


	//   ....[16]....
        /*0108*/ 	.word	0x0000c5c0


	//   ....[17]....
        /*010c*/ 	.word	0x0000c670


	//   ....[18]....
        /*0110*/ 	.word	0x0000c6d0


	//   ....[19]....
        /*0114*/ 	.word	0x0000c840


	//   ....[20]....
        /*0118*/ 	.word	0x0000c950


	//   ....[21]....
        /*011c*/ 	.word	0x0000ca90


	//   ....[22]....
        /*0120*/ 	.word	0x0000cad0


	//----- nvinfo : EIATTR_MAX_THREADS
	.align		4
.L_1481:
        /*0124*/ 	.byte	0x04, 0x05
        /*0126*/ 	.short	(.L_1483 - .L_1482)
.L_1482:
        /*0128*/ 	.word	0x00000080
        /*012c*/ 	.word	0x00000001
        /*0130*/ 	.word	0x00000001


	//----- nvinfo : EIATTR_CRS_STACK_SIZE
	.align		4
.L_1483:
        /*0134*/ 	.byte	0x04, 0x1e
        /*0136*/ 	.short	(.L_1485 - .L_1484)
.L_1484:
        /*0138*/ 	.word	0x00000000


	//----- nvinfo : EIATTR_CBANK_PARAM_SIZE
	.align		4
.L_1485:
        /*013c*/ 	.byte	0x03, 0x19
        /*013e*/ 	.short	0x0038


	//----- nvinfo : EIATTR_PARAM_CBANK
	.align		4
        /*0140*/ 	.byte	0x04, 0x0a
        /*0142*/ 	.short	(.L_1487 - .L_1486)
	.align		4
.L_1486:
        /*0144*/ 	.word	index@(.nv.constant0._ZN2at6native27unrolled_elementwise_kernelIZZZNS0_26GeluBackwardCUDAKernelImplERNS_18TensorIteratorBaseENS0_8GeluTypeEENKUlvE_clEvENKUlvE1_clEvEUlN3c104HalfES8_E_St5arrayIPcLm3EELi4E23TrivialOffsetCalculatorILi2EjESD_ILi1EjENS0_6memory12LoadWithCastILi2EEENSG_13StoreWithCastILi1EEEEEviT_T0_T2_T3_T4_T5_)
        /*0148*/ 	.short	0x0380
        /*014a*/ 	.short	0x0038


	//----- nvinfo : EIATTR_SW_WAR
	.align		4
.L_1487:
        /*014c*/ 	.byte	0x04, 0x36
        /*014e*/ 	.short	(.L_1489 - .L_1488)
.L_1488:
        /*0150*/ 	.word	0x00000008
.L_1489:


//--------------------- .nv.info._ZN2at6native18elementwise_kernelILi128ELi4EZNS0_22gpu_kernel_impl_nocastIZZZNS0_26GeluBackwardCUDAKernelImplERNS_18TensorIteratorBaseENS0_8GeluTypeEENKUlvE_clEvENKUlvE1_clEvEUlN3c104HalfES9_E_EEvS4_RKT_EUliE_EEviT1_ --------------------------
	.section	.nv.info._ZN2at6native18elementwise_kernelILi128ELi4EZNS0_22gpu_kernel_impl_nocastIZZZNS0_26GeluBackwardCUDAKernelImplERNS_18TensorIteratorBaseENS0_8GeluTypeEENKUlvE_clEvENKUlvE1_clEvEUlN3c104HalfES9_E_EEvS4_RKT_EUliE_EEviT1_,"",@"SHT_CUDA_INFO"
	.sectionflags	@""
	.align	4


	//----- nvinfo : EIATTR_CUDA_API_VERSION
	.align		4
        /*0000*/ 	.byte	0x04, 0x37
        /*0002*/ 	.short	(.L_1491 - .L_1490)
.L_1490:
        /*0004*/ 	.word	0x00000082


	//----- nvinfo : EIATTR_KPARAM_INFO
	.align		4
.L_1491:
        /*0008*/ 	.byte	0x04, 0x17
        /*000a*/ 	.short	(.L_1493 - .L_1492)
.L_1492:
        /*000c*/ 	.word	0x00000000
        /*0010*/ 	.short	0x0001
        /*0012*/ 	.short	0x0008
        /*0014*/ 	.byte	0x00, 0xf0, 0x21, 0x0a


	//----- nvinfo : EIATTR_KPARAM_INFO
	.align		4
.L_1493:
        /*0018*/ 	.byte	0x04, 0x17
        /*001a*/ 	.short	(.L_1495 - .L_1494)
.L_1494:
        /*001c*/ 	.word	0x00000000
        /*0020*/ 	.short	0x0000
        /*0022*/ 	.short	0x0000
        /*0024*/ 	.byte	0x00, 0xf0, 0x11, 0x00


	//----- nvinfo : EIATTR_SPARSE_MMA_MASK
	.align		4
.L_1495:
        /*0028*/ 	.byte	0x03, 0x50
        /*002a*/ 	.short	0x0000


	//----- nvinfo : EIATTR_MAXREG_COUNT
	.align		4
        /*002c*/ 	.byte	0x03, 0x1b
        /*002e*/ 	.short	0x0080


	//----- nvinfo : EIATTR_MERCURY_ISA_VERSION
	.align		4
        /*0030*/ 	.byte	0x03, 0x5f
        /*0032*/ 	.short	0x0101


	//----- nvinfo : EIATTR_VRC_CTA_INIT_COUNT
	.align		4
        /*0034*/ 	.byte	0x02, 0x4a
	.zero		1
	.zero		1


	//----- nvinfo : EIATTR_EXIT_INSTR_OFFSETS
	.align		4
        /*0038*/ 	.byte	0x04, 0x1c
        /*003a*/ 	.short	(.L_1497 - .L_1496)


	//   ....[0]....
.L_1496:
        /*003c*/ 	.word	0x00000630


	//   ....[1]....
        /*0040*/ 	.word	0x000007c0


	//   ....[2]....
        /*0044*/ 	.word	0x00004fd0


	//   ....[3]....
        /*0048*/ 	.word	0x00006770


	//----- nvinfo : EIATTR_MAX_THREADS
	.align		4
.L_1497:
        /*004c*/ 	.byte	0x04, 0x05
        /*004e*/ 	.short	(.L_1499 - .L_1498)
.L_1498:
        /*0050*/ 	.word	0x00000080
        /*0054*/ 	.word	0x00000001
        /*0058*/ 	.word	0x00000001


	//----- nvinfo : EIATTR_CRS_STACK_SIZE
	.align		4
.L_1499:
        /*005c*/ 	.byte	0x04, 0x1e
        /*005e*/ 	.short	(.L_1501 - .L_1500)
.L_1500:
        /*0060*/ 	.word	0x00000000


	//----- nvinfo : EIATTR_CBANK_PARAM_SIZE
	.align		4
.L_1501:
        /*0064*/ 	.byte	0x03, 0x19
        /*0066*/ 	.short	0x0290


	//----- nvinfo : EIATTR_PARAM_CBANK
	.align		4
        /*0068*/ 	.byte	0x04, 0x0a
        /*006a*/ 	.short	(.L_1503 - .L_1502)
	.align		4
.L_1502:
        /*006c*/ 	.word	index@(.nv.constant0._ZN2at6native18elementwise_kernelILi128ELi4EZNS0_22gpu_kernel_impl_nocastIZZZNS0_26GeluBackwardCUDAKernelImplERNS_18TensorIteratorBaseENS0_8GeluTypeEENKUlvE_clEvENKUlvE1_clEvEUlN3c104HalfES9_E_EEvS4_RKT_EUliE_EEviT1_)
        /*0070*/ 	.short	0x0380
        /*0072*/ 	.short	0x0290


	//----- nvinfo : EIATTR_SW_WAR
	.align		4
.L_1503:
        /*0074*/ 	.byte	0x04, 0x36
        /*0076*/ 	.short	(.L_1505 - .L_1504)
.L_1504:
        /*0078*/ 	.word	0x00000008
.L_1505:


//--------------------- .nv.info._ZN2at6native27unrolled_elementwise_kernelIZZZNS0_26GeluBackwardCUDAKernelImplERNS_18TensorIteratorBaseENS0_8GeluTypeEENKUlvE_clEvENKUlvE1_clEvEUlN3c104HalfES8_E_St5arrayIPcLm3EELi4E23TrivialOffsetCalculatorILi2EjESD_ILi1EjENS0_6memory15LoadWithoutCastENSG_16StoreWithoutCastEEEviT_T0_T2_T3_T4_T5_ --------------------------
	.section	.nv.info._ZN2at6native27unrolled_elementwise_kernelIZZZNS0_26GeluBackwardCUDAKernelImplERNS_18TensorIteratorBaseENS0_8GeluTypeEENKUlvE_clEvENKUlvE1_clEvEUlN3c104HalfES8_E_St5arrayIPcLm3EELi4E23TrivialOffsetCalculatorILi2EjESD_ILi1EjENS0_6memory15LoadWithoutCastENSG_16StoreWithoutCastEEEviT_T0_T2_T3_T4_T5_,"",@"SHT_CUDA_INFO"
	.sectionflags	@""
	.align	4


	//----- nvinfo : EIATTR_CUDA_API_VERSION
	.align		4
        /*0000*/ 	.byte	0x04, 0x37
        /*0002*/ 	.short	(.L_1507 - .L_1506)
.L_1506:
        /*0004*/ 	.word	0x00000082


	//----- nvinfo : EIATTR_KPARAM_INFO
	.align		4
.L_1507:
        /*0008*/ 	.byte	0x04, 0x17
        /*000a*/ 	.short	(.L_1509 - .L_1508)
.L_1508:
        /*000c*/ 	.word	0x00000000
        /*0010*/ 	.short	0x0006
        /*0012*/ 	.short	0x0023
        /*0014*/ 	.byte	0x00, 0xf0, 0x05, 0x00


	//----- nvinfo : EIATTR_KPARAM_INFO
	.align		4
.L_1509:
        /*0018*/ 	.byte	0x04, 0x17
        /*001a*/ 	.short	(.L_1511 - .L_1510)
.L_1510:
        /*001c*/ 	.word	0x00000000
        /*0020*/ 	.short	0x0005
        /*0022*/ 	.short	0x0022
        /*0024*/ 	.byte	0x00, 0xf0, 0x05, 0x00


	//----- nvinfo : EIATTR_KPARAM_INFO
	.align		4
.L_1511:
        /*0028*/ 	.byte	0x04, 0x17
        /*002a*/ 	.short	(.L_1513 - .L_1512)
.L_1512:
        /*002c*/ 	.word	0x00000000
        /*0030*/ 	.short	0x0004
        /*0032*/ 	.short	0x0021
        /*0034*/ 	.byte	0x00, 0xf0, 0x05, 0x00


	//----- nvinfo : EIATTR_KPARAM_INFO
	.align		4
.L_1513:
        /*0038*/ 	.byte	0x04, 0x17
        /*003a*/ 	.short	(.L_1515 - .L_1514)
.L_1514:
        /*003c*/ 	.word	0x00000000
        /*0040*/ 	.short	0x0003
        /*0042*/ 	.short	0x0020
        /*0044*/ 	.byte	0x00, 0xf0, 0x05, 0x00


	//----- nvinfo : EIATTR_KPARAM_INFO
	.align		4
.L_1515:
        /*0048*/ 	.byte	0x04, 0x17
        /*004a*/ 	.short	(.L_1517 - .L_1516)
.L_1516:
        /*004c*/ 	.word	0x00000000
        /*0050*/ 	.short	0x0002
        /*0052*/ 	.short	0x0008
        /*0054*/ 	.byte	0x00, 0xf0, 0x61, 0x00


	//----- nvinfo : EIATTR_KPARAM_INFO
	.align		4
.L_1517:
        /*0058*/ 	.byte	0x04, 0x17
        /*005a*/ 	.short	(.L_1519 - .L_1518)
.L_1518:
        /*005c*/ 	.word	0x00000000
        /*0060*/ 	.short	0x0001
        /*0062*/ 	.short	0x0004
        /*0064*/ 	.byte	0x00, 0xf0, 0x05, 0x00


	//----- nvinfo : EIATTR_KPARAM_INFO
	.align		4
.L_1519:
        /*0068*/ 	.byte	0x04, 0x17
        /*006a*/ 	.short	(.L_1521 - .L_1520)
.L_1520:
        /*006c*/ 	.word	0x00000000
        /*0070*/ 	.short	0x0000
        /*0072*/ 	.short	0x0000
        /*0074*/ 	.byte	0x00, 0xf0, 0x11, 0x00


	//----- nvinfo : EIATTR_SPARSE_MMA_MASK
	.align		4
.L_1521:
        /*0078*/ 	.byte	0x03, 0x50
        /*007a*/ 	.short	0x0000


	//----- nvinfo : EIATTR_MAXREG_COUNT
	.align		4
        /*007c*/ 	.byte	0x03, 0x1b
        /*007e*/ 	.short	0x00ff


	//----- nvinfo : EIATTR_MERCURY_ISA_VERSION
	.align		4
        /*0080*/ 	.byte	0x03, 0x5f
        /*0082*/ 	.short	0x0101


	//----- nvinfo : EIATTR_VRC_CTA_INIT_COUNT
	.align		4
        /*0084*/ 	.byte	0x02, 0x4a
	.zero		1
	.zero		1


	//----- nvinfo : EIATTR_EXIT_INSTR_OFFSETS
	.align		4
        /*0088*/ 	.byte	0x04, 0x1c
        /*008a*/ 	.short	(.L_1523 - .L_1522)


	//   ....[0]....
.L_1522:
        /*008c*/ 	.word	0x00000a10


	//   ....[1]....
        /*0090*/ 	.word	0x00000a60


	//----- nvinfo : EIATTR_MAX_THREADS
	.align		4
.L_1523:
        /*0094*/ 	.byte	0x04, 0x05
        /*0096*/ 	.short	(.L_1525 - .L_1524)
.L_1524:
        /*0098*/ 	.word	0x00000080
        /*009c*/ 	.word	0x00000001
        /*00a0*/ 	.word	0x00000001


	//----- nvinfo : EIATTR_CRS_STACK_SIZE
	.align		4
.L_1525:
        /*00a4*/ 	.byte	0x04, 0x1e
        /*00a6*/ 	.short	(.L_1527 - .L_1526)
.L_1526:
        /*00a8*/ 	.word	0x00000000


	//----- nvinfo : EIATTR_CBANK_PARAM_SIZE
	.align		4
.L_1527:
        /*00ac*/ 	.byte	0x03, 0x19
        /*00ae*/ 	.short	0x0024


	//----- nvinfo : EIATTR_PARAM_CBANK
	.align		4
        /*00b0*/ 	.byte	0x04, 0x0a
        /*00b2*/ 	.short	(.L_1529 - .L_1528)
	.align		4
.L_1528:
        /*00b4*/ 	.word	index@(.nv.constant0._ZN2at6native27unrolled_elementwise_kernelIZZZNS0_26GeluBackwardCUDAKernelImplERNS_18TensorIteratorBaseENS0_8GeluTypeEENKUlvE_clEvENKUlvE1_clEvEUlN3c104HalfES8_E_St5arrayIPcLm3EELi4E23TrivialOffsetCalculatorILi2EjESD_ILi1EjENS0_6memory15LoadWithoutCastENSG_16StoreWithoutCastEEEviT_T0_T2_T3_T4_T5_)
        /*00b8*/ 	.short	0x0380
        /*00ba*/ 	.short	0x0024


	//----- nvinfo : EIATTR_SW_WAR
	.align		4
.L_1529:
        /*00bc*/ 	.byte	0x04, 0x36
        /*00be*/ 	.short	(.L_1531 - .L_1530)
.L_1530:
        /*00c0*/ 	.word	0x00000008
.L_1531:


//--------------------- .nv.info._ZN2at6native29vectorized_elementwise_kernelILi2EZZZNS0_26GeluBackwardCUDAKernelImplERNS_18TensorIteratorBaseENS0_8GeluTypeEENKUlvE_clEvENKUlvE1_clEvEUlN3c104HalfES8_E_St5arrayIPcLm3EEEEviT0_T1_ --------------------------
	.section	.nv.info._ZN2at6native29vectorized_elementwise_kernelILi2EZZZNS0_26GeluBackwardCUDAKernelImplERNS_18TensorIteratorBaseENS0_8GeluTypeEENKUlvE_clEvENKUlvE1_clEvEUlN3c104HalfES8_E_St5arrayIPcLm3EEEEviT0_T1_,"",@"SHT_CUDA_INFO"
	.sectionflags	@""
	.align	4


	//----- nvinfo : EIATTR_CUDA_API_VERSION
	.align		4
        /*0000*/ 	.byte	0x04, 0x37
        /*0002*/ 	.short	(.L_1533 - .L_1532)
.L_1532:
        /*0004*/ 	.word	0x00000082


	//----- nvinfo : EIATTR_KPARAM_INFO
	.align		4
.L_1533:
        /*0008*/ 	.byte	0x04, 0x17
        /*000a*/ 	.short	(.L_1535 - .L_1534)
.L_1534:
        /*000c*/ 	.word	0x00000000
        /*0010*/ 	.short	0x0002
        /*0012*/ 	.short	0x0008
        /*0014*/ 	.byte	0x00, 0xf0, 0x61, 0x00


	//----- nvinfo : EIATTR_KPARAM_INFO
	.align		4
.L_1535:
        /*0018*/ 	.byte	0x04, 0x17
        /*001a*/ 	.short	(.L_1537 - .L_1536)
.L_1536:
        /*001c*/ 	.word	0x00000000
        /*0020*/ 	.short	0x0001
        /*0022*/ 	.short	0x0004
        /*0024*/ 	.byte	0x00, 0xf0, 0x05, 0x00


	//----- nvinfo : EIATTR_KPARAM_INFO
	.align		4
.L_1537:
        /*0028*/ 	.byte	0x04, 0x17
        /*002a*/ 	.short	(.L_1539 - .L_1538)
.L_1538:
        /*002c*/ 	.word	0x00000000
        /*0030*/ 	.short	0x0000
        /*0032*/ 	.short	0x0000
        /*0034*/ 	.byte	0x00, 0xf0, 0x11, 0x00


	//----- nvinfo : EIATTR_SPARSE_MMA_MASK
	.align		4
.L_1539:
        /*0038*/ 	.byte	0x03, 0x50
        /*003a*/ 	.short	0x0000


	//----- nvinfo : EIATTR_MAXREG_COUNT
	.align		4
        /*003c*/ 	.byte	0x03, 0x1b
        /*003e*/ 	.short	0x00ff


	//----- nvinfo : EIATTR_MERCURY_ISA_VERSION
	.align		4
        /*0040*/ 	.byte	0x03, 0x5f
        /*0042*/ 	.short	0x0101


	//----- nvinfo : EIATTR_VRC_CTA_INIT_COUNT
	.align		4
        /*0044*/ 	.byte	0x02, 0x4a
	.zero		1
	.zero		1


	//----- nvinfo : EIATTR_EXIT_INSTR_OFFSETS
	.align		4
        /*0048*/ 	.byte	0x04, 0x1c
        /*004a*/ 	.short	(.L_1541 - .L_1540)


	//   ....[0]....
.L_1540:
        /*004c*/ 	.word	0x000014d0


	//   ....[1]....
        /*0050*/ 	.word	0x00001520


	//   ....[2]....
        /*0054*/ 	.word	0x00001ee0


	//----- nvinfo : EIATTR_MAX_THREADS
	.align		4
.L_1541:
        /*0058*/ 	.byte	0x04, 0x05
        /*005a*/ 	.short	(.L_1543 - .L_1542)
.L_1542:
        /*005c*/ 	.word	0x00000080
        /*0060*/ 	.word	0x00000001
        /*0064*/ 	.word	0x00000001


	//----- nvinfo : EIATTR_CRS_STACK_SIZE
	.align		4
.L_1543:
        /*0068*/ 	.byte	0x04, 0x1e
        /*006a*/ 	.short	(.L_1545 - .L_1544)
.L_1544:
        /*006c*/ 	.word	0x00000000


	//----- nvinfo : EIATTR_CBANK_PARAM_SIZE
	.align		4
.L_1545:
        /*0070*/ 	.byte	0x03, 0x19
        /*0072*/ 	.short	0x0020


	//----- nvinfo : EIATTR_PARAM_CBANK
	.align		4
        /*0074*/ 	.byte	0x04, 0x0a
        /*0076*/ 	.short	(.L_1547 - .L_1546)
	.align		4
.L_1546:
        /*0078*/ 	.word	index@(.nv.constant0._ZN2at6native29vectorized_elementwise_kernelILi2EZZZNS0_26GeluBackwardCUDAKernelImplERNS_18TensorIteratorBaseENS0_8GeluTypeEENKUlvE_clEvENKUlvE1_clEvEUlN3c104HalfES8_E_St5arrayIPcLm3EEEEviT0_T1_)
        /*007c*/ 	.short	0x0380
        /*007e*/ 	.short	0x0020


	//----- nvinfo : EIATTR_SW_WAR
	.align		4
.L_1547:
        /*0080*/ 	.byte	0x04, 0x36
        /*0082*/ 	.short	(.L_1549 - .L_1548)
.L_1548:
        /*0084*/ 	.word	0x00000008
.L_1549:


//--------------------- .nv.info._ZN2at6native29vectorized_elementwise_kernelILi4EZZZNS0_26GeluBackwardCUDAKernelImplERNS_18TensorIteratorBaseENS0_8GeluTypeEENKUlvE_clEvENKUlvE1_clEvEUlN3c104HalfES8_E_St5arrayIPcLm3EEEEviT0_T1_ --------------------------
	.section	.nv.info._ZN2at6native29vectorized_elementwise_kernelILi4EZZZNS0_26GeluBackwardCUDAKernelImplERNS_18TensorIteratorBaseENS0_8GeluTypeEENKUlvE_clEvENKUlvE1_clEvEUlN3c104HalfES8_E_St5arrayIPcLm3EEEEviT0_T1_,"",@"SHT_CUDA_INFO"
	.sectionflags	@""
	.align	4


	//----- nvinfo : EIATTR_CUDA_API_VERSION
	.align		4
        /*0000*/ 	.byte	0x04, 0x37
        /*0002*/ 	.short	(.L_1551 - .L_1550)
.L_1550:
        /*0004*/ 	.word	0x00000082


	//----- nvinfo : EIATTR_KPARAM_INFO
	.align		4
.L_1551:
        /*0008*/ 	.byte	0x04, 0x17
        /*000a*/ 	.short	(.L_1553 - .L_1552)
.L_1552:
        /*000c*/ 	.word	0x00000000
        /*0010*/ 	.short	0x0002
        /*0012*/ 	.short	0x0008
        /*0014*/ 	.byte	0x00, 0xf0, 0x61, 0x00


	//----- nvinfo : EIATTR_KPARAM_INFO
	.align		4
.L_1553:
        /*0018*/ 	.byte	0x04, 0x17
        /*001a*/ 	.short	(.L_1555 - .L_1554)
.L_1554:
        /*001c*/ 	.word	0x00000000
        /*0020*/ 	.short	0x0001
        /*0022*/ 	.short	0x0004
        /*0024*/ 	.byte	0x00, 0xf0, 0x05, 0x00


	//----- nvinfo : EIATTR_KPARAM_INFO
	.align		4
.L_1555:
        /*0028*/ 	.byte	0x04, 0x17
        /*002a*/ 	.short	(.L_1557 - .L_1556)
.L_1556:
        /*002c*/ 	.word	0x00000000
        /*0030*/ 	.short	0x0000
        /*0032*/ 	.short	0x0000
        /*0034*/ 	.byte	0x00, 0xf0, 0x11, 0x00


	//----- nvinfo : EIATTR_SPARSE_MMA_MASK
	.align		4
.L_1557:
        /*0038*/ 	.byte	0x03, 0x50
        /*003a*/ 	.short	0x0000


	//----- nvinfo : EIATTR_MAXREG_COUNT
	.align		4
        /*003c*/ 	.byte	0x03, 0x1b
        /*003e*/ 	.short	0x00ff


	//----- nvinfo : EIATTR_MERCURY_ISA_VERSION
	.align		4
        /*0040*/ 	.byte	0x03, 0x5f
        /*0042*/ 	.short	0x0101


	//----- nvinfo : EIATTR_VRC_CTA_INIT_COUNT
	.align		4
        /*0044*/ 	.byte	0x02, 0x4a
	.zero		1
	.zero		1


	//----- nvinfo : EIATTR_EXIT_INSTR_OFFSETS
	.align		4
        /*0048*/ 	.byte	0x04, 0x1c
        /*004a*/ 	.short	(.L_1559 - .L_1558)


	//   ....[0]....
.L_1558:
        /*004c*/ 	.word	0x000014d0


	//   ....[1]....
        /*0050*/ 	.word	0x00001520


	//   ....[2]....
        /*0054*/ 	.word	0x00001e80


	//----- nvinfo : EIATTR_MAX_THREADS
	.align		4
.L_1559:
        /*0058*/ 	.byte	0x04, 0x05
        /*005a*/ 	.short	(.L_1561 - .L_1560)
.L_1560:
        /*005c*/ 	.word	0x00000080
        /*0060*/ 	.word	0x00000001
        /*0064*/ 	.word	0x00000001


	//----- nvinfo : EIATTR_CRS_STACK_SIZE
	.align		4
.L_1561:
        /*0068*/ 	.byte	0x04, 0x1e
        /*006a*/ 	.short	(.L_1563 - .L_1562)
.L_1562:
        /*006c*/ 	.word	0x00000000


	//----- nvinfo : EIATTR_CBANK_PARAM_SIZE
	.align		4
.L_1563:
        /*0070*/ 	.byte	0x03, 0x19
        /*0072*/ 	.short	0x0020


	//----- nvinfo : EIATTR_PARAM_CBANK
	.align		4
        /*0074*/ 	.byte	0x04, 0x0a
        /*0076*/ 	.short	(.L_1565 - .L_1564)
	.align		4
.L_1564:
        /*0078*/ 	.word	index@(.nv.constant0._ZN2at6native29vectorized_elementwise_kernelILi4EZZZNS0_26GeluBackwardCUDAKernelImplERNS_18TensorIteratorBaseENS0_8GeluTypeEENKUlvE_clEvENKUlvE1_clEvEUlN3c104HalfES8_E_St5arrayIPcLm3EEEEviT0_T1_)
        /*007c*/ 	.short	0x0380
        /*007e*/ 	.short	0x0020


	//----- nvinfo : EIATTR_SW_WAR
	.align		4
.L_1565:
        /*0080*/ 	.byte	0x04, 0x36
        /*0082*/ 	.short	(.L_1567 - .L_1566)
.L_1566:
        /*0084*/ 	.word	0x00000008
.L_1567:


//--------------------- .nv.info._ZN2at6native29vectorized_elementwise_kernelILi8EZZZNS0_26GeluBackwardCUDAKernelImplERNS_18TensorIteratorBaseENS0_8GeluTypeEENKUlvE_clEvENKUlvE1_clEvEUlN3c104HalfES8_E_St5arrayIPcLm3EEEEviT0_T1_ --------------------------
	.section	.nv.info._ZN2at6native29vectorized_elementwise_kernelILi8EZZZNS0_26GeluBackwardCUDAKernelImplERNS_18TensorIteratorBaseENS0_8GeluTypeEENKUlvE_clEvENKUlvE1_clEvEUlN3c104HalfES8_E_St5arrayIPcLm3EEEEviT0_T1_,"",@"SHT_CUDA_INFO"
	.sectionflags	@""
	.align	4


	//----- nvinfo : EIATTR_CUDA_API_VERSION
	.align		4
        /*0000*/ 	.byte	0x04, 0x37
        /*0002*/ 	.short	(.L_1569 - .L_1568)
.L_1568:
        /*0004*/ 	.word	0x00000082


	//----- nvinfo : EIATTR_KPARAM_INFO
	.align		4
.L_1569:
        /*0008*/ 	.byte	0x04, 0x17
        /*000a*/ 	.short	(.L_1571 - .L_1570)
.L_1570:
        /*000c*/ 	.word	0x00000000
        /*0010*/ 	.short	0x0002
        /*0012*/ 	.short	0x0008
        /*0014*/ 	.byte	0x00, 0xf0, 0x61, 0x00


	//----- nvinfo : EIATTR_KPARAM_INFO
	.align		4
.L_1571:
        /*0018*/ 	.byte	0x04, 0x17
        /*001a*/ 	.short	(.L_1573 - .L_1572)
.L_1572:
        /*001c*/ 	.word	0x00000000
        /*0020*/ 	.short	0x0001
        /*0022*/ 	.short	0x0004
        /*0024*/ 	.byte	0x00, 0xf0, 0x05, 0x00


	//----- nvinfo : EIATTR_KPARAM_INFO
	.align		4
.L_1573:
        /*0028*/ 	.byte	0x04, 0x17
        /*002a*/ 	.short	(.L_1575 - .L_1574)
.L_1574:
        /*002c*/ 	.word	0x00000000
        /*0030*/ 	.short	0x0000
        /*0032*/ 	.short	0x0000
        /*0034*/ 	.byte	0x00, 0xf0, 0x11, 0x00


	//----- nvinfo : EIATTR_SPARSE_MMA_MASK
	.align		4
.L_1575:
        /*0038*/ 	.byte	0x03, 0x50
        /*003a*/ 	.short	0x0000


	//----- nvinfo : EIATTR_MAXREG_COUNT
	.align		4
        /*003c*/ 	.byte	0x03, 0x1b
        /*003e*/ 	.short	0x00ff


	//----- nvinfo : EIATTR_MERCURY_ISA_VERSION
	.align		4
        /*0040*/ 	.byte	0x03, 0x5f
        /*0042*/ 	.short	0x0101


	//----- nvinfo : EIATTR_VRC_CTA_INIT_COUNT
	.align		4
        /*0044*/ 	.byte	0x02, 0x4a
	.zero		1
	.zero		1


	//----- nvinfo : EIATTR_EXIT_INSTR_OFFSETS
	.align		4
        /*0048*/ 	.byte	0x04, 0x1c
        /*004a*/ 	.short	(.L_1577 - .L_1576)


	//   ....[0]....
.L_1576:
        /*004c*/ 	.word	0x000014d0


	//   ....[1]....
        /*0050*/ 	.word	0x00001520


	//   ....[2]....
        /*0054*/ 	.word	0x00001e50


	//----- nvinfo : EIATTR_MAX_THREADS
	.align		4
.L_1577:
        /*0058*/ 	.byte	0x04, 0x05
        /*005a*/ 	.short	(.L_1579 - .L_1578)
.L_1578:
        /*005c*/ 	.word	0x00000080
        /*0060*/ 	.word	0x00000001
        /*0064*/ 	.word	0x00000001


	//----- nvinfo : EIATTR_CRS_STACK_SIZE
	.align		4
.L_1579:
        /*0068*/ 	.byte	0x04, 0x1e
        /*006a*/ 	.short	(.L_1581 - .L_1580)
.L_1580:
        /*006c*/ 	.word	0x00000000


	//----- nvinfo : EIATTR_CBANK_PARAM_SIZE
	.align		4
.L_1581:
        /*0070*/ 	.byte	0x03, 0x19
        /*0072*/ 	.short	0x0020


	//----- nvinfo : EIATTR_PARAM_CBANK
	.align		4
        /*0074*/ 	.byte	0x04, 0x0a
        /*0076*/ 	.short	(.L_1583 - .L_1582)
	.align		4
.L_1582:
        /*0078*/ 	.word	index@(.nv.constant0._ZN2at6native29vectorized_elementwise_kernelILi8EZZZNS0_26GeluBackwardCUDAKernelImplERNS_18TensorIteratorBaseENS0_8GeluTypeEENKUlvE_clEvENKUlvE1_clEvEUlN3c104HalfES8_E_St5arrayIPcLm3EEEEviT0_T1_)
        /*007c*/ 	.short	0x0380
        /*007e*/ 	.short	0x0020


	//----- nvinfo : EIATTR_SW_WAR
	.align		4
.L_1583:
        /*0080*/ 	.byte	0x04, 0x36
        /*0082*/ 	.short	(.L_1585 - .L_1584)
.L_1584:
        /*0084*/ 	.word	0x00000008
.L_1585:


//--------------------- .nv.info._ZN2at6native18elementwise_kernelILi128ELi4EZNS0_15gpu_kernel_implIZZZNS0_26GeluBackwardCUDAKernelImplERNS_18TensorIteratorBaseENS0_8GeluTypeEENKUlvE_clEvENKUlvE0_clEvEUlffE_EEvS4_RKT_EUliE_EEviT1_ --------------------------
	.section	.nv.info._ZN2at6native18elementwise_kernelILi128ELi4EZNS0_15gpu_kernel_implIZZZNS0_26GeluBackwardCUDAKernelImplERNS_18TensorIteratorBaseENS0_8GeluTypeEENKUlvE_clEvENKUlvE0_clEvEUlffE_EEvS4_RKT_EUliE_EEviT1_,"",@"SHT_CUDA_INFO"
	.sectionflags	@""
	.align	4


	//----- nvinfo : EIATTR_CUDA_API_VERSION
	.align		4
        /*0000*/ 	.byte	0x04, 0x37
        /*0002*/ 	.short	(.L_1587 - .L_1586)
.L_1586:
        /*0004*/ 	.word	0x00000082


	//----- nvinfo : EIATTR_KPARAM_INFO
	.align		4
.L_1587:
        /*0008*/ 	.byte	0x04, 0x17
        /*000a*/ 	.short	(.L_1589 - .L_1588)
.L_1588:
        /*000c*/ 	.word	0x00000000
        /*0010*/ 	.short	0x0001
        /*0012*/ 	.short	0x0008
        /*0014*/ 	.byte	0x00, 0xf0, 0x21, 0x0a


	//----- nvinfo : EIATTR_KPARAM_INFO
	.align		4
.L_1589:
        /*0018*/ 	.byte	0x04, 0x17
        /*001a*/ 	.short	(.L_1591 - .L_1590)
.L_1590:
        /*001c*/ 	.word	0x00000000
        /*0020*/ 	.short	0x0000
        /*0022*/ 	.short	0x0000
        /*0024*/ 	.byte	0x00, 0xf0, 0x11, 0x00


	//----- nvinfo : EIATTR_SPARSE_MMA_MASK
	.align		4
.L_1591:
        /*0028*/ 	.byte	0x03, 0x50
        /*002a*/ 	.short	0x0000


	//----- nvinfo : EIATTR_MAXREG_COUNT
	.align		4
        /*002c*/ 	.byte	0x03, 0x1b
        /*002e*/ 	.short	0x0080


	//----- nvinfo : EIATTR_EXTERNS
	.align		4
        /*0030*/ 	.byte	0x04, 0x0f
        /*0032*/ 	.short	(.L_1593 - .L_1592)


	//   ....[0]....
	.align		4
.L_1592:
        /*0034*/ 	.word	index@(__assertfail)


	//----- nvinfo : EIATTR_MERCURY_ISA_VERSION
	.align		4
.L_1593:
        /*0038*/ 	.byte	0x03, 0x5f
        /*003a*/ 	.short	0x0101


	//----- nvinfo : EIATTR_VRC_CTA_INIT_COUNT
	.align		4
        /*003c*/ 	.byte	0x02, 0x4a
	.zero		1
	.zero		1


	//----- nvinfo : EIATTR_SYSCALL_OFFSETS
	.align		4
        /*0040*/ 	.byte	0x04, 0x46
        /*0042*/ 	.short	(.L_1595 - .L_1594)


	//   ....[0]....
.L_1594:
        /*0044*/ 	.word	0x00002410


	//   ....[1]....
        /*0048*/ 	.word	0x00003200


	//   ....[2]....
        /*004c*/ 	.word	0x000040a0


	//   ....[3]....
        /*0050*/ 	.word	0x000065e0


	//   ....[4]....
        /*0054*/ 	.word	0x000073d0


	//   ....[5]....
        /*0058*/ 	.word	0x000080d0


	//   ....[6]....
        /*005c*/ 	.word	0x0000a720


	//   ....[7]....
        /*0060*/ 	.word	0x0000b510


	//   ....[8]....
        /*0064*/ 	.word	0x0000c210


	//   ....[9]....
        /*0068*/ 	.word	0x0000e880


	//   ....[10]....
        /*006c*/ 	.word	0x0000f670


	//   ....[11]....
        /*0070*/ 	.word	0x00010340


	//----- nvinfo : EIATTR_EXIT_INSTR_OFFSETS
	.align		4
.L_1595:
        /*0074*/ 	.byte	0x04, 0x1c
        /*0076*/ 	.short	(.L_1597 - .L_1596)


	//   ....[0]....
.L_1596:
        /*0078*/ 	.word	0x0000c4c0


	//   ....[1]....
        /*007c*/ 	.word	0x0000f8c0


	//   ....[2]....
        /*0080*/ 	.word	0x0000f900


	//   ....[3]....
        /*0084*/ 	.word	0x0000f990


	//   ....[4]....
        /*0088*/ 	.word	0x0000f9c0


	//   ....[5]....
        /*008c*/ 	.word	0x0000f9f0


	//   ....[6]....
        /*0090*/ 	.word	0x0000fa70


	//   ....[7]....
        /*0094*/ 	.word	0x0000faa0


	//   ....[8]....
        /*0098*/ 	.word	0x0000fb30


	//   ....[9]....
        /*009c*/ 	.word	0x0000fb70


	//   ....[10]....
        /*00a0*/ 	.word	0x0000fbb0


	//   ....[11]....
        /*00a4*/ 	.word	0x0000fc80


	//   ....[12]....
        /*00a8*/ 	.word	0x0000fde0


	//   ....[13]....
        /*00ac*/ 	.word	0x0000ff40


	//   ....[14]....
        /*00b0*/ 	.word	0x00010090


	//   ....[15]....
        /*00b4*/ 	.word	0x000100c0


	//   ....[16]....
        /*00b8*/ 	.word	0x000100f0


	//   ....[17]....
        /*00bc*/ 	.word	0x00010190


	//   ....[18]....
        /*00c0*/ 	.word	0x000101e0


	//   ....[19]....
        /*00c4*/ 	.word	0x00010350


	//   ....[20]....
        /*00c8*/ 	.word	0x00010450


	//   ....[21]....
        /*00cc*/ 	.word	0x00010580


	//   ....[22]....
        /*00d0*/ 	.word	0x000105b0


	//----- nvinfo : EIATTR_MAX_THREADS
	.align		4
.L_1597:
        /*00d4*/ 	.byte	0x04, 0x05
        /*00d6*/ 	.short	(.L_1599 - .L_1598)
.L_1598:
        /*00d8*/ 	.word	0x00000080
        /*00dc*/ 	.word	0x00000001
        /*00e0*/ 	.word	0x00000001


	//----- nvinfo : EIATTR_CRS_STACK_SIZE
	.align		4
.L_1599:
        /*00e4*/ 	.byte	0x04, 0x1e
        /*00e6*/ 	.short	(.L_1601 - .L_1600)
.L_1600:
        /*00e8*/ 	.word	0x00000000


	//----- nvinfo : EIATTR_CBANK_PARAM_SIZE
	.align		4
.L_1601:
        /*00ec*/ 	.byte	0x03, 0x19
        /*00ee*/ 	.short	0x0290


	//----- nvinfo : EIATTR_PARAM_CBANK
	.align		4
        /*00f0*/ 	.byte	0x04, 0x0a
        /*00f2*/ 	.short	(.L_1603 - .L_1602)
	.align		4
.L_1602:
        /*00f4*/ 	.word	index@(.nv.constant0._ZN2at6native18elementwise_kernelILi128ELi4EZNS0_15gpu_kernel_implIZZZNS0_26GeluBackwardCUDAKernelImplERNS_18TensorIteratorBaseENS0_8GeluTypeEENKUlvE_clEvENKUlvE0_clEvEUlffE_EEvS4_RKT_EUliE_EEviT1_)
        /*00f8*/ 	.short	0x0380
        /*00fa*/ 	.short	0x0290


	//----- nvinfo : EIATTR_SW_WAR
	.align		4
.L_1603:
        /*00fc*/ 	.byte	0x04, 0x36
        /*00fe*/ 	.short	(.L_1605 - .L_1604)
.L_1604:
        /*0100*/ 	.word	0x00000008
.L_1605:


//--------------------- .nv.info._ZN2at6native27unrolled_elementwise_kernelIZZZNS0_26GeluBackwardCUDAKernelImplERNS_18TensorIteratorBaseENS0_8GeluTypeEENKUlvE_clEvENKUlvE0_clEvEUlffE_St5arrayIPcLm3EELi4E23TrivialOffsetCalculatorILi2EjESB_ILi1EjENS0_6memory12LoadWithCastILi2EEENSE_13StoreWithCastILi1EEEEEviT_T0_T2_T3_T4_T5_ --------------------------
	.section	.nv.info._ZN2at6native27unrolled_elementwise_kernelIZZZNS0_26GeluBackwardCUDAKernelImplERNS_18TensorIteratorBaseENS0_8GeluTypeEENKUlvE_clEvENKUlvE0_clEvEUlffE_St5arrayIPcLm3EELi4E23TrivialOffsetCalculatorILi2EjESB_ILi1EjENS0_6memory12LoadWithCastILi2EEENSE_13StoreWithCastILi1EEEEEviT_T0_T2_T3_T4_T5_,"",@"SHT_CUDA_INFO"
	.sectionflags	@""
	.align	4


	//----- nvinfo : EIATTR_CUDA_API_VERSION
	.align		4
        /*0000*/ 	.byte	0x04, 0x37
        /*0002*/ 	.short	(.L_1607 - .L_1606)
.L_1606:
        /*0004*/ 	.word	0x00000082


	//----- nvinfo : EIATTR_KPARAM_INFO
	.align		4
.L_1607:
        /*0008*/ 	.byte	0x04, 0x17
        /*000a*/ 	.short	(.L_1609 - .L_1608)
.L_1608:
        /*000c*/ 	.word	0x00000000
        /*0010*/ 	.short	0x0006
        /*0012*/ 	.short	0x0030
        /*0014*/ 	.byte	0x00, 0xf0, 0x21, 0x00


	//----- nvinfo : EIATTR_KPARAM_INFO
	.align		4
.L_1609:
        /*0018*/ 	.byte	0x04, 0x17
        /*001a*/ 	.short	(.L_1611 - .L_1610)
.L_1610:
        /*001c*/ 	.word	0x00000000
        /*0020*/ 	.short	0x0005
        /*0022*/ 	.short	0x0024
        /*0024*/ 	.byte	0x00, 0xf0, 0x31, 0x00


	//----- nvinfo : EIATTR_KPARAM_INFO
	.align		4
.L_1611:
        /*0028*/ 	.byte	0x04, 0x17
        /*002a*/ 	.short	(.L_1613 - .L_1612)
.L_1612:
        /*002c*/ 	.word	0x00000000
        /*0030*/ 	.short	0x0004
        /*0032*/ 	.short	0x0021
        /*0034*/ 	.byte	0x00, 0xf0, 0x05, 0x00


	//----- nvinfo : EIATTR_KPARAM_INFO
	.align		4
.L_1613:
        /*0038*/ 	.byte	0x04, 0x17
        /*003a*/ 	.short	(.L_1615 - .L_1614)
.L_1614:
        /*003c*/ 	.word	0x00000000
        /*0040*/ 	.short	0x0003
        /*0042*/ 	.short	0x0020
        /*0044*/ 	.byte	0x00, 0xf0, 0x05, 0x00


	//----- nvinfo : EIATTR_KPARAM_INFO
	.align		4
.L_1615:
        /*0048*/ 	.byte	0x04, 0x17
        /*004a*/ 	.short	(.L_1617 - .L_1616)
.L_1616:
        /*004c*/ 	.word	0x00000000
        /*0050*/ 	.short	0x0002
        /*0052*/ 	.short	0x0008
        /*0054*/ 	.byte	0x00, 0xf0, 0x61, 0x00


	//----- nvinfo : EIATTR_KPARAM_INFO
	.align		4
.L_1617:
        /*0058*/ 	.byte	0x04, 0x17
        /*005a*/ 	.short	(.L_1619 - .L_1618)
.L_1618:
        /*005c*/ 	.word	0x00000000
        /*0060*/ 	.short	0x0001
        /*0062*/ 	.short	0x0004
        /*0064*/ 	.byte	0x00, 0xf0, 0x05, 0x00


	//----- nvinfo : EIATTR_KPARAM_INFO
	.align		4
.L_1619:
        /*0068*/ 	.byte	0x04, 0x17
        /*006a*/ 	.short	(.L_1621 - .L_1620)
.L_1620:
        /*006c*/ 	.word	0x00000000
        /*0070*/ 	.short	0x0000
        /*0072*/ 	.short	0x0000
        /*0074*/ 	.byte	0x00, 0xf0, 0x11, 0x00


	//----- nvinfo : EIATTR_SPARSE_MMA_MASK
	.align		4
.L_1621:
        /*0078*/ 	.byte	0x03, 0x50
        /*007a*/ 	.short	0x0000


	//----- nvinfo : EIATTR_MAXREG_COUNT
	.align		4
        /*007c*/ 	.byte	0x03, 0x1b
        /*007e*/ 	.short	0x00ff


	//----- nvinfo : EIATTR_EXTERNS
	.align		4
        /*0080*/ 	.byte	0x04, 0x0f
        /*0082*/ 	.short	(.L_1623 - .L_1622)


	//   ....[0]....
	.align		4
.L_1622:
        /*0084*/ 	.word	index@(__assertfail)


	//----- nvinfo : EIATTR_MERCURY_ISA_VERSION
	.align		4
.L_1623:
        /*0088*/ 	.byte	0x03, 0x5f
        /*008a*/ 	.short	0x0101


	//----- nvinfo : EIATTR_VRC_CTA_INIT_COUNT
	.align		4
        /*008c*/ 	.byte	0x02, 0x4a
	.zero		1
	.zero		1


	//----- nvinfo : EIATTR_SYSCALL_OFFSETS
	.align		4
        /*0090*/ 	.byte	0x04, 0x46
        /*0092*/ 	.short	(.L_1625 - .L_1624)


	//   ....[0]....
.L_1624:
        /*0094*/ 	.word	0x00000de0


	//   ....[1]....
        /*0098*/ 	.word	0x00001c00


	//   ....[2]....
        /*009c*/ 	.word	0x00002b10


	//   ....[3]....
        /*00a0*/ 	.word	0x00003930


	//   ....[4]....
        /*00a4*/ 	.word	0x000047b0


	//   ....[5]....
        /*00a8*/ 	.word	0x000055d0


	//   ....[6]....
        /*00ac*/ 	.word	0x00006460


	//   ....[7]....
        /*00b0*/ 	.word	0x00007260


	//   ....[8]....
        /*00b4*/ 	.word	0x00008600


	//   ....[9]....
        /*00b8*/ 	.word	0x000093a0


	//   ....[10]....
        /*00bc*/ 	.word	0x0000a200


	//   ....[11]....
        /*00c0*/ 	.word	0x0000b060


	//----- nvinfo : EIATTR_EXIT_INSTR_OFFSETS
	.align		4
.L_1625:
        /*00c4*/ 	.byte	0x04, 0x1c
        /*00c6*/ 	.short	(.L_1627 - .L_1626)


	//   ....[0]....
.L_1626:
        /*00c8*/ 	.word	0x0000a4a0


	//   ....[1]....
        /*00cc*/ 	.word	0x0000a5e0


	//   ....[2]....
        /*00d0*/ 	.word	0x0000a620


	//   ....[3]....
        /*00d4*/ 	.word	0x0000a6b0


	//   ....[4]....
        /*00d8*/ 	.word	0x0000a6e0


	//   ....[5]....
        /*00dc*/ 	.word	0x0000a710


	//   ....[6]....
        /*00e0*/ 	.word	0x0000a790


	//   ....[7]....
        /*00e4*/ 	.word	0x0000a7c0


	//   ....[8]....
        /*00e8*/ 	.word	0x0000a850


	//   ....[9]....
        /*00ec*/ 	.word	0x0000a890


	//   ....[10]....
        /*00f0*/ 	.word	0x0000a8d0


	//   ....[11]....
        /*00f4*/ 	.word	0x0000a9a0


	//   ....[12]....
        /*00f8*/ 	.word	0x0000ab00


	//   ....[13]....
        /*00fc*/ 	.word	0x0000ac60


	//   ....[14]....
        /*0100*/ 	.word	0x0000adb0


	//   ....[15]....
        /*0104*/ 	.word	0x0000ade0


	//   ....[16]....
        /*0108*/ 	.word	0x0000ae10


	//   ....[17]....
        /*010c*/ 	.word	0x0000aeb0


	//   ....[18]....
        /*0110*/ 	.word	0x0000af00


	//   ....[19]....
        /*0114*/ 	.word	0x0000b070


	//   ....[20]....
        /*0118*/ 	.word	0x0000b170


	//   ....[21]....
        /*011c*/ 	.word	0x0000b2a0


	//   ....[22]....
        /*0120*/ 	.word	0x0000b2d0


	//----- nvinfo : EIATTR_MAX_THREADS
	.align		4
.L_1627:
        /*0124*/ 	.byte	0x04, 0x05
        /*0126*/ 	.short	(.L_1629 - .L_1628)
.L_1628:
        /*0128*/ 	.word	0x00000080
        /*012c*/ 	.word	0x00000001
        /*0130*/ 	.word	0x00000001


	//----- nvinfo : EIATTR_CRS_STACK_SIZE
	.align		4
.L_1629:
        /*0134*/ 	.byte	0x04, 0x1e
        /*0136*/ 	.short	(.L_1631 - .L_1630)
.L_1630:
        /*0138*/ 	.word	0x00000000


	//----- nvinfo : EIATTR_CBANK_PARAM_SIZE
	.align		4
.L_1631:
        /*013c*/ 	.byte	0x03, 0x19
        /*013e*/ 	.short	0x0038


	//----- nvinfo : EIATTR_PARAM_CBANK
	.align		4
        /*0140*/ 	.byte	0x04, 0x0a
        /*0142*/ 	.short	(.L_1633 - .L_1632)
	.align		4
.L_1632:
        /*0144*/ 	.word	index@(.nv.constant0._ZN2at6native27unrolled_elementwise_kernelIZZZNS0_26GeluBackwardCUDAKernelImplERNS_18TensorIteratorBaseENS0_8GeluTypeEENKUlvE_clEvENKUlvE0_clEvEUlffE_St5arrayIPcLm3EELi4E23TrivialOffsetCalculatorILi2EjESB_ILi1EjENS0_6memory12LoadWithCastILi2EEENSE_13StoreWithCastILi1EEEEEviT_T0_T2_T3_T4_T5_)
        /*0148*/ 	.short	0x0380
        /*014a*/ 	.short	0x0038


	//----- nvinfo : EIATTR_SW_WAR
	.align		4
.L_1633:
        /*014c*/ 	.byte	0x04, 0x36
        /*014e*/ 	.short	(.L_1635 - .L_1634)
.L_1634:
        /*0150*/ 	.word	0x00000008
.L_1635:


//--------------------- .nv.info._ZN2at6native18elementwise_kernelILi128ELi2EZNS0_22gpu_kernel_impl_nocastIZZZNS0_26GeluBackwardCUDAKernelImplERNS_18TensorIteratorBaseENS0_8GeluTypeEENKUlvE_clEvENKUlvE0_clEvEUlffE_EEvS4_RKT_EUliE_EEviT1_ --------------------------
	.section	.nv.info._ZN2at6native18elementwise_kernelILi128ELi2EZNS0_22gpu_kernel_impl_nocastIZZZNS0_26GeluBackwardCUDAKernelImplERNS_18TensorIteratorBaseENS0_8GeluTypeEENKUlvE_clEvENKUlvE0_clEvEUlffE_EEvS4_RKT_EUliE_EEviT1_,"",@"SHT_CUDA_INFO"
	.sectionflags	@""
	.align	4


	//----- nvinfo : EIATTR_CUDA_API_VERSION
	.align		4
        /*0000*/ 	.byte	0x04, 0x37
        /*0002*/ 	.short	(.L_1637 - .L_1636)
.L_1636:
        /*0004*/ 	.word	0x00000082


	//----- nvinfo : EIATTR_KPARAM_INFO
	.align		4
.L_1637:
        /*0008*/ 	.byte	0x04, 0x17
        /*000a*/ 	.short	(.L_1639 - .L_1638)
.L_1638:
        /*000c*/ 	.word	0x00000000
        /*0010*/ 	.short	0x0001
        /*0012*/ 	.short	0x0008
        /*0014*/ 	.byte	0x00, 0xf0, 0x21, 0x0a


	//----- nvinfo : EIATTR_KPARAM_INFO
	.align		4
.L_1639:
        /*0018*/ 	.byte	0x04, 0x17
        /*001a*/ 	.short	(.L_1641 - .L_1640)
.L_1640:
        /*001c*/ 	.word	0x00000000
        /*0020*/ 	.short	0x0000
        /*0022*/ 	.short	0x0000
        /*0024*/ 	.byte	0x00, 0xf0, 0x11, 0x00


	//----- nvinfo : EIATTR_SPARSE_MMA_MASK
	.align		4
.L_1641:
        /*0028*/ 	.byte	0x03, 0x50
        /*002a*/ 	.short	0x0000


	//----- nvinfo : EIATTR_MAXREG_COUNT
	.align		4
        /*002c*/ 	.byte	0x03, 0x1b
        /*002e*/ 	.short	0x0080


	//----- nvinfo : EIATTR_MERCURY_ISA_VERSION
	.align		4
        /*0030*/ 	.byte	0x03, 0x5f
        /*0032*/ 	.short	0x0101


	//----- nvinfo : EIATTR_VRC_CTA_INIT_COUNT
	.align		4
        /*0034*/ 	.byte	0x02, 0x4a
	.zero		1
	.zero		1


	//----- nvinfo : EIATTR_EXIT_INSTR_OFFSETS
	.align		4
        /*0038*/ 	.byte	0x04, 0x1c
        /*003a*/ 	.short	(.L_1643 - .L_1642)


	//   ....[0]....
.L_1642:
        /*003c*/ 	.word	0x00000250


	//   ....[1]....
        /*0040*/ 	.word	0x000003b0


	//   ....[2]....
        /*0044*/ 	.word	0x00001bc0


	//   ....[3]....
        /*0048*/ 	.word	0x00003330


	//----- nvinfo : EIATTR_MAX_THREADS
	.align		4
.L_1643:
        /*004c*/ 	.byte	0x04, 0x05
        /*004e*/ 	.short	(.L_1645 - .L_1644)
.L_1644:
        /*0050*/ 	.word	0x00000080
        /*0054*/ 	.word	0x00000001
        /*0058*/ 	.word	0x00000001


	//----- nvinfo : EIATTR_CRS_STACK_SIZE
	.align		4
.L_1645:
        /*005c*/ 	.byte	0x04, 0x1e
        /*005e*/ 	.short	(.L_1647 - .L_1646)
.L_1646:
        /*0060*/ 	.word	0x00000000


	//----- nvinfo : EIATTR_CBANK_PARAM_SIZE
	.align		4
.L_1647:
        /*0064*/ 	.byte	0x03, 0x19
        /*0066*/ 	.short	0x0290


	//----- nvinfo : EIATTR_PARAM_CBANK
	.align		4
        /*0068*/ 	.byte	0x04, 0x0a
        /*006a*/ 	.short	(.L_1649 - .L_1648)
	.align		4
.L_1648:
        /*006c*/ 	.word	index@(.nv.constant0._ZN2at6native18elementwise_kernelILi128ELi2EZNS0_22gpu_kernel_impl_nocastIZZZNS0_26GeluBackwardCUDAKernelImplERNS_18TensorIteratorBaseENS0_8GeluTypeEENKUlvE_clEvENKUlvE0_clEvEUlffE_EEvS4_RKT_EUliE_EEviT1_)
        /*0070*/ 	.short	0x0380
        /*0072*/ 	.short	0x0290


	//----- nvinfo : EIATTR_SW_WAR
	.align		4
.L_1649:
        /*0074*/ 	.byte	0x04, 0x36
        /*0076*/ 	.short	(.L_1651 - .L_1650)
.L_1650:
        /*0078*/ 	.word	0x00000008
.L_1651:


//--------------------- .nv.info._ZN2at6native27unrolled_elementwise_kernelIZZZNS0_26GeluBackwardCUDAKernelImplERNS_18TensorIteratorBaseENS0_8GeluTypeEENKUlvE_clEvENKUlvE0_clEvEUlffE_St5arrayIPcLm3EELi4E23TrivialOffsetCalculatorILi2EjESB_ILi1EjENS0_6memory15LoadWithoutCastENSE_16StoreWithoutCastEEEviT_T0_T2_T3_T4_T5_ --------------------------
	.section	.nv.info._ZN2at6native27unrolled_elementwise_kernelIZZZNS0_26GeluBackwardCUDAKernelImplERNS_18TensorIteratorBaseENS0_8GeluTypeEENKUlvE_clEvENKUlvE0_clEvEUlffE_St5arrayIPcLm3EELi4E23TrivialOffsetCalculatorILi2EjESB_ILi1EjENS0_6memory15LoadWithoutCastENSE_16StoreWithoutCastEEEviT_T0_T2_T3_T4_T5_,"",@"SHT_CUDA_INFO"
	.sectionflags	@""
	.align	4


	//----- nvinfo : EIATTR_CUDA_API_VERSION
	.align		4
        /*0000*/ 	.byte	0x04, 0x37
        /*0002*/ 	.short	(.L_1653 - .L_1652)
.L_1652:
        /*0004*/ 	.word	0x00000082


	//----- nvinfo : EIATTR_KPARAM_INFO
	.align		4
.L_1653:
        /*0008*/ 	.byte	0x04, 0x17
        /*000a*/ 	.short	(.L_1655 - .L_1654)
.L_1654:
        /*000c*/ 	.word	0x00000000
        /*0010*/ 	.short	0x0006
        /*0012*/ 	.short	0x0023
        /*0014*/ 	.byte	0x00, 0xf0, 0x05, 0x00


	//----- nvinfo : EIATTR_KPARAM_INFO
	.align		4
.L_1655:
        /*0018*/ 	.byte	0x04, 0x17
        /*001a*/ 	.short	(.L_1657 - .L_1656)
.L_1656:
        /*001c*/ 	.word	0x00000000
        /*0020*/ 	.short	0x0005
        /*0022*/ 	.short	0x0022
        /*0024*/ 	.byte	0x00, 0xf0, 0x05, 0x00


	//----- nvinfo : EIATTR_KPARAM_INFO
	.align		4
.L_1657:
        /*0028*/ 	.byte	0x04, 0x17
        /*002a*/ 	.short	(.L_1659 - .L_1658)
.L_1658:
        /*002c*/ 	.word	0x00000000
        /*0030*/ 	.short	0x0004
        /*0032*/ 	.short	0x0021
        /*0034*/ 	.byte	0x00, 0xf0, 0x05, 0x00


	//----- nvinfo : EIATTR_KPARAM_INFO
	.align		4
.L_1659:
        /*0038*/ 	.byte	0x04, 0x17
        /*003a*/ 	.short	(.L_1661 - .L_1660)
.L_1660:
        /*003c*/ 	.word	0x00000000
        /*0040*/ 	.short	0x0003
        /*0042*/ 	.short	0x0020
        /*0044*/ 	.byte	0x00, 0xf0, 0x05, 0x00


	//----- nvinfo : EIATTR_KPARAM_INFO
	.align		4
.L_1661:
        /*0048*/ 	.byte	0x04, 0x17
        /*004a*/ 	.short	(.L_1663 - .L_1662)
.L_1662:
        /*004c*/ 	.word	0x00000000
        /*0050*/ 	.short	0x0002
        /*0052*/ 	.short	0x0008
        /*0054*/ 	.byte	0x00, 0xf0, 0x61, 0x00


	//----- nvinfo : EIATTR_KPARAM_INFO
	.align		4
.L_1663:
        /*0058*/ 	.byte	0x04, 0x17
        /*005a*/ 	.short	(.L_1665 - .L_1664)
.L_1664:
        /*005c*/ 	.word	0x00000000
        /*0060*/ 	.short	0x0001
        /*0062*/ 	.short	0x0004
        /*0064*/ 	.byte	0x00, 0xf0, 0x05, 0x00


	//----- nvinfo : EIATTR_KPARAM_INFO
	.align		4
.L_1665:
        /*0068*/ 	.byte	0x04, 0x17
        /*006a*/ 	.short	(.L_1667 - .L_1666)
.L_1666:
        /*006c*/ 	.word	0x00000000
        /*0070*/ 	.short	0x0000
        /*0072*/ 	.short	0x0000
        /*0074*/ 	.byte	0x00, 0xf0, 0x11, 0x00


	//----- nvinfo : EIATTR_SPARSE_MMA_MASK
	.align		4
.L_1667:
        /*0078*/ 	.byte	0x03, 0x50
        /*007a*/ 	.short	0x0000


	//----- nvinfo : EIATTR_MAXREG_COUNT
	.align		4
        /*007c*/ 	.byte	0x03, 0x1b
        /*007e*/ 	.short	0x00ff


	//----- nvinfo : EIATTR_MERCURY_ISA_VERSION
	.align		4
        /*0080*/ 	.byte	0x03, 0x5f
        /*0082*/ 	.short	0x0101


	//----- nvinfo : EIATTR_VRC_CTA_INIT_COUNT
	.align		4
        /*0084*/ 	.byte	0x02, 0x4a
	.zero		1
	.zero		1


	//----- nvinfo : EIATTR_EXIT_INSTR_OFFSETS
	.align		4
        /*0088*/ 	.byte	0x04, 0x1c
        /*008a*/ 	.short	(.L_1669 - .L_1668)


	//   ....[0]....
.L_1668:
        /*008c*/ 	.word	0x00000920


	//   ....[1]....
        /*0090*/ 	.word	0x00000970


	//----- nvinfo : EIATTR_MAX_THREADS
	.align		4
.L_1669:
        /*0094*/ 	.byte	0x04, 0x05
        /*0096*/ 	.short	(.L_1671 - .L_1670)
.L_1670:
        /*0098*/ 	.word	0x00000080
        /*009c*/ 	.word	0x00000001
        /*00a0*/ 	.word	0x00000001


	//----- nvinfo : EIATTR_CRS_STACK_SIZE
	.align		4
.L_1671:
        /*00a4*/ 	.byte	0x04, 0x1e
        /*00a6*/ 	.short	(.L_1673 - .L_1672)
.L_1672:
        /*00a8*/ 	.word	0x00000000


	//----- nvinfo : EIATTR_CBANK_PARAM_SIZE
	.align		4
.L_1673:
        /*00ac*/ 	.byte	0x03, 0x19
        /*00ae*/ 	.short	0x0024


	//----- nvinfo : EIATTR_PARAM_CBANK
	.align		4
        /*00b0*/ 	.byte	0x04, 0x0a
        /*00b2*/ 	.short	(.L_1675 - .L_1674)
	.align		4
.L_1674:
        /*00b4*/ 	.word	index@(.nv.constant0._ZN2at6native27unrolled_elementwise_kernelIZZZNS0_26GeluBackwardCUDAKernelImplERNS_18TensorIteratorBaseENS0_8GeluTypeEENKUlvE_clEvENKUlvE0_clEvEUlffE_St5arrayIPcLm3EELi4E23TrivialOffsetCalculatorILi2EjESB_ILi1EjENS0_6memory15LoadWithoutCastENSE_16StoreWithoutCastEEEviT_T0_T2_T3_T4_T5_)
        /*00b8*/ 	.short	0x0380
        /*00ba*/ 	.short	0x0024


	//----- nvinfo : EIATTR_SW_WAR
	.align		4
.L_1675:
        /*00bc*/ 	.byte	0x04, 0x36
        /*00be*/ 	.short	(.L_1677 - .L_1676)
.L_1676:
        /*00c0*/ 	.word	0x00000008
.L_1677:


//--------------------- .nv.info._ZN2at6native29vectorized_elementwise_kernelILi2EZZZNS0_26GeluBackwardCUDAKernelImplERNS_18TensorIteratorBaseENS0_8GeluTypeEENKUlvE_clEvENKUlvE0_clEvEUlffE_St5arrayIPcLm3EEEEviT0_T1_ --------------------------
	.section	.nv.info._ZN2at6native29vectorized_elementwise_kernelILi2EZZZNS0_26GeluBackwardCUDAKernelImplERNS_18TensorIteratorBaseENS0_8GeluTypeEENKUlvE_clEvENKUlvE0_clEvEUlffE_St5arrayIPcLm3EEEEviT0_T1_,"",@"SHT_CUDA_INFO"
	.sectionflags	@""
	.align	4


	//----- nvinfo : EIATTR_CUDA_API_VERSION
	.align		4
        /*0000*/ 	.byte	0x04, 0x37
        /*0002*/ 	.short	(.L_1679 - .L_1678)
.L_1678:
        /*0004*/ 	.word	0x00000082


	//----- nvinfo : EIATTR_KPARAM_INFO
	.align		4
.L_1679:
        /*0008*/ 	.byte	0x04, 0x17
        /*000a*/ 	.short	(.L_1681 - .L_1680)
.L_1680:
        /*000c*/ 	.word	0x00000000
        /*0010*/ 	.short	0x0002
        /*0012*/ 	.short	0x0008
        /*0014*/ 	.byte	0x00, 0xf0, 0x61, 0x00


	//----- nvinfo : EIATTR_KPARAM_INFO
	.align		4
.L_1681:
        /*0018*/ 	.byte	0x04, 0x17
        /*001a*/ 	.short	(.L_1683 - .L_1682)
.L_1682:
        /*001c*/ 	.word	0x00000000
        /*0020*/ 	.short	0x0001
        /*0022*/ 	.short	0x0004
        /*0024*/ 	.byte	0x00, 0xf0, 0x05, 0x00


	//----- nvinfo : EIATTR_KPARAM_INFO
	.align		4
.L_1683:
        /*0028*/ 	.byte	0x04, 0x17
        /*002a*/ 	.short	(.L_1685 - .L_1684)
.L_1684:
        /*002c*/ 	.word	0x00000000
        /*0030*/ 	.short	0x0000
        /*0032*/ 	.short	0x0000
        /*0034*/ 	.byte	0x00, 0xf0, 0x11, 0x00


	//----- nvinfo : EIATTR_SPARSE_MMA_MASK
	.align		4
.L_1685:
        /*0038*/ 	.byte	0x03, 0x50
        /*003a*/ 	.short	0x0000


	//----- nvinfo : EIATTR_MAXREG_COUNT
	.align		4
        /*003c*/ 	.byte	0x03, 0x1b
        /*003e*/ 	.short	0x00ff


	//----- nvinfo : EIATTR_MERCURY_ISA_VERSION
	.align		4
        /*0040*/ 	.byte	0x03, 0x5f
        /*0042*/ 	.short	0x0101


	//----- nvinfo : EIATTR_VRC_CTA_INIT_COUNT
	.align		4
        /*0044*/ 	.byte	0x02, 0x4a
	.zero		1
	.zero		1


	//----- nvinfo : EIATTR_EXIT_INSTR_OFFSETS
	.align		4
        /*0048*/ 	.byte	0x04, 0x1c
        /*004a*/ 	.short	(.L_1687 - .L_1686)


	//   ....[0]....
.L_1686:
        /*004c*/ 	.word	0x00001320


	//   ....[1]....
        /*0050*/ 	.word	0x00001370


	//   ....[2]....
        /*0054*/ 	.word	0x00001bf0


	//----- nvinfo : EIATTR_MAX_THREADS
	.align		4
.L_1687:
        /*0058*/ 	.byte	0x04, 0x05
        /*005a*/ 	.short	(.L_1689 - .L_1688)
.L_1688:
        /*005c*/ 	.word	0x00000080
        /*0060*/ 	.word	0x00000001
        /*0064*/ 	.word	0x00000001


	//----- nvinfo : EIATTR_CRS_STACK_SIZE
	.align		4
.L_1689:
        /*0068*/ 	.byte	0x04, 0x1e
        /*006a*/ 	.short	(.L_1691 - .L_1690)
.L_1690:
        /*006c*/ 	.word	0x00000000


	//----- nvinfo : EIATTR_CBANK_PARAM_SIZE
	.align		4
.L_1691:
        /*0070*/ 	.byte	0x03, 0x19
        /*0072*/ 	.short	0x0020


	//----- nvinfo : EIATTR_PARAM_CBANK
	.align		4
        /*0074*/ 	.byte	0x04, 0x0a
        /*0076*/ 	.short	(.L_1693 - .L_1692)
	.align		4
.L_1692:
        /*0078*/ 	.word	index@(.nv.constant0._ZN2at6native29vectorized_elementwise_kernelILi2EZZZNS0_26GeluBackwardCUDAKernelImplERNS_18TensorIteratorBaseENS0_8GeluTypeEENKUlvE_clEvENKUlvE0_clEvEUlffE_St5arrayIPcLm3EEEEviT0_T1_)
        /*007c*/ 	.short	0x0380
        /*007e*/ 	.short	0x0020


	//----- nvinfo : EIATTR_SW_WAR
	.align		4
.L_1693:
        /*0080*/ 	.byte	0x04, 0x36
        /*0082*/ 	.short	(.L_1695 - .L_1694)
.L_1694:
        /*0084*/ 	.word	0x00000008
.L_1695:


//--------------------- .nv.info._ZN2at6native29vectorized_elementwise_kernelILi4EZZZNS0_26GeluBackwardCUDAKernelImplERNS_18TensorIteratorBaseENS0_8GeluTypeEENKUlvE_clEvENKUlvE0_clEvEUlffE_St5arrayIPcLm3EEEEviT0_T1_ --------------------------
	.section	.nv.info._ZN2at6native29vectorized_elementwise_kernelILi4EZZZNS0_26GeluBackwardCUDAKernelImplERNS_18TensorIteratorBaseENS0_8GeluTypeEENKUlvE_clEvENKUlvE0_clEvEUlffE_St5arrayIPcLm3EEEEviT0_T1_,"",@"SHT_CUDA_INFO"
	.sectionflags	@""
	.align	4


	//----- nvinfo : EIATTR_CUDA_API_VERSION
	.align		4
        /*0000*/ 	.byte	0x04, 0x37
        /*0002*/ 	.short	(.L_1697 - .L_1696)
.L_1696:
        /*0004*/ 	.word	0x00000082


	//----- nvinfo : EIATTR_KPARAM_INFO
	.align		4
.L_1697:
        /*0008*/ 	.byte	0x04, 0x17
        /*000a*/ 	.short	(.L_1699 - .L_1698)
.L_1698:
        /*000c*/ 	.word	0x00000000
        /*0010*/ 	.short	0x0002
        /*0012*/ 	.short	0x0008
        /*0014*/ 	.byte	0x00, 0xf0, 0x61, 0x00


	//----- nvinfo : EIATTR_KPARAM_INFO
	.align		4
.L_1699:
        /*0018*/ 	.byte	0x04, 0x17
        /*001a*/ 	.short	(.L_1701 - .L_1700)
.L_1700:
        /*001c*/ 	.word	0x00000000
        /*0020*/ 	.short	0x0001
        /*0022*/ 	.short	0x0004
        /*0024*/ 	.byte	0x00, 0xf0, 0x05, 0x00


	//----- nvinfo : EIATTR_KPARAM_INFO
	.align		4
.L_1701:
        /*0028*/ 	.byte	0x04, 0x17
        /*002a*/ 	.short	(.L_1703 - .L_1702)
.L_1702:
        /*002c*/ 	.word	0x00000000
        /*0030*/ 	.short	0x0000
        /*0032*/ 	.short	0x0000
        /*0034*/ 	.byte	0x00, 0xf0, 0x11, 0x00


	//----- nvinfo : EIATTR_SPARSE_MMA_MASK
	.align		4
.L_1703:
        /*0038*/ 	.byte	0x03, 0x50
        /*003a*/ 	.short	0x0000


	//----- nvinfo : EIATTR_MAXREG_COUNT
	.align		4
        /*003c*/ 	.byte	0x03, 0x1b
        /*003e*/ 	.short	0x00ff


	//----- nvinfo : EIATTR_MERCURY_ISA_VERSION
	.align		4
        /*0040*/ 	.byte	0x03, 0x5f
        /*0042*/ 	.short	0x0101


	//----- nvinfo : EIATTR_VRC_CTA_INIT_COUNT
	.align		4
        /*0044*/ 	.byte	0x02, 0x4a
	.zero		1
	.zero		1


	//----- nvinfo : EIATTR_EXIT_INSTR_OFFSETS
	.align		4
        /*0048*/ 	.byte	0x04, 0x1c
        /*004a*/ 	.short	(.L_1705 - .L_1704)


	//   ....[0]....
.L_1704:
        /*004c*/ 	.word	0x00001320


	//   ....[1]....
        /*0050*/ 	.word	0x00001370


	//   ....[2]....
        /*0054*/ 	.word	0x00001b90


	//----- nvinfo : EIATTR_MAX_THREADS
	.align		4
.L_1705:
        /*0058*/ 	.byte	0x04, 0x05
        /*005a*/ 	.short	(.L_1707 - .L_1706)
.L_1706:
        /*005c*/ 	.word	0x00000080
        /*0060*/ 	.word	0x00000001
        /*0064*/ 	.word	0x00000001


	//----- nvinfo : EIATTR_CRS_STACK_SIZE
	.align		4
.L_1707:
        /*0068*/ 	.byte	0x04, 0x1e
        /*006a*/ 	.short	(.L_1709 - .L_1708)
.L_1708:
        /*006c*/ 	.word	0x00000000


	//----- nvinfo : EIATTR_CBANK_PARAM_SIZE
	.align		4
.L_1709:
        /*0070*/ 	.byte	0x03, 0x19
        /*0072*/ 	.short	0x0020


	//----- nvinfo : EIATTR_PARAM_CBANK
	.align		4
        /*0074*/ 	.byte	0x04, 0x0a
        /*0076*/ 	.short	(.L_1711 - .L_1710)
	.align		4
.L_1710:
        /*0078*/ 	.word	index@(.nv.constant0._ZN2at6native29vectorized_elementwise_kernelILi4EZZZNS0_26GeluBackwardCUDAKernelImplERNS_18TensorIteratorBaseENS0_8GeluTypeEENKUlvE_clEvENKUlvE0_clEvEUlffE_St5arrayIPcLm3EEEEviT0_T1_)
        /*007c*/ 	.short	0x0380
        /*007e*/ 	.short	0x0020


	//----- nvinfo : EIATTR_SW_WAR
	.align		4
.L_1711:
        /*0080*/ 	.byte	0x04, 0x36
        /*0082*/ 	.short	(.L_1713 - .L_1712)
.L_1712:
        /*0084*/ 	.word	0x00000008
.L_1713:


//--------------------- .nv.info._ZN2at6native29vectorized_elementwise_kernelILi8EZZZNS0_26GeluBackwardCUDAKernelImplERNS_18TensorIteratorBaseENS0_8GeluTypeEENKUlvE_clEvENKUlvE0_clEvEUlffE_St5arrayIPcLm3EEEEviT0_T1_ --------------------------
	.section	.nv.info._ZN2at6native29vectorized_elementwise_kernelILi8EZZZNS0_26GeluBackwardCUDAKernelImplERNS_18TensorIteratorBaseENS0_8GeluTypeEENKUlvE_clEvENKUlvE0_clEvEUlffE_St5arrayIPcLm3EEEEviT0_T1_,"",@"SHT_CUDA_INFO"
	.sectionflags	@""
	.align	4


	//----- nvinfo : EIATTR_CUDA_API_VERSION
	.align		4
        /*0000*/ 	.byte	0x04, 0x37
        /*0002*/ 	.short	(.L_1715 - .L_1714)
.L_1714:
        /*0004*/ 	.word	0x00000082


	//----- nvinfo : EIATTR_KPARAM_INFO
	.align		4
.L_1715:
        /*0008*/ 	.byte	0x04, 0x17
        /*000a*/ 	.short	(.L_1717 - .L_1716)
.L_1716:
        /*000c*/ 	.word	0x00000000
        /*0010*/ 	.short	0x0002
        /*0012*/ 	.short	0x0008
        /*0014*/ 	.byte	0x00, 0xf0, 0x61, 0x00


	//----- nvinfo : EIATTR_KPARAM_INFO
	.align		4
.L_1717:
        /*0018*/ 	.byte	0x04, 0x17
        /*001a*/ 	.short	(.L_1719 - .L_1718)
.L_1718:
        /*001c*/ 	.word	0x00000000
        /*0020*/ 	.short	0x0001
        /*0022*/ 	.short	0x0004
        /*0024*/ 	.byte	0x00, 0xf0, 0x05, 0x00


	//----- nvinfo : EIATTR_KPARAM_INFO
	.align		4
.L_1719:
        /*0028*/ 	.byte	0x04, 0x17
        /*002a*/ 	.short	(.L_1721 - .L_1720)
.L_1720:
        /*002c*/ 	.word	0x00000000
        /*0030*/ 	.short	0x0000
        /*0032*/ 	.short	0x0000
        /*0034*/ 	.byte	0x00, 0xf0, 0x11, 0x00


	//----- nvinfo : EIATTR_SPARSE_MMA_MASK
	.align		4
.L_1721:
        /*0038*/ 	.byte	0x03, 0x50
        /*003a*/ 	.short	0x0000


	//----- nvinfo : EIATTR_MAXREG_COUNT
	.align		4
        /*003c*/ 	.byte	0x03, 0x1b
        /*003e*/ 	.short	0x00ff


	//----- nvinfo : EIATTR_MERCURY_ISA_VERSION
	.align		4
        /*0040*/ 	.byte	0x03, 0x5f
        /*0042*/ 	.short	0x0101


	//----- nvinfo : EIATTR_VRC_CTA_INIT_COUNT
	.align		4
        /*0044*/ 	.byte	0x02, 0x4a
	.zero		1
	.zero		1


	//----- nvinfo : EIATTR_EXIT_INSTR_OFFSETS
	.align		4
        /*0048*/ 	.byte	0x04, 0x1c
        /*004a*/ 	.short	(.L_1723 - .L_1722)


	//   ....[0]....
.L_1722:
        /*004c*/ 	.word	0x00001320


	//   ....[1]....
        /*0050*/ 	.word	0x00001370


	//   ....[2]....
        /*0054*/ 	.word	0x00001b60


	//----- nvinfo : EIATTR_MAX_THREADS
	.align		4
.L_1723:
        /*0058*/ 	.byte	0x04, 0x05
        /*005a*/ 	.short	(.L_1725 - .L_1724)
.L_1724:
        /*005c*/ 	.word	0x00000080
        /*0060*/ 	.word	0x00000001
        /*0064*/ 	.word	0x00000001


	//----- nvinfo : EIATTR_CRS_STACK_SIZE
	.align		4
.L_1725:
        /*0068*/ 	.byte	0x04, 0x1e
        /*006a*/ 	.short	(.L_1727 - .L_1726)
.L_1726:
        /*006c*/ 	.word	0x00000000


	//----- nvinfo : EIATTR_CBANK_PARAM_SIZE
	.align		4
.L_1727:
        /*0070*/ 	.byte	0x03, 0x19
        /*0072*/ 	.short	0x0020


	//----- nvinfo : EIATTR_PARAM_CBANK
	.align		4
        /*0074*/ 	.byte	0x04, 0x0a
        /*0076*/ 	.short	(.L_1729 - .L_1728)
	.align		4
.L_1728:
        /*0078*/ 	.word	index@(.nv.constant0._ZN2at6native29vectorized_elementwise_kernelILi8EZZZNS0_26GeluBackwardCUDAKernelImplERNS_18TensorIteratorBaseENS0_8GeluTypeEENKUlvE_clEvENKUlvE0_clEvEUlffE_St5arrayIPcLm3EEEEviT0_T1_)
        /*007c*/ 	.short	0x0380
        /*007e*/ 	.short	0x0020


	//----- nvinfo : EIATTR_SW_WAR
	.align		4
.L_1729:
        /*0080*/ 	.byte	0x04, 0x36
        /*0082*/ 	.short	(.L_1731 - .L_1730)
.L_1730:
        /*0084*/ 	.word	0x00000008
.L_1731:


//--------------------- .nv.info._ZN2at6native18elementwise_kernelILi128ELi4EZNS0_15gpu_kernel_implIZZZNS0_26GeluBackwardCUDAKernelImplERNS_18TensorIteratorBaseENS0_8GeluTypeEENKUlvE_clEvENKUlvE_clEvEUlddE_EEvS4_RKT_EUliE_EEviT1_ --------------------------
	.section	.nv.info._ZN2at6native18elementwise_kernelILi128ELi4EZNS0_15gpu_kernel_implIZZZNS0_26GeluBackwardCUDAKernelImplERNS_18TensorIteratorBaseENS0_8GeluTypeEENKUlvE_clEvENKUlvE_clEvEUlddE_EEvS4_RKT_EUliE_EEviT1_,"",@"SHT_CUDA_INFO"
	.sectionflags	@""
	.align	4


	//----- nvinfo : EIATTR_CUDA_API_VERSION
	.align		4
        /*0000*/ 	.byte	0x04, 0x37
        /*0002*/ 	.short	(.L_1733 - .L_1732)
.L_1732:
        /*0004*/ 	.word	0x00000082


	//----- nvinfo : EIATTR_KPARAM_INFO
	.align		4
.L_1733:
        /*0008*/ 	.byte	0x04, 0x17
        /*000a*/ 	.short	(.L_1735 - .L_1734)
.L_1734:
        /*000c*/ 	.word	0x00000000
        /*0010*/ 	.short	0x0001
        /*0012*/ 	.short	0x0008
        /*0014*/ 	.byte	0x00, 0xf0, 0x21, 0x0a


	//----- nvinfo : EIATTR_KPARAM_INFO
	.align		4
.L_1735:
        /*0018*/ 	.byte	0x04, 0x17
        /*001a*/ 	.short	(.L_1737 - .L_1736)
.L_1736:
        /*001c*/ 	.word	0x00000000
        /*0020*/ 	.short	0x0000
        /*0022*/ 	.short	0x0000
        /*0024*/ 	.byte	0x00, 0xf0, 0x11, 0x00


	//----- nvinfo : EIATTR_SPARSE_MMA_MASK
	.align		4
.L_1737:
        /*0028*/ 	.byte	0x03, 0x50
        /*002a*/ 	.short	0x0000


	//----- nvinfo : EIATTR_MAXREG_COUNT
	.align		4
        /*002c*/ 	.byte	0x03, 0x1b
        /*002e*/ 	.short	0x0080


	//----- nvinfo : EIATTR_EXTERNS
	.align		4
        /*0030*/ 	.byte	0x04, 0x0f
        /*0032*/ 	.short	(.L_1739 - .L_1738)


	//   ....[0]....
	.align		4
.L_1738:
        /*0034*/ 	.word	index@(__assertfail)


	//----- nvinfo : EIATTR_MERCURY_ISA_VERSION
	.align		4
.L_1739:
        /*0038*/ 	.byte	0x03, 0x5f
        /*003a*/ 	.short	0x0101


	//----- nvinfo : EIATTR_VRC_CTA_INIT_COUNT
	.align		4
        /*003c*/ 	.byte	0x02, 0x4a
	.zero		1
	.zero		1


	//----- nvinfo : EIATTR_SYSCALL_OFFSETS
	.align		4
        /*0040*/ 	.byte	0x04, 0x46
        /*0042*/ 	.short	(.L_1741 - .L_1740)


	//   ....[0]....
.L_1740:
        /*0044*/ 	.word	0x000024c0


	//   ....[1]....
        /*0048*/ 	.word	0x000033a0


	//   ....[2]....
        /*004c*/ 	.word	0x00004bf0


	//   ....[3]....
        /*0050*/ 	.word	0x00007270


	//   ....[4]....
        /*0054*/ 	.word	0x00008150


	//   ....[5]....
        /*0058*/ 	.word	0x00009720


	//   ....[6]....
        /*005c*/ 	.word	0x0000bf50


	//   ....[7]....
        /*0060*/ 	.word	0x0000ce30


	//   ....[8]....
        /*0064*/ 	.word	0x0000e400


	//   ....[9]....
        /*0068*/ 	.word	0x00010c50


	//   ....[10]....
        /*006c*/ 	.word	0x00011b30


	//   ....[11]....
        /*0070*/ 	.word	0x000130d0


	//----- nvinfo : EIATTR_EXIT_INSTR_OFFSETS
	.align		4
.L_1741:
        /*0074*/ 	.byte	0x04, 0x1c
        /*0076*/ 	.short	(.L_1743 - .L_1742)


	//   ....[0]....
.L_1742:
        /*0078*/ 	.word	0x0000e7a0


	//   ....[1]....
        /*007c*/ 	.word	0x00012460


	//   ....[2]....
        /*0080*/ 	.word	0x000124a0


	//   ....[3]....
        /*0084*/ 	.word	0x00012530


	//   ....[4]....
        /*0088*/ 	.word	0x00012560


	//   ....[5]....
        /*008c*/ 	.word	0x00012590


	//   ....[6]....
        /*0090*/ 	.word	0x00012660


	//   ....[7]....
        /*0094*/ 	.word	0x000126e0


	//   ....[8]....
        /*0098*/ 	.word	0x000127c0


	//   ....[9]....
        /*009c*/ 	.word	0x00012850


	//   ....[10]....
        /*00a0*/ 	.word	0x00012870


	//   ....[11]....
        /*00a4*/ 	.word	0x00012940


	//   ....[12]....
        /*00a8*/ 	.word	0x00012af0


	//   ....[13]....
        /*00ac*/ 	.word	0x00012ca0


	//   ....[14]....
        /*00b0*/ 	.word	0x00012e40


	//   ....[15]....
        /*00b4*/ 	.word	0x00012e70


	//   ....[16]....
        /*00b8*/ 	.word	0x00012ea0


	//   ....[17]....
        /*00bc*/ 	.word	0x00012f40


	//   ....[18]....
        /*00c0*/ 	.word	0x00012f70


	//   ....[19]....
        /*00c4*/ 	.word	0x000130e0


	//   ....[20]....
        /*00c8*/ 	.word	0x00013230


	//   ....[21]....
        /*00cc*/ 	.word	0x000133b0


	//   ....[22]....
        /*00d0*/ 	.word	0x00013430


	//----- nvinfo : EIATTR_MAX_THREADS
	.align		4
.L_1743:
        /*00d4*/ 	.byte	0x04, 0x05
        /*00d6*/ 	.short	(.L_1745 - .L_1744)
.L_1744:
        /*00d8*/ 	.word	0x00000080
        /*00dc*/ 	.word	0x00000001
        /*00e0*/ 	.word	0x00000001


	//----- nvinfo : EIATTR_CRS_STACK_SIZE
	.align		4
.L_1745:
        /*00e4*/ 	.byte	0x04, 0x1e
        /*00e6*/ 	.short	(.L_1747 - .L_1746)
.L_1746:
        /*00e8*/ 	.word	0x00000000


	//----- nvinfo : EIATTR_CBANK_PARAM_SIZE
	.align		4
.L_1747:
        /*00ec*/ 	.byte	0x03, 0x19
        /*00ee*/ 	.short	0x0290


	//----- nvinfo : EIATTR_PARAM_CBANK
	.align		4
        /*00f0*/ 	.byte	0x04, 0x0a
        /*00f2*/ 	.short	(.L_1749 - .L_1748)
	.align		4
.L_1748:
        /*00f4*/ 	.word	index@(.nv.constant0._ZN2at6native18elementwise_kernelILi128ELi4EZNS0_15gpu_kernel_implIZZZNS0_26GeluBackwardCUDAKernelImplERNS_18TensorIteratorBaseENS0_8GeluTypeEENKUlvE_clEvENKUlvE_clEvEUlddE_EEvS4_RKT_EUliE_EEviT1_)
        /*00f8*/ 	.short	0x0380
        /*00fa*/ 	.short	0x0290


	//----- nvinfo : EIATTR_SW_WAR
	.align		4
.L_1749:
        /*00fc*/ 	.byte	0x04, 0x36
        /*00fe*/ 	.short	(.L_1751 - .L_1750)
.L_1750:
        /*0100*/ 	.word	0x00000008
.L_1751:


//--------------------- .nv.info._ZN2at6native27unrolled_elementwise_kernelIZZZNS0_26GeluBackwardCUDAKernelImplERNS_18TensorIteratorBaseENS0_8GeluTypeEENKUlvE_clEvENKUlvE_clEvEUlddE_St5arrayIPcLm3EELi4E23TrivialOffsetCalculatorILi2EjESB_ILi1EjENS0_6memory12LoadWithCastILi2EEENSE_13StoreWithCastILi1EEEEEviT_T0_T2_T3_T4_T5_ --------------------------
	.section	.nv.info._ZN2at6native27unrolled_elementwise_kernelIZZZNS0_26GeluBackwardCUDAKernelImplERNS_18TensorIteratorBaseENS0_8GeluTypeEENKUlvE_clEvENKUlvE_clEvEUlddE_St5arrayIPcLm3EELi4E23TrivialOffsetCalculatorILi2EjESB_ILi1EjENS0_6memory12LoadWithCastILi2EEENSE_13StoreWithCastILi1EEEEEviT_T0_T2_T3_T4_T5_,"",@"SHT_CUDA_INFO"
	.sectionflags	@""
	.align	4


	//----- nvinfo : EIATTR_CUDA_API_VERSION
	.align		4
        /*0000*/ 	.byte	0x04, 0x37
        /*0002*/ 	.short	(.L_1753 - .L_1752)
.L_1752:
        /*0004*/ 	.word	0x00000082


	//----- nvinfo : EIATTR_KPARAM_INFO
	.align		4
.L_1753:
        /*0008*/ 	.byte	0x04, 0x17
        /*000a*/ 	.short	(.L_1755 - .L_1754)
.L_1754:
        /*000c*/ 	.word	0x00000000
        /*0010*/ 	.short	0x0006
        /*0012*/ 	.short	0x0030
        /*0014*/ 	.byte	0x00, 0xf0, 0x21, 0x00


	//----- nvinfo : EIATTR_KPARAM_INFO
	.align		4
.L_1755:
        /*0018*/ 	.byte	0x04, 0x17
        /*001a*/ 	.short	(.L_1757 - .L_1756)
.L_1756:
        /*001c*/ 	.word	0x00000000
        /*0020*/ 	.short	0x0005
        /*0022*/ 	.short	0x0024
        /*0024*/ 	.byte	0x00, 0xf0, 0x31, 0x00


	//----- nvinfo : EIATTR_KPARAM_INFO
	.align		4
.L_1757:
        /*0028*/ 	.byte	0x04, 0x17
        /*002a*/ 	.short	(.L_1759 - .L_1758)
.L_1758:
        /*002c*/ 	.word	0x00000000
        /*0030*/ 	.short	0x0004
        /*0032*/ 	.short	0x0021
        /*0034*/ 	.byte	0x00, 0xf0, 0x05, 0x00


	//----- nvinfo : EIATTR_KPARAM_INFO
	.align		4
.L_1759:
        /*0038*/ 	.byte	0x04, 0x17
        /*003a*/ 	.short	(.L_1761 - .L_1760)
.L_1760:
        /*003c*/ 	.word	0x00000000
        /*0040*/ 	.short	0x0003
        /*0042*/ 	.short	0x0020
        /*0044*/ 	.byte	0x00, 0xf0, 0x05, 0x00


	//----- nvinfo : EIATTR_KPARAM_INFO
	.align		4
.L_1761:
        /*0048*/ 	.byte	0x04, 0x17
        /*004a*/ 	.short	(.L_1763 - .L_1762)
.L_1762:
        /*004c*/ 	.word	0x00000000
        /*0050*/ 	.short	0x0002
        /*0052*/ 	.short	0x0008
        /*0054*/ 	.byte	0x00, 0xf0, 0x61, 0x00


	//----- nvinfo : EIATTR_KPARAM_INFO
	.align		4
.L_1763:
        /*0058*/ 	.byte	0x04, 0x17
        /*005a*/ 	.short	(.L_1765 - .L_1764)
.L_1764:
        /*005c*/ 	.word	0x00000000
        /*0060*/ 	.short	0x0001
        /*0062*/ 	.short	0x0004
        /*0064*/ 	.byte	0x00, 0xf0, 0x05, 0x00


	//----- nvinfo : EIATTR_KPARAM_INFO
	.align		4
.L_1765:
        /*0068*/ 	.byte	0x04, 0x17
        /*006a*/ 	.short	(.L_1767 - .L_1766)
.L_1766:
        /*006c*/ 	.word	0x00000000
        /*0070*/ 	.short	0x0000
        /*0072*/ 	.short	0x0000
        /*0074*/ 	.byte	0x00, 0xf0, 0x11, 0x00


	//----- nvinfo : EIATTR_SPARSE_MMA_MASK
	.align		4
.L_1767:
        /*0078*/ 	.byte	0x03, 0x50
        /*007a*/ 	.short	0x0000


	//----- nvinfo : EIATTR_MAXREG_COUNT
	.align		4
        /*007c*/ 	.byte	0x03, 0x1b
        /*007e*/ 	.short	0x00ff


	//----- nvinfo : EIATTR_EXTERNS
	.align		4
        /*0080*/ 	.byte	0x04, 0x0f
        /*0082*/ 	.short	(.L_1769 - .L_1768)


	//   ....[0]....
	.align		4
.L_1768:
        /*0084*/ 	.word	index@(__assertfail)


	//----- nvinfo : EIATTR_MERCURY_ISA_VERSION
	.align		4
.L_1769:
        /*0088*/ 	.byte	0x03, 0x5f
        /*008a*/ 	.short	0x0101


	//----- nvinfo : EIATTR_VRC_CTA_INIT_COUNT
	.align		4
        /*008c*/ 	.byte	0x02, 0x4a
	.zero		1
	.zero		1


	//----- nvinfo : EIATTR_SYSCALL_OFFSETS
	.align		4
        /*0090*/ 	.byte	0x04, 0x46
        /*0092*/ 	.short	(.L_1771 - .L_1770)


	//   ....[0]....
.L_1770:
        /*0094*/ 	.word	0x00000eb0


	//   ....[1]....
        /*0098*/ 	.word	0x00001dc0


	//   ....[2]....
        /*009c*/ 	.word	0x00002e10


	//   ....[3]....
        /*00a0*/ 	.word	0x00003d20


	//   ....[4]....
        /*00a4*/ 	.word	0x00004cb0


	//   ....[5]....
        /*00a8*/ 	.word	0x00005bc0


	//   ....[6]....
        /*00ac*/ 	.word	0x00006b50


	//   ....[7]....
        /*00b0*/ 	.word	0x00007a30


	//   ....[8]....
        /*00b4*/ 	.word	0x0000abc0


	//   ....[9]....
        /*00b8*/ 	.word	0x0000bba0


	//   ....[10]....
        /*00bc*/ 	.word	0x0000cce0


	//   ....[11]....
        /*00c0*/ 	.word	0x0000de20


	//----- nvinfo : EIATTR_EXIT_INSTR_OFFSETS
	.align		4
.L_1771:
        /*00c4*/ 	.byte	0x04, 0x1c
        /*00c6*/ 	.short	(.L_1773 - .L_1772)


	//   ....[0]....
.L_1772:
        /*00c8*/ 	.word	0x0000d070


	//   ....[1]....
        /*00cc*/ 	.word	0x0000d1b0


	//   ....[2]....
        /*00d0*/ 	.word	0x0000d1f0


	//   ....[3]....
        /*00d4*/ 	.word	0x0000d280


	//   ....[4]....
        /*00d8*/ 	.word	0x0000d2b0


	//   ....[5]....
        /*00dc*/ 	.word	0x0000d2e0


	//   ....[6]....
        /*00e0*/ 	.word	0x0000d3b0


	//   ....[7]....
        /*00e4*/ 	.word	0x0000d430


	//   ....[8]....
        /*00e8*/ 	.word	0x0000d510


	//   ....[9]....
        /*00ec*/ 	.word	0x0000d5a0


	//   ....[10]....
        /*00f0*/ 	.word	0x0000d5c0


	//   ....[11]....
        /*00f4*/ 	.word	0x0000d690


	//   ....[12]....
        /*00f8*/ 	.word	0x0000d840


	//   ....[13]....
        /*00fc*/ 	.word	0x0000d9f0


	//   ....[14]....
        /*0100*/ 	.word	0x0000db90


	//   ....[15]....
        /*0104*/ 	.word	0x0000dbc0


	//   ....[16]....
        /*0108*/ 	.word	0x0000dbf0


	//   ....[17]....
        /*010c*/ 	.word	0x0000dc90


	//   ....[18]....
        /*0110*/ 	.word	0x0000dcc0


	//   ....[19]....
        /*0114*/ 	.word	0x0000de30


	//   ....[20]....
        /*0118*/ 	.word	0x0000df80


	//   ....[21]....
        /*011c*/ 	.word	0x0000e100


	//   ....[22]....
        /*0120*/ 	.word	0x0000e180


	//----- nvinfo : EIATTR_MAX_THREADS
	.align		4
.L_1773:
        /*0124*/ 	.byte	0x04, 0x05
        /*0126*/ 	.short	(.L_1775 - .L_1774)
.L_1774:
        /*0128*/ 	.word	0x00000080
        /*012c*/ 	.word	0x00000001
        /*0130*/ 	.word	0x00000001


	//----- nvinfo : EIATTR_CRS_STACK_SIZE
	.align		4
.L_1775:
        /*0134*/ 	.byte	0x04, 0x1e
        /*0136*/ 	.short	(.L_1777 - .L_1776)
.L_1776:
        /*0138*/ 	.word	0x00000000


	//----- nvinfo : EIATTR_CBANK_PARAM_SIZE
	.align		4
.L_1777:
        /*013c*/ 	.byte	0x03, 0x19
        /*013e*/ 	.short	0x0038


	//----- nvinfo : EIATTR_PARAM_CBANK
	.align		4
        /*0140*/ 	.byte	0x04, 0x0a
        /*0142*/ 	.short	(.L_1779 - .L_1778)
	.align		4
.L_1778:
        /*0144*/ 	.word	index@(.nv.constant0._ZN2at6native27unrolled_elementwise_kernelIZZZNS0_26GeluBackwardCUDAKernelImplERNS_18TensorIteratorBaseENS0_8GeluTypeEENKUlvE_clEvENKUlvE_clEvEUlddE_St5arrayIPcLm3EELi4E23TrivialOffsetCalculatorILi2EjESB_ILi1EjENS0_6memory12LoadWithCastILi2EEENSE_13StoreWithCastILi1EEEEEviT_T0_T2_T3_T4_T5_)
        /*0148*/ 	.short	0x0380
        /*014a*/ 	.short	0x0038


	//----- nvinfo : EIATTR_SW_WAR
	.align		4
.L_1779:
        /*014c*/ 	.byte	0x04, 0x36
        /*014e*/ 	.short	(.L_1781 - .L_1780)
.L_1780:
        /*0150*/ 	.word	0x00000008
.L_1781:


//--------------------- .nv.info._ZN2at6native18elementwise_kernelILi128ELi2EZNS0_22gpu_kernel_impl_nocastIZZZNS0_26GeluBackwardCUDAKernelImplERNS_18TensorIteratorBaseENS0_8GeluTypeEENKUlvE_clEvENKUlvE_clEvEUlddE_EEvS4_RKT_EUliE_EEviT1_ --------------------------
	.section	.nv.info._ZN2at6native18elementwise_kernelILi128ELi2EZNS0_22gpu_kernel_impl_nocastIZZZNS0_26GeluBackwardCUDAKernelImplERNS_18TensorIteratorBaseENS0_8GeluTypeEENKUlvE_clEvENKUlvE_clEvEUlddE_EEvS4_RKT_EUliE_EEviT1_,"",@"SHT_CUDA_INFO"
	.sectionflags	@""
	.align	4


	//----- nvinfo : EIATTR_CUDA_API_VERSION
	.align		4
        /*0000*/ 	.byte	0x04, 0x37
        /*0002*/ 	.short	(.L_1783 - .L_1782)
.L_1782:
        /*0004*/ 	.word	0x00000082


	//----- nvinfo : EIATTR_KPARAM_INFO
	.align		4
.L_1783:
        /*0008*/ 	.byte	0x04, 0x17
        /*000a*/ 	.short	(.L_1785 - .L_1784)
.L_1784:
        /*000c*/ 	.word	0x00000000
        /*0010*/ 	.short	0x0001
        /*0012*/ 	.short	0x0008
        /*0014*/ 	.byte	0x00, 0xf0, 0x21, 0x0a


	//----- nvinfo : EIATTR_KPARAM_INFO
	.align		4
.L_1785:
        /*0018*/ 	.byte	0x04, 0x17
        /*001a*/ 	.short	(.L_1787 - .L_1786)
.L_1786:
        /*001c*/ 	.word	0x00000000
        /*0020*/ 	.short	0x0000
        /*0022*/ 	.short	0x0000
        /*0024*/ 	.byte	0x00, 0xf0, 0x11, 0x00


	//----- nvinfo : EIATTR_SPARSE_MMA_MASK
	.align		4
.L_1787:
        /*0028*/ 	.byte	0x03, 0x50
        /*002a*/ 	.short	0x0000


	//----- nvinfo : EIATTR_MAXREG_COUNT
	.align		4
        /*002c*/ 	.byte	0x03, 0x1b
        /*002e*/ 	.short	0x0080


	//----- nvinfo : EIATTR_MERCURY_ISA_VERSION
	.align		4
        /*0030*/ 	.byte	0x03, 0x5f
        /*0032*/ 	.short	0x0101


	//----- nvinfo : EIATTR_VRC_CTA_INIT_COUNT
	.align		4
        /*0034*/ 	.byte	0x02, 0x4a
	.zero		1
	.zero		1


	//----- nvinfo : EIATTR_EXIT_INSTR_OFFSETS
	.align		4
        /*0038*/ 	.byte	0x04, 0x1c
        /*003a*/ 	.short	(.L_1789 - .L_1788)


	//   ....[0]....
.L_1788:
        /*003c*/ 	.word	0x00000910


	//   ....[1]....
        /*0040*/ 	.word	0x00001130


	//   ....[2]....
        /*0044*/ 	.word	0x00003020


	//   ....[3]....
        /*0048*/ 	.word	0x00004e70


	//----- nvinfo : EIATTR_MAX_THREADS
	.align		4
.L_1789:
        /*004c*/ 	.byte	0x04, 0x05
        /*004e*/ 	.short	(.L_1791 - .L_1790)
.L_1790:
        /*0050*/ 	.word	0x00000080
        /*0054*/ 	.word	0x00000001
        /*0058*/ 	.word	0x00000001


	//----- nvinfo : EIATTR_CRS_STACK_SIZE
	.align		4
.L_1791:
        /*005c*/ 	.byte	0x04, 0x1e
        /*005e*/ 	.short	(.L_1793 - .L_1792)
.L_1792:
        /*0060*/ 	.word	0x00000000


	//----- nvinfo : EIATTR_CBANK_PARAM_SIZE
	.align		4
.L_1793:
        /*0064*/ 	.byte	0x03, 0x19
        /*0066*/ 	.short	0x0290


	//----- nvinfo : EIATTR_PARAM_CBANK
	.align		4
        /*0068*/ 	.byte	0x04, 0x0a
        /*006a*/ 	.short	(.L_1795 - .L_1794)
	.align		4
.L_1794:
        /*006c*/ 	.word	index@(.nv.constant0._ZN2at6native18elementwise_kernelILi128ELi2EZNS0_22gpu_kernel_impl_nocastIZZZNS0_26GeluBackwardCUDAKernelImplERNS_18TensorIteratorBaseENS0_8GeluTypeEENKUlvE_clEvENKUlvE_clEvEUlddE_EEvS4_RKT_EUliE_EEviT1_)
        /*0070*/ 	.short	0x0380
        /*0072*/ 	.short	0x0290


	//----- nvinfo : EIATTR_SW_WAR
	.align		4
.L_1795:
        /*0074*/ 	.byte	0x04, 0x36
        /*0076*/ 	.short	(.L_1797 - .L_1796)
.L_1796:
        /*0078*/ 	.word	0x00000008
.L_1797:


//--------------------- .nv.info._ZN2at6native27unrolled_elementwise_kernelIZZZNS0_26GeluBackwardCUDAKernelImplERNS_18TensorIteratorBaseENS0_8GeluTypeEENKUlvE_clEvENKUlvE_clEvEUlddE_St5arrayIPcLm3EELi4E23TrivialOffsetCalculatorILi2EjESB_ILi1EjENS0_6memory15LoadWithoutCastENSE_16StoreWithoutCastEEEviT_T0_T2_T3_T4_T5_ --------------------------
	.section	.nv.info._ZN2at6native27unrolled_elementwise_kernelIZZZNS0_26GeluBackwardCUDAKernelImplERNS_18TensorIteratorBaseENS0_8GeluTypeEENKUlvE_clEvENKUlvE_clEvEUlddE_St5arrayIPcLm3EELi4E23TrivialOffsetCalculatorILi2EjESB_ILi1EjENS0_6memory15LoadWithoutCastENSE_16StoreWithoutCastEEEviT_T0_T2_T3_T4_T5_,"",@"SHT_CUDA_INFO"
	.sectionflags	@""
	.align	4


	//----- nvinfo : EIATTR_CUDA_API_VERSION
	.align		4
        /*0000*/ 	.byte	0x04, 0x37
        /*0002*/ 	.short	(.L_1799 - .L_1798)
.L_1798:
        /*0004*/ 	.word	0x00000082


	//----- nvinfo : EIATTR_KPARAM_INFO
	.align		4
.L_1799:
        /*0008*/ 	.byte	0x04, 0x17
        /*000a*/ 	.short	(.L_1801 - .L_1800)
.L_1800:
        /*000c*/ 	.word	0x00000000
        /*0010*/ 	.short	0x0006
        /*0012*/ 	.short	0x0023
        /*0014*/ 	.byte	0x00, 0xf0, 0x05, 0x00


	//----- nvinfo : EIATTR_KPARAM_INFO
	.align		4
.L_1801:
        /*0018*/ 	.byte	0x04, 0x17
        /*001a*/ 	.short	(.L_1803 - .L_1802)
.L_1802:
        /*001c*/ 	.word	0x00000000
        /*0020*/ 	.short	0x0005
        /*0022*/ 	.short	0x0022
        /*0024*/ 	.byte	0x00, 0xf0, 0x05, 0x00


	//----- nvinfo : EIATTR_KPARAM_INFO
	.align		4
.L_1803:
        /*0028*/ 	.byte	0x04, 0x17
        /*002a*/ 	.short	(.L_1805 - .L_1804)
.L_1804:
        /*002c*/ 	.word	0x00000000
        /*0030*/ 	.short	0x0004
        /*0032*/ 	.short	0x0021
        /*0034*/ 	.byte	0x00, 0xf0, 0x05, 0x00


	//----- nvinfo : EIATTR_KPARAM_INFO
	.align		4
.L_1805:
        /*0038*/ 	.byte	0x04, 0x17
        /*003a*/ 	.short	(.L_1807 - .L_1806)
.L_1806:
        /*003c*/ 	.word	0x00000000
        /*0040*/ 	.short	0x0003
        /*0042*/ 	.short	0x0020
        /*0044*/ 	.byte	0x00, 0xf0, 0x05, 0x00


	//----- nvinfo : EIATTR_KPARAM_INFO
	.align		4
.L_1807:
        /*0048*/ 	.byte	0x04, 0x17
        /*004a*/ 	.short	(.L_1809 - .L_1808)
.L_1808:
        /*004c*/ 	.word	0x00000000
        /*0050*/ 	.short	0x0002
        /*0052*/ 	.short	0x0008
        /*0054*/ 	.byte	0x00, 0xf0, 0x61, 0x00


	//----- nvinfo : EIATTR_KPARAM_INFO
	.align		4
.L_1809:
        /*0058*/ 	.byte	0x04, 0x17
        /*005a*/ 	.short	(.L_1811 - .L_1810)
.L_1810:
        /*005c*/ 	.word	0x00000000
        /*0060*/ 	.short	0x0001
        /*0062*/ 	.short	0x0004
        /*0064*/ 	.byte	0x00, 0xf0, 0x05, 0x00


	//----- nvinfo : EIATTR_KPARAM_INFO
	.align		4
.L_1811:
        /*0068*/ 	.byte	0x04, 0x17
        /*006a*/ 	.short	(.L_1813 - .L_1812)
.L_1812:
        /*006c*/ 	.word	0x00000000
        /*0070*/ 	.short	0x0000
        /*0072*/ 	.short	0x0000
        /*0074*/ 	.byte	0x00, 0xf0, 0x11, 0x00


	//----- nvinfo : EIATTR_SPARSE_MMA_MASK
	.align		4
.L_1813:
        /*0078*/ 	.byte	0x03, 0x50
        /*007a*/ 	.short	0x0000


	//----- nvinfo : EIATTR_MAXREG_COUNT
	.align		4
        /*007c*/ 	.byte	0x03, 0x1b
        /*007e*/ 	.short	0x00ff


	//----- nvinfo : EIATTR_MERCURY_ISA_VERSION
	.align		4
        /*0080*/ 	.byte	0x03, 0x5f
        /*0082*/ 	.short	0x0101


	//----- nvinfo : EIATTR_VRC_CTA_INIT_COUNT
	.align		4
        /*0084*/ 	.byte	0x02, 0x4a
	.zero		1
	.zero		1


	//----- nvinfo : EIATTR_EXIT_INSTR_OFFSETS
	.align		4
        /*0088*/ 	.byte	0x04, 0x1c
        /*008a*/ 	.short	(.L_1815 - .L_1814)


	//   ....[0]....
.L_1814:
        /*008c*/ 	.word	0x000024d0


	//   ....[1]....
        /*0090*/ 	.word	0x00002520


	//----- nvinfo : EIATTR_MAX_THREADS
	.align		4
.L_1815:
        /*0094*/ 	.byte	0x04, 0x05
        /*0096*/ 	.short	(.L_1817 - .L_1816)
.L_1816:
        /*0098*/ 	.word	0x00000080
        /*009c*/ 	.word	0x00000001
        /*00a0*/ 	.word	0x00000001


	//----- nvinfo : EIATTR_CRS_STACK_SIZE
	.align		4
.L_1817:
        /*00a4*/ 	.byte	0x04, 0x1e
        /*00a6*/ 	.short	(.L_1819 - .L_1818)
.L_1818:
        /*00a8*/ 	.word	0x00000000


	//----- nvinfo : EIATTR_CBANK_PARAM_SIZE
	.align		4
.L_1819:
        /*00ac*/ 	.byte	0x03, 0x19
        /*00ae*/ 	.short	0x0024


	//----- nvinfo : EIATTR_PARAM_CBANK
	.align		4
        /*00b0*/ 	.byte	0x04, 0x0a
        /*00b2*/ 	.short	(.L_1821 - .L_1820)
	.align		4
.L_1820:
        /*00b4*/ 	.word	index@(.nv.constant0._ZN2at6native27unrolled_elementwise_kernelIZZZNS0_26GeluBackwardCUDAKernelImplERNS_18TensorIteratorBaseENS0_8GeluTypeEENKUlvE_clEvENKUlvE_clEvEUlddE_St5arrayIPcLm3EELi4E23TrivialOffsetCalculatorILi2EjESB_ILi1EjENS0_6memory15LoadWithoutCastENSE_16StoreWithoutCastEEEviT_T0_T2_T3_T4_T5_)
        /*00b8*/ 	.short	0x0380
        /*00ba*/ 	.short	0x0024


	//----- nvinfo : EIATTR_SW_WAR
	.align		4
.L_1821:
        /*00bc*/ 	.byte	0x04, 0x36
        /*00be*/ 	.short	(.L_1823 - .L_1822)
.L_1822:
        /*00c0*/ 	.word	0x00000008
.L_1823:


//--------------------- .nv.info._ZN2at6native29vectorized_elementwise_kernelILi2EZZZNS0_26GeluBackwardCUDAKernelImplERNS_18TensorIteratorBaseENS0_8GeluTypeEENKUlvE_clEvENKUlvE_clEvEUlddE_St5arrayIPcLm3EEEEviT0_T1_ --------------------------
	.section	.nv.info._ZN2at6native29vectorized_elementwise_kernelILi2EZZZNS0_26GeluBackwardCUDAKernelImplERNS_18TensorIteratorBaseENS0_8GeluTypeEENKUlvE_clEvENKUlvE_clEvEUlddE_St5arrayIPcLm3EEEEviT0_T1_,"",@"SHT_CUDA_INFO"
	.sectionflags	@""
	.align	4


	//----- nvinfo : EIATTR_CUDA_API_VERSION
	.align		4
        /*0000*/ 	.byte	0x04, 0x37
        /*0002*/ 	.short	(.L_1825 - .L_1824)
.L_1824:
        /*0004*/ 	.word	0x00000082


	//----- nvinfo : EIATTR_KPARAM_INFO
	.align		4
.L_1825:
        /*0008*/ 	.byte	0x04, 0x17
        /*000a*/ 	.short	(.L_1827 - .L_1826)
.L_1826:
        /*000c*/ 	.word	0x00000000
        /*0010*/ 	.short	0x0002
        /*0012*/ 	.short	0x0008
        /*0014*/ 	.byte	0x00, 0xf0, 0x61, 0x00


	//----- nvinfo : EIATTR_KPARAM_INFO
	.align		4
.L_1827:
        /*0018*/ 	.byte	0x04, 0x17
        /*001a*/ 	.short	(.L_1829 - .L_1828)
.L_1828:
        /*001c*/ 	.word	0x00000000
        /*0020*/ 	.short	0x0001
        /*0022*/ 	.short	0x0004
        /*0024*/ 	.byte	0x00, 0xf0, 0x05, 0x00


	//----- nvinfo : EIATTR_KPARAM_INFO
	.align		4
.L_1829:
        /*0028*/ 	.byte	0x04, 0x17
        /*002a*/ 	.short	(.L_1831 - .L_1830)
.L_1830:
        /*002c*/ 	.word	0x00000000
        /*0030*/ 	.short	0x0000
        /*0032*/ 	.short	0x0000
        /*0034*/ 	.byte	0x00, 0xf0, 0x11, 0x00


	//----- nvinfo : EIATTR_SPARSE_MMA_MASK
	.align		4
.L_1831:
        /*0038*/ 	.byte	0x03, 0x50
        /*003a*/ 	.short	0x0000


	//----- nvinfo : EIATTR_MAXREG_COUNT
	.align		4
        /*003c*/ 	.byte	0x03, 0x1b
        /*003e*/ 	.short	0x00ff


	//----- nvinfo : EIATTR_MERCURY_ISA_VERSION
	.align		4
        /*0040*/ 	.byte	0x03, 0x5f
        /*0042*/ 	.short	0x0101


	//----- nvinfo : EIATTR_VRC_CTA_INIT_COUNT
	.align		4
        /*0044*/ 	.byte	0x02, 0x4a
	.zero		1
	.zero		1


	//----- nvinfo : EIATTR_EXIT_INSTR_OFFSETS
	.align		4
        /*0048*/ 	.byte	0x04, 0x1c
        /*004a*/ 	.short	(.L_1833 - .L_1832)


	//   ....[0]....
.L_1832:
        /*004c*/ 	.word	0x00004a70


	//   ....[1]....
        /*0050*/ 	.word	0x00004ac0


	//   ....[2]....
        /*0054*/ 	.word	0x00008770


	//----- nvinfo : EIATTR_MAX_THREADS
	.align		4
.L_1833:
        /*0058*/ 	.byte	0x04, 0x05
        /*005a*/ 	.short	(.L_1835 - .L_1834)
.L_1834:
        /*005c*/ 	.word	0x00000080
        /*0060*/ 	.word	0x00000001
        /*0064*/ 	.word	0x00000001


	//----- nvinfo : EIATTR_CRS_STACK_SIZE
	.align		4
.L_1835:
        /*0068*/ 	.byte	0x04, 0x1e
        /*006a*/ 	.short	(.L_1837 - .L_1836)
.L_1836:
        /*006c*/ 	.word	0x00000000


	//----- nvinfo : EIATTR_CBANK_PARAM_SIZE
	.align		4
.L_1837:
        /*0070*/ 	.byte	0x03, 0x19
        /*0072*/ 	.short	0x0020


	//----- nvinfo : EIATTR_PARAM_CBANK
	.align		4
        /*0074*/ 	.byte	0x04, 0x0a
        /*0076*/ 	.short	(.L_1839 - .L_1838)
	.align		4
.L_1838:
        /*0078*/ 	.word	index@(.nv.constant0._ZN2at6native29vectorized_elementwise_kernelILi2EZZZNS0_26GeluBackwardCUDAKernelImplERNS_18TensorIteratorBaseENS0_8GeluTypeEENKUlvE_clEvENKUlvE_clEvEUlddE_St5arrayIPcLm3EEEEviT0_T1_)
        /*007c*/ 	.short	0x0380
        /*007e*/ 	.short	0x0020


	//----- nvinfo : EIATTR_SW_WAR
	.align		4
.L_1839:
        /*0080*/ 	.byte	0x04, 0x36
        /*0082*/ 	.short	(.L_1841 - .L_1840)
.L_1840:
        /*0084*/ 	.word	0x00000008
.L_1841:


//--------------------- .nv.info._ZN2at6native29vectorized_elementwise_kernelILi4EZZZNS0_26GeluBackwardCUDAKernelImplERNS_18TensorIteratorBaseENS0_8GeluTypeEENKUlvE_clEvENKUlvE_clEvEUlddE_St5arrayIPcLm3EEEEviT0_T1_ --------------------------
	.section	.nv.info._ZN2at6native29vectorized_elementwise_kernelILi4EZZZNS0_26GeluBackwardCUDAKernelImplERNS_18TensorIteratorBaseENS0_8GeluTypeEENKUlvE_clEvENKUlvE_clEvEUlddE_St5arrayIPcLm3EEEEviT0_T1_,"",@"SHT_CUDA_INFO"
	.sectionflags	@""
	.align	4


	//----- nvinfo : EIATTR_CUDA_API_VERSION
	.align		4
        /*0000*/ 	.byte	0x04, 0x37
        /*0002*/ 	.short	(.L_1843 - .L_1842)
.L_1842:
        /*0004*/ 	.word	0x00000082


	//----- nvinfo : EIATTR_KPARAM_INFO
	.align		4
.L_1843:
        /*0008*/ 	.byte	0x04, 0x17
        /*000a*/ 	.short	(.L_1845 - .L_1844)
.L_1844:
        /*000c*/ 	.word	0x00000000
        /*0010*/ 	.short	0x0002
        /*0012*/ 	.short	0x0008
        /*0014*/ 	.byte	0x00, 0xf0, 0x61, 0x00


	//----- nvinfo : EIATTR_KPARAM_INFO
	.align		4
.L_1845:
        /*0018*/ 	.byte	0x04, 0x17
        /*001a*/ 	.short	(.L_1847 - .L_1846)
.L_1846:
        /*001c*/ 	.word	0x00000000
        /*0020*/ 	.short	0x0001
        /*0022*/ 	.short	0x0004
        /*0024*/ 	.byte	0x00, 0xf0, 0x05, 0x00


	//----- nvinfo : EIATTR_KPARAM_INFO
	.align		4
.L_1847:
        /*0028*/ 	.byte	0x04, 0x17
        /*002a*/ 	.short	(.L_1849 - .L_1848)
.L_1848:
        /*002c*/ 	.word	0x00000000
        /*0030*/ 	.short	0x0000
        /*0032*/ 	.short	0x0000
        /*0034*/ 	.byte	0x00, 0xf0, 0x11, 0x00


	//----- nvinfo : EIATTR_SPARSE_MMA_MASK
	.align		4
.L_1849:
        /*0038*/ 	.byte	0x03, 0x50
        /*003a*/ 	.short	0x0000


	//----- nvinfo : EIATTR_MAXREG_COUNT
	.align		4
        /*003c*/ 	.byte	0x03, 0x1b
        /*003e*/ 	.short	0x00ff


	//----- nvinfo : EIATTR_MERCURY_ISA_VERSION
	.align		4
        /*0040*/ 	.byte	0x03, 0x5f
        /*0042*/ 	.short	0x0101


	//----- nvinfo : EIATTR_VRC_CTA_INIT_COUNT
	.align		4
        /*0044*/ 	.byte	0x02, 0x4a
	.zero		1
	.zero		1


	//----- nvinfo : EIATTR_EXIT_INSTR_OFFSETS
	.align		4
        /*0048*/ 	.byte	0x04, 0x1c
        /*004a*/ 	.short	(.L_1851 - .L_1850)


	//   ....[0]....
.L_1850:
        /*004c*/ 	.word	0x00004a70


	//   ....[1]....
        /*0050*/ 	.word	0x00004ac0


	//   ....[2]....
        /*0054*/ 	.word	0x00008710


	//----- nvinfo : EIATTR_MAX_THREADS
	.align		4
.L_1851:
        /*0058*/ 	.byte	0x04, 0x05
        /*005a*/ 	.short	(.L_1853 - .L_1852)
.L_1852:
        /*005c*/ 	.word	0x00000080
        /*0060*/ 	.word	0x00000001
        /*0064*/ 	.word	0x00000001


	//----- nvinfo : EIATTR_CRS_STACK_SIZE
	.align		4
.L_1853:
        /*0068*/ 	.byte	0x04, 0x1e
        /*006a*/ 	.short	(.L_1855 - .L_1854)
.L_1854:
        /*006c*/ 	.word	0x00000000


	//----- nvinfo : EIATTR_CBANK_PARAM_SIZE
	.align		4
.L_1855:
        /*0070*/ 	.byte	0x03, 0x19
        /*0072*/ 	.short	0x0020


	//----- nvinfo : EIATTR_PARAM_CBANK
	.align		4
        /*0074*/ 	.byte	0x04, 0x0a
        /*0076*/ 	.short	(.L_1857 - .L_1856)
	.align		4
.L_1856:
        /*0078*/ 	.word	index@(.nv.constant0._ZN2at6native29vectorized_elementwise_kernelILi4EZZZNS0_26GeluBackwardCUDAKernelImplERNS_18TensorIteratorBaseENS0_8GeluTypeEENKUlvE_clEvENKUlvE_clEvEUlddE_St5arrayIPcLm3EEEEviT0_T1_)
        /*007c*/ 	.short	0x0380
        /*007e*/ 	.short	0x0020


	//----- nvinfo : EIATTR_SW_WAR
	.align		4
.L_1857:
        /*0080*/ 	.byte	0x04, 0x36
        /*0082*/ 	.short	(.L_1859 - .L_1858)
.L_1858:
        /*0084*/ 	.word	0x00000008
.L_1859:


//--------------------- .nv.info._ZN2at6native29vectorized_elementwise_kernelILi8EZZZNS0_26GeluBackwardCUDAKernelImplERNS_18TensorIteratorBaseENS0_8GeluTypeEENKUlvE_clEvENKUlvE_clEvEUlddE_St5arrayIPcLm3EEEEviT0_T1_ --------------------------
	.section	.nv.info._ZN2at6native29vectorized_elementwise_kernelILi8EZZZNS0_26GeluBackwardCUDAKernelImplERNS_18TensorIteratorBaseENS0_8GeluTypeEENKUlvE_clEvENKUlvE_clEvEUlddE_St5arrayIPcLm3EEEEviT0_T1_,"",@"SHT_CUDA_INFO"
	.sectionflags	@""
	.align	4


	//----- nvinfo : EIATTR_CUDA_API_VERSION
	.align		4
        /*0000*/ 	.byte	0x04, 0x37
        /*0002*/ 	.short	(.L_1861 - .L_1860)
.L_1860:
        /*0004*/ 	.word	0x00000082


	//----- nvinfo : EIATTR_KPARAM_INFO
	.align		4
.L_1861:
        /*0008*/ 	.byte	0x04, 0x17
        /*000a*/ 	.short	(.L_1863 - .L_1862)
.L_1862:
        /*000c*/ 	.word	0x00000000
        /*0010*/ 	.short	0x0002
        /*0012*/ 	.short	0x0008
        /*0014*/ 	.byte	0x00, 0xf0, 0x61, 0x00


	//----- nvinfo : EIATTR_KPARAM_INFO
	.align		4
.L_1863:
        /*0018*/ 	.byte	0x04, 0x17
        /*001a*/ 	.short	(.L_1865 - .L_1864)
.L_1864:
        /*001c*/ 	.word	0x00000000
        /*0020*/ 	.short	0x0001
        /*0022*/ 	.short	0x0004
        /*0024*/ 	.byte	0x00, 0xf0, 0x05, 0x00


	//----- nvinfo : EIATTR_KPARAM_INFO
	.align		4
.L_1865:
        /*0028*/ 	.byte	0x04, 0x17
        /*002a*/ 	.short	(.L_1867 - .L_1866)
.L_1866:
        /*002c*/ 	.word	0x00000000
        /*0030*/ 	.short	0x0000
        /*0032*/ 	.short	0x0000
        /*0034*/ 	.byte	0x00, 0xf0, 0x11, 0x00


	//----- nvinfo : EIATTR_SPARSE_MMA_MASK
	.align		4
.L_1867:
        /*0038*/ 	.byte	0x03, 0x50
        /*003a*/ 	.short	0x0000


	//----- nvinfo : EIATTR_MAXREG_COUNT
	.align		4
        /*003c*/ 	.byte	0x03, 0x1b
        /*003e*/ 	.short	0x00ff


	//----- nvinfo : EIATTR_MERCURY_ISA_VERSION
	.align		4
        /*0040*/ 	.byte	0x03, 0x5f
        /*0042*/ 	.short	0x0101


	//----- nvinfo : EIATTR_VRC_CTA_INIT_COUNT
	.align		4
        /*0044*/ 	.byte	0x02, 0x4a
	.zero		1
	.zero		1


	//----- nvinfo : EIATTR_EXIT_INSTR_OFFSETS
	.align		4
        /*0048*/ 	.byte	0x04, 0x1c
        /*004a*/ 	.short	(.L_1869 - .L_1868)


	//   ....[0]....
.L_1868:
        /*004c*/ 	.word	0x00004a70


	//   ....[1]....
        /*0050*/ 	.word	0x00004ac0


	//   ....[2]....
        /*0054*/ 	.word	0x00008710


	//----- nvinfo : EIATTR_MAX_THREADS
	.align		4
.L_1869:
        /*0058*/ 	.byte	0x04, 0x05
        /*005a*/ 	.short	(.L_1871 - .L_1870)
.L_1870:
        /*005c*/ 	.word	0x00000080
        /*0060*/ 	.word	0x00000001
        /*0064*/ 	.word	0x00000001


	//----- nvinfo : EIATTR_CRS_STACK_SIZE
	.align		4
.L_1871:
        /*0068*/ 	.byte	0x04, 0x1e
        /*006a*/ 	.short	(.L_1873 - .L_1872)
.L_1872:
        /*006c*/ 	.word	0x00000000


	//----- nvinfo : EIATTR_CBANK_PARAM_SIZE
	.align		4
.L_1873:
        /*0070*/ 	.byte	0x03, 0x19
        /*0072*/ 	.short	0x0020


	//----- nvinfo : EIATTR_PARAM_CBANK
	.align		4
        /*0074*/ 	.byte	0x04, 0x0a
        /*0076*/ 	.short	(.L_1875 - .L_1874)
	.align		4
.L_1874:
        /*0078*/ 	.word	index@(.nv.constant0._ZN2at6native29vectorized_elementwise_kernelILi8EZZZNS0_26GeluBackwardCUDAKernelImplERNS_18TensorIteratorBaseENS0_8GeluTypeEENKUlvE_clEvENKUlvE_clEvEUlddE_St5arrayIPcLm3EEEEviT0_T1_)
        /*007c*/ 	.short	0x0380
        /*007e*/ 	.short	0x0020


	//----- nvinfo : EIATTR_SW_WAR
	.align		4
.L_1875:
        /*0080*/ 	.byte	0x04, 0x36
        /*0082*/ 	.short	(.L_1877 - .L_1876)
.L_1876:
        /*0084*/ 	.word	0x00000008
.L_1877:


//--------------------- .nv.info._ZN2at6native18elementwise_kernelILi128ELi4EZNS0_15gpu_kernel_implIZZZNS0_18GeluCUDAKernelImplERNS_18TensorIteratorBaseENS0_8GeluTypeEENKUlvE0_clEvENKUlvE2_clEvEUlN3c108BFloat16EE_EEvS4_RKT_EUliE_EEviT1_ --------------------------
	.section	.nv.info._ZN2at6native18elementwise_kernelILi128ELi4EZNS0_15gpu_kernel_implIZZZNS0_18GeluCUDAKernelImplERNS_18TensorIteratorBaseENS0_8GeluTypeEENKUlvE0_clEvENKUlvE2_clEvEUlN3c108BFloat16EE_EEvS4_RKT_EUliE_EEviT1_,"",@"SHT_CUDA_INFO"
	.sectionflags	@""
	.align	4


	//----- nvinfo : EIATTR_CUDA_API_VERSION
	.align		4
        /*0000*/ 	.byte	0x04, 0x37
        /*0002*/ 	.short	(.L_1879 - .L_1878)
.L_1878:
        /*0004*/ 	.word	0x00000082


	//----- nvinfo : EIATTR_KPARAM_INFO
	.align		4
.L_1879:
        /*0008*/ 	.byte	0x04, 0x17
        /*000a*/ 	.short	(.L_1881 - .L_1880)
.L_1880:
        /*000c*/ 	.word	0x00000000
        /*0010*/ 	.short	0x0001
        /*0012*/ 	.short	0x0008
        /*0014*/ 	.byte	0x00, 0xf0, 0x61, 0x08


	//----- nvinfo : EIATTR_KPARAM_INFO
	.align		4
.L_1881:
        /*0018*/ 	.byte	0x04, 0x17
        /*001a*/ 	.short	(.L_1883 - .L_1882)
.L_1882:
        /*001c*/ 	.word	0x00000000
        /*0020*/ 	.short	0x0000
        /*0022*/ 	.short	0x0000
        /*0024*/ 	.byte	0x00, 0xf0, 0x11, 0x00


	//----- nvinfo : EIATTR_SPARSE_MMA_MASK
	.align		4
.L_1883:
        /*0028*/ 	.byte	0x03, 0x50
        /*002a*/ 	.short	0x0000


	//----- nvinfo : EIATTR_MAXREG_COUNT
	.align		4
        /*002c*/ 	.byte	0x03, 0x1b
        /*002e*/ 	.short	0x0080


	//----- nvinfo : EIATTR_EXTERNS
	.align		4
        /*0030*/ 	.byte	0x04, 0x0f
        /*0032*/ 	.short	(.L_1885 - .L_1884)


	//   ....[0]....
	.align		4
.L_1884:
        /*0034*/ 	.word	index@(__assertfail)


	//----- nvinfo : EIATTR_MERCURY_ISA_VERSION
	.align		4
.L_1885:
        /*0038*/ 	.byte	0x03, 0x5f
        /*003a*/ 	.short	0x0101


	//----- nvinfo : EIATTR_VRC_CTA_INIT_COUNT
	.align		4
        /*003c*/ 	.byte	0x02, 0x4a
	.zero		1
	.zero		1


	//----- nvinfo : EIATTR_SYSCALL_OFFSETS
	.align		4
        /*0040*/ 	.byte	0x04, 0x46
        /*0042*/ 	.short	(.L_1887 - .L_1886)


	//   ....[0]....
.L_1886:
        /*0044*/ 	.word	0x00002210


	//   ....[1]....
        /*0048*/ 	.word	0x00003320


	//   ....[2]....
        /*004c*/ 	.word	0x000056d0


	//   ....[3]....
        /*0050*/ 	.word	0x00006630


	//   ....[4]....
        /*0054*/ 	.word	0x00008ad0


	//   ....[5]....
        /*0058*/ 	.word	0x00009a30


	//   ....[6]....
        /*005c*/ 	.word	0x0000bee0


	//   ....[7]....
        /*0060*/ 	.word	0x0000ce10


	//----- nvinfo : EIATTR_EXIT_INSTR_OFFSETS
	.align		4
.L_1887:
        /*0064*/ 	.byte	0x04, 0x1c
        /*0066*/ 	.short	(.L_1889 - .L_1888)


	//   ....[0]....
.L_1888:
        /*0068*/ 	.word	0x00009cf0


	//   ....[1]....
        /*006c*/ 	.word	0x0000c290


	//   ....[2]....
        /*0070*/ 	.word	0x0000c2d0


	//   ....[3]....
        /*0074*/ 	.word	0x0000c370


	//   ....[4]....
        /*0078*/ 	.word	0x0000c3b0


	//   ....[5]....
        /*007c*/ 	.word	0x0000c3f0


	//   ....[6]....
        /*0080*/ 	.word	0x0000c480


	//   ....[7]....
        /*0084*/ 	.word	0x0000c4c0


	//   ....[8]....
        /*0088*/ 	.word	0x0000c560


	//   ....[9]....
        /*008c*/ 	.word	0x0000c5b0


	//   ....[10]....
        /*0090*/ 	.word	0x0000c600


	//   ....[11]....
        /*0094*/ 	.word	0x0000c6e0


	//   ....[12]....
        /*0098*/ 	.word	0x0000c850


	//   ....[13]....
        /*009c*/ 	.word	0x0000c9c0


	//   ....[14]....
        /*00a0*/ 	.word	0x0000cb20


	//   ....[15]....
        /*00a4*/ 	.word	0x0000cb60


	//   ....[16]....
        /*00a8*/ 	.word	0x0000cba0


	//   ....[17]....
        /*00ac*/ 	.word	0x0000cc50


	//   ....[18]....
        /*00b0*/ 	.word	0x0000ccb0


	//   ....[19]....
        /*00b4*/ 	.word	0x0000ce20


	//   ....[20]....
        /*00b8*/ 	.word	0x0000cf30


	//   ....[21]....
        /*00bc*/ 	.word	0x0000d070


	//   ....[22]....
        /*00c0*/ 	.word	0x0000d090


	//----- nvinfo : EIATTR_MAX_THREADS
	.align		4
.L_1889:
        /*00c4*/ 	.byte	0x04, 0x05
        /*00c6*/ 	.short	(.L_1891 - .L_1890)
.L_1890:
        /*00c8*/ 	.word	0x00000080
        /*00cc*/ 	.word	0x00000001
        /*00d0*/ 	.word	0x00000001


	//----- nvinfo : EIATTR_CRS_STACK_SIZE
	.align		4
.L_1891:
        /*00d4*/ 	.byte	0x04, 0x1e
        /*00d6*/ 	.short	(.L_1893 - .L_1892)
.L_1892:
        /*00d8*/ 	.word	0x00000000


	//----- nvinfo : EIATTR_CBANK_PARAM_SIZE
	.align		4
.L_1893:
        /*00dc*/ 	.byte	0x03, 0x19
        /*00de*/ 	.short	0x0220


	//----- nvinfo : EIATTR_PARAM_CBANK
	.align		4
        /*00e0*/ 	.byte	0x04, 0x0a
        /*00e2*/ 	.short	(.L_1895 - .L_1894)
	.align		4
.L_1894:
        /*00e4*/ 	.word	index@(.nv.constant0._ZN2at6native18elementwise_kernelILi128ELi4EZNS0_15gpu_kernel_implIZZZNS0_18GeluCUDAKernelImplERNS_18TensorIteratorBaseENS0_8GeluTypeEENKUlvE0_clEvENKUlvE2_clEvEUlN3c108BFloat16EE_EEvS4_RKT_EUliE_EEviT1_)
        /*00e8*/ 	.short	0x0380
        /*00ea*/ 	.short	0x0220


	//----- nvinfo : EIATTR_SW_WAR
	.align		4
.L_1895:
        /*00ec*/ 	.byte	0x04, 0x36
        /*00ee*/ 	.short	(.L_1897 - .L_1896)
.L_1896:
        /*00f0*/ 	.word	0x00000008
.L_1897:


//--------------------- .nv.info._ZN2at6native27unrolled_elementwise_kernelIZZZNS0_18GeluCUDAKernelImplERNS_18TensorIteratorBaseENS0_8GeluTypeEENKUlvE0_clEvENKUlvE2_clEvEUlN3c108BFloat16EE_St5arrayIPcLm2EELi4E23TrivialOffsetCalculatorILi1EjESE_NS0_6memory12LoadWithCastILi1EEENSF_13StoreWithCastILi1EEEEEviT_T0_T2_T3_T4_T5_ --------------------------
	.section	.nv.info._ZN2at6native27unrolled_elementwise_kernelIZZZNS0_18GeluCUDAKernelImplERNS_18TensorIteratorBaseENS0_8GeluTypeEENKUlvE0_clEvENKUlvE2_clEvEUlN3c108BFloat16EE_St5arrayIPcLm2EELi4E23TrivialOffsetCalculatorILi1EjESE_NS0_6memory12LoadWithCastILi1EEENSF_13StoreWithCastILi1EEEEEviT_T0_T2_T3_T4_T5_,"",@"SHT_CUDA_INFO"
	.sectionflags	@""
	.align	4


	//----- nvinfo : EIATTR_CUDA_API_VERSION
	.align		4
        /*0000*/ 	.byte	0x04, 0x37
        /*0002*/ 	.short	(.L_1899 - .L_1898)
.L_1898:
        /*0004*/ 	.word	0x00000082


	//----- nvinfo : EIATTR_KPARAM_INFO
	.align		4
.L_1899:
        /*0008*/ 	.byte	0x04, 0x17
        /*000a*/ 	.short	(.L_1901 - .L_1900)
.L_1900:
        /*000c*/ 	.word	0x00000000
        /*0010*/ 	.short	0x0006
        /*0012*/ 	.short	0x0024
        /*0014*/ 	.byte	0x00, 0xf0, 0x21, 0x00


	//----- nvinfo : EIATTR_KPARAM_INFO
	.align		4
.L_1901:
        /*0018*/ 	.byte	0x04, 0x17
        /*001a*/ 	.short	(.L_1903 - .L_1902)
.L_1902:
        /*001c*/ 	.word	0x00000000
        /*0020*/ 	.short	0x0005
        /*0022*/ 	.short	0x001c
        /*0024*/ 	.byte	0x00, 0xf0, 0x21, 0x00


	//----- nvinfo : EIATTR_KPARAM_INFO
	.align		4
.L_1903:
        /*0028*/ 	.byte	0x04, 0x17
        /*002a*/ 	.short	(.L_1905 - .L_1904)
.L_1904:
        /*002c*/ 	.word	0x00000000
        /*0030*/ 	.short	0x0004
        /*0032*/ 	.short	0x0019
        /*0034*/ 	.byte	0x00, 0xf0, 0x05, 0x00


	//----- nvinfo : EIATTR_KPARAM_INFO
	.align		4
.L_1905:
        /*0038*/ 	.byte	0x04, 0x17
        /*003a*/ 	.short	(.L_1907 - .L_1906)
.L_1906:
        /*003c*/ 	.word	0x00000000
        /*0040*/ 	.short	0x0003
        /*0042*/ 	.short	0x0018
        /*0044*/ 	.byte	0x00, 0xf0, 0x05, 0x00


	//----- nvinfo : EIATTR_KPARAM_INFO
	.align		4
.L_1907:
        /*0048*/ 	.byte	0x04, 0x17
        /*004a*/ 	.short	(.L_1909 - .L_1908)
.L_1908:
        /*004c*/ 	.word	0x00000000
        /*0050*/ 	.short	0x0002
        /*0052*/ 	.short	0x0008
        /*0054*/ 	.byte	0x00, 0xf0, 0x41, 0x00


	//----- nvinfo : EIATTR_KPARAM_INFO
	.align		4
.L_1909:
        /*0058*/ 	.byte	0x04, 0x17
        /*005a*/ 	.short	(.L_1911 - .L_1910)
.L_1910:
        /*005c*/ 	.word	0x00000000
        /*0060*/ 	.short	0x0001
        /*0062*/ 	.short	0x0004
        /*0064*/ 	.byte	0x00, 0xf0, 0x05, 0x00


	//----- nvinfo : EIATTR_KPARAM_INFO
	.align		4
.L_1911:
        /*0068*/ 	.byte	0x04, 0x17
        /*006a*/ 	.short	(.L_1913 - .L_1912)
.L_1912:
        /*006c*/ 	.word	0x00000000
        /*0070*/ 	.short	0x0000
        /*0072*/ 	.short	0x0000
        /*0074*/ 	.byte	0x00, 0xf0, 0x11, 0x00


	//----- nvinfo : EIATTR_SPARSE_MMA_MASK
	.align		4
.L_1913:
        /*0078*/ 	.byte	0x03, 0x50
        /*007a*/ 	.short	0x0000


	//----- nvinfo : EIATTR_MAXREG_COUNT
	.align		4
        /*007c*/ 	.byte	0x03, 0x1b
        /*007e*/ 	.short	0x00ff


	//----- nvinfo : EIATTR_EXTERNS
	.align		4
        /*0080*/ 	.byte	0x04, 0x0f
        /*0082*/ 	.short	(.L_1915 - .L_1914)


	//   ....[0]....
	.align		4
.L_1914:
        /*0084*/ 	.word	index@(__assertfail)


	//----- nvinfo : EIATTR_MERCURY_ISA_VERSION
	.align		4
.L_1915:
        /*0088*/ 	.byte	0x03, 0x5f
        /*008a*/ 	.short	0x0101


	//----- nvinfo : EIATTR_VRC_CTA_INIT_COUNT
	.align		4
        /*008c*/ 	.byte	0x02, 0x4a
	.zero		1
	.zero		1


	//----- nvinfo : EIATTR_SYSCALL_OFFSETS
	.align		4
        /*0090*/ 	.byte	0x04, 0x46
        /*0092*/ 	.short	(.L_1917 - .L_1916)


	//   ....[0]....
.L_1916:
        /*0094*/ 	.word	0x00001000


	//   ....[1]....
        /*0098*/ 	.word	0x000021e0


	//   ....[2]....
        /*009c*/ 	.word	0x00003300


	//   ....[3]....
        /*00a0*/ 	.word	0x00004330


	//   ....[4]....
        /*00a4*/ 	.word	0x00005cf0


	//   ....[5]....
        /*00a8*/ 	.word	0x00006bd0


	//   ....[6]....
        /*00ac*/ 	.word	0x00007b50


	//   ....[7]....
        /*00b0*/ 	.word	0x00008ad0


	//----- nvinfo : EIATTR_EXIT_INSTR_OFFSETS
	.align		4
.L_1917:
        /*00b4*/ 	.byte	0x04, 0x1c
        /*00b6*/ 	.short	(.L_1919 - .L_1918)


	//   ....[0]....
.L_1918:
        /*00b8*/ 	.word	0x00007e00


	//   ....[1]....
        /*00bc*/ 	.word	0x00007f50


	//   ....[2]....
        /*00c0*/ 	.word	0x00007f90


	//   ....[3]....
        /*00c4*/ 	.word	0x00008030


	//   ....[4]....
        /*00c8*/ 	.word	0x00008070


	//   ....[5]....
        /*00cc*/ 	.word	0x000080b0


	//   ....[6]....
        /*00d0*/ 	.word	0x00008140


	//   ....[7]....
        /*00d4*/ 	.word	0x00008180


	//   ....[8]....
        /*00d8*/ 	.word	0x00008220


	//   ....[9]....
        /*00dc*/ 	.word	0x00008270


	//   ....[10]....
        /*00e0*/ 	.word	0x000082c0


	//   ....[11]....
        /*00e4*/ 	.word	0x000083a0


	//   ....[12]....
        /*00e8*/ 	.word	0x00008510


	//   ....[13]....
        /*00ec*/ 	.word	0x00008680


	//   ....[14]....
        /*00f0*/ 	.word	0x000087e0


	//   ....[15]....
        /*00f4*/ 	.word	0x00008820


	//   ....[16]....
        /*00f8*/ 	.word	0x00008860


	//   ....[17]....
        /*00fc*/ 	.word	0x00008910


	//   ....[18]....
        /*0100*/ 	.word	0x00008970


	//   ....[19]....
        /*0104*/ 	.word	0x00008ae0


	//   ....[20]....
        /*0108*/ 	.word	0x00008bf0


	//   ....[21]....
        /*010c*/ 	.word	0x00008d30


	//   ....[22]....
        /*0110*/ 	.word	0x00008d50


	//----- nvinfo : EIATTR_MAX_THREADS
	.align		4
.L_1919:
        /*0114*/ 	.byte	0x04, 0x05
        /*0116*/ 	.short	(.L_1921 - .L_1920)
.L_1920:
        /*0118*/ 	.word	0x00000080
        /*011c*/ 	.word	0x00000001
        /*0120*/ 	.word	0x00000001


	//----- nvinfo : EIATTR_CRS_STACK_SIZE
	.align		4
.L_1921:
        /*0124*/ 	.byte	0x04, 0x1e
        /*0126*/ 	.short	(.L_1923 - .L_1922)
.L_1922:
        /*0128*/ 	.word	0x00000000


	//----- nvinfo : EIATTR_CBANK_PARAM_SIZE
	.align		4
.L_1923:
        /*012c*/ 	.byte	0x03, 0x19
        /*012e*/ 	.short	0x002c


	//----- nvinfo : EIATTR_PARAM_CBANK
	.align		4
        /*0130*/ 	.byte	0x04, 0x0a
        /*0132*/ 	.short	(.L_1925 - .L_1924)
	.align		4
.L_1924:
        /*0134*/ 	.word	index@(.nv.constant0._ZN2at6native27unrolled_elementwise_kernelIZZZNS0_18GeluCUDAKernelImplERNS_18TensorIteratorBaseENS0_8GeluTypeEENKUlvE0_clEvENKUlvE2_clEvEUlN3c108BFloat16EE_St5arrayIPcLm2EELi4E23TrivialOffsetCalculatorILi1EjESE_NS0_6memory12LoadWithCastILi1EEENSF_13StoreWithCastILi1EEEEEviT_T0_T2_T3_T4_T5_)
        /*0138*/ 	.short	0x0380
        /*013a*/ 	.short	0x002c


	//----- nvinfo : EIATTR_SW_WAR
	.align		4
.L_1925:
        /*013c*/ 	.byte	0x04, 0x36
        /*013e*/ 	.short	(.L_1927 - .L_1926)
.L_1926:
        /*0140*/ 	.word	0x00000008
.L_1927:


//--------------------- .nv.info._ZN2at6native18elementwise_kernelILi128ELi4EZNS0_22gpu_kernel_impl_nocastIZZZNS0_18GeluCUDAKernelImplERNS_18TensorIteratorBaseENS0_8GeluTypeEENKUlvE0_clEvENKUlvE2_clEvEUlN3c108BFloat16EE_EEvS4_RKT_EUliE_EEviT1_ --------------------------
	.section	.nv.info._ZN2at6native18elementwise_kernelILi128ELi4EZNS0_22gpu_kernel_impl_nocastIZZZNS0_18GeluCUDAKernelImplERNS_18TensorIteratorBaseENS0_8GeluTypeEENKUlvE0_clEvENKUlvE2_clEvEUlN3c108BFloat16EE_EEvS4_RKT_EUliE_EEviT1_,"",@"SHT_CUDA_INFO"
	.sectionflags	@""
	.align	4


	//----- nvinfo : EIATTR_CUDA_API_VERSION
	.align		4
        /*0000*/ 	.byte	0x04, 0x37
        /*0002*/ 	.short	(.L_1929 - .L_1928)
.L_1928:
        /*0004*/ 	.word	0x00000082


	//----- nvinfo : EIATTR_KPARAM_INFO
	.align		4
.L_1929:
        /*0008*/ 	.byte	0x04, 0x17
        /*000a*/ 	.short	(.L_1931 - .L_1930)
.L_1930:
        /*000c*/ 	.word	0x00000000
        /*0010*/ 	.short	0x0001
        /*0012*/ 	.short	0x0008
        /*0014*/ 	.byte	0x00, 0xf0, 0x61, 0x08


	//----- nvinfo : EIATTR_KPARAM_INFO
	.align		4
.L_1931:
        /*0018*/ 	.byte	0x04, 0x17
        /*001a*/ 	.short	(.L_1933 - .L_1932)
.L_1932:
        /*001c*/ 	.word	0x00000000
        /*0020*/ 	.short	0x0000
        /*0022*/ 	.short	0x0000
        /*0024*/ 	.byte	0x00, 0xf0, 0x11, 0x00


	//----- nvinfo : EIATTR_SPARSE_MMA_MASK
	.align		4
.L_1933:
        /*0028*/ 	.byte	0x03, 0x50
        /*002a*/ 	.short	0x0000


	//----- nvinfo : EIATTR_MAXREG_COUNT
	.align		4
        /*002c*/ 	.byte	0x03, 0x1b
        /*002e*/ 	.short	0x0080


	//----- nvinfo : EIATTR_MERCURY_ISA_VERSION
	.align		4
        /*0030*/ 	.byte	0x03, 0x5f
        /*0032*/ 	.short	0x0101


	//----- nvinfo : EIATTR_VRC_CTA_INIT_COUNT
	.align		4
        /*0034*/ 	.byte	0x02, 0x4a
	.zero		1
	.zero		1


	//----- nvinfo : EIATTR_EXIT_INSTR_OFFSETS
	.align		4
        /*0038*/ 	.byte	0x04, 0x1c
        /*003a*/ 	.short	(.L_1935 - .L_1934)


	//   ....[0]....
.L_1934:
        /*003c*/ 	.word	0x00000900


	//   ....[1]....
        /*0040*/ 	.word	0x00000b80


	//   ....[2]....
        /*0044*/ 	.word	0x00004cd0


	//   ....[3]....
        /*0048*/ 	.word	0x00006220


	//----- nvinfo : EIATTR_MAX_THREADS
	.align		4
.L_1935:
        /*004c*/ 	.byte	0x04, 0x05
        /*004e*/ 	.short	(.L_1937 - .L_1936)
.L_1936:
        /*0050*/ 	.word	0x00000080
        /*0054*/ 	.word	0x00000001
        /*0058*/ 	.word	0x00000001


	//----- nvinfo : EIATTR_CRS_STACK_SIZE
	.align		4
.L_1937:
        /*005c*/ 	.byte	0x04, 0x1e
        /*005e*/ 	.short	(.L_1939 - .L_1938)
.L_1938:
        /*0060*/ 	.word	0x00000000


	//----- nvinfo : EIATTR_CBANK_PARAM_SIZE
	.align		4
.L_1939:
        /*0064*/ 	.byte	0x03, 0x19
        /*0066*/ 	.short	0x0220


	//----- nvinfo : EIATTR_PARAM_CBANK
	.align		4
        /*0068*/ 	.byte	0x04, 0x0a
        /*006a*/ 	.short	(.L_1941 - .L_1940)
	.align		4
.L_1940:
        /*006c*/ 	.word	index@(.nv.constant0._ZN2at6native18elementwise_kernelILi128ELi4EZNS0_22gpu_kernel_impl_nocastIZZZNS0_18GeluCUDAKernelImplERNS_18TensorIteratorBaseENS0_8GeluTypeEENKUlvE0_clEvENKUlvE2_clEvEUlN3c108BFloat16EE_EEvS4_RKT_EUliE_EEviT1_)
        /*0070*/ 	.short	0x0380
        /*0072*/ 	.short	0x0220


	//----- nvinfo : EIATTR_SW_WAR
	.align		4
.L_1941:
        /*0074*/ 	.byte	0x04, 0x36
        /*0076*/ 	.short	(.L_1943 - .L_1942)
.L_1942:
        /*0078*/ 	.word	0x00000008
.L_1943:


//--------------------- .nv.info._ZN2at6native27unrolled_elementwise_kernelIZZZNS0_18GeluCUDAKernelImplERNS_18TensorIteratorBaseENS0_8GeluTypeEENKUlvE0_clEvENKUlvE2_clEvEUlN3c108BFloat16EE_St5arrayIPcLm2EELi4E23TrivialOffsetCalculatorILi1EjESE_NS0_6memory15LoadWithoutCastENSF_16StoreWithoutCastEEEviT_T0_T2_T3_T4_T5_ --------------------------
	.section	.nv.info._ZN2at6native27unrolled_elementwise_kernelIZZZNS0_18GeluCUDAKernelImplERNS_18TensorIteratorBaseENS0_8GeluTypeEENKUlvE0_clEvENKUlvE2_clEvEUlN3c108BFloat16EE_St5arrayIPcLm2EELi4E23TrivialOffsetCalculatorILi1EjESE_NS0_6memory15LoadWithoutCastENSF_16StoreWithoutCastEEEviT_T0_T2_T3_T4_T5_,"",@"SHT_CUDA_INFO"
	.sectionflags	@""
	.align	4


	//----- nvinfo : EIATTR_CUDA_API_VERSION
	.align		4
        /*0000*/ 	.byte	0x04, 0x37
        /*0002*/ 	.short	(.L_1945 - .L_1944)
.L_1944:
        /*0004*/ 	.word	0x00000082


	//----- nvinfo : EIATTR_KPARAM_INFO
	.align		4
.L_1945:
        /*0008*/ 	.byte	0x04, 0x17
        /*000a*/ 	.short	(.L_1947 - .L_1946)
.L_1946:
        /*000c*/ 	.word	0x00000000
        /*0010*/ 	.short	0x0006
        /*0012*/ 	.short	0x001b
        /*0014*/ 	.byte	0x00, 0xf0, 0x05, 0x00


	//----- nvinfo : EIATTR_KPARAM_INFO
	.align		4
.L_1947:
        /*0018*/ 	.byte	0x04, 0x17
        /*001a*/ 	.short	(.L_1949 - .L_1948)
.L_1948:
        /*001c*/ 	.word	0x00000000
        /*0020*/ 	.short	0x0005
        /*0022*/ 	.short	0x001a
        /*0024*/ 	.byte	0x00, 0xf0, 0x05, 0x00


	//----- nvinfo : EIATTR_KPARAM_INFO
	.align		4
.L_1949:
        /*0028*/ 	.byte	0x04, 0x17
        /*002a*/ 	.short	(.L_1951 - .L_1950)
.L_1950:
        /*002c*/ 	.word	0x00000000
        /*0030*/ 	.short	0x0004
        /*0032*/ 	.short	0x0019
        /*0034*/ 	.byte	0x00, 0xf0, 0x05, 0x00


	//----- nvinfo : EIATTR_KPARAM_INFO
	.align		4
.L_1951:
        /*0038*/ 	.byte	0x04, 0x17
        /*003a*/ 	.short	(.L_1953 - .L_1952)
.L_1952:
        /*003c*/ 	.word	0x00000000
        /*0040*/ 	.short	0x0003
        /*0042*/ 	.short	0x0018
        /*0044*/ 	.byte	0x00, 0xf0, 0x05, 0x00


	//----- nvinfo : EIATTR_KPARAM_INFO
	.align		4
.L_1953:
        /*0048*/ 	.byte	0x04, 0x17
        /*004a*/ 	.short	(.L_1955 - .L_1954)
.L_1954:
        /*004c*/ 	.word	0x00000000
        /*0050*/ 	.short	0x0002
        /*0052*/ 	.short	0x0008
        /*0054*/ 	.byte	0x00, 0xf0, 0x41, 0x00


	//----- nvinfo : EIATTR_KPARAM_INFO
	.align		4
.L_1955:
        /*0058*/ 	.byte	0x04, 0x17
        /*005a*/ 	.short	(.L_1957 - .L_1956)
.L_1956:
        /*005c*/ 	.word	0x00000000
        /*0060*/ 	.short	0x0001
        /*0062*/ 	.short	0x0004
        /*0064*/ 	.byte	0x00, 0xf0, 0x05, 0x00


	//----- nvinfo : EIATTR_KPARAM_INFO
	.align		4
.L_1957:
        /*0068*/ 	.byte	0x04, 0x17
        /*006a*/ 	.short	(.L_1959 - .L_1958)
.L_1958:
        /*006c*/ 	.word	0x00000000
        /*0070*/ 	.short	0x0000
        /*0072*/ 	.short	0x0000
        /*0074*/ 	.byte	0x00, 0xf0, 0x11, 0x00


	//----- nvinfo : EIATTR_SPARSE_MMA_MASK
	.align		4
.L_1959:
        /*0078*/ 	.byte	0x03, 0x50
        /*007a*/ 	.short	0x0000


	//----- nvinfo : EIATTR_MAXREG_COUNT
	.align		4
        /*007c*/ 	.byte	0x03, 0x1b
        /*007e*/ 	.short	0x00ff


	//----- nvinfo : EIATTR_MERCURY_ISA_VERSION
	.align		4
        /*0080*/ 	.byte	0x03, 0x5f
        /*0082*/ 	.short	0x0101


	//----- nvinfo : EIATTR_VRC_CTA_INIT_COUNT
	.align		4
        /*0084*/ 	.byte	0x02, 0x4a
	.zero		1
	.zero		1


	//----- nvinfo : EIATTR_EXIT_INSTR_OFFSETS
	.align		4
        /*0088*/ 	.byte	0x04, 0x1c
        /*008a*/ 	.short	(.L_1961 - .L_1960)


	//   ....[0]....
.L_1960:
        /*008c*/ 	.word	0x00000d60


	//   ....[1]....
        /*0090*/ 	.word	0x00000db0


	//----- nvinfo : EIATTR_MAX_THREADS
	.align		4
.L_1961:
        /*0094*/ 	.byte	0x04, 0x05
        /*0096*/ 	.short	(.L_1963 - .L_1962)
.L_1962:
        /*0098*/ 	.word	0x00000080
        /*009c*/ 	.word	0x00000001
        /*00a0*/ 	.word	0x00000001


	//----- nvinfo : EIATTR_CRS_STACK_SIZE
	.align		4
.L_1963:
        /*00a4*/ 	.byte	0x04, 0x1e
        /*00a6*/ 	.short	(.L_1965 - .L_1964)
.L_1964:
        /*00a8*/ 	.word	0x00000000


	//----- nvinfo : EIATTR_CBANK_PARAM_SIZE
	.align		4
.L_1965:
        /*00ac*/ 	.byte	0x03, 0x19
        /*00ae*/ 	.short	0x001c


	//----- nvinfo : EIATTR_PARAM_CBANK
	.align		4
        /*00b0*/ 	.byte	0x04, 0x0a
        /*00b2*/ 	.short	(.L_1967 - .L_1966)
	.align		4
.L_1966:
        /*00b4*/ 	.word	index@(.nv.constant0._ZN2at6native27unrolled_elementwise_kernelIZZZNS0_18GeluCUDAKernelImplERNS_18TensorIteratorBaseENS0_8GeluTypeEENKUlvE0_clEvENKUlvE2_clEvEUlN3c108BFloat16EE_St5arrayIPcLm2EELi4E23TrivialOffsetCalculatorILi1EjESE_NS0_6memory15LoadWithoutCastENSF_16StoreWithoutCastEEEviT_T0_T2_T3_T4_T5_)
        /*00b8*/ 	.short	0x0380
        /*00ba*/ 	.short	0x001c


	//----- nvinfo : EIATTR_SW_WAR
	.align		4
.L_1967:
        /*00bc*/ 	.byte	0x04, 0x36
        /*00be*/ 	.short	(.L_1969 - .L_1968)
.L_1968:
        /*00c0*/ 	.word	0x00000008
.L_1969:


//--------------------- .nv.info._ZN2at6native29vectorized_elementwise_kernelILi2EZZZNS0_18GeluCUDAKernelImplERNS_18TensorIteratorBaseENS0_8GeluTypeEENKUlvE0_clEvENKUlvE2_clEvEUlN3c108BFloat16EE_St5arrayIPcLm2EEEEviT0_T1_ --------------------------
	.section	.nv.info._ZN2at6native29vectorized_elementwise_kernelILi2EZZZNS0_18GeluCUDAKernelImplERNS_18TensorIteratorBaseENS0_8GeluTypeEENKUlvE0_clEvENKUlvE2_clEvEUlN3c108BFloat16EE_St5arrayIPcLm2EEEEviT0_T1_,"",@"SHT_CUDA_INFO"
	.sectionflags	@""
	.align	4


	//----- nvinfo : EIATTR_CUDA_API_VERSION
	.align		4
        /*0000*/ 	.byte	0x04, 0x37
        /*0002*/ 	.short	(.L_1971 - .L_1970)
.L_1970:
        /*0004*/ 	.word	0x00000082


	//----- nvinfo : EIATTR_KPARAM_INFO
	.align		4
.L_1971:
        /*0008*/ 	.byte	0x04, 0x17
        /*000a*/ 	.short	(.L_1973 - .L_1972)
.L_1972:
        /*000c*/ 	.word	0x00000000
        /*0010*/ 	.short	0x0002
        /*0012*/ 	.short	0x0008
        /*0014*/ 	.byte	0x00, 0xf0, 0x41, 0x00


	//----- nvinfo : EIATTR_KPARAM_INFO
	.align		4
.L_1973:
        /*0018*/ 	.byte	0x04, 0x17
        /*001a*/ 	.short	(.L_1975 - .L_1974)
.L_1974:
        /*001c*/ 	.word	0x00000000
        /*0020*/ 	.short	0x0001
        /*0022*/ 	.short	0x0004
        /*0024*/ 	.byte	0x00, 0xf0, 0x05, 0x00


	//----- nvinfo : EIATTR_KPARAM_INFO
	.align		4
.L_1975:
        /*0028*/ 	.byte	0x04, 0x17
        /*002a*/ 	.short	(.L_1977 - .L_1976)
.L_1976:
        /*002c*/ 	.word	0x00000000
        /*0030*/ 	.short	0x0000
        /*0032*/ 	.short	0x0000
        /*0034*/ 	.byte	0x00, 0xf0, 0x11, 0x00


	//----- nvinfo : EIATTR_SPARSE_MMA_MASK
	.align		4
.L_1977:
        /*0038*/ 	.byte	0x03, 0x50
        /*003a*/ 	.short	0x0000


	//----- nvinfo : EIATTR_MAXREG_COUNT
	.align		4
        /*003c*/ 	.byte	0x03, 0x1b
        /*003e*/ 	.short	0x00ff


	//----- nvinfo : EIATTR_MERCURY_ISA_VERSION
	.align		4
        /*0040*/ 	.byte	0x03, 0x5f
        /*0042*/ 	.short	0x0101


	//----- nvinfo : EIATTR_VRC_CTA_INIT_COUNT
	.align		4
        /*0044*/ 	.byte	0x02, 0x4a
	.zero		1
	.zero		1


	//----- nvinfo : EIATTR_EXIT_INSTR_OFFSETS
	.align		4
        /*0048*/ 	.byte	0x04, 0x1c
        /*004a*/ 	.short	(.L_1979 - .L_1978)


	//   ....[0]....
.L_1978:
        /*004c*/ 	.word	0x00001b50


	//   ....[1]....
        /*0050*/ 	.word	0x00001ba0


	//   ....[2]....
        /*0054*/ 	.word	0x00002b10


	//----- nvinfo : EIATTR_MAX_THREADS
	.align		4
.L_1979:
        /*0058*/ 	.byte	0x04, 0x05
        /*005a*/ 	.short	(.L_1981 - .L_1980)
.L_1980:
        /*005c*/ 	.word	0x00000080
        /*0060*/ 	.word	0x00000001
        /*0064*/ 	.word	0x00000001


	//----- nvinfo : EIATTR_CRS_STACK_SIZE
	.align		4
.L_1981:
        /*0068*/ 	.byte	0x04, 0x1e
        /*006a*/ 	.short	(.L_1983 - .L_1982)
.L_1982:
        /*006c*/ 	.word	0x00000000


	//----- nvinfo : EIATTR_CBANK_PARAM_SIZE
	.align		4
.L_1983:
        /*0070*/ 	.byte	0x03, 0x19
        /*0072*/ 	.short	0x0018


	//----- nvinfo : EIATTR_PARAM_CBANK
	.align		4
        /*0074*/ 	.byte	0x04, 0x0a
        /*0076*/ 	.short	(.L_1985 - .L_1984)
	.align		4
.L_1984:
        /*0078*/ 	.word	index@(.nv.constant0._ZN2at6native29vectorized_elementwise_kernelILi2EZZZNS0_18GeluCUDAKernelImplERNS_18TensorIteratorBaseENS0_8GeluTypeEENKUlvE0_clEvENKUlvE2_clEvEUlN3c108BFloat16EE_St5arrayIPcLm2EEEEviT0_T1_)
        /*007c*/ 	.short	0x0380
        /*007e*/ 	.short	0x0018


	//----- nvinfo : EIATTR_SW_WAR
	.align		4
.L_1985:
        /*0080*/ 	.byte	0x04, 0x36
        /*0082*/ 	.short	(.L_1987 - .L_1986)
.L_1986:
        /*0084*/ 	.word	0x00000008
.L_1987:


//--------------------- .nv.info._ZN2at6native29vectorized_elementwise_kernelILi4EZZZNS0_18GeluCUDAKernelImplERNS_18TensorIteratorBaseENS0_8GeluTypeEENKUlvE0_clEvENKUlvE2_clEvEUlN3c108BFloat16EE_St5arrayIPcLm2EEEEviT0_T1_ --------------------------
	.section	.nv.info._ZN2at6native29vectorized_elementwise_kernelILi4EZZZNS0_18GeluCUDAKernelImplERNS_18TensorIteratorBaseENS0_8GeluTypeEENKUlvE0_clEvENKUlvE2_clEvEUlN3c108BFloat16EE_St5arrayIPcLm2EEEEviT0_T1_,"",@"SHT_CUDA_INFO"
	.sectionflags	@""
	.align	4


	//----- nvinfo : EIATTR_CUDA_API_VERSION
	.align		4
        /*0000*/ 	.byte	0x04, 0x37
        /*0002*/ 	.short	(.L_1989 - .L_1988)
.L_1988:
        /*0004*/ 	.word	0x00000082


	//----- nvinfo : EIATTR_KPARAM_INFO
	.align		4
.L_1989:
        /*0008*/ 	.byte	0x04, 0x17
        /*000a*/ 	.short	(.L_1991 - .L_1990)
.L_1990:
        /*000c*/ 	.word	0x00000000
        /*0010*/ 	.short	0x0002
        /*0012*/ 	.short	0x0008
        /*0014*/ 	.byte	0x00, 0xf0, 0x41, 0x00


	//----- nvinfo : EIATTR_KPARAM_INFO
	.align		4
.L_1991:
        /*0018*/ 	.byte	0x04, 0x17
        /*001a*/ 	.short	(.L_1993 - .L_1992)
.L_1992:
        /*001c*/ 	.word	0x00000000
        /*0020*/ 	.short	0x0001
        /*0022*/ 	.short	0x0004
        /*0024*/ 	.byte	0x00, 0xf0, 0x05, 0x00


	//----- nvinfo : EIATTR_KPARAM_INFO
	.align		4
.L_1993:
        /*0028*/ 	.byte	0x04, 0x17
        /*002a*/ 	.short	(.L_1995 - .L_1994)
.L_1994:
        /*002c*/ 	.word	0x00000000
        /*0030*/ 	.short	0x0000
        /*0032*/ 	.short	0x0000
        /*0034*/ 	.byte	0x00, 0xf0, 0x11, 0x00


	//----- nvinfo : EIATTR_SPARSE_MMA_MASK
	.align		4
.L_1995:
        /*0038*/ 	.byte	0x03, 0x50
        /*003a*/ 	.short	0x0000


	//----- nvinfo : EIATTR_MAXREG_COUNT
	.align		4
        /*003c*/ 	.byte	0x03, 0x1b
        /*003e*/ 	.short	0x00ff


	//----- nvinfo : EIATTR_MERCURY_ISA_VERSION
	.align		4
        /*0040*/ 	.byte	0x03, 0x5f
        /*0042*/ 	.short	0x0101


	//----- nvinfo : EIATTR_VRC_CTA_INIT_COUNT
	.align		4
        /*0044*/ 	.byte	0x02, 0x4a
	.zero		1
	.zero		1


	//----- nvinfo : EIATTR_EXIT_INSTR_OFFSETS
	.align		4
        /*0048*/ 	.byte	0x04, 0x1c
        /*004a*/ 	.short	(.L_1997 - .L_1996)


	//   ....[0]....
.L_1996:
        /*004c*/ 	.word	0x00001b50


	//   ....[1]....
        /*0050*/ 	.word	0x00001ba0


	//   ....[2]....
        /*0054*/ 	.word	0x00002ad0


	//----- nvinfo : EIATTR_MAX_THREADS
	.align		4
.L_1997:
        /*0058*/ 	.byte	0x04, 0x05
        /*005a*/ 	.short	(.L_1999 - .L_1998)
.L_1998:
        /*005c*/ 	.word	0x00000080
        /*0060*/ 	.word	0x00000001
        /*0064*/ 	.word	0x00000001


	//----- nvinfo : EIATTR_CRS_STACK_SIZE
	.align		4
.L_1999:
        /*0068*/ 	.byte	0x04, 0x1e
        /*006a*/ 	.short	(.L_2001 - .L_2000)
.L_2000:
        /*006c*/ 	.word	0x00000000


	//----- nvinfo : EIATTR_CBANK_PARAM_SIZE
	.align		4
.L_2001:
        /*0070*/ 	.byte	0x03, 0x19
        /*0072*/ 	.short	0x0018


	//----- nvinfo : EIATTR_PARAM_CBANK
	.align		4
        /*0074*/ 	.byte	0x04, 0x0a
        /*0076*/ 	.short	(.L_2003 - .L_2002)
	.align		4
.L_2002:
        /*0078*/ 	.word	index@(.nv.constant0._ZN2at6native29vectorized_elementwise_kernelILi4EZZZNS0_18GeluCUDAKernelImplERNS_18TensorIteratorBaseENS0_8GeluTypeEENKUlvE0_clEvENKUlvE2_clEvEUlN3c108BFloat16EE_St5arrayIPcLm2EEEEviT0_T1_)
        /*007c*/ 	.short	0x0380
        /*007e*/ 	.short	0x0018


	//----- nvinfo : EIATTR_SW_WAR
	.align		4
.L_2003:
        /*0080*/ 	.byte	0x04, 0x36
        /*0082*/ 	.short	(.L_2005 - .L_2004)
.L_2004:
        /*0084*/ 	.word	0x00000008
.L_2005:


//--------------------- .nv.info._ZN2at6native29vectorized_elementwise_kernelILi8EZZZNS0_18GeluCUDAKernelImplERNS_18TensorIteratorBaseENS0_8GeluTypeEENKUlvE0_clEvENKUlvE2_clEvEUlN3c108BFloat16EE_St5arrayIPcLm2EEEEviT0_T1_ --------------------------
	.section	.nv.info._ZN2at6native29vectorized_elementwise_kernelILi8EZZZNS0_18GeluCUDAKernelImplERNS_18TensorIteratorBaseENS0_8GeluTypeEENKUlvE0_clEvENKUlvE2_clEvEUlN3c108BFloat16EE_St5arrayIPcLm2EEEEviT0_T1_,"",@"SHT_CUDA_INFO"
	.sectionflags	@""
	.align	4


	//----- nvinfo : EIATTR_CUDA_API_VERSION
	.align		4
        /*0000*/ 	.byte	0x04, 0x37
        /*0002*/ 	.short	(.L_2007 - .L_2006)
.L_2006:
        /*0004*/ 	.word	0x00000082


	//----- nvinfo : EIATTR_KPARAM_INFO
	.align		4
.L_2007:
        /*0008*/ 	.byte	0x04, 0x17
        /*000a*/ 	.short	(.L_2009 - .L_2008)
.L_2008:
        /*000c*/ 	.word	0x00000000
        /*0010*/ 	.short	0x0002
        /*0012*/ 	.short	0x0008
        /*0014*/ 	.byte	0x00, 0xf0, 0x41, 0x00


	//----- nvinfo : EIATTR_KPARAM_INFO
	.align		4
.L_2009:
        /*0018*/ 	.byte	0x04, 0x17
        /*001a*/ 	.short	(.L_2011 - .L_2010)
.L_2010:
        /*001c*/ 	.word	0x00000000
        /*0020*/ 	.short	0x0001
        /*0022*/ 	.short	0x0004
        /*0024*/ 	.byte	0x00, 0xf0, 0x05, 0x00


	//----- nvinfo : EIATTR_KPARAM_INFO
	.align		4
.L_2011:
        /*0028*/ 	.byte	0x04, 0x17
        /*002a*/ 	.short	(.L_2013 - .L_2012)
.L_2012:
        /*002c*/ 	.word	0x00000000
        /*0030*/ 	.short	0x0000
        /*0032*/ 	.short	0x0000
        /*0034*/ 	.byte	0x00, 0xf0, 0x11, 0x00


	//----- nvinfo : EIATTR_SPARSE_MMA_MASK
	.align		4
.L_2013:
        /*0038*/ 	.byte	0x03, 0x50
        /*003a*/ 	.short	0x0000


	//----- nvinfo : EIATTR_MAXREG_COUNT
	.align		4
        /*003c*/ 	.byte	0x03, 0x1b
        /*003e*/ 	.short	0x00ff


	//----- nvinfo : EIATTR_MERCURY_ISA_VERSION
	.align		4
        /*0040*/ 	.byte	0x03, 0x5f
        /*0042*/ 	.short	0x0101


	//----- nvinfo : EIATTR_VRC_CTA_INIT_COUNT
	.align		4
        /*0044*/ 	.byte	0x02, 0x4a
	.zero		1
	.zero		1


	//----- nvinfo : EIATTR_EXIT_INSTR_OFFSETS
	.align		4
        /*0048*/ 	.byte	0x04, 0x1c
        /*004a*/ 	.short	(.L_2015 - .L_2014)


	//   ....[0]....
.L_2014:
        /*004c*/ 	.word	0x00001b50


	//   ....[1]....
        /*0050*/ 	.word	0x00001ba0


	//   ....[2]....
        /*0054*/ 	.word	0x00002ab0


	//----- nvinfo : EIATTR_MAX_THREADS
	.align		4
.L_2015:
        /*0058*/ 	.byte	0x04, 0x05
        /*005a*/ 	.short	(.L_2017 - .L_2016)
.L_2016:
        /*005c*/ 	.word	0x00000080
        /*0060*/ 	.word	0x00000001
        /*0064*/ 	.word	0x00000001


	//----- nvinfo : EIATTR_CRS_STACK_SIZE
	.align		4
.L_2017:
        /*0068*/ 	.byte	0x04, 0x1e
        /*006a*/ 	.short	(.L_2019 - .L_2018)
.L_2018:
        /*006c*/ 	.word	0x00000000


	//----- nvinfo : EIATTR_CBANK_PARAM_SIZE
	.align		4
.L_2019:
        /*0070*/ 	.byte	0x03, 0x19
        /*0072*/ 	.short	0x0018


	//----- nvinfo : EIATTR_PARAM_CBANK
	.align		4
        /*0074*/ 	.byte	0x04, 0x0a
        /*0076*/ 	.short	(.L_2021 - .L_2020)
	.align		4
.L_2020:
        /*0078*/ 	.word	index@(.nv.constant0._ZN2at6native29vectorized_elementwise_kernelILi8EZZZNS0_18GeluCUDAKernelImplERNS_18TensorIteratorBaseENS0_8GeluTypeEENKUlvE0_clEvENKUlvE2_clEvEUlN3c108BFloat16EE_St5arrayIPcLm2EEEEviT0_T1_)
        /*007c*/ 	.short	0x0380
        /*007e*/ 	.short	0x0018


	//----- nvinfo : EIATTR_SW_WAR
	.align		4
.L_2021:
        /*0080*/ 	.byte	0x04, 0x36
        /*0082*/ 	.short	(.L_2023 - .L_2022)
.L_2022:
        /*0084*/ 	.word	0x00000008
.L_2023:


//--------------------- .nv.info._ZN2at6native18elementwise_kernelILi128ELi4EZNS0_15gpu_kernel_implIZZZNS0_18GeluCUDAKernelImplERNS_18TensorIteratorBaseENS0_8GeluTypeEENKUlvE0_clEvENKUlvE1_clEvEUlN3c104HalfEE_EEvS4_RKT_EUliE_EEviT1_ --------------------------
	.section	.nv.info._ZN2at6native18elementwise_kernelILi128ELi4EZNS0_15gpu_kernel_implIZZZNS0_18GeluCUDAKernelImplERNS_18TensorIteratorBaseENS0_8GeluTypeEENKUlvE0_clEvENKUlvE1_clEvEUlN3c104HalfEE_EEvS4_RKT_EUliE_EEviT1_,"",@"SHT_CUDA_INFO"
	.sectionflags	@""
	.align	4


	//----- nvinfo : EIATTR_CUDA_API_VERSION
	.align		4
        /*0000*/ 	.byte	0x04, 0x37
        /*0002*/ 	.short	(.L_2025 - .L_2024)
.L_2024:
        /*0004*/ 	.word	0x00000082


	//----- nvinfo : EIATTR_KPARAM_INFO
	.align		4
.L_2025:
        /*0008*/ 	.byte	0x04, 0x17
        /*000a*/ 	.short	(.L_2027 - .L_2026)
.L_2026:
        /*000c*/ 	.word	0x00000000
        /*0010*/ 	.short	0x0001
        /*0012*/ 	.short	0x0008
        /*0014*/ 	.byte	0x00, 0xf0, 0x61, 0x08


	//----- nvinfo : EIATTR_KPARAM_INFO
	.align		4
.L_2027:
        /*0018*/ 	.byte	0x04, 0x17
        /*001a*/ 	.short	(.L_2029 - .L_2028)
.L_2028:
        /*001c*/ 	.word	0x00000000
        /*0020*/ 	.short	0x0000
        /*0022*/ 	.short	0x0000
        /*0024*/ 	.byte	0x00, 0xf0, 0x11, 0x00


	//----- nvinfo : EIATTR_SPARSE_MMA_MASK
	.align		4
.L_2029:
        /*0028*/ 	.byte	0x03, 0x50
        /*002a*/ 	.short	0x0000


	//----- nvinfo : EIATTR_MAXREG_COUNT
	.align		4
        /*002c*/ 	.byte	0x03, 0x1b
        /*002e*/ 	.short	0x0080


	//----- nvinfo : EIATTR_EXTERNS
	.align		4
        /*0030*/ 	.byte	0x04, 0x0f
        /*0032*/ 	.short	(.L_2031 - .L_2030)


	//   ....[0]....
	.align		4
.L_2030:
        /*0034*/ 	.word	index@(__assertfail)


	//----- nvinfo : EIATTR_MERCURY_ISA_VERSION
	.align		4
.L_2031:
        /*0038*/ 	.byte	0x03, 0x5f
        /*003a*/ 	.short	0x0101


	//----- nvinfo : EIATTR_VRC_CTA_INIT_COUNT
	.align		4
        /*003c*/ 	.byte	0x02, 0x4a
	.zero		1
	.zero		1


	//----- nvinfo : EIATTR_SYSCALL_OFFSETS
	.align		4
        /*0040*/ 	.byte	0x04, 0x46
        /*0042*/ 	.short	(.L_2033 - .L_2032)


	//   ....[0]....
.L_2032:
        /*0044*/ 	.word	0x000021f0


	//   ....[1]....
        /*0048*/ 	.word	0x00003300


	//   ....[2]....
        /*004c*/ 	.word	0x00005690


	//   ....[3]....
        /*0050*/ 	.word	0x000065d0


	//   ....[4]....
        /*0054*/ 	.word	0x00008a70


	//   ....[5]....
        /*0058*/ 	.word	0x000099b0


	//   ....[6]....
        /*005c*/ 	.word	0x0000be60


	//   ....[7]....
        /*0060*/ 	.word	0x0000cd70


	//----- nvinfo : EIATTR_EXIT_INSTR_OFFSETS
	.align		4
.L_2033:
        /*0064*/ 	.byte	0x04, 0x1c
        /*0066*/ 	.short	(.L_2035 - .L_2034)


	//   ....[0]....
.L_2034:
        /*0068*/ 	.word	0x00009c90


	//   ....[1]....
        /*006c*/ 	.word	0x0000c210


	//   ....[2]....
        /*0070*/ 	.word	0x0000c250


	//   ....[3]....
        /*0074*/ 	.word	0x0000c2f0


	//   ....[4]....
        /*0078*/ 	.word	0x0000c330


	//   ....[5]....
        /*007c*/ 	.word	0x0000c370


	//   ....[6]....
        /*0080*/ 	.word	0x0000c400


	//   ....[7]....
        /*0084*/ 	.word	0x0000c420


	//   ....[8]....
        /*0088*/ 	.word	0x0000c4c0


	//   ....[9]....
        /*008c*/ 	.word	0x0000c510


	//   ....[10]....
        /*0090*/ 	.word	0x0000c560


	//   ....[11]....
        /*0094*/ 	.word	0x0000c640


	//   ....[12]....
        /*0098*/ 	.word	0x0000c7b0


	//   ....[13]....
        /*009c*/ 	.word	0x0000c920


	//   ....[14]....
        /*00a0*/ 	.word	0x0000ca80


	//   ....[15]....
        /*00a4*/ 	.word	0x0000cac0


	//   ....[16]....
        /*00a8*/ 	.word	0x0000cb00


	//   ....[17]....
        /*00ac*/ 	.word	0x0000cbb0


	//   ....[18]....
        /*00b0*/ 	.word	0x0000cc10


	//   ....[19]....
        /*00b4*/ 	.word	0x0000cd80


	//   ....[20]....
        /*00b8*/ 	.word	0x0000ce90


	//   ....[21]....
        /*00bc*/ 	.word	0x0000cfd0


	//   ....[22]....
        /*00c0*/ 	.word	0x0000d010


	//----- nvinfo : EIATTR_MAX_THREADS
	.align		4
.L_2035:
        /*00c4*/ 	.byte	0x04, 0x05
        /*00c6*/ 	.short	(.L_2037 - .L_2036)
.L_2036:
        /*00c8*/ 	.word	0x00000080
        /*00cc*/ 	.word	0x00000001
        /*00d0*/ 	.word	0x00000001


	//----- nvinfo : EIATTR_CRS_STACK_SIZE
	.align		4
.L_2037:
        /*00d4*/ 	.byte	0x04, 0x1e
        /*00d6*/ 	.short	(.L_2039 - .L_2038)
.L_2038:
        /*00d8*/ 	.word	0x00000000


	//----- nvinfo : EIATTR_CBANK_PARAM_SIZE
	.align		4
.L_2039:
        /*00dc*/ 	.byte	0x03, 0x19
        /*00de*/ 	.short	0x0220


	//----- nvinfo : EIATTR_PARAM_CBANK
	.align		4
        /*00e0*/ 	.byte	0x04, 0x0a
        /*00e2*/ 	.short	(.L_2041 - .L_2040)
	.align		4
.L_2040:
        /*00e4*/ 	.word	index@(.nv.constant0._ZN2at6native18elementwise_kernelILi128ELi4EZNS0_15gpu_kernel_implIZZZNS0_18GeluCUDAKernelImplERNS_18TensorIteratorBaseENS0_8GeluTypeEENKUlvE0_clEvENKUlvE1_clEvEUlN3c104HalfEE_EEvS4_RKT_EUliE_EEviT1_)
        /*00e8*/ 	.short	0x0380
        /*00ea*/ 	.short	0x0220


	//----- nvinfo : EIATTR_SW_WAR
	.align		4
.L_2041:
        /*00ec*/ 	.byte	0x04, 0x36
        /*00ee*/ 	.short	(.L_2043 - .L_2042)
.L_2042:
        /*00f0*/ 	.word	0x00000008
.L_2043:


//--------------------- .nv.info._ZN2at6native27unrolled_elementwise_kernelIZZZNS0_18GeluCUDAKernelImplERNS_18TensorIteratorBaseENS0_8GeluTypeEENKUlvE0_clEvENKUlvE1_clEvEUlN3c104HalfEE_St5arrayIPcLm2EELi4E23TrivialOffsetCalculatorILi1EjESE_NS0_6memory12LoadWithCastILi1EEENSF_13StoreWithCastILi1EEEEEviT_T0_T2_T3_T4_T5_ --------------------------
	.section	.nv.info._ZN2at6native27unrolled_elementwise_kernelIZZZNS0_18GeluCUDAKernelImplERNS_18TensorIteratorBaseENS0_8GeluTypeEENKUlvE0_clEvENKUlvE1_clEvEUlN3c104HalfEE_St5arrayIPcLm2EELi4E23TrivialOffsetCalculatorILi1EjESE_NS0_6memory12LoadWithCastILi1EEENSF_13StoreWithCastILi1EEEEEviT_T0_T2_T3_T4_T5_,"",@"SHT_CUDA_INFO"
	.sectionflags	@""
	.align	4


	//----- nvinfo : EIATTR_CUDA_API_VERSION
	.align		4
        /*0000*/ 	.byte	0x04, 0x37
        /*0002*/ 	.short	(.L_2045 - .L_2044)
.L_2044:
        /*0004*/ 	.word	0x00000082


	//----- nvinfo : EIATTR_KPARAM_INFO
	.align		4
.L_2045:
        /*0008*/ 	.byte	0x04, 0x17
        /*000a*/ 	.short	(.L_2047 - .L_2046)
.L_2046:
        /*000c*/ 	.word	0x00000000
        /*0010*/ 	.short	0x0006
        /*0012*/ 	.short	0x0024
        /*0014*/ 	.byte	0x00, 0xf0, 0x21, 0x00


	//----- nvinfo : EIATTR_KPARAM_INFO
	.align		4
.L_2047:
        /*0018*/ 	.byte	0x04, 0x17
        /*001a*/ 	.short	(.L_2049 - .L_2048)
.L_2048:
        /*001c*/ 	.word	0x00000000
        /*0020*/ 	.short	0x0005
        /*0022*/ 	.short	0x001c
        /*0024*/ 	.byte	0x00, 0xf0, 0x21, 0x00


	//----- nvinfo : EIATTR_KPARAM_INFO
	.align		4
.L_2049:
        /*0028*/ 	.byte	0x04, 0x17
        /*002a*/ 	.short	(.L_2051 - .L_2050)
.L_2050:
        /*002c*/ 	.word	0x00000000
        /*0030*/ 	.short	0x0004
        /*0032*/ 	.short	0x0019
        /*0034*/ 	.byte	0x00, 0xf0, 0x05, 0x00


	//----- nvinfo : EIATTR_KPARAM_INFO
	.align		4
.L_2051:
        /*0038*/ 	.byte	0x04, 0x17
        /*003a*/ 	.short	(.L_2053 - .L_2052)
.L_2052:
        /*003c*/ 	.word	0x00000000
        /*0040*/ 	.short	0x0003
        /*0042*/ 	.short	0x0018
        /*0044*/ 	.byte	0x00, 0xf0, 0x05, 0x00


	//----- nvinfo : EIATTR_KPARAM_INFO
	.align		4
.L_2053:
        /*0048*/ 	.byte	0x04, 0x17
        /*004a*/ 	.short	(.L_2055 - .L_2054)
.L_2054:
        /*004c*/ 	.word	0x00000000
        /*0050*/ 	.short	0x0002
        /*0052*/ 	.short	0x0008
        /*0054*/ 	.byte	0x00, 0xf0, 0x41, 0x00


	//----- nvinfo : EIATTR_KPARAM_INFO
	.align		4
.L_2055:
        /*0058*/ 	.byte	0x04, 0x17
        /*005a*/ 	.short	(.L_2057 - .L_2056)
.L_2056:
        /*005c*/ 	.word	0x00000000
        /*0060*/ 	.short	0x0001
        /*0062*/ 	.short	0x0004
        /*0064*/ 	.byte	0x00, 0xf0, 0x05, 0x00


	//----- nvinfo : EIATTR_KPARAM_INFO
	.align		4
.L_2057:
        /*0068*/ 	.byte	0x04, 0x17
        /*006a*/ 	.short	(.L_2059 - .L_2058)
.L_2058:
        /*006c*/ 	.word	0x00000000
        /*0070*/ 	.short	0x0000
        /*0072*/ 	.short	0x0000
        /*0074*/ 	.byte	0x00, 0xf0, 0x11, 0x00


	//----- nvinfo : EIATTR_SPARSE_MMA_MASK
	.align		4
.L_2059:
        /*0078*/ 	.byte	0x03, 0x50
        /*007a*/ 	.short	0x0000


	//----- nvinfo : EIATTR_MAXREG_COUNT
	.align		4
        /*007c*/ 	.byte	0x03, 0x1b
        /*007e*/ 	.short	0x00ff


	//----- nvinfo : EIATTR_EXTERNS
	.align		4
        /*0080*/ 	.byte	0x04, 0x0f
        /*0082*/ 	.short	(.L_2061 - .L_2060)


	//   ....[0]....
	.align		4
.L_2060:
        /*0084*/ 	.word	index@(__assertfail)


	//----- nvinfo : EIATTR_MERCURY_ISA_VERSION
	.align		4
.L_2061:
        /*0088*/ 	.byte	0x03, 0x5f
        /*008a*/ 	.short	0x0101


	//----- nvinfo : EIATTR_VRC_CTA_INIT_COUNT
	.align		4
        /*008c*/ 	.byte	0x02, 0x4a
	.zero		1
	.zero		1


	//----- nvinfo : EIATTR_SYSCALL_OFFSETS
	.align		4
        /*0090*/ 	.byte	0x04, 0x46
        /*0092*/ 	.short	(.L_2063 - .L_2062)


	//   ....[0]....
.L_2062:
        /*0094*/ 	.word	0x00000fc0


	//   ....[1]....
        /*0098*/ 	.word	0x00002160


	//   ....[2]....
        /*009c*/ 	.word	0x00003240


	//   ....[3]....
        /*00a0*/ 	.word	0x00004240


	//   ....[4]....
        /*00a4*/ 	.word	0x00005c00


	//   ....[5]....
        /*00a8*/ 	.word	0x00006ac0


	//   ....[6]....
        /*00ac*/ 	.word	0x00007a40


	//   ....[7]....
        /*00b0*/ 	.word	0x000089c0


	//----- nvinfo : EIATTR_EXIT_INSTR_OFFSETS
	.align		4
.L_2063:
        /*00b4*/ 	.byte	0x04, 0x1c
        /*00b6*/ 	.short	(.L_2065 - .L_2064)


	//   ....[0]....
.L_2064:
        /*00b8*/ 	.word	0x00007d10


	//   ....[1]....
        /*00bc*/ 	.word	0x00007e60


	//   ....[2]....
        /*00c0*/ 	.word	0x00007ea0


	//   ....[3]....
        /*00c4*/ 	.word	0x00007f40


	//   ....[4]....
        /*00c8*/ 	.word	0x00007f80


	//   ....[5]....
        /*00cc*/ 	.word	0x00007fc0


	//   ....[6]....
        /*00d0*/ 	.word	0x00008050


	//   ....[7]....
        /*00d4*/ 	.word	0x00008070


	//   ....[8]....
        /*00d8*/ 	.word	0x00008110


	//   ....[9]....
        /*00dc*/ 	.word	0x00008160


	//   ....[10]....
        /*00e0*/ 	.word	0x000081b0


	//   ....[11]....
        /*00e4*/ 	.word	0x00008290


	//   ....[12]....
        /*00e8*/ 	.word	0x00008400


	//   ....[13]....
        /*00ec*/ 	.word	0x00008570


	//   ....[14]....
        /*00f0*/ 	.word	0x000086d0


	//   ....[15]....
        /*00f4*/ 	.word	0x00008710


	//   ....[16]....
        /*00f8*/ 	.word	0x00008750


	//   ....[17]....
        /*00fc*/ 	.word	0x00008800


	//   ....[18]....
        /*0100*/ 	.word	0x00008860


	//   ....[19]....
        /*0104*/ 	.word	0x000089d0


	//   ....[20]....
        /*0108*/ 	.word	0x00008ae0


	//   ....[21]....
        /*010c*/ 	.word	0x00008c20


	//   ....[22]....
        /*0110*/ 	.word	0x00008c60


	//----- nvinfo : EIATTR_MAX_THREADS
	.align		4
.L_2065:
        /*0114*/ 	.byte	0x04, 0x05
        /*0116*/ 	.short	(.L_2067 - .L_2066)
.L_2066:
        /*0118*/ 	.word	0x00000080
        /*011c*/ 	.word	0x00000001
        /*0120*/ 	.word	0x00000001


	//----- nvinfo : EIATTR_CRS_STACK_SIZE
	.align		4
.L_2067:
        /*0124*/ 	.byte	0x04, 0x1e
        /*0126*/ 	.short	(.L_2069 - .L_2068)
.L_2068:
        /*0128*/ 	.word	0x00000000


	//----- nvinfo : EIATTR_CBANK_PARAM_SIZE
	.align		4
.L_2069:
        /*012c*/ 	.byte	0x03, 0x19
        /*012e*/ 	.short	0x002c


	//----- nvinfo : EIATTR_PARAM_CBANK
	.align		4
        /*0130*/ 	.byte	0x04, 0x0a
        /*0132*/ 	.short	(.L_2071 - .L_2070)
	.align		4
.L_2070:
        /*0134*/ 	.word	index@(.nv.constant0._ZN2at6native27unrolled_elementwise_kernelIZZZNS0_18GeluCUDAKernelImplERNS_18TensorIteratorBaseENS0_8GeluTypeEENKUlvE0_clEvENKUlvE1_clEvEUlN3c104HalfEE_St5arrayIPcLm2EELi4E23TrivialOffsetCalculatorILi1EjESE_NS0_6memory12LoadWithCastILi1EEENSF_13StoreWithCastILi1EEEEEviT_T0_T2_T3_T4_T5_)
        /*0138*/ 	.short	0x0380
        /*013a*/ 	.short	0x002c


	//----- nvinfo : EIATTR_SW_WAR
	.align		4
.L_2071:
        /*013c*/ 	.byte	0x04, 0x36
        /*013e*/ 	.short	(.L_2073 - .L_2072)
.L_2072:
        /*0140*/ 	.word	0x00000008
.L_2073:


//--------------------- .nv.info._ZN2at6native18elementwise_kernelILi128ELi4EZNS0_22gpu_kernel_impl_nocastIZZZNS0_18GeluCUDAKernelImplERNS_18TensorIteratorBaseENS0_8GeluTypeEENKUlvE0_clEvENKUlvE1_clEvEUlN3c104HalfEE_EEvS4_RKT_EUliE_EEviT1_ --------------------------
	.section	.nv.info._ZN2at6native18elementwise_kernelILi128ELi4EZNS0_22gpu_kernel_impl_nocastIZZZNS0_18GeluCUDAKernelImplERNS_18TensorIteratorBaseENS0_8GeluTypeEENKUlvE0_clEvENKUlvE1_clEvEUlN3c104HalfEE_EEvS4_RKT_EUliE_EEviT1_,"",@"SHT_CUDA_INFO"
	.sectionflags	@""
	.align	4


	//----- nvinfo : EIATTR_CUDA_API_VERSION
	.align		4
        /*0000*/ 	.byte	0x04, 0x37
        /*0002*/ 	.short	(.L_2075 - .L_2074)
.L_2074:
        /*0004*/ 	.word	0x00000082


	//----- nvinfo : EIATTR_KPARAM_INFO
	.align		4
.L_2075:
        /*0008*/ 	.byte	0x04, 0x17
        /*000a*/ 	.short	(.L_2077 - .L_2076)
.L_2076:
        /*000c*/ 	.word	0x00000000
        /*0010*/ 	.short	0x0001
        /*0012*/ 	.short	0x0008
        /*0014*/ 	.byte	0x00, 0xf0, 0x61, 0x08


	//----- nvinfo : EIATTR_KPARAM_INFO
	.align		4
.L_2077:
        /*0018*/ 	.byte	0x04, 0x17
        /*001a*/ 	.short	(.L_2079 - .L_2078)
.L_2078:
        /*001c*/ 	.word	0x00000000
        /*0020*/ 	.short	0x0000
        /*0022*/ 	.short	0x0000
        /*0024*/ 	.byte	0x00, 0xf0, 0x11, 0x00


	//----- nvinfo : EIATTR_SPARSE_MMA_MASK
	.align		4
.L_2079:
        /*0028*/ 	.byte	0x03, 0x50
        /*002a*/ 	.short	0x0000


	//----- nvinfo : EIATTR_MAXREG_COUNT
	.align		4
        /*002c*/ 	.byte	0x03, 0x1b
        /*002e*/ 	.short	0x0080


	//----- nvinfo : EIATTR_MERCURY_ISA_VERSION
	.align		4
        /*0030*/ 	.byte	0x03, 0x5f
        /*0032*/ 	.short	0x0101


	//----- nvinfo : EIATTR_VRC_CTA_INIT_COUNT
	.align		4
        /*0034*/ 	.byte	0x02, 0x4a
	.zero		1
	.zero		1


	//----- nvinfo : EIATTR_EXIT_INSTR_OFFSETS
	.align		4
        /*0038*/ 	.byte	0x04, 0x1c
        /*003a*/ 	.short	(.L_2081 - .L_2080)


	//   ....[0]....
.L_2080:
        /*003c*/ 	.word	0x00000900


	//   ....[1]....
        /*0040*/ 	.word	0x00000b80


	//   ....[2]....
        /*0044*/ 	.word	0x00004cd0


	//   ....[3]....
        /*0048*/ 	.word	0x00006220


	//----- nvinfo : EIATTR_MAX_THREADS
	.align		4
.L_2081:
        /*004c*/ 	.byte	0x04, 0x05
        /*004e*/ 	.short	(.L_2083 - .L_2082)
.L_2082:
        /*0050*/ 	.word	0x00000080
        /*0054*/ 	.word	0x00000001
        /*0058*/ 	.word	0x00000001


	//----- nvinfo : EIATTR_CRS_STACK_SIZE
	.align		4
.L_2083:
        /*005c*/ 	.byte	0x04, 0x1e
        /*005e*/ 	.short	(.L_2085 - .L_2084)
.L_2084:
        /*0060*/ 	.word	0x00000000


	//----- nvinfo : EIATTR_CBANK_PARAM_SIZE
	.align		4
.L_2085:
        /*0064*/ 	.byte	0x03, 0x19
        /*0066*/ 	.short	0x0220


	//----- nvinfo : EIATTR_PARAM_CBANK
	.align		4
        /*0068*/ 	.byte	0x04, 0x0a
        /*006a*/ 	.short	(.L_2087 - .L_2086)
	.align		4
.L_2086:
        /*006c*/ 	.word	index@(.nv.constant0._ZN2at6native18elementwise_kernelILi128ELi4EZNS0_22gpu_kernel_impl_nocastIZZZNS0_18GeluCUDAKernelImplERNS_18TensorIteratorBaseENS0_8GeluTypeEENKUlvE0_clEvENKUlvE1_clEvEUlN3c104HalfEE_EEvS4_RKT_EUliE_EEviT1_)
        /*0070*/ 	.short	0x0380
        /*0072*/ 	.short	0x0220


	//----- nvinfo : EIATTR_SW_WAR
	.align		4
.L_2087:
        /*0074*/ 	.byte	0x04, 0x36
        /*0076*/ 	.short	(.L_2089 - .L_2088)
.L_2088:
        /*0078*/ 	.word	0x00000008
.L_2089:


//--------------------- .nv.info._ZN2at6native27unrolled_elementwise_kernelIZZZNS0_18GeluCUDAKernelImplERNS_18TensorIteratorBaseENS0_8GeluTypeEENKUlvE0_clEvENKUlvE1_clEvEUlN3c104HalfEE_St5arrayIPcLm2EELi4E23TrivialOffsetCalculatorILi1EjESE_NS0_6memory15LoadWithoutCastENSF_16StoreWithoutCastEEEviT_T0_T2_T3_T4_T5_ --------------------------
	.section	.nv.info._ZN2at6native27unrolled_elementwise_kernelIZZZNS0_18GeluCUDAKernelImplERNS_18TensorIteratorBaseENS0_8GeluTypeEENKUlvE0_clEvENKUlvE1_clEvEUlN3c104HalfEE_St5arrayIPcLm2EELi4E23TrivialOffsetCalculatorILi1EjESE_NS0_6memory15LoadWithoutCastENSF_16StoreWithoutCastEEEviT_T0_T2_T3_T4_T5_,"",@"SHT_CUDA_INFO"
	.sectionflags	@""
	.align	4


	//----- nvinfo : EIATTR_CUDA_API_VERSION
	.align		4
        /*0000*/ 	.byte	0x04, 0x37
        /*0002*/ 	.short	(.L_2091 - .L_2090)
.L_2090:
        /*0004*/ 	.word	0x00000082


	//----- nvinfo : EIATTR_KPARAM_INFO
	.align		4
.L_2091:
        /*0008*/ 	.byte	0x04, 0x17
        /*000a*/ 	.short	(.L_2093 - .L_2092)
.L_2092:
        /*000c*/ 	.word	0x00000000
        /*0010*/ 	.short	0x0006
        /*0012*/ 	.short	0x001b
        /*0014*/ 	.byte	0x00, 0xf0, 0x05, 0x00


	//----- nvinfo : EIATTR_KPARAM_INFO
	.align		4
.L_2093:
        /*0018*/ 	.byte	0x04, 0x17
        /*001a*/ 	.short	(.L_2095 - .L_2094)
.L_2094:
        /*001c*/ 	.word	0x00000000
        /*0020*/ 	.short	0x0005
        /*0022*/ 	.short	0x001a
        /*0024*/ 	.byte	0x00, 0xf0, 0x05, 0x00


	//----- nvinfo : EIATTR_KPARAM_INFO
	.align		4
.L_2095:
        /*0028*/ 	.byte	0x04, 0x17
        /*002a*/ 	.short	(.L_2097 - .L_2096)
.L_2096:
        /*002c*/ 	.word	0x00000000
        /*0030*/ 	.short	0x0004
        /*0032*/ 	.short	0x0019
        /*0034*/ 	.byte	0x00, 0xf0, 0x05, 0x00


	//----- nvinfo : EIATTR_KPARAM_INFO
	.align		4
.L_2097:
        /*0038*/ 	.byte	0x04, 0x17
        /*003a*/ 	.short	(.L_2099 - .L_2098)
.L_2098:
        /*003c*/ 	.word	0x00000000
        /*0040*/ 	.short	0x0003
        /*0042*/ 	.short	0x0018
        /*0044*/ 	.byte	0x00, 0xf0, 0x05, 0x00


	//----- nvinfo : EIATTR_KPARAM_INFO
	.align		4
.L_2099:
        /*0048*/ 	.byte	0x04, 0x17
        /*004a*/ 	.short	(.L_2101 - .L_2100)
.L_2100:
        /*004c*/ 	.word	0x00000000
        /*0050*/ 	.short	0x0002
        /*0052*/ 	.short	0x0008
        /*0054*/ 	.byte	0x00, 0xf0, 0x41, 0x00


	//----- nvinfo : EIATTR_KPARAM_INFO
	.align		4
.L_2101:
        /*0058*/ 	.byte	0x04, 0x17
        /*005a*/ 	.short	(.L_2103 - .L_2102)
.L_2102:
        /*005c*/ 	.word	0x00000000
        /*0060*/ 	.short	0x0001
        /*0062*/ 	.short	0x0004
        /*0064*/ 	.byte	0x00, 0xf0, 0x05, 0x00


	//----- nvinfo : EIATTR_KPARAM_INFO
	.align		4
.L_2103:
        /*0068*/ 	.byte	0x04, 0x17
        /*006a*/ 	.short	(.L_2105 - .L_2104)
.L_2104:
        /*006c*/ 	.word	0x00000000
        /*0070*/ 	.short	0x0000
        /*0072*/ 	.short	0x0000
        /*0074*/ 	.byte	0x00, 0xf0, 0x11, 0x00


	//----- nvinfo : EIATTR_SPARSE_MMA_MASK
	.align		4
.L_2105:
        /*0078*/ 	.byte	0x03, 0x50
        /*007a*/ 	.short	0x0000


	//----- nvinfo : EIATTR_MAXREG_COUNT
	.align		4
        /*007c*/ 	.byte	0x03, 0x1b
        /*007e*/ 	.short	0x00ff


	//----- nvinfo : EIATTR_MERCURY_ISA_VERSION
	.align		4
        /*0080*/ 	.byte	0x03, 0x5f
        /*0082*/ 	.short	0x0101


	//----- nvinfo : EIATTR_VRC_CTA_INIT_COUNT
	.align		4
        /*0084*/ 	.byte	0x02, 0x4a
	.zero		1
	.zero		1


	//----- nvinfo : EIATTR_EXIT_INSTR_OFFSETS
	.align		4
        /*0088*/ 	.byte	0x04, 0x1c
        /*008a*/ 	.short	(.L_2107 - .L_2106)


	//   ....[0]....
.L_2106:
        /*008c*/ 	.word	0x00000d60


	//   ....[1]....
        /*0090*/ 	.word	0x00000db0


	//----- nvinfo : EIATTR_MAX_THREADS
	.align		4
.L_2107:
        /*0094*/ 	.byte	0x04, 0x05
        /*0096*/ 	.short	(.L_2109 - .L_2108)
.L_2108:
        /*0098*/ 	.word	0x00000080
        /*009c*/ 	.word	0x00000001
        /*00a0*/ 	.word	0x00000001


	//----- nvinfo : EIATTR_CRS_STACK_SIZE
	.align		4
.L_2109:
        /*00a4*/ 	.byte	0x04, 0x1e
        /*00a6*/ 	.short	(.L_2111 - .L_2110)
.L_2110:
        /*00a8*/ 	.word	0x00000000


	//----- nvinfo : EIATTR_CBANK_PARAM_SIZE
	.align		4
.L_2111:
        /*00ac*/ 	.byte	0x03, 0x19
        /*00ae*/ 	.short	0x001c


	//----- nvinfo : EIATTR_PARAM_CBANK
	.align		4
        /*00b0*/ 	.byte	0x04, 0x0a
        /*00b2*/ 	.short	(.L_2113 - .L_2112)
	.align		4
.L_2112:
        /*00b4*/ 	.word	index@(.nv.constant0._ZN2at6native27unrolled_elementwise_kernelIZZZNS0_18GeluCUDAKernelImplERNS_18TensorIteratorBaseENS0_8GeluTypeEENKUlvE0_clEvENKUlvE1_clEvEUlN3c104HalfEE_St5arrayIPcLm2EELi4E23TrivialOffsetCalculatorILi1EjESE_NS0_6memory15LoadWithoutCastENSF_16StoreWithoutCastEEEviT_T0_T2_T3_T4_T5_)
        /*00b8*/ 	.short	0x0380
        /*00ba*/ 	.short	0x001c


	//----- nvinfo : EIATTR_SW_WAR
	.align		4
.L_2113:
        /*00bc*/ 	.byte	0x04, 0x36
        /*00be*/ 	.short	(.L_2115 - .L_2114)
.L_2114:
        /*00c0*/ 	.word	0x00000008
.L_2115:


//--------------------- .nv.info._ZN2at6native29vectorized_elementwise_kernelILi2EZZZNS0_18GeluCUDAKernelImplERNS_18TensorIteratorBaseENS0_8GeluTypeEENKUlvE0_clEvENKUlvE1_clEvEUlN3c104HalfEE_St5arrayIPcLm2EEEEviT0_T1_ --------------------------
	.section	.nv.info._ZN2at6native29vectorized_elementwise_kernelILi2EZZZNS0_18GeluCUDAKernelImplERNS_18TensorIteratorBaseENS0_8GeluTypeEENKUlvE0_clEvENKUlvE1_clEvEUlN3c104HalfEE_St5arrayIPcLm2EEEEviT0_T1_,"",@"SHT_CUDA_INFO"
	.sectionflags	@""
	.align	4


	//----- nvinfo : EIATTR_CUDA_API_VERSION
	.align		4
        /*0000*/ 	.byte	0x04, 0x37
        /*0002*/ 	.short	(.L_2117 - .L_2116)
.L_2116:
        /*0004*/ 	.word	0x00000082


	//----- nvinfo : EIATTR_KPARAM_INFO
	.align		4
.L_2117:
        /*0008*/ 	.byte	0x04, 0x17
        /*000a*/ 	.short	(.L_2119 - .L_2118)
.L_2118:
        /*000c*/ 	.word	0x00000000
        /*0010*/ 	.short	0x0002
        /*0012*/ 	.short	0x0008
        /*0014*/ 	.byte	0x00, 0xf0, 0x41, 0x00


	//----- nvinfo : EIATTR_KPARAM_INFO
	.align		4
.L_2119:
        /*0018*/ 	.byte	0x04, 0x17
        /*001a*/ 	.short	(.L_2121 - .L_2120)
.L_2120:
        /*001c*/ 	.word	0x00000000
        /*0020*/ 	.short	0x0001
        /*0022*/ 	.short	0x0004
        /*0024*/ 	.byte	0x00, 0xf0, 0x05, 0x00


	//----- nvinfo : EIATTR_KPARAM_INFO
	.align		4
.L_2121:
        /*0028*/ 	.byte	0x04, 0x17
        /*002a*/ 	.short	(.L_2123 - .L_2122)
.L_2122:
        /*002c*/ 	.word	0x00000000
        /*0030*/ 	.short	0x0000
        /*0032*/ 	.short	0x0000
        /*0034*/ 	.byte	0x00, 0xf0, 0x11, 0x00


	//----- nvinfo : EIATTR_SPARSE_MMA_MASK
	.align		4
.L_2123:
        /*0038*/ 	.byte	0x03, 0x50
        /*003a*/ 	.short	0x0000


	//----- nvinfo : EIATTR_MAXREG_COUNT
	.align		4
        /*003c*/ 	.byte	0x03, 0x1b
        /*003e*/ 	.short	0x00ff


	//----- nvinfo : EIATTR_MERCURY_ISA_VERSION
	.align		4
        /*0040*/ 	.byte	0x03, 0x5f
        /*0042*/ 	.short	0x0101


	//----- nvinfo : EIATTR_VRC_CTA_INIT_COUNT
	.align		4
        /*0044*/ 	.byte	0x02, 0x4a
	.zero		1
	.zero		1


	//----- nvinfo : EIATTR_EXIT_INSTR_OFFSETS
	.align		4
        /*0048*/ 	.byte	0x04, 0x1c
        /*004a*/ 	.short	(.L_2125 - .L_2124)


	//   ....[0]....
.L_2124:
        /*004c*/ 	.word	0x00001b50


	//   ....[1]....
        /*0050*/ 	.word	0x00001ba0


	//   ....[2]....
        /*0054*/ 	.word	0x00002ad0


	//----- nvinfo : EIATTR_MAX_THREADS
	.align		4
.L_2125:
        /*0058*/ 	.byte	0x04, 0x05
        /*005a*/ 	.short	(.L_2127 - .L_2126)
.L_2126:
        /*005c*/ 	.word	0x00000080
        /*0060*/ 	.word	0x00000001
        /*0064*/ 	.word	0x00000001


	//----- nvinfo : EIATTR_CRS_STACK_SIZE
	.align		4
.L_2127:
        /*0068*/ 	.byte	0x04, 0x1e
        /*006a*/ 	.short	(.L_2129 - .L_2128)
.L_2128:
        /*006c*/ 	.word	0x00000000


	//----- nvinfo : EIATTR_CBANK_PARAM_SIZE
	.align		4
.L_2129:
        /*0070*/ 	.byte	0x03, 0x19
        /*0072*/ 	.short	0x0018


	//----- nvinfo : EIATTR_PARAM_CBANK
	.align		4
        /*0074*/ 	.byte	0x04, 0x0a
        /*0076*/ 	.short	(.L_2131 - .L_2130)
	.align		4
.L_2130:
        /*0078*/ 	.word	index@(.nv.constant0._ZN2at6native29vectorized_elementwise_kernelILi2EZZZNS0_18GeluCUDAKernelImplERNS_18TensorIteratorBaseENS0_8GeluTypeEENKUlvE0_clEvENKUlvE1_clEvEUlN3c104HalfEE_St5arrayIPcLm2EEEEviT0_T1_)
        /*007c*/ 	.short	0x0380
        /*007e*/ 	.short	0x0018


	//----- nvinfo : EIATTR_SW_WAR
	.align		4
.L_2131:
        /*0080*/ 	.byte	0x04, 0x36
        /*0082*/ 	.short	(.L_2133 - .L_2132)
.L_2132:
        /*0084*/ 	.word	0x00000008
.L_2133:


//--------------------- .nv.info._ZN2at6native29vectorized_elementwise_kernelILi4EZZZNS0_18GeluCUDAKernelImplERNS_18TensorIteratorBaseENS0_8GeluTypeEENKUlvE0_clEvENKUlvE1_clEvEUlN3c104HalfEE_St5arrayIPcLm2EEEEviT0_T1_ --------------------------
	.section	.nv.info._ZN2at6native29vectorized_elementwise_kernelILi4EZZZNS0_18GeluCUDAKernelImplERNS_18TensorIteratorBaseENS0_8GeluTypeEENKUlvE0_clEvENKUlvE1_clEvEUlN3c104HalfEE_St5arrayIPcLm2EEEEviT0_T1_,"",@"SHT_CUDA_INFO"
	.sectionflags	@""
	.align	4


	//----- nvinfo : EIATTR_CUDA_API_VERSION
	.align		4
        /*0000*/ 	.byte	0x04, 0x37
        /*0002*/ 	.short	(.L_2135 - .L_2134)
.L_2134:
        /*0004*/ 	.word	0x00000082


	//----- nvinfo : EIATTR_KPARAM_INFO
	.align		4
.L_2135:
        /*0008*/ 	.byte	0x04, 0x17
        /*000a*/ 	.short	(.L_2137 - .L_2136)
.L_2136:
        /*000c*/ 	.word	0x00000000
        /*0010*/ 	.short	0x0002
        /*0012*/ 	.short	0x0008
        /*0014*/ 	.byte	0x00, 0xf0, 0x41, 0x00


	//----- nvinfo : EIATTR_KPARAM_INFO
	.align		4
.L_2137:
        /*0018*/ 	.byte	0x04, 0x17
        /*001a*/ 	.short	(.L_2139 - .L_2138)
.L_2138:
        /*001c*/ 	.word	0x00000000
        /*0020*/ 	.short	0x0001
        /*0022*/ 	.short	0x0004
        /*0024*/ 	.byte	0x00, 0xf0, 0x05, 0x00


	//----- nvinfo : EIATTR_KPARAM_INFO
	.align		4
.L_2139:
        /*0028*/ 	.byte	0x04, 0x17
        /*002a*/ 	.short	(.L_2141 - .L_2140)
.L_2140:
        /*002c*/ 	.word	0x00000000
        /*0030*/ 	.short	0x0000
        /*0032*/ 	.short	0x0000
        /*0034*/ 	.byte	0x00, 0xf0, 0x11, 0x00


	//----- nvinfo : EIATTR_SPARSE_MMA_MASK
	.align		4
.L_2141:
        /*0038*/ 	.byte	0x03, 0x50
        /*003a*/ 	.short	0x0000


	//----- nvinfo : EIATTR_MAXREG_COUNT
	.align		4
        /*003c*/ 	.byte	0x03, 0x1b
        /*003e*/ 	.short	0x00ff


	//----- nvinfo : EIATTR_MERCURY_ISA_VERSION
	.align		4
        /*0040*/ 	.byte	0x03, 0x5f
        /*0042*/ 	.short	0x0101


	//----- nvinfo : EIATTR_VRC_CTA_INIT_COUNT
	.align		4
        /*0044*/ 	.byte	0x02, 0x4a
	.zero		1
	.zero		1


	//----- nvinfo : EIATTR_EXIT_INSTR_OFFSETS
	.align		4
        /*0048*/ 	.byte	0x04, 0x1c
        /*004a*/ 	.short	(.L_2143 - .L_2142)


	//   ....[0]....
.L_2142:
        /*004c*/ 	.word	0x00001b50


	//   ....[1]....
        /*0050*/ 	.word	0x00001ba0


	//   ....[2]....
        /*0054*/ 	.word	0x00002a90


	//----- nvinfo : EIATTR_MAX_THREADS
	.align		4
.L_2143:
        /*0058*/ 	.byte	0x04, 0x05
        /*005a*/ 	.short	(.L_2145 - .L_2144)
.L_2144:
        /*005c*/ 	.word	0x00000080
        /*0060*/ 	.word	0x00000001
        /*0064*/ 	.word	0x00000001


	//----- nvinfo : EIATTR_CRS_STACK_SIZE
	.align		4
.L_2145:
        /*0068*/ 	.byte	0x04, 0x1e
        /*006a*/ 	.short	(.L_2147 - .L_2146)
.L_2146:
        /*006c*/ 	.word	0x00000000


	//----- nvinfo : EIATTR_CBANK_PARAM_SIZE
	.align		4
.L_2147:
        /*0070*/ 	.byte	0x03, 0x19
        /*0072*/ 	.short	0x0018


	//----- nvinfo : EIATTR_PARAM_CBANK
	.align		4
        /*0074*/ 	.byte	0x04, 0x0a
        /*0076*/ 	.short	(.L_2149 - .L_2148)
	.align		4
.L_2148:
        /*0078*/ 	.word	index@(.nv.constant0._ZN2at6native29vectorized_elementwise_kernelILi4EZZZNS0_18GeluCUDAKernelImplERNS_18TensorIteratorBaseENS0_8GeluTypeEENKUlvE0_clEvENKUlvE1_clEvEUlN3c104HalfEE_St5arrayIPcLm2EEEEviT0_T1_)
        /*007c*/ 	.short	0x0380
        /*007e*/ 	.short	0x0018


	//----- nvinfo : EIATTR_SW_WAR
	.align		4
.L_2149:
        /*0080*/ 	.byte	0x04, 0x36
        /*0082*/ 	.short	(.L_2151 - .L_2150)
.L_2150:
        /*0084*/ 	.word	0x00000008
.L_2151:


//--------------------- .nv.info._ZN2at6native29vectorized_elementwise_kernelILi8EZZZNS0_18GeluCUDAKernelImplERNS_18TensorIteratorBaseENS0_8GeluTypeEENKUlvE0_clEvENKUlvE1_clEvEUlN3c104HalfEE_St5arrayIPcLm2EEEEviT0_T1_ --------------------------
	.section	.nv.info._ZN2at6native29vectorized_elementwise_kernelILi8EZZZNS0_18GeluCUDAKernelImplERNS_18TensorIteratorBaseENS0_8GeluTypeEENKUlvE0_clEvENKUlvE1_clEvEUlN3c104HalfEE_St5arrayIPcLm2EEEEviT0_T1_,"",@"SHT_CUDA_INFO"
	.sectionflags	@""
	.align	4


	//----- nvinfo : EIATTR_CUDA_API_VERSION
	.align		4
        /*0000*/ 	.byte	0x04, 0x37
        /*0002*/ 	.short	(.L_2153 - .L_2152)
.L_2152:
        /*0004*/ 	.word	0x00000082


	//----- nvinfo : EIATTR_KPARAM_INFO
	.align		4
.L_2153:
        /*0008*/ 	.byte	0x04, 0x17
        /*000a*/ 	.short	(.L_2155 - .L_2154)
.L_2154:
        /*000c*/ 	.word	0x00000000
        /*0010*/ 	.short	0x0002
        /*0012*/ 	.short	0x0008
        /*0014*/ 	.byte	0x00, 0xf0, 0x41, 0x00


	//----- nvinfo : EIATTR_KPARAM_INFO
	.align		4
.L_2155:
        /*0018*/ 	.byte	0x04, 0x17
        /*001a*/ 	.short	(.L_2157 - .L_2156)
.L_2156:
        /*001c*/ 	.word	0x00000000
        /*0020*/ 	.short	0x0001
        /*0022*/ 	.short	0x0004
        /*0024*/ 	.byte	0x00, 0xf0, 0x05, 0x00


	//----- nvinfo : EIATTR_KPARAM_INFO
	.align		4
.L_2157:
        /*0028*/ 	.byte	0x04, 0x17
        /*002a*/ 	.short	(.L_2159 - .L_2158)
.L_2158:
        /*002c*/ 	.word	0x00000000
        /*0030*/ 	.short	0x0000
        /*0032*/ 	.short	0x0000
        /*0034*/ 	.byte	0x00, 0xf0, 0x11, 0x00


	//----- nvinfo : EIATTR_SPARSE_MMA_MASK
	.align		4
.L_2159:
        /*0038*/ 	.byte	0x03, 0x50
        /*003a*/ 	.short	0x0000


	//----- nvinfo : EIATTR_MAXREG_COUNT
	.align		4
        /*003c*/ 	.byte	0x03, 0x1b
        /*003e*/ 	.short	0x00ff


	//----- nvinfo : EIATTR_MERCURY_ISA_VERSION
	.align		4
        /*0040*/ 	.byte	0x03, 0x5f
        /*0042*/ 	.short	0x0101


	//----- nvinfo : EIATTR_VRC_CTA_INIT_COUNT
	.align		4
        /*0044*/ 	.byte	0x02, 0x4a
	.zero		1
	.zero		1


	//----- nvinfo : EIATTR_EXIT_INSTR_OFFSETS
	.align		4
        /*0048*/ 	.byte	0x04, 0x1c
        /*004a*/ 	.short	(.L_2161 - .L_2160)


	//   ....[0]....
.L_2160:
        /*004c*/ 	.word	0x00001b50


	//   ....[1]....
        /*0050*/ 	.word	0x00001ba0


	//   ....[2]....
        /*0054*/ 	.word	0x00002a70


	//----- nvinfo : EIATTR_MAX_THREADS
	.align		4
.L_2161:
        /*0058*/ 	.byte	0x04, 0x05
        /*005a*/ 	.short	(.L_2163 - .L_2162)
.L_2162:
        /*005c*/ 	.word	0x00000080
        /*0060*/ 	.word	0x00000001
        /*0064*/ 	.word	0x00000001


	//----- nvinfo : EIATTR_CRS_STACK_SIZE
	.align		4
.L_2163:
        /*0068*/ 	.byte	0x04, 0x1e
        /*006a*/ 	.short	(.L_2165 - .L_2164)
.L_2164:
        /*006c*/ 	.word	0x00000000


	//----- nvinfo : EIATTR_CBANK_PARAM_SIZE
	.align		4
.L_2165:
        /*0070*/ 	.byte	0x03, 0x19
        /*0072*/ 	.short	0x0018


	//----- nvinfo : EIATTR_PARAM_CBANK
	.align		4
        /*0074*/ 	.byte	0x04, 0x0a
        /*0076*/ 	.short	(.L_2167 - .L_2166)
	.align		4
.L_2166:
        /*0078*/ 	.word	index@(.nv.constant0._ZN2at6native29vectorized_elementwise_kernelILi8EZZZNS0_18GeluCUDAKernelImplERNS_18TensorIteratorBaseENS0_8GeluTypeEENKUlvE0_clEvENKUlvE1_clEvEUlN3c104HalfEE_St5arrayIPcLm2EEEEviT0_T1_)
        /*007c*/ 	.short	0x0380
        /*007e*/ 	.short	0x0018


	//----- nvinfo : EIATTR_SW_WAR
	.align		4
.L_2167:
        /*0080*/ 	.byte	0x04, 0x36
        /*0082*/ 	.short	(.L_2169 - .L_2168)
.L_2168:
        /*0084*/ 	.word	0x00000008
.L_2169:


//--------------------- .nv.info._ZN2at6native18elementwise_kernelILi128ELi4EZNS0_15gpu_kernel_implIZZZNS0_18GeluCUDAKernelImplERNS_18TensorIteratorBaseENS0_8GeluTypeEENKUlvE0_clEvENKUlvE0_clEvEUlfE_EEvS4_RKT_EUliE_EEviT1_ --------------------------
	.section	.nv.info._ZN2at6native18elementwise_kernelILi128ELi4EZNS0_15gpu_kernel_implIZZZNS0_18GeluCUDAKernelImplERNS_18TensorIteratorBaseENS0_8GeluTypeEENKUlvE0_clEvENKUlvE0_clEvEUlfE_EEvS4_RKT_EUliE_EEviT1_,"",@"SHT_CUDA_INFO"
	.sectionflags	@""
	.align	4


	//----- nvinfo : EIATTR_CUDA_API_VERSION
	.align		4
        /*0000*/ 	.byte	0x04, 0x37
        /*0002*/ 	.short	(.L_2171 - .L_2170)
.L_2170:
        /*0004*/ 	.word	0x00000082


	//----- nvinfo : EIATTR_KPARAM_INFO
	.align		4
.L_2171:
        /*0008*/ 	.byte	0x04, 0x17
        /*000a*/ 	.short	(.L_2173 - .L_2172)
.L_2172:
        /*000c*/ 	.word	0x00000000
        /*0010*/ 	.short	0x0001
        /*0012*/ 	.short	0x0008
        /*0014*/ 	.byte	0x00, 0xf0, 0x61, 0x08


	//----- nvinfo : EIATTR_KPARAM_INFO
	.align		4
.L_2173:
        /*0018*/ 	.byte	0x04, 0x17
        /*001a*/ 	.short	(.L_2175 - .L_2174)
.L_2174:
        /*001c*/ 	.word	0x00000000
        /*0020*/ 	.short	0x0000
        /*0022*/ 	.short	0x0000
        /*0024*/ 	.byte	0x00, 0xf0, 0x11, 0x00


	//----- nvinfo : EIATTR_SPARSE_MMA_MASK
	.align		4
.L_2175:
        /*0028*/ 	.byte	0x03, 0x50
        /*002a*/ 	.short	0x0000


	//----- nvinfo : EIATTR_MAXREG_COUNT
	.align		4
        /*002c*/ 	.byte	0x03, 0x1b
        /*002e*/ 	.short	0x0080


	//----- nvinfo : EIATTR_EXTERNS
	.align		4
        /*0030*/ 	.byte	0x04, 0x0f
        /*0032*/ 	.short	(.L_2177 - .L_2176)


	//   ....[0]....
	.align		4
.L_2176:
        /*0034*/ 	.word	index@(__assertfail)


	//----- nvinfo : EIATTR_MERCURY_ISA_VERSION
	.align		4
.L_2177:
        /*0038*/ 	.byte	0x03, 0x5f
        /*003a*/ 	.short	0x0101


	//----- nvinfo : EIATTR_VRC_CTA_INIT_COUNT
	.align		4
        /*003c*/ 	.byte	0x02, 0x4a
	.zero		1
	.zero		1


	//----- nvinfo : EIATTR_SYSCALL_OFFSETS
	.align		4
        /*0040*/ 	.byte	0x04, 0x46
        /*0042*/ 	.short	(.L_2179 - .L_2178)


	//   ....[0]....
.L_2178:
        /*0044*/ 	.word	0x000020d0


	//   ....[1]....
        /*0048*/ 	.word	0x00003090


	//   ....[2]....
        /*004c*/ 	.word	0x000052a0


	//   ....[3]....
        /*0050*/ 	.word	0x000060c0


	//   ....[4]....
        /*0054*/ 	.word	0x000083e0


	//   ....[5]....
        /*0058*/ 	.word	0x00009200


	//   ....[6]....
        /*005c*/ 	.word	0x0000b530


	//   ....[7]....
        /*0060*/ 	.word	0x0000c320


	//----- nvinfo : EIATTR_EXIT_INSTR_OFFSETS
	.align		4
.L_2179:
        /*0064*/ 	.byte	0x04, 0x1c
        /*0066*/ 	.short	(.L_2181 - .L_2180)


	//   ....[0]....
.L_2180:
        /*0068*/ 	.word	0x000094b0


	//   ....[1]....
        /*006c*/ 	.word	0x0000b8a0


	//   ....[2]....
        /*0070*/ 	.word	0x0000b8e0


	//   ....[3]....
        /*0074*/ 	.word	0x0000b970


	//   ....[4]....
        /*0078*/ 	.word	0x0000b9a0


	//   ....[5]....
        /*007c*/ 	.word	0x0000b9d0


	//   ....[6]....
        /*0080*/ 	.word	0x0000ba50


	//   ....[7]....
        /*0084*/ 	.word	0x0000ba80


	//   ....[8]....
        /*0088*/ 	.word	0x0000bb10


	//   ....[9]....
        /*008c*/ 	.word	0x0000bb50


	//   ....[10]....
        /*0090*/ 	.word	0x0000bb90


	//   ....[11]....
        /*0094*/ 	.word	0x0000bc60


	//   ....[12]....
        /*0098*/ 	.word	0x0000bdc0


	//   ....[13]....
        /*009c*/ 	.word	0x0000bf20


	//   ....[14]....
        /*00a0*/ 	.word	0x0000c070


	//   ....[15]....
        /*00a4*/ 	.word	0x0000c0a0


	//   ....[16]....
        /*00a8*/ 	.word	0x0000c0d0


	//   ....[17]....
        /*00ac*/ 	.word	0x0000c170


	//   ....[18]....
        /*00b0*/ 	.word	0x0000c1c0


	//   ....[19]....
        /*00b4*/ 	.word	0x0000c330


	//   ....[20]....
        /*00b8*/ 	.word	0x0000c430


	//   ....[21]....
        /*00bc*/ 	.word	0x0000c560


	//   ....[22]....
        /*00c0*/ 	.word	0x0000c590


	//----- nvinfo : EIATTR_MAX_THREADS
	.align		4
.L_2181:
        /*00c4*/ 	.byte	0x04, 0x05
        /*00c6*/ 	.short	(.L_2183 - .L_2182)
.L_2182:
        /*00c8*/ 	.word	0x00000080
        /*00cc*/ 	.word	0x00000001
        /*00d0*/ 	.word	0x00000001


	//----- nvinfo : EIATTR_CRS_STACK_SIZE
	.align		4
.L_2183:
        /*00d4*/ 	.byte	0x04, 0x1e
        /*00d6*/ 	.short	(.L_2185 - .L_2184)
.L_2184:
        /*00d8*/ 	.word	0x00000000


	//----- nvinfo : EIATTR_CBANK_PARAM_SIZE
	.align		4
.L_2185:
        /*00dc*/ 	.byte	0x03, 0x19
        /*00de*/ 	.short	0x0220


	//----- nvinfo : EIATTR_PARAM_CBANK
	.align		4
        /*00e0*/ 	.byte	0x04, 0x0a
        /*00e2*/ 	.short	(.L_2187 - .L_2186)
	.align		4
.L_2186:
        /*00e4*/ 	.word	index@(.nv.constant0._ZN2at6native18elementwise_kernelILi128ELi4EZNS0_15gpu_kernel_implIZZZNS0_18GeluCUDAKernelImplERNS_18TensorIteratorBaseENS0_8GeluTypeEENKUlvE0_clEvENKUlvE0_clEvEUlfE_EEvS4_RKT_EUliE_EEviT1_)
        /*00e8*/ 	.short	0x0380
        /*00ea*/ 	.short	0x0220


	//----- nvinfo : EIATTR_SW_WAR
	.align		4
.L_2187:
        /*00ec*/ 	.byte	0x04, 0x36
        /*00ee*/ 	.short	(.L_2189 - .L_2188)
.L_2188:
        /*00f0*/ 	.word	0x00000008
.L_2189:


//--------------------- .nv.info._ZN2at6native27unrolled_elementwise_kernelIZZZNS0_18GeluCUDAKernelImplERNS_18TensorIteratorBaseENS0_8GeluTypeEENKUlvE0_clEvENKUlvE0_clEvEUlfE_St5arrayIPcLm2EELi4E23TrivialOffsetCalculatorILi1EjESC_NS0_6memory12LoadWithCastILi1EEENSD_13StoreWithCastILi1EEEEEviT_T0_T2_T3_T4_T5_ --------------------------
	.section	.nv.info._ZN2at6native27unrolled_elementwise_kernelIZZZNS0_18GeluCUDAKernelImplERNS_18TensorIteratorBaseENS0_8GeluTypeEENKUlvE0_clEvENKUlvE0_clEvEUlfE_St5arrayIPcLm2EELi4E23TrivialOffsetCalculatorILi1EjESC_NS0_6memory12LoadWithCastILi1EEENSD_13StoreWithCastILi1EEEEEviT_T0_T2_T3_T4_T5_,"",@"SHT_CUDA_INFO"
	.sectionflags	@""
	.align	4


	//----- nvinfo : EIATTR_CUDA_API_VERSION
	.align		4
        /*0000*/ 	.byte	0x04, 0x37
        /*0002*/ 	.short	(.L_2191 - .L_2190)
.L_2190:
        /*0004*/ 	.word	0x00000082


	//----- nvinfo : EIATTR_KPARAM_INFO
	.align		4
.L_2191:
        /*0008*/ 	.byte	0x04, 0x17
        /*000a*/ 	.short	(.L_2193 - .L_2192)
.L_2192:
        /*000c*/ 	.word	0x00000000
        /*0010*/ 	.short	0x0006
        /*0012*/ 	.short	0x0024
        /*0014*/ 	.byte	0x00, 0xf0, 0x21, 0x00


	//----- nvinfo : EIATTR_KPARAM_INFO
	.align		4
.L_2193:
        /*0018*/ 	.byte	0x04, 0x17
        /*001a*/ 	.short	(.L_2195 - .L_2194)
.L_2194:
        /*001c*/ 	.word	0x00000000
        /*0020*/ 	.short	0x0005
        /*0022*/ 	.short	0x001c
        /*0024*/ 	.byte	0x00, 0xf0, 0x21, 0x00


	//----- nvinfo : EIATTR_KPARAM_INFO
	.align		4
.L_2195:
        /*0028*/ 	.byte	0x04, 0x17
        /*002a*/ 	.short	(.L_2197 - .L_2196)
.L_2196:
        /*002c*/ 	.word	0x00000000
        /*0030*/ 	.short	0x0004
        /*0032*/ 	.short	0x0019
        /*0034*/ 	.byte	0x00, 0xf0, 0x05, 0x00


	//----- nvinfo : EIATTR_KPARAM_INFO
	.align		4
.L_2197:
        /*0038*/ 	.byte	0x04, 0x17
        /*003a*/ 	.short	(.L_2199 - .L_2198)
.L_2198:
        /*003c*/ 	.word	0x00000000
        /*0040*/ 	.short	0x0003
        /*0042*/ 	.short	0x0018
        /*0044*/ 	.byte	0x00, 0xf0, 0x05, 0x00


	//----- nvinfo : EIATTR_KPARAM_INFO
	.align		4
.L_2199:
        /*0048*/ 	.byte	0x04, 0x17
        /*004a*/ 	.short	(.L_2201 - .L_2200)
.L_2200:
        /*004c*/ 	.word	0x00000000
        /*0050*/ 	.short	0x0002
        /*0052*/ 	.short	0x0008
        /*0054*/ 	.byte	0x00, 0xf0, 0x41, 0x00


	//----- nvinfo : EIATTR_KPARAM_INFO
	.align		4
.L_2201:
        /*0058*/ 	.byte	0x04, 0x17
        /*005a*/ 	.short	(.L_2203 - .L_2202)
.L_2202:
        /*005c*/ 	.word	0x00000000
        /*0060*/ 	.short	0x0001
        /*0062*/ 	.short	0x0004
        /*0064*/ 	.byte	0x00, 0xf0, 0x05, 0x00


	//----- nvinfo : EIATTR_KPARAM_INFO
	.align		4
.L_2203:
        /*0068*/ 	.byte	0x04, 0x17
        /*006a*/ 	.short	(.L_2205 - .L_2204)
.L_2204:
        /*006c*/ 	.word	0x00000000
        /*0070*/ 	.short	0x0000
        /*0072*/ 	.short	0x0000
        /*0074*/ 	.byte	0x00, 0xf0, 0x11, 0x00


	//----- nvinfo : EIATTR_SPARSE_MMA_MASK
	.align		4
.L_2205:
        /*0078*/ 	.byte	0x03, 0x50
        /*007a*/ 	.short	0x0000


	//----- nvinfo : EIATTR_MAXREG_COUNT
	.align		4
        /*007c*/ 	.byte	0x03, 0x1b
        /*007e*/ 	.short	0x00ff


	//----- nvinfo : EIATTR_EXTERNS
	.align		4
        /*0080*/ 	.byte	0x04, 0x0f
        /*0082*/ 	.short	(.L_2207 - .L_2206)


	//   ....[0]....
	.align		4
.L_2206:
        /*0084*/ 	.word	index@(__assertfail)


	//----- nvinfo : EIATTR_MERCURY_ISA_VERSION
	.align		4
.L_2207:
        /*0088*/ 	.byte	0x03, 0x5f
        /*008a*/ 	.short	0x0101


	//----- nvinfo : EIATTR_VRC_CTA_INIT_COUNT
	.align		4
        /*008c*/ 	.byte	0x02, 0x4a
	.zero		1
	.zero		1


	//----- nvinfo : EIATTR_SYSCALL_OFFSETS
	.align		4
        /*0090*/ 	.byte	0x04, 0x46
        /*0092*/ 	.short	(.L_2209 - .L_2208)


	//   ....[0]....
.L_2208:
        /*0094*/ 	.word	0x00000de0


	//   ....[1]....
        /*0098*/ 	.word	0x00001cf0


	//   ....[2]....
        /*009c*/ 	.word	0x00002b70


	//   ....[3]....
        /*00a0*/ 	.word	0x000039d0


	//   ....[4]....
        /*00a4*/ 	.word	0x000051f0


	//   ....[5]....
        /*00a8*/ 	.word	0x00005f90


	//   ....[6]....
        /*00ac*/ 	.word	0x00006df0


	//   ....[7]....
        /*00b0*/ 	.word	0x00007c50


	//----- nvinfo : EIATTR_EXIT_INSTR_OFFSETS
	.align		4
.L_2209:
        /*00b4*/ 	.byte	0x04, 0x1c
        /*00b6*/ 	.short	(.L_2211 - .L_2210)


	//   ....[0]....
.L_2210:
        /*00b8*/ 	.word	0x00007090


	//   ....[1]....
        /*00bc*/ 	.word	0x000071d0


	//   ....[2]....
        /*00c0*/ 	.word	0x00007210


	//   ....[3]....
        /*00c4*/ 	.word	0x000072a0


	//   ....[4]....
        /*00c8*/ 	.word	0x000072d0


	//   ....[5]....
        /*00cc*/ 	.word	0x00007300


	//   ....[6]....
        /*00d0*/ 	.word	0x00007380


	//   ....[7]....
        /*00d4*/ 	.word	0x000073b0


	//   ....[8]....
        /*00d8*/ 	.word	0x00007440


	//   ....[9]....
        /*00dc*/ 	.word	0x00007480


	//   ....[10]....
        /*00e0*/ 	.word	0x000074c0


	//   ....[11]....
        /*00e4*/ 	.word	0x00007590


	//   ....[12]....
        /*00e8*/ 	.word	0x000076f0


	//   ....[13]....
        /*00ec*/ 	.word	0x00007850


	//   ....[14]....
        /*00f0*/ 	.word	0x000079a0


	//   ....[15]....
        /*00f4*/ 	.word	0x000079d0


	//   ....[16]....
        /*00f8*/ 	.word	0x00007a00


	//   ....[17]....
        /*00fc*/ 	.word	0x00007aa0


	//   ....[18]....
        /*0100*/ 	.word	0x00007af0


	//   ....[19]....
        /*0104*/ 	.word	0x00007c60


	//   ....[20]....
        /*0108*/ 	.word	0x00007d60


	//   ....[21]....
        /*010c*/ 	.word	0x00007e90


	//   ....[22]....
        /*0110*/ 	.word	0x00007ec0


	//----- nvinfo : EIATTR_MAX_THREADS
	.align		4
.L_2211:
        /*0114*/ 	.byte	0x04, 0x05
        /*0116*/ 	.short	(.L_2213 - .L_2212)
.L_2212:
        /*0118*/ 	.word	0x00000080
        /*011c*/ 	.word	0x00000001
        /*0120*/ 	.word	0x00000001


	//----- nvinfo : EIATTR_CRS_STACK_SIZE
	.align		4
.L_2213:
        /*0124*/ 	.byte	0x04, 0x1e
        /*0126*/ 	.short	(.L_2215 - .L_2214)
.L_2214:
        /*0128*/ 	.word	0x00000000


	//----- nvinfo : EIATTR_CBANK_PARAM_SIZE
	.align		4
.L_2215:
        /*012c*/ 	.byte	0x03, 0x19
        /*012e*/ 	.short	0x002c


	//----- nvinfo : EIATTR_PARAM_CBANK
	.align		4
        /*0130*/ 	.byte	0x04, 0x0a
        /*0132*/ 	.short	(.L_2217 - .L_2216)
	.align		4
.L_2216:
        /*0134*/ 	.word	index@(.nv.constant0._ZN2at6native27unrolled_elementwise_kernelIZZZNS0_18GeluCUDAKernelImplERNS_18TensorIteratorBaseENS0_8GeluTypeEENKUlvE0_clEvENKUlvE0_clEvEUlfE_St5arrayIPcLm2EELi4E23TrivialOffsetCalculatorILi1EjESC_NS0_6memory12LoadWithCastILi1EEENSD_13StoreWithCastILi1EEEEEviT_T0_T2_T3_T4_T5_)
        /*0138*/ 	.short	0x0380
        /*013a*/ 	.short	0x002c


	//----- nvinfo : EIATTR_SW_WAR
	.align		4
.L_2217:
        /*013c*/ 	.byte	0x04, 0x36
        /*013e*/ 	.short	(.L_2219 - .L_2218)
.L_2218:
        /*0140*/ 	.word	0x00000008
.L_2219:


//--------------------- .nv.info._ZN2at6native18elementwise_kernelILi128ELi2EZNS0_22gpu_kernel_impl_nocastIZZZNS0_18GeluCUDAKernelImplERNS_18TensorIteratorBaseENS0_8GeluTypeEENKUlvE0_clEvENKUlvE0_clEvEUlfE_EEvS4_RKT_EUliE_EEviT1_ --------------------------
	.section	.nv.info._ZN2at6native18elementwise_kernelILi128ELi2EZNS0_22gpu_kernel_impl_nocastIZZZNS0_18GeluCUDAKernelImplERNS_18TensorIteratorBaseENS0_8GeluTypeEENKUlvE0_clEvENKUlvE0_clEvEUlfE_EEvS4_RKT_EUliE_EEviT1_,"",@"SHT_CUDA_INFO"
	.sectionflags	@""
	.align	4


	//----- nvinfo : EIATTR_CUDA_API_VERSION
	.align		4
        /*0000*/ 	.byte	0x04, 0x37
        /*0002*/ 	.short	(.L_2221 - .L_2220)
.L_2220:
        /*0004*/ 	.word	0x00000082


	//----- nvinfo : EIATTR_KPARAM_INFO
	.align		4
.L_2221:
        /*0008*/ 	.byte	0x04, 0x17
        /*000a*/ 	.short	(.L_2223 - .L_2222)
.L_2222:
        /*000c*/ 	.word	0x00000000
        /*0010*/ 	.short	0x0001
        /*0012*/ 	.short	0x0008
        /*0014*/ 	.byte	0x00, 0xf0, 0x61, 0x08


	//----- nvinfo : EIATTR_KPARAM_INFO
	.align		4
.L_2223:
        /*0018*/ 	.byte	0x04, 0x17
        /*001a*/ 	.short	(.L_2225 - .L_2224)
.L_2224:
        /*001c*/ 	.word	0x00000000
        /*0020*/ 	.short	0x0000
        /*0022*/ 	.short	0x0000
        /*0024*/ 	.byte	0x00, 0xf0, 0x11, 0x00


	//----- nvinfo : EIATTR_SPARSE_MMA_MASK
	.align		4
.L_2225:
        /*0028*/ 	.byte	0x03, 0x50
        /*002a*/ 	.short	0x0000


	//----- nvinfo : EIATTR_MAXREG_COUNT
	.align		4
        /*002c*/ 	.byte	0x03, 0x1b
        /*002e*/ 	.short	0x0080


	//----- nvinfo : EIATTR_MERCURY_ISA_VERSION
	.align		4
        /*0030*/ 	.byte	0x03, 0x5f
        /*0032*/ 	.short	0x0101


	//----- nvinfo : EIATTR_VRC_CTA_INIT_COUNT
	.align		4
        /*0034*/ 	.byte	0x02, 0x4a
	.zero		1
	.zero		1


	//----- nvinfo : EIATTR_EXIT_INSTR_OFFSETS
	.align		4
        /*0038*/ 	.byte	0x04, 0x1c
        /*003a*/ 	.short	(.L_2227 - .L_2226)


	//   ....[0]....
.L_2226:
        /*003c*/ 	.word	0x00000350


	//   ....[1]....
        /*0040*/ 	.word	0x000005b0


	//   ....[2]....
        /*0044*/ 	.word	0x00001b90


	//   ....[3]....
        /*0048*/ 	.word	0x000030c0


	//----- nvinfo : EIATTR_MAX_THREADS
	.align		4
.L_2227:
        /*004c*/ 	.byte	0x04, 0x05
        /*004e*/ 	.short	(.L_2229 - .L_2228)
.L_2228:
        /*0050*/ 	.word	0x00000080
        /*0054*/ 	.word	0x00000001
        /*0058*/ 	.word	0x00000001


	//----- nvinfo : EIATTR_CRS_STACK_SIZE
	.align		4
.L_2229:
        /*005c*/ 	.byte	0x04, 0x1e
        /*005e*/ 	.short	(.L_2231 - .L_2230)
.L_2230:
        /*0060*/ 	.word	0x00000000


	//----- nvinfo : EIATTR_CBANK_PARAM_SIZE
	.align		4
.L_2231:
        /*0064*/ 	.byte	0x03, 0x19
        /*0066*/ 	.short	0x0220


	//----- nvinfo : EIATTR_PARAM_CBANK
	.align		4
        /*0068*/ 	.byte	0x04, 0x0a
        /*006a*/ 	.short	(.L_2233 - .L_2232)
	.align		4
.L_2232:
        /*006c*/ 	.word	index@(.nv.constant0._ZN2at6native18elementwise_kernelILi128ELi2EZNS0_22gpu_kernel_impl_nocastIZZZNS0_18GeluCUDAKernelImplERNS_18TensorIteratorBaseENS0_8GeluTypeEENKUlvE0_clEvENKUlvE0_clEvEUlfE_EEvS4_RKT_EUliE_EEviT1_)
        /*0070*/ 	.short	0x0380
        /*0072*/ 	.short	0x0220


	//----- nvinfo : EIATTR_SW_WAR
	.align		4
.L_2233:
        /*0074*/ 	.byte	0x04, 0x36
        /*0076*/ 	.short	(.L_2235 - .L_2234)
.L_2234:
        /*0078*/ 	.word	0x00000008
.L_2235:


//--------------------- .nv.info._ZN2at6native27unrolled_elementwise_kernelIZZZNS0_18GeluCUDAKernelImplERNS_18TensorIteratorBaseENS0_8GeluTypeEENKUlvE0_clEvENKUlvE0_clEvEUlfE_St5arrayIPcLm2EELi4E23TrivialOffsetCalculatorILi1EjESC_NS0_6memory15LoadWithoutCastENSD_16StoreWithoutCastEEEviT_T0_T2_T3_T4_T5_ --------------------------
	.section	.nv.info._ZN2at6native27unrolled_elementwise_kernelIZZZNS0_18GeluCUDAKernelImplERNS_18TensorIteratorBaseENS0_8GeluTypeEENKUlvE0_clEvENKUlvE0_clEvEUlfE_St5arrayIPcLm2EELi4E23TrivialOffsetCalculatorILi1EjESC_NS0_6memory15LoadWithoutCastENSD_16StoreWithoutCastEEEviT_T0_T2_T3_T4_T5_,"",@"SHT_CUDA_INFO"
	.sectionflags	@""
	.align	4


	//----- nvinfo : EIATTR_CUDA_API_VERSION
	.align		4
        /*0000*/ 	.byte	0x04, 0x37
        /*0002*/ 	.short	(.L_2237 - .L_2236)
.L_2236:
        /*0004*/ 	.word	0x00000082


	//----- nvinfo : EIATTR_KPARAM_INFO
	.align		4
.L_2237:
        /*0008*/ 	.byte	0x04, 0x17
        /*000a*/ 	.short	(.L_2239 - .L_2238)
.L_2238:
        /*000c*/ 	.word	0x00000000
        /*0010*/ 	.short	0x0006
        /*0012*/ 	.short	0x001b
        /*0014*/ 	.byte	0x00, 0xf0, 0x05, 0x00


	//----- nvinfo : EIATTR_KPARAM_INFO
	.align		4
.L_2239:
        /*0018*/ 	.byte	0x04, 0x17
        /*001a*/ 	.short	(.L_2241 - .L_2240)
.L_2240:
        /*001c*/ 	.word	0x00000000
        /*0020*/ 	.short	0x0005
        /*0022*/ 	.short	0x001a
        /*0024*/ 	.byte	0x00, 0xf0, 0x05, 0x00


	//----- nvinfo : EIATTR_KPARAM_INFO
	.align		4
.L_2241:
        /*0028*/ 	.byte	0x04, 0x17
        /*002a*/ 	.short	(.L_2243 - .L_2242)
.L_2242:
        /*002c*/ 	.word	0x00000000
        /*0030*/ 	.short	0x0004
        /*0032*/ 	.short	0x0019
        /*0034*/ 	.byte	0x00, 0xf0, 0x05, 0x00


	//----- nvinfo : EIATTR_KPARAM_INFO
	.align		4
.L_2243:
        /*0038*/ 	.byte	0x04, 0x17
        /*003a*/ 	.short	(.L_2245 - .L_2244)
.L_2244:
        /*003c*/ 	.word	0x00000000
        /*0040*/ 	.short	0x0003
        /*0042*/ 	.short	0x0018
        /*0044*/ 	.byte	0x00, 0xf0, 0x05, 0x00


	//----- nvinfo : EIATTR_KPARAM_INFO
	.align		4
.L_2245:
        /*0048*/ 	.byte	0x04, 0x17
        /*004a*/ 	.short	(.L_2247 - .L_2246)
.L_2246:
        /*004c*/ 	.word	0x00000000
        /*0050*/ 	.short	0x0002
        /*0052*/ 	.short	0x0008
        /*0054*/ 	.byte	0x00, 0xf0, 0x41, 0x00


	//----- nvinfo : EIATTR_KPARAM_INFO
	.align		4
.L_2247:
        /*0058*/ 	.byte	0x04, 0x17
        /*005a*/ 	.short	(.L_2249 - .L_2248)
.L_2248:
        /*005c*/ 	.word	0x00000000
        /*0060*/ 	.short	0x0001
        /*0062*/ 	.short	0x0004
        /*0064*/ 	.byte	0x00, 0xf0, 0x05, 0x00


	//----- nvinfo : EIATTR_KPARAM_INFO
	.align		4
.L_2249:
        /*0068*/ 	.byte	0x04, 0x17
        /*006a*/ 	.short	(.L_2251 - .L_2250)
.L_2250:
        /*006c*/ 	.word	0x00000000
        /*0070*/ 	.short	0x0000
        /*0072*/ 	.short	0x0000
        /*0074*/ 	.byte	0x00, 0xf0, 0x11, 0x00


	//----- nvinfo : EIATTR_SPARSE_MMA_MASK
	.align		4
.L_2251:
        /*0078*/ 	.byte	0x03, 0x50
        /*007a*/ 	.short	0x0000


	//----- nvinfo : EIATTR_MAXREG_COUNT
	.align		4
        /*007c*/ 	.byte	0x03, 0x1b
        /*007e*/ 	.short	0x00ff


	//----- nvinfo : EIATTR_MERCURY_ISA_VERSION
	.align		4
        /*0080*/ 	.byte	0x03, 0x5f
        /*0082*/ 	.short	0x0101


	//----- nvinfo : EIATTR_VRC_CTA_INIT_COUNT
	.align		4
        /*0084*/ 	.byte	0x02, 0x4a
	.zero		1
	.zero		1


	//----- nvinfo : EIATTR_EXIT_INSTR_OFFSETS
	.align		4
        /*0088*/ 	.byte	0x04, 0x1c
        /*008a*/ 	.short	(.L_2253 - .L_2252)


	//   ....[0]....
.L_2252:
        /*008c*/ 	.word	0x00000cd0


	//   ....[1]....
        /*0090*/ 	.word	0x00000d20


	//----- nvinfo : EIATTR_MAX_THREADS
	.align		4
.L_2253:
        /*0094*/ 	.byte	0x04, 0x05
        /*0096*/ 	.short	(.L_2255 - .L_2254)
.L_2254:
        /*0098*/ 	.word	0x00000080
        /*009c*/ 	.word	0x00000001
        /*00a0*/ 	.word	0x00000001


	//----- nvinfo : EIATTR_CRS_STACK_SIZE
	.align		4
.L_2255:
        /*00a4*/ 	.byte	0x04, 0x1e
        /*00a6*/ 	.short	(.L_2257 - .L_2256)
.L_2256:
        /*00a8*/ 	.word	0x00000000


	//----- nvinfo : EIATTR_CBANK_PARAM_SIZE
	.align		4
.L_2257:
        /*00ac*/ 	.byte	0x03, 0x19
        /*00ae*/ 	.short	0x001c


	//----- nvinfo : EIATTR_PARAM_CBANK
	.align		4
        /*00b0*/ 	.byte	0x04, 0x0a
        /*00b2*/ 	.short	(.L_2259 - .L_2258)
	.align		4
.L_2258:
        /*00b4*/ 	.word	index@(.nv.constant0._ZN2at6native27unrolled_elementwise_kernelIZZZNS0_18GeluCUDAKernelImplERNS_18TensorIteratorBaseENS0_8GeluTypeEENKUlvE0_clEvENKUlvE0_clEvEUlfE_St5arrayIPcLm2EELi4E23TrivialOffsetCalculatorILi1EjESC_NS0_6memory15LoadWithoutCastENSD_16StoreWithoutCastEEEviT_T0_T2_T3_T4_T5_)
        /*00b8*/ 	.short	0x0380
        /*00ba*/ 	.short	0x001c


	//----- nvinfo : EIATTR_SW_WAR
	.align		4
.L_2259:
        /*00bc*/ 	.byte	0x04, 0x36
        /*00be*/ 	.short	(.L_2261 - .L_2260)
.L_2260:
        /*00c0*/ 	.word	0x00000008
.L_2261:


//--------------------- .nv.info._ZN2at6native29vectorized_elementwise_kernelILi2EZZZNS0_18GeluCUDAKernelImplERNS_18TensorIteratorBaseENS0_8GeluTypeEENKUlvE0_clEvENKUlvE0_clEvEUlfE_St5arrayIPcLm2EEEEviT0_T1_ --------------------------
	.section	.nv.info._ZN2at6native29vectorized_elementwise_kernelILi2EZZZNS0_18GeluCUDAKernelImplERNS_18TensorIteratorBaseENS0_8GeluTypeEENKUlvE0_clEvENKUlvE0_clEvEUlfE_St5arrayIPcLm2EEEEviT0_T1_,"",@"SHT_CUDA_INFO"
	.sectionflags	@""
	.align	4


	//----- nvinfo : EIATTR_CUDA_API_VERSION
	.align		4
        /*0000*/ 	.byte	0x04, 0x37
        /*0002*/ 	.short	(.L_2263 - .L_2262)
.L_2262:
        /*0004*/ 	.word	0x00000082


	//----- nvinfo : EIATTR_KPARAM_INFO
	.align		4
.L_2263:
        /*0008*/ 	.byte	0x04, 0x17
        /*000a*/ 	.short	(.L_2265 - .L_2264)
.L_2264:
        /*000c*/ 	.word	0x00000000
        /*0010*/ 	.short	0x0002
        /*0012*/ 	.short	0x0008
        /*0014*/ 	.byte	0x00, 0xf0, 0x41, 0x00


	//----- nvinfo : EIATTR_KPARAM_INFO
	.align		4
.L_2265:
        /*0018*/ 	.byte	0x04, 0x17
        /*001a*/ 	.short	(.L_2267 - .L_2266)
.L_2266:
        /*001c*/ 	.word	0x00000000
        /*0020*/ 	.short	0x0001
        /*0022*/ 	.short	0x0004
        /*0024*/ 	.byte	0x00, 0xf0, 0x05, 0x00


	//----- nvinfo : EIATTR_KPARAM_INFO
	.align		4
.L_2267:
        /*0028*/ 	.byte	0x04, 0x17
        /*002a*/ 	.short	(.L_2269 - .L_2268)
.L_2268:
        /*002c*/ 	.word	0x00000000
        /*0030*/ 	.short	0x0000
        /*0032*/ 	.short	0x0000
        /*0034*/ 	.byte	0x00, 0xf0, 0x11, 0x00


	//----- nvinfo : EIATTR_SPARSE_MMA_MASK
	.align		4
.L_2269:
        /*0038*/ 	.byte	0x03, 0x50
        /*003a*/ 	.short	0x0000


	//----- nvinfo : EIATTR_MAXREG_COUNT
	.align		4
        /*003c*/ 	.byte	0x03, 0x1b
        /*003e*/ 	.short	0x00ff


	//----- nvinfo : EIATTR_MERCURY_ISA_VERSION
	.align		4
        /*0040*/ 	.byte	0x03, 0x5f
        /*0042*/ 	.short	0x0101


	//----- nvinfo : EIATTR_VRC_CTA_INIT_COUNT
	.align		4
        /*0044*/ 	.byte	0x02, 0x4a
	.zero		1
	.zero		1


	//----- nvinfo : EIATTR_EXIT_INSTR_OFFSETS
	.align		4
        /*0048*/ 	.byte	0x04, 0x1c
        /*004a*/ 	.short	(.L_2271 - .L_2270)


	//   ....[0]....
.L_2270:
        /*004c*/ 	.word	0x00001a40


	//   ....[1]....
        /*0050*/ 	.word	0x00001a90


	//   ....[2]....
        /*0054*/ 	.word	0x00002900


	//----- nvinfo : EIATTR_MAX_THREADS
	.align		4
.L_2271:
        /*0058*/ 	.byte	0x04, 0x05
        /*005a*/ 	.short	(.L_2273 - .L_2272)
.L_2272:
        /*005c*/ 	.word	0x00000080
        /*0060*/ 	.word	0x00000001
        /*0064*/ 	.word	0x00000001


	//----- nvinfo : EIATTR_CRS_STACK_SIZE
	.align		4
.L_2273:
        /*0068*/ 	.byte	0x04, 0x1e
        /*006a*/ 	.short	(.L_2275 - .L_2274)
.L_2274:
        /*006c*/ 	.word	0x00000000


	//----- nvinfo : EIATTR_CBANK_PARAM_SIZE
	.align		4
.L_2275:
        /*0070*/ 	.byte	0x03, 0x19
        /*0072*/ 	.short	0x0018


	//----- nvinfo : EIATTR_PARAM_CBANK
	.align		4
        /*0074*/ 	.byte	0x04, 0x0a
        /*0076*/ 	.short	(.L_2277 - .L_2276)
	.align		4
.L_2276:
        /*0078*/ 	.word	index@(.nv.constant0._ZN2at6native29vectorized_elementwise_kernelILi2EZZZNS0_18GeluCUDAKernelImplERNS_18TensorIteratorBaseENS0_8GeluTypeEENKUlvE0_clEvENKUlvE0_clEvEUlfE_St5arrayIPcLm2EEEEviT0_T1_)
        /*007c*/ 	.short	0x0380
        /*007e*/ 	.short	0x0018


	//----- nvinfo : EIATTR_SW_WAR
	.align		4
.L_2277:
        /*0080*/ 	.byte	0x04, 0x36
        /*0082*/ 	.short	(.L_2279 - .L_2278)
.L_2278:
        /*0084*/ 	.word	0x00000008
.L_2279:


//--------------------- .nv.info._ZN2at6native29vectorized_elementwise_kernelILi4EZZZNS0_18GeluCUDAKernelImplERNS_18TensorIteratorBaseENS0_8GeluTypeEENKUlvE0_clEvENKUlvE0_clEvEUlfE_St5arrayIPcLm2EEEEviT0_T1_ --------------------------
	.section	.nv.info._ZN2at6native29vectorized_elementwise_kernelILi4EZZZNS0_18GeluCUDAKernelImplERNS_18TensorIteratorBaseENS0_8GeluTypeEENKUlvE0_clEvENKUlvE0_clEvEUlfE_St5arrayIPcLm2EEEEviT0_T1_,"",@"SHT_CUDA_INFO"
	.sectionflags	@""
	.align	4


	//----- nvinfo : EIATTR_CUDA_API_VERSION
	.align		4
        /*0000*/ 	.byte	0x04, 0x37
        /*0002*/ 	.short	(.L_2281 - .L_2280)
.L_2280:
        /*0004*/ 	.word	0x00000082


	//----- nvinfo : EIATTR_KPARAM_INFO
	.align		4
.L_2281:
        /*0008*/ 	.byte	0x04, 0x17
        /*000a*/ 	.short	(.L_2283 - .L_2282)
.L_2282:
        /*000c*/ 	.word	0x00000000
        /*0010*/ 	.short	0x0002
        /*0012*/ 	.short	0x0008
        /*0014*/ 	.byte	0x00, 0xf0, 0x41, 0x00


	//----- nvinfo : EIATTR_KPARAM_INFO
	.align		4
.L_2283:
        /*0018*/ 	.byte	0x04, 0x17
        /*001a*/ 	.short	(.L_2285 - .L_2284)
.L_2284:
        /*001c*/ 	.word	0x00000000
        /*0020*/ 	.short	0x0001
        /*0022*/ 	.short	0x0004
        /*0024*/ 	.byte	0x00, 0xf0, 0x05, 0x00


	//----- nvinfo : EIATTR_KPARAM_INFO
	.align		4
.L_2285:
        /*0028*/ 	.byte	0x04, 0x17
        /*002a*/ 	.short	(.L_2287 - .L_2286)
.L_2286:
        /*002c*/ 	.word	0x00000000
        /*0030*/ 	.short	0x0000
        /*0032*/ 	.short	0x0000
        /*0034*/ 	.byte	0x00, 0xf0, 0x11, 0x00


	//----- nvinfo : EIATTR_SPARSE_MMA_MASK
	.align		4
.L_2287:
        /*0038*/ 	.byte	0x03, 0x50
        /*003a*/ 	.short	0x0000


	//----- nvinfo : EIATTR_MAXREG_COUNT
	.align		4
        /*003c*/ 	.byte	0x03, 0x1b
        /*003e*/ 	.short	0x00ff


	//----- nvinfo : EIATTR_MERCURY_ISA_VERSION
	.align		4
        /*0040*/ 	.byte	0x03, 0x5f
        /*0042*/ 	.short	0x0101


	//----- nvinfo : EIATTR_VRC_CTA_INIT_COUNT
	.align		4
        /*0044*/ 	.byte	0x02, 0x4a
	.zero		1
	.zero		1


	//----- nvinfo : EIATTR_EXIT_INSTR_OFFSETS
	.align		4
        /*0048*/ 	.byte	0x04, 0x1c
        /*004a*/ 	.short	(.L_2289 - .L_2288)


	//   ....[0]....
.L_2288:
        /*004c*/ 	.word	0x00001a30


	//   ....[1]....
        /*0050*/ 	.word	0x00001a80


	//   ....[2]....
        /*0054*/ 	.word	0x000028b0


	//----- nvinfo : EIATTR_MAX_THREADS
	.align		4
.L_2289:
        /*0058*/ 	.byte	0x04, 0x05
        /*005a*/ 	.short	(.L_2291 - .L_2290)
.L_2290:
        /*005c*/ 	.word	0x00000080
        /*0060*/ 	.word	0x00000001
        /*0064*/ 	.word	0x00000001


	//----- nvinfo : EIATTR_CRS_STACK_SIZE
	.align		4
.L_2291:
        /*0068*/ 	.byte	0x04, 0x1e
        /*006a*/ 	.short	(.L_2293 - .L_2292)
.L_2292:
        /*006c*/ 	.word	0x00000000


	//----- nvinfo : EIATTR_CBANK_PARAM_SIZE
	.align		4
.L_2293:
        /*0070*/ 	.byte	0x03, 0x19
        /*0072*/ 	.short	0x0018


	//----- nvinfo : EIATTR_PARAM_CBANK
	.align		4
        /*0074*/ 	.byte	0x04, 0x0a
        /*0076*/ 	.short	(.L_2295 - .L_2294)
	.align		4
.L_2294:
        /*0078*/ 	.word	index@(.nv.constant0._ZN2at6native29vectorized_elementwise_kernelILi4EZZZNS0_18GeluCUDAKernelImplERNS_18TensorIteratorBaseENS0_8GeluTypeEENKUlvE0_clEvENKUlvE0_clEvEUlfE_St5arrayIPcLm2EEEEviT0_T1_)
        /*007c*/ 	.short	0x0380
        /*007e*/ 	.short	0x0018


	//----- nvinfo : EIATTR_SW_WAR
	.align		4
.L_2295:
        /*0080*/ 	.byte	0x04, 0x36
        /*0082*/ 	.short	(.L_2297 - .L_2296)
.L_2296:
        /*0084*/ 	.word	0x00000008
.L_2297:


//--------------------- .nv.info._ZN2at6native29vectorized_elementwise_kernelILi8EZZZNS0_18GeluCUDAKernelImplERNS_18TensorIteratorBaseENS0_8GeluTypeEENKUlvE0_clEvENKUlvE0_clEvEUlfE_St5arrayIPcLm2EEEEviT0_T1_ --------------------------
	.section	.nv.info._ZN2at6native29vectorized_elementwise_kernelILi8EZZZNS0_18GeluCUDAKernelImplERNS_18TensorIteratorBaseENS0_8GeluTypeEENKUlvE0_clEvENKUlvE0_clEvEUlfE_St5arrayIPcLm2EEEEviT0_T1_,"",@"SHT_CUDA_INFO"
	.sectionflags	@""
	.align	4


	//----- nvinfo : EIATTR_CUDA_API_VERSION
	.align		4
        /*0000*/ 	.byte	0x04, 0x37
        /*0002*/ 	.short	(.L_2299 - .L_2298)
.L_2298:
        /*0004*/ 	.word	0x00000082


	//----- nvinfo : EIATTR_KPARAM_INFO
	.align		4
.L_2299:
        /*0008*/ 	.byte	0x04, 0x17
        /*000a*/ 	.short	(.L_2301 - .L_2300)
.L_2300:
        /*000c*/ 	.word	0x00000000
        /*0010*/ 	.short	0x0002
        /*0012*/ 	.short	0x0008
        /*0014*/ 	.byte	0x00, 0xf0, 0x41, 0x00


	//----- nvinfo : EIATTR_KPARAM_INFO
	.align		4
.L_2301:
        /*0018*/ 	.byte	0x04, 0x17
        /*001a*/ 	.short	(.L_2303 - .L_2302)
.L_2302:
        /*001c*/ 	.word	0x00000000
        /*0020*/ 	.short	0x0001
        /*0022*/ 	.short	0x0004
        /*0024*/ 	.byte	0x00, 0xf0, 0x05, 0x00


	//----- nvinfo : EIATTR_KPARAM_INFO
	.align		4
.L_2303:
        /*0028*/ 	.byte	0x04, 0x17
        /*002a*/ 	.short	(.L_2305 - .L_2304)
.L_2304:
        /*002c*/ 	.word	0x00000000
        /*0030*/ 	.short	0x0000
        /*0032*/ 	.short	0x0000
        /*0034*/ 	.byte	0x00, 0xf0, 0x11, 0x00


	//----- nvinfo : EIATTR_SPARSE_MMA_MASK
	.align		4
.L_2305:
        /*0038*/ 	.byte	0x03, 0x50
        /*003a*/ 	.short	0x0000


	//----- nvinfo : EIATTR_MAXREG_COUNT
	.align		4
        /*003c*/ 	.byte	0x03, 0x1b
        /*003e*/ 	.short	0x00ff


	//----- nvinfo : EIATTR_MERCURY_ISA_VERSION
	.align		4
        /*0040*/ 	.byte	0x03, 0x5f
        /*0042*/ 	.short	0x0101


	//----- nvinfo : EIATTR_VRC_CTA_INIT_COUNT
	.align		4
        /*0044*/ 	.byte	0x02, 0x4a
	.zero		1
	.zero		1


	//----- nvinfo : EIATTR_EXIT_INSTR_OFFSETS
	.align		4
        /*0048*/ 	.byte	0x04, 0x1c
        /*004a*/ 	.short	(.L_2307 - .L_2306)


	//   ....[0]....
.L_2306:
        /*004c*/ 	.word	0x00001a10


	//   ....[1]....
        /*0050*/ 	.word	0x00001a60


	//   ....[2]....
        /*0054*/ 	.word	0x00002870


	//----- nvinfo : EIATTR_MAX_THREADS
	.align		4
.L_2307:
        /*0058*/ 	.byte	0x04, 0x05
        /*005a*/ 	.short	(.L_2309 - .L_2308)
.L_2308:
        /*005c*/ 	.word	0x00000080
        /*0060*/ 	.word	0x00000001
        /*0064*/ 	.word	0x00000001


	//----- nvinfo : EIATTR_CRS_STACK_SIZE
	.align		4
.L_2309:
        /*0068*/ 	.byte	0x04, 0x1e
        /*006a*/ 	.short	(.L_2311 - .L_2310)
.L_2310:
        /*006c*/ 	.word	0x00000000


	//----- nvinfo : EIATTR_CBANK_PARAM_SIZE
	.align		4
.L_2311:
        /*0070*/ 	.byte	0x03, 0x19
        /*0072*/ 	.short	0x0018


	//----- nvinfo : EIATTR_PARAM_CBANK
	.align		4
        /*0074*/ 	.byte	0x04, 0x0a
        /*0076*/ 	.short	(.L_2313 - .L_2312)
	.align		4
.L_2312:
        /*0078*/ 	.word	index@(.nv.constant0._ZN2at6native29vectorized_elementwise_kernelILi8EZZZNS0_18GeluCUDAKernelImplERNS_18TensorIteratorBaseENS0_8GeluTypeEENKUlvE0_clEvENKUlvE0_clEvEUlfE_St5arrayIPcLm2EEEEviT0_T1_)
        /*007c*/ 	.short	0x0380
        /*007e*/ 	.short	0x0018


	//----- nvinfo : EIATTR_SW_WAR
	.align		4
.L_2313:
        /*0080*/ 	.byte	0x04, 0x36
        /*0082*/ 	.short	(.L_2315 - .L_2314)
.L_2314:
        /*0084*/ 	.word	0x00000008
.L_2315:


//--------------------- .nv.info._ZN2at6native18elementwise_kernelILi128ELi4EZNS0_15gpu_kernel_implIZZZNS0_18GeluCUDAKernelImplERNS_18TensorIteratorBaseENS0_8GeluTypeEENKUlvE0_clEvENKUlvE_clEvEUldE_EEvS4_RKT_EUliE_EEviT1_ --------------------------
	.section	.nv.info._ZN2at6native18elementwise_kernelILi128ELi4EZNS0_15gpu_kernel_implIZZZNS0_18GeluCUDAKernelImplERNS_18TensorIteratorBaseENS0_8GeluTypeEENKUlvE0_clEvENKUlvE_clEvEUldE_EEvS4_RKT_EUliE_EEviT1_,"",@"SHT_CUDA_INFO"
	.sectionflags	@""
	.align	4


	//----- nvinfo : EIATTR_CUDA_API_VERSION
	.align		4
        /*0000*/ 	.byte	0x04, 0x37
        /*0002*/ 	.short	(.L_2317 - .L_2316)
.L_2316:
        /*0004*/ 	.word	0x00000082


	//----- nvinfo : EIATTR_KPARAM_INFO
	.align		4
.L_2317:
        /*0008*/ 	.byte	0x04, 0x17
        /*000a*/ 	.short	(.L_2319 - .L_2318)
.L_2318:
        /*000c*/ 	.word	0x00000000
        /*0010*/ 	.short	0x0001
        /*0012*/ 	.short	0x0008
        /*0014*/ 	.byte	0x00, 0xf0, 0x61, 0x08


	//----- nvinfo : EIATTR_KPARAM_INFO
	.align		4
.L_2319:
        /*0018*/ 	.byte	0x04, 0x17
        /*001a*/ 	.short	(.L_2321 - .L_2320)
.L_2320:
        /*001c*/ 	.word	0x00000000
        /*0020*/ 	.short	0x0000
        /*0022*/ 	.short	0x0000
        /*0024*/ 	.byte	0x00, 0xf0, 0x11, 0x00


	//----- nvinfo : EIATTR_SPARSE_MMA_MASK
	.align		4
.L_2321:
        /*0028*/ 	.byte	0x03, 0x50
        /*002a*/ 	.short	0x0000


	//----- nvinfo : EIATTR_MAXREG_COUNT
	.align		4
        /*002c*/ 	.byte	0x03, 0x1b
        /*002e*/ 	.short	0x0080


	//----- nvinfo : EIATTR_EXTERNS
	.align		4
        /*0030*/ 	.byte	0x04, 0x0f
        /*0032*/ 	.short	(.L_2323 - .L_2322)


	//   ....[0]....
	.align		4
.L_2322:
        /*0034*/ 	.word	index@(__assertfail)


	//----- nvinfo : EIATTR_MERCURY_ISA_VERSION
	.align		4
.L_2323:
        /*0038*/ 	.byte	0x03, 0x5f
        /*003a*/ 	.short	0x0101


	//----- nvinfo : EIATTR_VRC_CTA_INIT_COUNT
	.align		4
        /*003c*/ 	.byte	0x02, 0x4a
	.zero		1
	.zero		1


	//----- nvinfo : EIATTR_SYSCALL_OFFSETS
	.align		4
        /*0040*/ 	.byte	0x04, 0x46
        /*0042*/ 	.short	(.L_2325 - .L_2324)


	//   ....[0]....
.L_2324:
        /*0044*/ 	.word	0x00002180


	//   ....[1]....
        /*0048*/ 	.word	0x00003950


	//   ....[2]....
        /*004c*/ 	.word	0x00005c80


	//   ....[3]....
        /*0050*/ 	.word	0x00007210


	//   ....[4]....
        /*0054*/ 	.word	0x000096b0


	//   ....[5]....
        /*0058*/ 	.word	0x0000ac40


	//   ....[6]....
        /*005c*/ 	.word	0x0000d0f0


	//   ....[7]....
        /*0060*/ 	.word	0x0000e650


	//----- nvinfo : EIATTR_EXIT_INSTR_OFFSETS
	.align		4
.L_2325:
        /*0064*/ 	.byte	0x04, 0x1c
        /*0066*/ 	.short	(.L_2327 - .L_2326)


	//   ....[0]....
.L_2326:
        /*0068*/ 	.word	0x0000af80


	//   ....[1]....
        /*006c*/ 	.word	0x0000dac0


	//   ....[2]....
        /*0070*/ 	.word	0x0000db00


	//   ....[3]....
        /*0074*/ 	.word	0x0000db90


	//   ....[4]....
        /*0078*/ 	.word	0x0000dbc0


	//   ....[5]....
        /*007c*/ 	.word	0x0000dbf0


	//   ....[6]....
        /*0080*/ 	.word	0x0000dca0


	//   ....[7]....
        /*0084*/ 	.word	0x0000dd00


	//   ....[8]....
        /*0088*/ 	.word	0x0000ddc0


	//   ....[9]....
        /*008c*/ 	.word	0x0000de30


	//   ....[10]....
        /*0090*/ 	.word	0x0000de50


	//   ....[11]....
        /*0094*/ 	.word	0x0000df20


	//   ....[12]....
        /*0098*/ 	.word	0x0000e0b0


	//   ....[13]....
        /*009c*/ 	.word	0x0000e240


	//   ....[14]....
        /*00a0*/ 	.word	0x0000e3c0


	//   ....[15]....
        /*00a4*/ 	.word	0x0000e3f0


	//   ....[16]....
        /*00a8*/ 	.word	0x0000e420


	//   ....[17]....
        /*00ac*/ 	.word	0x0000e4c0


	//   ....[18]....
        /*00b0*/ 	.word	0x0000e4f0


	//   ....[19]....
        /*00b4*/ 	.word	0x0000e660


	//   ....[20]....
        /*00b8*/ 	.word	0x0000e790


	//   ....[21]....
        /*00bc*/ 	.word	0x0000e8f0


	//   ....[22]....
        /*00c0*/ 	.word	0x0000e950


	//----- nvinfo : EIATTR_MAX_THREADS
	.align		4
.L_2327:
        /*00c4*/ 	.byte	0x04, 0x05
        /*00c6*/ 	.short	(.L_2329 - .L_2328)
.L_2328:
        /*00c8*/ 	.word	0x00000080
        /*00cc*/ 	.word	0x00000001
        /*00d0*/ 	.word	0x00000001


	//----- nvinfo : EIATTR_CRS_STACK_SIZE
	.align		4
.L_2329:
        /*00d4*/ 	.byte	0x04, 0x1e
        /*00d6*/ 	.short	(.L_2331 - .L_2330)
.L_2330:
        /*00d8*/ 	.word	0x00000000


	//----- nvinfo : EIATTR_CBANK_PARAM_SIZE
	.align		4
.L_2331:
        /*00dc*/ 	.byte	0x03, 0x19
        /*00de*/ 	.short	0x0220


	//----- nvinfo : EIATTR_PARAM_CBANK
	.align		4
        /*00e0*/ 	.byte	0x04, 0x0a
        /*00e2*/ 	.short	(.L_2333 - .L_2332)
	.align		4
.L_2332:
        /*00e4*/ 	.word	index@(.nv.constant0._ZN2at6native18elementwise_kernelILi128ELi4EZNS0_15gpu_kernel_implIZZZNS0_18GeluCUDAKernelImplERNS_18TensorIteratorBaseENS0_8GeluTypeEENKUlvE0_clEvENKUlvE_clEvEUldE_EEvS4_RKT_EUliE_EEviT1_)
        /*00e8*/ 	.short	0x0380
        /*00ea*/ 	.short	0x0220


	//----- nvinfo : EIATTR_SW_WAR
	.align		4
.L_2333:
        /*00ec*/ 	.byte	0x04, 0x36
        /*00ee*/ 	.short	(.L_2335 - .L_2334)
.L_2334:
        /*00f0*/ 	.word	0x00000008
.L_2335:


//--------------------- .nv.info._ZN2at6native27unrolled_elementwise_kernelIZZZNS0_18GeluCUDAKernelImplERNS_18TensorIteratorBaseENS0_8GeluTypeEENKUlvE0_clEvENKUlvE_clEvEUldE_St5arrayIPcLm2EELi4E23TrivialOffsetCalculatorILi1EjESC_NS0_6memory12LoadWithCastILi1EEENSD_13StoreWithCastILi1EEEEEviT_T0_T2_T3_T4_T5_ --------------------------
	.section	.nv.info._ZN2at6native27unrolled_elementwise_kernelIZZZNS0_18GeluCUDAKernelImplERNS_18TensorIteratorBaseENS0_8GeluTypeEENKUlvE0_clEvENKUlvE_clEvEUldE_St5arrayIPcLm2EELi4E23TrivialOffsetCalculatorILi1EjESC_NS0_6memory12LoadWithCastILi1EEENSD_13StoreWithCastILi1EEEEEviT_T0_T2_T3_T4_T5_,"",@"SHT_CUDA_INFO"
	.sectionflags	@""
	.align	4


	//----- nvinfo : EIATTR_CUDA_API_VERSION
	.align		4
        /*0000*/ 	.byte	0x04, 0x37
        /*0002*/ 	.short	(.L_2337 - .L_2336)
.L_2336:
        /*0004*/ 	.word	0x00000082


	//----- nvinfo : EIATTR_KPARAM_INFO
	.align		4
.L_2337:
        /*0008*/ 	.byte	0x04, 0x17
        /*000a*/ 	.short	(.L_2339 - .L_2338)
.L_2338:
        /*000c*/ 	.word	0x00000000
        /*0010*/ 	.short	0x0006
        /*0012*/ 	.short	0x0024
        /*0014*/ 	.byte	0x00, 0xf0, 0x21, 0x00


	//----- nvinfo : EIATTR_KPARAM_INFO
	.align		4
.L_2339:
        /*0018*/ 	.byte	0x04, 0x17
        /*001a*/ 	.short	(.L_2341 - .L_2340)
.L_2340:
        /*001c*/ 	.word	0x00000000
        /*0020*/ 	.short	0x0005
        /*0022*/ 	.short	0x001c
        /*0024*/ 	.byte	0x00, 0xf0, 0x21, 0x00


	//----- nvinfo : EIATTR_KPARAM_INFO
	.align		4
.L_2341:
        /*0028*/ 	.byte	0x04, 0x17
        /*002a*/ 	.short	(.L_2343 - .L_2342)
.L_2342:
        /*002c*/ 	.word	0x00000000
        /*0030*/ 	.short	0x0004
        /*0032*/ 	.short	0x0019
        /*0034*/ 	.byte	0x00, 0xf0, 0x05, 0x00


	//----- nvinfo : EIATTR_KPARAM_INFO
	.align		4
.L_2343:
        /*0038*/ 	.byte	0x04, 0x17
        /*003a*/ 	.short	(.L_2345 - .L_2344)
.L_2344:
        /*003c*/ 	.word	0x00000000
        /*0040*/ 	.short	0x0003
        /*0042*/ 	.short	0x0018
        /*0044*/ 	.byte	0x00, 0xf0, 0x05, 0x00


	//----- nvinfo : EIATTR_KPARAM_INFO
	.align		4
.L_2345:
        /*0048*/ 	.byte	0x04, 0x17
        /*004a*/ 	.short	(.L_2347 - .L_2346)
.L_2346:
        /*004c*/ 	.word	0x00000000
        /*0050*/ 	.short	0x0002
        /*0052*/ 	.short	0x0008
        /*0054*/ 	.byte	0x00, 0xf0, 0x41, 0x00


	//----- nvinfo : EIATTR_KPARAM_INFO
	.align		4
.L_2347:
        /*0058*/ 	.byte	0x04, 0x17
        /*005a*/ 	.short	(.L_2349 - .L_2348)
.L_2348:
        /*005c*/ 	.word	0x00000000
        /*0060*/ 	.short	0x0001
        /*0062*/ 	.short	0x0004
        /*0064*/ 	.byte	0x00, 0xf0, 0x05, 0x00


	//----- nvinfo : EIATTR_KPARAM_INFO
	.align		4
.L_2349:
        /*0068*/ 	.byte	0x04, 0x17
        /*006a*/ 	.short	(.L_2351 - .L_2350)
.L_2350:
        /*006c*/ 	.word	0x00000000
        /*0070*/ 	.short	0x0000
        /*0072*/ 	.short	0x0000
        /*0074*/ 	.byte	0x00, 0xf0, 0x11, 0x00


	//----- nvinfo : EIATTR_SPARSE_MMA_MASK
	.align		4
.L_2351:
        /*0078*/ 	.byte	0x03, 0x50
        /*007a*/ 	.short	0x0000


	//----- nvinfo : EIATTR_MAXREG_COUNT
	.align		4
        /*007c*/ 	.byte	0x03, 0x1b
        /*007e*/ 	.short	0x00ff


	//----- nvinfo : EIATTR_EXTERNS
	.align		4
        /*0080*/ 	.byte	0x04, 0x0f
        /*0082*/ 	.short	(.L_2353 - .L_2352)


	//   ....[0]....
	.align		4
.L_2352:
        /*0084*/ 	.word	index@(__assertfail)


	//----- nvinfo : EIATTR_MERCURY_ISA_VERSION
	.align		4
.L_2353:
        /*0088*/ 	.byte	0x03, 0x5f
        /*008a*/ 	.short	0x0101


	//----- nvinfo : EIATTR_VRC_CTA_INIT_COUNT
	.align		4
        /*008c*/ 	.byte	0x02, 0x4a
	.zero		1
	.zero		1


	//----- nvinfo : EIATTR_SYSCALL_OFFSETS
	.align		4
        /*0090*/ 	.byte	0x04, 0x46
        /*0092*/ 	.short	(.L_2355 - .L_2354)


	//   ....[0]....
.L_2354:
        /*0094*/ 	.word	0x00000e80


	//   ....[1]....
        /*0098*/ 	.word	0x00001ec0


	//   ....[2]....
        /*009c*/ 	.word	0x00002e40


	//   ....[3]....
        /*00a0*/ 	.word	0x00003d80


	//   ....[4]....
        /*00a4*/ 	.word	0x00007190


	//   ....[5]....
        /*00a8*/ 	.word	0x00008170


	//   ....[6]....
        /*00ac*/ 	.word	0x000092b0


	//   ....[7]....
        /*00b0*/ 	.word	0x0000a3f0


	//----- nvinfo : EIATTR_EXIT_INSTR_OFFSETS
	.align		4
.L_2355:
        /*00b4*/ 	.byte	0x04, 0x1c
        /*00b6*/ 	.short	(.L_2357 - .L_2356)


	//   ....[0]....
.L_2356:
        /*00b8*/ 	.word	0x00009640


	//   ....[1]....
        /*00bc*/ 	.word	0x00009780


	//   ....[2]....
        /*00c0*/ 	.word	0x000097c0


	//   ....[3]....
        /*00c4*/ 	.word	0x00009850


	//   ....[4]....
        /*00c8*/ 	.word	0x00009880


	//   ....[5]....
        /*00cc*/ 	.word	0x000098b0


	//   ....[6]....
        /*00d0*/ 	.word	0x00009980


	//   ....[7]....
        /*00d4*/ 	.word	0x00009a00


	//   ....[8]....
        /*00d8*/ 	.word	0x00009ae0


	//   ....[9]....
        /*00dc*/ 	.word	0x00009b70


	//   ....[10]....
        /*00e0*/ 	.word	0x00009b90


	//   ....[11]....
        /*00e4*/ 	.word	0x00009c60


	//   ....[12]....
        /*00e8*/ 	.word	0x00009e10


	//   ....[13]....
        /*00ec*/ 	.word	0x00009fc0


	//   ....[14]....
        /*00f0*/ 	.word	0x0000a160


	//   ....[15]....
        /*00f4*/ 	.word	0x0000a190


	//   ....[16]....
        /*00f8*/ 	.word	0x0000a1c0


	//   ....[17]....
        /*00fc*/ 	.word	0x0000a260


	//   ....[18]....
        /*0100*/ 	.word	0x0000a290


	//   ....[19]....
        /*0104*/ 	.word	0x0000a400


	//   ....[20]....
        /*0108*/ 	.word	0x0000a550


	//   ....[21]....
        /*010c*/ 	.word	0x0000a6d0


	//   ....[22]....
        /*0110*/ 	.word	0x0000a750


	//----- nvinfo : EIATTR_MAX_THREADS
	.align		4
.L_2357:
        /*0114*/ 	.byte	0x04, 0x05
        /*0116*/ 	.short	(.L_2359 - .L_2358)
.L_2358:
        /*0118*/ 	.word	0x00000080
        /*011c*/ 	.word	0x00000001
        /*0120*/ 	.word	0x00000001


	//----- nvinfo : EIATTR_CRS_STACK_SIZE
	.align		4
.L_2359:
        /*0124*/ 	.byte	0x04, 0x1e
        /*0126*/ 	.short	(.L_2361 - .L_2360)
.L_2360:
        /*0128*/ 	.word	0x00000000


	//----- nvinfo : EIATTR_CBANK_PARAM_SIZE
	.align		4
.L_2361:
        /*012c*/ 	.byte	0x03, 0x19
        /*012e*/ 	.short	0x002c


	//----- nvinfo : EIATTR_PARAM_CBANK
	.align		4
        /*0130*/ 	.byte	0x04, 0x0a
        /*0132*/ 	.short	(.L_2363 - .L_2362)
	.align		4
.L_2362:
        /*0134*/ 	.word	index@(.nv.constant0._ZN2at6native27unrolled_elementwise_kernelIZZZNS0_18GeluCUDAKernelImplERNS_18TensorIteratorBaseENS0_8GeluTypeEENKUlvE0_clEvENKUlvE_clEvEUldE_St5arrayIPcLm2EELi4E23TrivialOffsetCalculatorILi1EjESC_NS0_6memory12LoadWithCastILi1EEENSD_13StoreWithCastILi1EEEEEviT_T0_T2_T3_T4_T5_)
        /*0138*/ 	.short	0x0380
        /*013a*/ 	.short	0x002c


	//----- nvinfo : EIATTR_SW_WAR
	.align		4
.L_2363:
        /*013c*/ 	.byte	0x04, 0x36
        /*013e*/ 	.short	(.L_2365 - .L_2364)
.L_2364:
        /*0140*/ 	.word	0x00000008
.L_2365:


//--------------------- .nv.info._ZN2at6native18elementwise_kernelILi128ELi2EZNS0_22gpu_kernel_impl_nocastIZZZNS0_18GeluCUDAKernelImplERNS_18TensorIteratorBaseENS0_8GeluTypeEENKUlvE0_clEvENKUlvE_clEvEUldE_EEvS4_RKT_EUliE_EEviT1_ --------------------------
	.section	.nv.info._ZN2at6native18elementwise_kernelILi128ELi2EZNS0_22gpu_kernel_impl_nocastIZZZNS0_18GeluCUDAKernelImplERNS_18TensorIteratorBaseENS0_8GeluTypeEENKUlvE0_clEvENKUlvE_clEvEUldE_EEvS4_RKT_EUliE_EEviT1_,"",@"SHT_CUDA_INFO"
	.sectionflags	@""
	.align	4


	//----- nvinfo : EIATTR_CUDA_API_VERSION
	.align		4
        /*0000*/ 	.byte	0x04, 0x37
        /*0002*/ 	.short	(.L_2367 - .L_2366)
.L_2366:
        /*0004*/ 	.word	0x00000082


	//----- nvinfo : EIATTR_KPARAM_INFO
	.align		4
.L_2367:
        /*0008*/ 	.byte	0x04, 0x17
        /*000a*/ 	.short	(.L_2369 - .L_2368)
.L_2368:
        /*000c*/ 	.word	0x00000000
        /*0010*/ 	.short	0x0001
        /*0012*/ 	.short	0x0008
        /*0014*/ 	.byte	0x00, 0xf0, 0x61, 0x08


	//----- nvinfo : EIATTR_KPARAM_INFO
	.align		4
.L_2369:
        /*0018*/ 	.byte	0x04, 0x17
        /*001a*/ 	.short	(.L_2371 - .L_2370)
.L_2370:
        /*001c*/ 	.word	0x00000000
        /*0020*/ 	.short	0x0000
        /*0022*/ 	.short	0x0000
        /*0024*/ 	.byte	0x00, 0xf0, 0x11, 0x00


	//----- nvinfo : EIATTR_SPARSE_MMA_MASK
	.align		4
.L_2371:
        /*0028*/ 	.byte	0x03, 0x50
        /*002a*/ 	.short	0x0000


	//----- nvinfo : EIATTR_MAXREG_COUNT
	.align		4
        /*002c*/ 	.byte	0x03, 0x1b
        /*002e*/ 	.short	0x0080


	//----- nvinfo : EIATTR_MERCURY_ISA_VERSION
	.align		4
        /*0030*/ 	.byte	0x03, 0x5f
        /*0032*/ 	.short	0x0101


	//----- nvinfo : EIATTR_VRC_CTA_INIT_COUNT
	.align		4
        /*0034*/ 	.byte	0x02, 0x4a
	.zero		1
	.zero		1


	//----- nvinfo : EIATTR_EXIT_INSTR_OFFSETS
	.align		4
        /*0038*/ 	.byte	0x04, 0x1c
        /*003a*/ 	.short	(.L_2373 - .L_2372)


	//   ....[0]....
.L_2372:
        /*003c*/ 	.word	0x000009b0


	//   ....[1]....
        /*0040*/ 	.word	0x00001270


	//   ....[2]....
        /*0044*/ 	.word	0x00002ea0


	//   ....[3]....
        /*0048*/ 	.word	0x00004a30


	//----- nvinfo : EIATTR_MAX_THREADS
	.align		4
.L_2373:
        /*004c*/ 	.byte	0x04, 0x05
        /*004e*/ 	.short	(.L_2375 - .L_2374)
.L_2374:
        /*0050*/ 	.word	0x00000080
        /*0054*/ 	.word	0x00000001
        /*0058*/ 	.word	0x00000001


	//----- nvinfo : EIATTR_CRS_STACK_SIZE
	.align		4
.L_2375:
        /*005c*/ 	.byte	0x04, 0x1e
        /*005e*/ 	.short	(.L_2377 - .L_2376)
.L_2376:
        /*0060*/ 	.word	0x00000000


	//----- nvinfo : EIATTR_CBANK_PARAM_SIZE
	.align		4
.L_2377:
        /*0064*/ 	.byte	0x03, 0x19
        /*0066*/ 	.short	0x0220


	//----- nvinfo : EIATTR_PARAM_CBANK
	.align		4
        /*0068*/ 	.byte	0x04, 0x0a
        /*006a*/ 	.short	(.L_2379 - .L_2378)
	.align		4
.L_2378:
        /*006c*/ 	.word	index@(.nv.constant0._ZN2at6native18elementwise_kernelILi128ELi2EZNS0_22gpu_kernel_impl_nocastIZZZNS0_18GeluCUDAKernelImplERNS_18TensorIteratorBaseENS0_8GeluTypeEENKUlvE0_clEvENKUlvE_clEvEUldE_EEvS4_RKT_EUliE_EEviT1_)
        /*0070*/ 	.short	0x0380
        /*0072*/ 	.short	0x0220


	//----- nvinfo : EIATTR_SW_WAR
	.align		4
.L_2379:
        /*0074*/ 	.byte	0x04, 0x36
        /*0076*/ 	.short	(.L_2381 - .L_2380)
.L_2380:
        /*0078*/ 	.word	0x00000008
.L_2381:


//--------------------- .nv.info._ZN2at6native27unrolled_elementwise_kernelIZZZNS0_18GeluCUDAKernelImplERNS_18TensorIteratorBaseENS0_8GeluTypeEENKUlvE0_clEvENKUlvE_clEvEUldE_St5arrayIPcLm2EELi4E23TrivialOffsetCalculatorILi1EjESC_NS0_6memory15LoadWithoutCastENSD_16StoreWithoutCastEEEviT_T0_T2_T3_T4_T5_ --------------------------
	.section	.nv.info._ZN2at6native27unrolled_elementwise_kernelIZZZNS0_18GeluCUDAKernelImplERNS_18TensorIteratorBaseENS0_8GeluTypeEENKUlvE0_clEvENKUlvE_clEvEUldE_St5arrayIPcLm2EELi4E23TrivialOffsetCalculatorILi1EjESC_NS0_6memory15LoadWithoutCastENSD_16StoreWithoutCastEEEviT_T0_T2_T3_T4_T5_,"",@"SHT_CUDA_INFO"
	.sectionflags	@""
	.align	4


	//----- nvinfo : EIATTR_CUDA_API_VERSION
	.align		4
        /*0000*/ 	.byte	0x04, 0x37
        /*0002*/ 	.short	(.L_2383 - .L_2382)
.L_2382:
        /*0004*/ 	.word	0x00000082


	//----- nvinfo : EIATTR_KPARAM_INFO
	.align		4
.L_2383:
        /*0008*/ 	.byte	0x04, 0x17
        /*000a*/ 	.short	(.L_2385 - .L_2384)
.L_2384:
        /*000c*/ 	.word	0x00000000
        /*0010*/ 	.short	0x0006
        /*0012*/ 	.short	0x001b
        /*0014*/ 	.byte	0x00, 0xf0, 0x05, 0x00


	//----- nvinfo : EIATTR_KPARAM_INFO
	.align		4
.L_2385:
        /*0018*/ 	.byte	0x04, 0x17
        /*001a*/ 	.short	(.L_2387 - .L_2386)
.L_2386:
        /*001c*/ 	.word	0x00000000
        /*0020*/ 	.short	0x0005
        /*0022*/ 	.short	0x001a
        /*0024*/ 	.byte	0x00, 0xf0, 0x05, 0x00


	//----- nvinfo : EIATTR_KPARAM_INFO
	.align		4
.L_2387:
        /*0028*/ 	.byte	0x04, 0x17
        /*002a*/ 	.short	(.L_2389 - .L_2388)
.L_2388:
        /*002c*/ 	.word	0x00000000
        /*0030*/ 	.short	0x0004
        /*0032*/ 	.short	0x0019
        /*0034*/ 	.byte	0x00, 0xf0, 0x05, 0x00


	//----- nvinfo : EIATTR_KPARAM_INFO
	.align		4
.L_2389:
        /*0038*/ 	.byte	0x04, 0x17
        /*003a*/ 	.short	(.L_2391 - .L_2390)
.L_2390:
        /*003c*/ 	.word	0x00000000
        /*0040*/ 	.short	0x0003
        /*0042*/ 	.short	0x0018
        /*0044*/ 	.byte	0x00, 0xf0, 0x05, 0x00


	//----- nvinfo : EIATTR_KPARAM_INFO
	.align		4
.L_2391:
        /*0048*/ 	.byte	0x04, 0x17
        /*004a*/ 	.short	(.L_2393 - .L_2392)
.L_2392:
        /*004c*/ 	.word	0x00000000
        /*0050*/ 	.short	0x0002
        /*0052*/ 	.short	0x0008
        /*0054*/ 	.byte	0x00, 0xf0, 0x41, 0x00


	//----- nvinfo : EIATTR_KPARAM_INFO
	.align		4
.L_2393:
        /*0058*/ 	.byte	0x04, 0x17
        /*005a*/ 	.short	(.L_2395 - .L_2394)
.L_2394:
        /*005c*/ 	.word	0x00000000
        /*0060*/ 	.short	0x0001
        /*0062*/ 	.short	0x0004
        /*0064*/ 	.byte	0x00, 0xf0, 0x05, 0x00


	//----- nvinfo : EIATTR_KPARAM_INFO
	.align		4
.L_2395:
        /*0068*/ 	.byte	0x04, 0x17
        /*006a*/ 	.short	(.L_2397 - .L_2396)
.L_2396:
        /*006c*/ 	.word	0x00000000
        /*0070*/ 	.short	0x0000
        /*0072*/ 	.short	0x0000
        /*0074*/ 	.byte	0x00, 0xf0, 0x11, 0x00


	//----- nvinfo : EIATTR_SPARSE_MMA_MASK
	.align		4
.L_2397:
        /*0078*/ 	.byte	0x03, 0x50
        /*007a*/ 	.short	0x0000


	//----- nvinfo : EIATTR_MAXREG_COUNT
	.align		4
        /*007c*/ 	.byte	0x03, 0x1b
        /*007e*/ 	.short	0x00ff


	//----- nvinfo : EIATTR_MERCURY_ISA_VERSION
	.align		4
        /*0080*/ 	.byte	0x03, 0x5f
        /*0082*/ 	.short	0x0101


	//----- nvinfo : EIATTR_VRC_CTA_INIT_COUNT
	.align		4
        /*0084*/ 	.byte	0x02, 0x4a
	.zero		1
	.zero		1


	//----- nvinfo : EIATTR_EXIT_INSTR_OFFSETS
	.align		4
        /*0088*/ 	.byte	0x04, 0x1c
        /*008a*/ 	.short	(.L_2399 - .L_2398)


	//   ....[0]....
.L_2398:
        /*008c*/ 	.word	0x00002650


	//   ....[1]....
        /*0090*/ 	.word	0x000026a0


	//----- nvinfo : EIATTR_MAX_THREADS
	.align		4
.L_2399:
        /*0094*/ 	.byte	0x04, 0x05
        /*0096*/ 	.short	(.L_2401 - .L_2400)
.L_2400:
        /*0098*/ 	.word	0x00000080
        /*009c*/ 	.word	0x00000001
        /*00a0*/ 	.word	0x00000001


	//----- nvinfo : EIATTR_CRS_STACK_SIZE
	.align		4
.L_2401:
        /*00a4*/ 	.byte	0x04, 0x1e
        /*00a6*/ 	.short	(.L_2403 - .L_2402)
.L_2402:
        /*00a8*/ 	.word	0x00000000


	//----- nvinfo : EIATTR_CBANK_PARAM_SIZE
	.align		4
.L_2403:
        /*00ac*/ 	.byte	0x03, 0x19
        /*00ae*/ 	.short	0x001c


	//----- nvinfo : EIATTR_PARAM_CBANK
	.align		4
        /*00b0*/ 	.byte	0x04, 0x0a
        /*00b2*/ 	.short	(.L_2405 - .L_2404)
	.align		4
.L_2404:
        /*00b4*/ 	.word	index@(.nv.constant0._ZN2at6native27unrolled_elementwise_kernelIZZZNS0_18GeluCUDAKernelImplERNS_18TensorIteratorBaseENS0_8GeluTypeEENKUlvE0_clEvENKUlvE_clEvEUldE_St5arrayIPcLm2EELi4E23TrivialOffsetCalculatorILi1EjESC_NS0_6memory15LoadWithoutCastENSD_16StoreWithoutCastEEEviT_T0_T2_T3_T4_T5_)
        /*00b8*/ 	.short	0x0380
        /*00ba*/ 	.short	0x001c


	//----- nvinfo : EIATTR_SW_WAR
	.align		4
.L_2405:
        /*00bc*/ 	.byte	0x04, 0x36
        /*00be*/ 	.short	(.L_2407 - .L_2406)
.L_2406:
        /*00c0*/ 	.word	0x00000008
.L_2407:


//--------------------- .nv.info._ZN2at6native29vectorized_elementwise_kernelILi2EZZZNS0_18GeluCUDAKernelImplERNS_18TensorIteratorBaseENS0_8GeluTypeEENKUlvE0_clEvENKUlvE_clEvEUldE_St5arrayIPcLm2EEEEviT0_T1_ --------------------------
	.section	.nv.info._ZN2at6native29vectorized_elementwise_kernelILi2EZZZNS0_18GeluCUDAKernelImplERNS_18TensorIteratorBaseENS0_8GeluTypeEENKUlvE0_clEvENKUlvE_clEvEUldE_St5arrayIPcLm2EEEEviT0_T1_,"",@"SHT_CUDA_INFO"
	.sectionflags	@""
	.align	4


	//----- nvinfo : EIATTR_CUDA_API_VERSION
	.align		4
        /*0000*/ 	.byte	0x04, 0x37
        /*0002*/ 	.short	(.L_2409 - .L_2408)
.L_2408:
        /*0004*/ 	.word	0x00000082


	//----- nvinfo : EIATTR_KPARAM_INFO
	.align		4
.L_2409:
        /*0008*/ 	.byte	0x04, 0x17
        /*000a*/ 	.short	(.L_2411 - .L_2410)
.L_2410:
        /*000c*/ 	.word	0x00000000
        /*0010*/ 	.short	0x0002
        /*0012*/ 	.short	0x0008
        /*0014*/ 	.byte	0x00, 0xf0, 0x41, 0x00


	//----- nvinfo : EIATTR_KPARAM_INFO
	.align		4
.L_2411:
        /*0018*/ 	.byte	0x04, 0x17
        /*001a*/ 	.short	(.L_2413 - .L_2412)
.L_2412:
        /*001c*/ 	.word	0x00000000
        /*0020*/ 	.short	0x0001
        /*0022*/ 	.short	0x0004
        /*0024*/ 	.byte	0x00, 0xf0, 0x05, 0x00


	//----- nvinfo : EIATTR_KPARAM_INFO
	.align		4
.L_2413:
        /*0028*/ 	.byte	0x04, 0x17
        /*002a*/ 	.short	(.L_2415 - .L_2414)
.L_2414:
        /*002c*/ 	.word	0x00000000
        /*0030*/ 	.short	0x0000
        /*0032*/ 	.short	0x0000
        /*0034*/ 	.byte	0x00, 0xf0, 0x11, 0x00


	//----- nvinfo : EIATTR_SPARSE_MMA_MASK
	.align		4
.L_2415:
        /*0038*/ 	.byte	0x03, 0x50
        /*003a*/ 	.short	0x0000


	//----- nvinfo : EIATTR_MAXREG_COUNT
	.align		4
        /*003c*/ 	.byte	0x03, 0x1b
        /*003e*/ 	.short	0x00ff


	//----- nvinfo : EIATTR_MERCURY_ISA_VERSION
	.align		4
        /*0040*/ 	.byte	0x03, 0x5f
        /*0042*/ 	.short	0x0101


	//----- nvinfo : EIATTR_VRC_CTA_INIT_COUNT
	.align		4
        /*0044*/ 	.byte	0x02, 0x4a
	.zero		1
	.zero		1


	//----- nvinfo : EIATTR_EXIT_INSTR_OFFSETS
	.align		4
        /*0048*/ 	.byte	0x04, 0x1c
        /*004a*/ 	.short	(.L_2417 - .L_2416)


	//   ....[0]....
.L_2416:
        /*004c*/ 	.word	0x00004d40


	//   ....[1]....
        /*0050*/ 	.word	0x00004d90


	//   ....[2]....
        /*0054*/ 	.word	0x00007260


	//----- nvinfo : EIATTR_MAX_THREADS
	.align		4
.L_2417:
        /*0058*/ 	.byte	0x04, 0x05
        /*005a*/ 	.short	(.L_2419 - .L_2418)
.L_2418:
        /*005c*/ 	.word	0x00000080
        /*0060*/ 	.word	0x00000001
        /*0064*/ 	.word	0x00000001


	//----- nvinfo : EIATTR_CRS_STACK_SIZE
	.align		4
.L_2419:
        /*0068*/ 	.byte	0x04, 0x1e
        /*006a*/ 	.short	(.L_2421 - .L_2420)
.L_2420:
        /*006c*/ 	.word	0x00000000


	//----- nvinfo : EIATTR_CBANK_PARAM_SIZE
	.align		4
.L_2421:
        /*0070*/ 	.byte	0x03, 0x19
        /*0072*/ 	.short	0x0018


	//----- nvinfo : EIATTR_PARAM_CBANK
	.align		4
        /*0074*/ 	.byte	0x04, 0x0a
        /*0076*/ 	.short	(.L_2423 - .L_2422)
	.align		4
.L_2422:
        /*0078*/ 	.word	index@(.nv.constant0._ZN2at6native29vectorized_elementwise_kernelILi2EZZZNS0_18GeluCUDAKernelImplERNS_18TensorIteratorBaseENS0_8GeluTypeEENKUlvE0_clEvENKUlvE_clEvEUldE_St5arrayIPcLm2EEEEviT0_T1_)
        /*007c*/ 	.short	0x0380
        /*007e*/ 	.short	0x0018


	//----- nvinfo : EIATTR_SW_WAR
	.align		4
.L_2423:
        /*0080*/ 	.byte	0x04, 0x36
        /*0082*/ 	.short	(.L_2425 - .L_2424)
.L_2424:
        /*0084*/ 	.word	0x00000008
.L_2425:


//--------------------- .nv.info._ZN2at6native29vectorized_elementwise_kernelILi4EZZZNS0_18GeluCUDAKernelImplERNS_18TensorIteratorBaseENS0_8GeluTypeEENKUlvE0_clEvENKUlvE_clEvEUldE_St5arrayIPcLm2EEEEviT0_T1_ --------------------------
	.section	.nv.info._ZN2at6native29vectorized_elementwise_kernelILi4EZZZNS0_18GeluCUDAKernelImplERNS_18TensorIteratorBaseENS0_8GeluTypeEENKUlvE0_clEvENKUlvE_clEvEUldE_St5arrayIPcLm2EEEEviT0_T1_,"",@"SHT_CUDA_INFO"
	.sectionflags	@""
	.align	4


	//----- nvinfo : EIATTR_CUDA_API_VERSION
	.align		4
        /*0000*/ 	.byte	0x04, 0x37
        /*0002*/ 	.short	(.L_2427 - .L_2426)
.L_2426:
        /*0004*/ 	.word	0x00000082


	//----- nvinfo : EIATTR_KPARAM_INFO
	.align		4
.L_2427:
        /*0008*/ 	.byte	0x04, 0x17
        /*000a*/ 	.short	(.L_2429 - .L_2428)
.L_2428:
        /*000c*/ 	.word	0x00000000
        /*0010*/ 	.short	0x0002
        /*0012*/ 	.short	0x0008
        /*0014*/ 	.byte	0x00, 0xf0, 0x41, 0x00


	//----- nvinfo : EIATTR_KPARAM_INFO
	.align		4
.L_2429:
        /*0018*/ 	.byte	0x04, 0x17
        /*001a*/ 	.short	(.L_2431 - .L_2430)
.L_2430:
        /*001c*/ 	.word	0x00000000
        /*0020*/ 	.short	0x0001
        /*0022*/ 	.short	0x0004
        /*0024*/ 	.byte	0x00, 0xf0, 0x05, 0x00


	//----- nvinfo : EIATTR_KPARAM_INFO
	.align		4
.L_2431:
        /*0028*/ 	.byte	0x04, 0x17
        /*002a*/ 	.short	(.L_2433 - .L_2432)
.L_2432:
        /*002c*/ 	.word	0x00000000
        /*0030*/ 	.short	0x0000
        /*0032*/ 	.short	0x0000
        /*0034*/ 	.byte	0x00, 0xf0, 0x11, 0x00


	//----- nvinfo : EIATTR_SPARSE_MMA_MASK
	.align		4
.L_2433:
        /*0038*/ 	.byte	0x03, 0x50
        /*003a*/ 	.short	0x0000


	//----- nvinfo : EIATTR_MAXREG_COUNT
	.align		4
        /*003c*/ 	.byte	0x03, 0x1b
        /*003e*/ 	.short	0x00ff


	//----- nvinfo : EIATTR_MERCURY_ISA_VERSION
	.align		4
        /*0040*/ 	.byte	0x03, 0x5f
        /*0042*/ 	.short	0x0101


	//----- nvinfo : EIATTR_VRC_CTA_INIT_COUNT
	.align		4
        /*0044*/ 	.byte	0x02, 0x4a
	.zero		1
	.zero		1


	//----- nvinfo : EIATTR_EXIT_INSTR_OFFSETS
	.align		4
        /*0048*/ 	.byte	0x04, 0x1c
        /*004a*/ 	.short	(.L_2435 - .L_2434)


	//   ....[0]....
.L_2434:
        /*004c*/ 	.word	0x00004d40


	//   ....[1]....
        /*0050*/ 	.word	0x00004d90


	//   ....[2]....
        /*0054*/ 	.word	0x000071e0


	//----- nvinfo : EIATTR_MAX_THREADS
	.align		4
.L_2435:
        /*0058*/ 	.byte	0x04, 0x05
        /*005a*/ 	.short	(.L_2437 - .L_2436)
.L_2436:
        /*005c*/ 	.word	0x00000080
        /*0060*/ 	.word	0x00000001
        /*0064*/ 	.word	0x00000001


	//----- nvinfo : EIATTR_CRS_STACK_SIZE
	.align		4
.L_2437:
        /*0068*/ 	.byte	0x04, 0x1e
        /*006a*/ 	.short	(.L_2439 - .L_2438)
.L_2438:
        /*006c*/ 	.word	0x00000000


	//----- nvinfo : EIATTR_CBANK_PARAM_SIZE
	.align		4
.L_2439:
        /*0070*/ 	.byte	0x03, 0x19
        /*0072*/ 	.short	0x0018


	//----- nvinfo : EIATTR_PARAM_CBANK
	.align		4
        /*0074*/ 	.byte	0x04, 0x0a
        /*0076*/ 	.short	(.L_2441 - .L_2440)
	.align		4
.L_2440:
        /*0078*/ 	.word	index@(.nv.constant0._ZN2at6native29vectorized_elementwise_kernelILi4EZZZNS0_18GeluCUDAKernelImplERNS_18TensorIteratorBaseENS0_8GeluTypeEENKUlvE0_clEvENKUlvE_clEvEUldE_St5arrayIPcLm2EEEEviT0_T1_)
        /*007c*/ 	.short	0x0380
        /*007e*/ 	.short	0x0018


	//----- nvinfo : EIATTR_SW_WAR
	.align		4
.L_2441:
        /*0080*/ 	.byte	0x04, 0x36
        /*0082*/ 	.short	(.L_2443 - .L_2442)
.L_2442:
        /*0084*/ 	.word	0x00000008
.L_2443:


//--------------------- .nv.info._ZN2at6native29vectorized_elementwise_kernelILi8EZZZNS0_18GeluCUDAKernelImplERNS_18TensorIteratorBaseENS0_8GeluTypeEENKUlvE0_clEvENKUlvE_clEvEUldE_St5arrayIPcLm2EEEEviT0_T1_ --------------------------
	.section	.nv.info._ZN2at6native29vectorized_elementwise_kernelILi8EZZZNS0_18GeluCUDAKernelImplERNS_18TensorIteratorBaseENS0_8GeluTypeEENKUlvE0_clEvENKUlvE_clEvEUldE_St5arrayIPcLm2EEEEviT0_T1_,"",@"SHT_CUDA_INFO"
	.sectionflags	@""
	.align	4


	//----- nvinfo : EIATTR_CUDA_API_VERSION
	.align		4
        /*0000*/ 	.byte	0x04, 0x37
        /*0002*/ 	.short	(.L_2445 - .L_2444)
.L_2444:
        /*0004*/ 	.word	0x00000082


	//----- nvinfo : EIATTR_KPARAM_INFO
	.align		4
.L_2445:
        /*0008*/ 	.byte	0x04, 0x17
        /*000a*/ 	.short	(.L_2447 - .L_2446)
.L_2446:
        /*000c*/ 	.word	0x00000000
        /*0010*/ 	.short	0x0002
        /*0012*/ 	.short	0x0008
        /*0014*/ 	.byte	0x00, 0xf0, 0x41, 0x00


	//----- nvinfo : EIATTR_KPARAM_INFO
	.align		4
.L_2447:
        /*0018*/ 	.byte	0x04, 0x17
        /*001a*/ 	.short	(.L_2449 - .L_2448)
.L_2448:
        /*001c*/ 	.word	0x00000000
        /*0020*/ 	.short	0x0001
        /*0022*/ 	.short	0x0004
        /*0024*/ 	.byte	0x00, 0xf0, 0x05, 0x00


	//----- nvinfo : EIATTR_KPARAM_INFO
	.align		4
.L_2449:
        /*0028*/ 	.byte	0x04, 0x17
        /*002a*/ 	.short	(.L_2451 - .L_2450)
.L_2450:
        /*002c*/ 	.word	0x00000000
        /*0030*/ 	.short	0x0000
        /*0032*/ 	.short	0x0000
        /*0034*/ 	.byte	0x00, 0xf0, 0x11, 0x00


	//----- nvinfo : EIATTR_SPARSE_MMA_MASK
	.align		4
.L_2451:
        /*0038*/ 	.byte	0x03, 0x50
        /*003a*/ 	.short	0x0000


	//----- nvinfo : EIATTR_MAXREG_COUNT
	.align		4
        /*003c*/ 	.byte	0x03, 0x1b
        /*003e*/ 	.short	0x00ff


	//----- nvinfo : EIATTR_MERCURY_ISA_VERSION
	.align		4
        /*0040*/ 	.byte	0x03, 0x5f
        /*0042*/ 	.short	0x0101


	//----- nvinfo : EIATTR_VRC_CTA_INIT_COUNT
	.align		4
        /*0044*/ 	.byte	0x02, 0x4a
	.zero		1
	.zero		1


	//----- nvinfo : EIATTR_EXIT_INSTR_OFFSETS
	.align		4
        /*0048*/ 	.byte	0x04, 0x1c
        /*004a*/ 	.short	(.L_2453 - .L_2452)


	//   ....[0]....
.L_2452:
        /*004c*/ 	.word	0x00004d40


	//   ....[1]....
        /*0050*/ 	.word	0x00004d90


	//   ....[2]....
        /*0054*/ 	.word	0x000071e0


	//----- nvinfo : EIATTR_MAX_THREADS
	.align		4
.L_2453:
        /*0058*/ 	.byte	0x04, 0x05
        /*005a*/ 	.short	(.L_2455 - .L_2454)
.L_2454:
        /*005c*/ 	.word	0x00000080
        /*0060*/ 	.word	0x00000001
        /*0064*/ 	.word	0x00000001


	//----- nvinfo : EIATTR_CRS_STACK_SIZE
	.align		4
.L_2455:
        /*0068*/ 	.byte	0x04, 0x1e
        /*006a*/ 	.short	(.L_2457 - .L_2456)
.L_2456:
        /*006c*/ 	.word	0x00000000


	//----- nvinfo : EIATTR_CBANK_PARAM_SIZE
	.align		4
.L_2457:
        /*0070*/ 	.byte	0x03, 0x19
        /*0072*/ 	.short	0x0018


	//----- nvinfo : EIATTR_PARAM_CBANK
	.align		4
        /*0074*/ 	.byte	0x04, 0x0a
        /*0076*/ 	.short	(.L_2459 - .L_2458)
	.align		4
.L_2458:
        /*0078*/ 	.word	index@(.nv.constant0._ZN2at6native29vectorized_elementwise_kernelILi8EZZZNS0_18GeluCUDAKernelImplERNS_18TensorIteratorBaseENS0_8GeluTypeEENKUlvE0_clEvENKUlvE_clEvEUldE_St5arrayIPcLm2EEEEviT0_T1_)
        /*007c*/ 	.short	0x0380
        /*007e*/ 	.short	0x0018


	//----- nvinfo : EIATTR_SW_WAR
	.align		4
.L_2459:
        /*0080*/ 	.byte	0x04, 0x36
        /*0082*/ 	.short	(.L_2461 - .L_2460)
.L_2460:
        /*0084*/ 	.word	0x00000008
.L_2461:


//--------------------- .nv.info._ZN2at6native18elementwise_kernelILi128ELi4EZNS0_15gpu_kernel_implIZZZNS0_18GeluCUDAKernelImplERNS_18TensorIteratorBaseENS0_8GeluTypeEENKUlvE_clEvENKUlvE2_clEvEUlN3c108BFloat16EE_EEvS4_RKT_EUliE_EEviT1_ --------------------------
	.section	.nv.info._ZN2at6native18elementwise_kernelILi128ELi4EZNS0_15gpu_kernel_implIZZZNS0_18GeluCUDAKernelImplERNS_18TensorIteratorBaseENS0_8GeluTypeEENKUlvE_clEvENKUlvE2_clEvEUlN3c108BFloat16EE_EEvS4_RKT_EUliE_EEviT1_,"",@"SHT_CUDA_INFO"
	.sectionflags	@""
	.align	4


	//----- nvinfo : EIATTR_CUDA_API_VERSION
	.align		4
        /*0000*/ 	.byte	0x04, 0x37
        /*0002*/ 	.short	(.L_2463 - .L_2462)
.L_2462:
        /*0004*/ 	.word	0x00000082


	//----- nvinfo : EIATTR_KPARAM_INFO
	.align		4
.L_2463:
        /*0008*/ 	.byte	0x04, 0x17
        /*000a*/ 	.short	(.L_2465 - .L_2464)
.L_2464:
        /*000c*/ 	.word	0x00000000
        /*0010*/ 	.short	0x0001
        /*0012*/ 	.short	0x0008
        /*0014*/ 	.byte	0x00, 0xf0, 0x61, 0x08


	//----- nvinfo : EIATTR_KPARAM_INFO
	.align		4
.L_2465:
        /*0018*/ 	.byte	0x04, 0x17
        /*001a*/ 	.short	(.L_2467 - .L_2466)
.L_2466:
        /*001c*/ 	.word	0x00000000
        /*0020*/ 	.short	0x0000
        /*0022*/ 	.short	0x0000
        /*0024*/ 	.byte	0x00, 0xf0, 0x11, 0x00


	//----- nvinfo : EIATTR_SPARSE_MMA_MASK
	.align		4
.L_2467:
        /*0028*/ 	.byte	0x03, 0x50
        /*002a*/ 	.short	0x0000


	//----- nvinfo : EIATTR_MAXREG_COUNT
	.align		4
        /*002c*/ 	.byte	0x03, 0x1b
        /*002e*/ 	.short	0x0080


	//----- nvinfo : EIATTR_EXTERNS
	.align		4
        /*0030*/ 	.byte	0x04, 0x0f
        /*0032*/ 	.short	(.L_2469 - .L_2468)


	//   ....[0]....
	.align		4
.L_2468:
        /*0034*/ 	.word	index@(__assertfail)


	//----- nvinfo : EIATTR_MERCURY_ISA_VERSION
	.align		4
.L_2469:
        /*0038*/ 	.byte	0x03, 0x5f
        /*003a*/ 	.short	0x0101


	//----- nvinfo : EIATTR_VRC_CTA_INIT_COUNT
	.align		4
        /*003c*/ 	.byte	0x02, 0x4a
	.zero		1
	.zero		1


	//----- nvinfo : EIATTR_SYSCALL_OFFSETS
	.align		4
        /*0040*/ 	.byte	0x04, 0x46
        /*0042*/ 	.short	(.L_2471 - .L_2470)


	//   ....[0]....
.L_2470:
        /*0044*/ 	.word	0x00002210


	//   ....[1]....
        /*0048*/ 	.word	0x00003190


	//   ....[2]....
        /*004c*/ 	.word	0x00005540


	//   ....[3]....
        /*0050*/ 	.word	0x00006310


	//   ....[4]....
        /*0054*/ 	.word	0x000087b0


	//   ....[5]....
        /*0058*/ 	.word	0x00009580


	//   ....[6]....
        /*005c*/ 	.word	0x0000ba30


	//   ....[7]....
        /*0060*/ 	.word	0x0000c7d0


	//----- nvinfo : EIATTR_EXIT_INSTR_OFFSETS
	.align		4
.L_2471:
        /*0064*/ 	.byte	0x04, 0x1c
        /*0066*/ 	.short	(.L_2473 - .L_2472)


	//   ....[0]....
.L_2472:
        /*0068*/ 	.word	0x00009840


	//   ....[1]....
        /*006c*/ 	.word	0x0000bc50


	//   ....[2]....
        /*0070*/ 	.word	0x0000bc90


	//   ....[3]....
        /*0074*/ 	.word	0x0000bd30


	//   ....[4]....
        /*0078*/ 	.word	0x0000bd70


	//   ....[5]....
        /*007c*/ 	.word	0x0000bdb0


	//   ....[6]....
        /*0080*/ 	.word	0x0000be40


	//   ....[7]....
        /*0084*/ 	.word	0x0000be80


	//   ....[8]....
        /*0088*/ 	.word	0x0000bf20


	//   ....[9]....
        /*008c*/ 	.word	0x0000bf70


	//   ....[10]....
        /*0090*/ 	.word	0x0000bfc0


	//   ....[11]....
        /*0094*/ 	.word	0x0000c0a0


	//   ....[12]....
        /*0098*/ 	.word	0x0000c210


	//   ....[13]....
        /*009c*/ 	.word	0x0000c380


	//   ....[14]....
        /*00a0*/ 	.word	0x0000c4e0


	//   ....[15]....
        /*00a4*/ 	.word	0x0000c520


	//   ....[16]....
        /*00a8*/ 	.word	0x0000c560


	//   ....[17]....
        /*00ac*/ 	.word	0x0000c610


	//   ....[18]....
        /*00b0*/ 	.word	0x0000c670


	//   ....[19]....
        /*00b4*/ 	.word	0x0000c7e0


	//   ....[20]....
        /*00b8*/ 	.word	0x0000c8f0


	//   ....[21]....
        /*00bc*/ 	.word	0x0000ca30


	//   ....[22]....
        /*00c0*/ 	.word	0x0000ca50


	//----- nvinfo : EIATTR_MAX_THREADS
	.align		4
.L_2473:
        /*00c4*/ 	.byte	0x04, 0x05
        /*00c6*/ 	.short	(.L_2475 - .L_2474)
.L_2474:
        /*00c8*/ 	.word	0x00000080
        /*00cc*/ 	.word	0x00000001
        /*00d0*/ 	.word	0x00000001


	//----- nvinfo : EIATTR_CRS_STACK_SIZE
	.align		4
.L_2475:
        /*00d4*/ 	.byte	0x04, 0x1e
        /*00d6*/ 	.short	(.L_2477 - .L_2476)
.L_2476:
        /*00d8*/ 	.word	0x00000000


	//----- nvinfo : EIATTR_CBANK_PARAM_SIZE
	.align		4
.L_2477:
        /*00dc*/ 	.byte	0x03, 0x19
        /*00de*/ 	.short	0x0220


	//----- nvinfo : EIATTR_PARAM_CBANK
	.align		4
        /*00e0*/ 	.byte	0x04, 0x0a
        /*00e2*/ 	.short	(.L_2479 - .L_2478)
	.align		4
.L_2478:
        /*00e4*/ 	.word	index@(.nv.constant0._ZN2at6native18elementwise_kernelILi128ELi4EZNS0_15gpu_kernel_implIZZZNS0_18GeluCUDAKernelImplERNS_18TensorIteratorBaseENS0_8GeluTypeEENKUlvE_clEvENKUlvE2_clEvEUlN3c108BFloat16EE_EEvS4_RKT_EUliE_EEviT1_)
        /*00e8*/ 	.short	0x0380
        /*00ea*/ 	.short	0x0220


	//----- nvinfo : EIATTR_SW_WAR
	.align		4
.L_2479:
        /*00ec*/ 	.byte	0x04, 0x36
        /*00ee*/ 	.short	(.L_2481 - .L_2480)
.L_2480:
        /*00f0*/ 	.word	0x00000008
.L_2481:


//--------------------- .nv.info._ZN2at6native27unrolled_elementwise_kernelIZZZNS0_18GeluCUDAKernelImplERNS_18TensorIteratorBaseENS0_8GeluTypeEENKUlvE_clEvENKUlvE2_clEvEUlN3c108BFloat16EE_St5arrayIPcLm2EELi4E23TrivialOffsetCalculatorILi1EjESE_NS0_6memory12LoadWithCastILi1EEENSF_13StoreWithCastILi1EEEEEviT_T0_T2_T3_T4_T5_ --------------------------
	.section	.nv.info._ZN2at6native27unrolled_elementwise_kernelIZZZNS0_18GeluCUDAKernelImplERNS_18TensorIteratorBaseENS0_8GeluTypeEENKUlvE_clEvENKUlvE2_clEvEUlN3c108BFloat16EE_St5arrayIPcLm2EELi4E23TrivialOffsetCalculatorILi1EjESE_NS0_6memory12LoadWithCastILi1EEENSF_13StoreWithCastILi1EEEEEviT_T0_T2_T3_T4_T5_,"",@"SHT_CUDA_INFO"
	.sectionflags	@""
	.align	4


	//----- nvinfo : EIATTR_CUDA_API_VERSION
	.align		4
        /*0000*/ 	.byte	0x04, 0x37
        /*0002*/ 	.short	(.L_2483 - .L_2482)
.L_2482:
        /*0004*/ 	.word	0x00000082


	//----- nvinfo : EIATTR_KPARAM_INFO
	.align		4
.L_2483:
        /*0008*/ 	.byte	0x04, 0x17
        /*000a*/ 	.short	(.L_2485 - .L_2484)
.L_2484:
        /*000c*/ 	.word	0x00000000
        /*0010*/ 	.short	0x0006
        /*0012*/ 	.short	0x0024
        /*0014*/ 	.byte	0x00, 0xf0, 0x21, 0x00


	//----- nvinfo : EIATTR_KPARAM_INFO
	.align		4
.L_2485:
        /*0018*/ 	.byte	0x04, 0x17
        /*001a*/ 	.short	(.L_2487 - .L_2486)
.L_2486:
        /*001c*/ 	.word	0x00000000
        /*0020*/ 	.short	0x0005
        /*0022*/ 	.short	0x001c
        /*0024*/ 	.byte	0x00, 0xf0, 0x21, 0x00


	//----- nvinfo : EIATTR_KPARAM_INFO
	.align		4
.L_2487:
        /*0028*/ 	.byte	0x04, 0x17
        /*002a*/ 	.short	(.L_2489 - .L_2488)
.L_2488:
        /*002c*/ 	.word	0x00000000
        /*0030*/ 	.short	0x0004
        /*0032*/ 	.short	0x0019
        /*0034*/ 	.byte	0x00, 0xf0, 0x05, 0x00


	//----- nvinfo : EIATTR_KPARAM_INFO
	.align		4
.L_2489:
        /*0038*/ 	.byte	0x04, 0x17
        /*003a*/ 	.short	(.L_2491 - .L_2490)
.L_2490:
        /*003c*/ 	.word	0x00000000
        /*0040*/ 	.short	0x0003
        /*0042*/ 	.short	0x0018
        /*0044*/ 	.byte	0x00, 0xf0, 0x05, 0x00


	//----- nvinfo : EIATTR_KPARAM_INFO
	.align		4
.L_2491:
        /*0048*/ 	.byte	0x04, 0x17
        /*004a*/ 	.short	(.L_2493 - .L_2492)
.L_2492:
        /*004c*/ 	.word	0x00000000
        /*0050*/ 	.short	0x0002
        /*0052*/ 	.short	0x0008
        /*0054*/ 	.byte	0x00, 0xf0, 0x41, 0x00


	//----- nvinfo : EIATTR_KPARAM_INFO
	.align		4
.L_2493:
        /*0058*/ 	.byte	0x04, 0x17
        /*005a*/ 	.short	(.L_2495 - .L_2494)
.L_2494:
        /*005c*/ 	.word	0x00000000
        /*0060*/ 	.short	0x0001
        /*0062*/ 	.short	0x0004
        /*0064*/ 	.byte	0x00, 0xf0, 0x05, 0x00


	//----- nvinfo : EIATTR_KPARAM_INFO
	.align		4
.L_2495:
        /*0068*/ 	.byte	0x04, 0x17
        /*006a*/ 	.short	(.L_2497 - .L_2496)
.L_2496:
        /*006c*/ 	.word	0x00000000
        /*0070*/ 	.short	0x0000
        /*0072*/ 	.short	0x0000
        /*0074*/ 	.byte	0x00, 0xf0, 0x11, 0x00


	//----- nvinfo : EIATTR_SPARSE_MMA_MASK
	.align		4
.L_2497:
        /*0078*/ 	.byte	0x03, 0x50
        /*007a*/ 	.short	0x0000


	//----- nvinfo : EIATTR_MAXREG_COUNT
	.align		4
        /*007c*/ 	.byte	0x03, 0x1b
        /*007e*/ 	.short	0x00ff


	//----- nvinfo : EIATTR_EXTERNS
	.align		4
        /*0080*/ 	.byte	0x04, 0x0f
        /*0082*/ 	.short	(.L_2499 - .L_2498)


	//   ....[0]....
	.align		4
.L_2498:
        /*0084*/ 	.word	index@(__assertfail)


	//----- nvinfo : EIATTR_MERCURY_ISA_VERSION
	.align		4
.L_2499:
        /*0088*/ 	.byte	0x03, 0x5f
        /*008a*/ 	.short	0x0101


	//----- nvinfo : EIATTR_VRC_CTA_INIT_COUNT
	.align		4
        /*008c*/ 	.byte	0x02, 0x4a
	.zero		1
	.zero		1


	//----- nvinfo : EIATTR_SYSCALL_OFFSETS
	.align		4
        /*0090*/ 	.byte	0x04, 0x46
        /*0092*/ 	.short	(.L_2501 - .L_2500)


	//   ....[0]....
.L_2500:
        /*0094*/ 	.word	0x00001000


	//   ....[1]....
        /*0098*/ 	.word	0x000021e0


	//   ....[2]....
        /*009c*/ 	.word	0x00003300


	//   ....[3]....
        /*00a0*/ 	.word	0x00004330


	//   ....[4]....
        /*00a4*/ 	.word	0x000056b0


	//   ....[5]....
        /*00a8*/ 	.word	0x00006590


	//   ....[6]....
        /*00ac*/ 	.word	0x00007510


	//   ....[7]....
        /*00b0*/ 	.word	0x00008490


	//----- nvinfo : EIATTR_EXIT_INSTR_OFFSETS
	.align		4
.L_2501:
        /*00b4*/ 	.byte	0x04, 0x1c
        /*00b6*/ 	.short	(.L_2503 - .L_2502)


	//   ....[0]....
.L_2502:
        /*00b8*/ 	.word	0x000077c0


	//   ....[1]....
        /*00bc*/ 	.word	0x00007910


	//   ....[2]....
        /*00c0*/ 	.word	0x00007950


	//   ....[3]....
        /*00c4*/ 	.word	0x000079f0


	//   ....[4]....
        /*00c8*/ 	.word	0x00007a30


	//   ....[5]....
        /*00cc*/ 	.word	0x00007a70


	//   ....[6]....
        /*00d0*/ 	.word	0x00007b00


	//   ....[7]....
        /*00d4*/ 	.word	0x00007b40


	//   ....[8]....
        /*00d8*/ 	.word	0x00007be0


	//   ....[9]....
        /*00dc*/ 	.word	0x00007c30


	//   ....[10]....
        /*00e0*/ 	.word	0x00007c80


	//   ....[11]....
        /*00e4*/ 	.word	0x00007d60


	//   ....[12]....
        /*00e8*/ 	.word	0x00007ed0


	//   ....[13]....
        /*00ec*/ 	.word	0x00008040


	//   ....[14]....
        /*00f0*/ 	.word	0x000081a0


	//   ....[15]....
        /*00f4*/ 	.word	0x000081e0


	//   ....[16]....
        /*00f8*/ 	.word	0x00008220


	//   ....[17]....
        /*00fc*/ 	.word	0x000082d0


	//   ....[18]....
        /*0100*/ 	.word	0x00008330


	//   ....[19]....
        /*0104*/ 	.word	0x000084a0


	//   ....[20]....
        /*0108*/ 	.word	0x000085b0


	//   ....[21]....
        /*010c*/ 	.word	0x000086f0


	//   ....[22]....
        /*0110*/ 	.word	0x00008710


	//----- nvinfo : EIATTR_MAX_THREADS
	.align		4
.L_2503:
        /*0114*/ 	.byte	0x04, 0x05
        /*0116*/ 	.short	(.L_2505 - .L_2504)
.L_2504:
        /*0118*/ 	.word	0x00000080
        /*011c*/ 	.word	0x00000001
        /*0120*/ 	.word	0x00000001


	//----- nvinfo : EIATTR_CRS_STACK_SIZE
	.align		4
.L_2505:
        /*0124*/ 	.byte	0x04, 0x1e
        /*0126*/ 	.short	(.L_2507 - .L_2506)
.L_2506:
        /*0128*/ 	.word	0x00000000


	//----- nvinfo : EIATTR_CBANK_PARAM_SIZE
	.align		4
.L_2507:
        /*012c*/ 	.byte	0x03, 0x19
        /*012e*/ 	.short	0x002c


	//----- nvinfo : EIATTR_PARAM_CBANK
	.align		4
        /*0130*/ 	.byte	0x04, 0x0a
        /*0132*/ 	.short	(.L_2509 - .L_2508)
	.align		4
.L_2508:
        /*0134*/ 	.word	index@(.nv.constant0._ZN2at6native27unrolled_elementwise_kernelIZZZNS0_18GeluCUDAKernelImplERNS_18TensorIteratorBaseENS0_8GeluTypeEENKUlvE_clEvENKUlvE2_clEvEUlN3c108BFloat16EE_St5arrayIPcLm2EELi4E23TrivialOffsetCalculatorILi1EjESE_NS0_6memory12LoadWithCastILi1EEENSF_13StoreWithCastILi1EEEEEviT_T0_T2_T3_T4_T5_)
        /*0138*/ 	.short	0x0380
        /*013a*/ 	.short	0x002c


	//----- nvinfo : EIATTR_SW_WAR
	.align		4
.L_2509:
        /*013c*/ 	.byte	0x04, 0x36
        /*013e*/ 	.short	(.L_2511 - .L_2510)
.L_2510:
        /*0140*/ 	.word	0x00000008
.L_2511:


//--------------------- .nv.info._ZN2at6native18elementwise_kernelILi128ELi4EZNS0_22gpu_kernel_impl_nocastIZZZNS0_18GeluCUDAKernelImplERNS_18TensorIteratorBaseENS0_8GeluTypeEENKUlvE_clEvENKUlvE2_clEvEUlN3c108BFloat16EE_EEvS4_RKT_EUliE_EEviT1_ --------------------------
	.section	.nv.info._ZN2at6native18elementwise_kernelILi128ELi4EZNS0_22gpu_kernel_impl_nocastIZZZNS0_18GeluCUDAKernelImplERNS_18TensorIteratorBaseENS0_8GeluTypeEENKUlvE_clEvENKUlvE2_clEvEUlN3c108BFloat16EE_EEvS4_RKT_EUliE_EEviT1_,"",@"SHT_CUDA_INFO"
	.sectionflags	@""
	.align	4


	//----- nvinfo : EIATTR_CUDA_API_VERSION
	.align		4
        /*0000*/ 	.byte	0x04, 0x37
        /*0002*/ 	.short	(.L_2513 - .L_2512)
.L_2512:
        /*0004*/ 	.word	0x00000082


	//----- nvinfo : EIATTR_KPARAM_INFO
	.align		4
.L_2513:
        /*0008*/ 	.byte	0x04, 0x17
        /*000a*/ 	.short	(.L_2515 - .L_2514)
.L_2514:
        /*000c*/ 	.word	0x00000000
        /*0010*/ 	.short	0x0001
        /*0012*/ 	.short	0x0008
        /*0014*/ 	.byte	0x00, 0xf0, 0x61, 0x08


	//----- nvinfo : EIATTR_KPARAM_INFO
	.align		4
.L_2515:
        /*0018*/ 	.byte	0x04, 0x17
        /*001a*/ 	.short	(.L_2517 - .L_2516)
.L_2516:
        /*001c*/ 	.word	0x00000000
        /*0020*/ 	.short	0x0000
        /*0022*/ 	.short	0x0000
        /*0024*/ 	.byte	0x00, 0xf0, 0x11, 0x00


	//----- nvinfo : EIATTR_SPARSE_MMA_MASK
	.align		4
.L_2517:
        /*0028*/ 	.byte	0x03, 0x50
        /*002a*/ 	.short	0x0000


	//----- nvinfo : EIATTR_MAXREG_COUNT
	.align		4
        /*002c*/ 	.byte	0x03, 0x1b
        /*002e*/ 	.short	0x0080


	//----- nvinfo : EIATTR_MERCURY_ISA_VERSION
	.align		4
        /*0030*/ 	.byte	0x03, 0x5f
        /*0032*/ 	.short	0x0101


	//----- nvinfo : EIATTR_VRC_CTA_INIT_COUNT
	.align		4
        /*0034*/ 	.byte	0x02, 0x4a
	.zero		1
	.zero		1


	//----- nvinfo : EIATTR_EXIT_INSTR_OFFSETS
	.align		4
        /*0038*/ 	.byte	0x04, 0x1c
        /*003a*/ 	.short	(.L_2519 - .L_2518)


	//   ....[0]....
.L_2518:
        /*003c*/ 	.word	0x00000450


	//   ....[1]....
        /*0040*/ 	.word	0x00000540


	//   ....[2]....
        /*0044*/ 	.word	0x000041b0


	//   ....[3]....
        /*0048*/ 	.word	0x00005570


	//----- nvinfo : EIATTR_MAX_THREADS
	.align		4
.L_2519:
        /*004c*/ 	.byte	0x04, 0x05
        /*004e*/ 	.short	(.L_2521 - .L_2520)
.L_2520:
        /*0050*/ 	.word	0x00000080
        /*0054*/ 	.word	0x00000001
        /*0058*/ 	.word	0x00000001


	//----- nvinfo : EIATTR_CRS_STACK_SIZE
	.align		4
.L_2521:
        /*005c*/ 	.byte	0x04, 0x1e
        /*005e*/ 	.short	(.L_2523 - .L_2522)
.L_2522:
        /*0060*/ 	.word	0x00000000


	//----- nvinfo : EIATTR_CBANK_PARAM_SIZE
	.align		4
.L_2523:
        /*0064*/ 	.byte	0x03, 0x19
        /*0066*/ 	.short	0x0220


	//----- nvinfo : EIATTR_PARAM_CBANK
	.align		4
        /*0068*/ 	.byte	0x04, 0x0a
        /*006a*/ 	.short	(.L_2525 - .L_2524)
	.align		4
.L_2524:
        /*006c*/ 	.word	index@(.nv.constant0._ZN2at6native18elementwise_kernelILi128ELi4EZNS0_22gpu_kernel_impl_nocastIZZZNS0_18GeluCUDAKernelImplERNS_18TensorIteratorBaseENS0_8GeluTypeEENKUlvE_clEvENKUlvE2_clEvEUlN3c108BFloat16EE_EEvS4_RKT_EUliE_EEviT1_)
        /*0070*/ 	.short	0x0380
        /*0072*/ 	.short	0x0220


	//----- nvinfo : EIATTR_SW_WAR
	.align		4
.L_2525:
        /*0074*/ 	.byte	0x04, 0x36
        /*0076*/ 	.short	(.L_2527 - .L_2526)
.L_2526:
        /*0078*/ 	.word	0x00000008
.L_2527:


//--------------------- .nv.info._ZN2at6native27unrolled_elementwise_kernelIZZZNS0_18GeluCUDAKernelImplERNS_18TensorIteratorBaseENS0_8GeluTypeEENKUlvE_clEvENKUlvE2_clEvEUlN3c108BFloat16EE_St5arrayIPcLm2EELi4E23TrivialOffsetCalculatorILi1EjESE_NS0_6memory15LoadWithoutCastENSF_16StoreWithoutCastEEEviT_T0_T2_T3_T4_T5_ --------------------------
	.section	.nv.info._ZN2at6native27unrolled_elementwise_kernelIZZZNS0_18GeluCUDAKernelImplERNS_18TensorIteratorBaseENS0_8GeluTypeEENKUlvE_clEvENKUlvE2_clEvEUlN3c108BFloat16EE_St5arrayIPcLm2EELi4E23TrivialOffsetCalculatorILi1EjESE_NS0_6memory15LoadWithoutCastENSF_16StoreWithoutCastEEEviT_T0_T2_T3_T4_T5_,"",@"SHT_CUDA_INFO"
	.sectionflags	@""
	.align	4


	//----- nvinfo : EIATTR_CUDA_API_VERSION
	.align		4
        /*0000*/ 	.byte	0x04, 0x37
        /*0002*/ 	.short	(.L_2529 - .L_2528)
.L_2528:
        /*0004*/ 	.word	0x00000082


	//----- nvinfo : EIATTR_KPARAM_INFO
	.align		4
.L_2529:
        /*0008*/ 	.byte	0x04, 0x17
        /*000a*/ 	.short	(.L_2531 - .L_2530)
.L_2530:
        /*000c*/ 	.word	0x00000000
        /*0010*/ 	.short	0x0006
        /*0012*/ 	.short	0x001b
        /*0014*/ 	.byte	0x00, 0xf0, 0x05, 0x00


	//----- nvinfo : EIATTR_KPARAM_INFO
	.align		4
.L_2531:
        /*0018*/ 	.byte	0x04, 0x17
        /*001a*/ 	.short	(.L_2533 - .L_2532)
.L_2532:
        /*001c*/ 	.word	0x00000000
        /*0020*/ 	.short	0x0005
        /*0022*/ 	.short	0x001a
        /*0024*/ 	.byte	0x00, 0xf0, 0x05, 0x00


	//----- nvinfo : EIATTR_KPARAM_INFO
	.align		4
.L_2533:
        /*0028*/ 	.byte	0x04, 0x17
        /*002a*/ 	.short	(.L_2535 - .L_2534)
.L_2534:
        /*002c*/ 	.word	0x00000000
        /*0030*/ 	.short	0x0004
        /*0032*/ 	.short	0x0019
        /*0034*/ 	.byte	0x00, 0xf0, 0x05, 0x00


	//----- nvinfo : EIATTR_KPARAM_INFO
	.align		4
.L_2535:
        /*0038*/ 	.byte	0x04, 0x17
        /*003a*/ 	.short	(.L_2537 - .L_2536)
.L_2536:
        /*003c*/ 	.word	0x00000000
        /*0040*/ 	.short	0x0003
        /*0042*/ 	.short	0x0018
        /*0044*/ 	.byte	0x00, 0xf0, 0x05, 0x00


	//----- nvinfo : EIATTR_KPARAM_INFO
	.align		4
.L_2537:
        /*0048*/ 	.byte	0x04, 0x17
        /*004a*/ 	.short	(.L_2539 - .L_2538)
.L_2538:
        /*004c*/ 	.word	0x00000000
        /*0050*/ 	.short	0x0002
        /*0052*/ 	.short	0x0008
        /*0054*/ 	.byte	0x00, 0xf0, 0x41, 0x00


	//----- nvinfo : EIATTR_KPARAM_INFO
	.align		4
.L_2539:
        /*0058*/ 	.byte	0x04, 0x17
        /*005a*/ 	.short	(.L_2541 - .L_2540)
.L_2540:
        /*005c*/ 	.word	0x00000000
        /*0060*/ 	.short	0x0001
        /*0062*/ 	.short	0x0004
        /*0064*/ 	.byte	0x00, 0xf0, 0x05, 0x00


	//----- nvinfo : EIATTR_KPARAM_INFO
	.align		4
.L_2541:
        /*0068*/ 	.byte	0x04, 0x17
        /*006a*/ 	.short	(.L_2543 - .L_2542)
.L_2542:
        /*006c*/ 	.word	0x00000000
        /*0070*/ 	.short	0x0000
        /*0072*/ 	.short	0x0000
        /*0074*/ 	.byte	0x00, 0xf0, 0x11, 0x00


	//----- nvinfo : EIATTR_SPARSE_MMA_MASK
	.align		4
.L_2543:
        /*0078*/ 	.byte	0x03, 0x50
        /*007a*/ 	.short	0x0000


	//----- nvinfo : EIATTR_MAXREG_COUNT
	.align		4
        /*007c*/ 	.byte	0x03, 0x1b
        /*007e*/ 	.short	0x00ff


	//----- nvinfo : EIATTR_MERCURY_ISA_VERSION
	.align		4
        /*0080*/ 	.byte	0x03, 0x5f
        /*0082*/ 	.short	0x0101


	//----- nvinfo : EIATTR_VRC_CTA_INIT_COUNT
	.align		4
        /*0084*/ 	.byte	0x02, 0x4a
	.zero		1
	.zero		1


	//----- nvinfo : EIATTR_EXIT_INSTR_OFFSETS
	.align		4
        /*0088*/ 	.byte	0x04, 0x1c
        /*008a*/ 	.short	(.L_2545 - .L_2544)


	//   ....[0]....
.L_2544:
        /*008c*/ 	.word	0x00000720


	//   ....[1]....
        /*0090*/ 	.word	0x00000770


	//----- nvinfo : EIATTR_MAX_THREADS
	.align		4
.L_2545:
        /*0094*/ 	.byte	0x04, 0x05
        /*0096*/ 	.short	(.L_2547 - .L_2546)
.L_2546:
        /*0098*/ 	.word	0x00000080
        /*009c*/ 	.word	0x00000001
        /*00a0*/ 	.word	0x00000001


	//----- nvinfo : EIATTR_CRS_STACK_SIZE
	.align		4
.L_2547:
        /*00a4*/ 	.byte	0x04, 0x1e
        /*00a6*/ 	.short	(.L_2549 - .L_2548)
.L_2548:
        /*00a8*/ 	.word	0x00000000


	//----- nvinfo : EIATTR_CBANK_PARAM_SIZE
	.align		4
.L_2549:
        /*00ac*/ 	.byte	0x03, 0x19
        /*00ae*/ 	.short	0x001c


	//----- nvinfo : EIATTR_PARAM_CBANK
	.align		4
        /*00b0*/ 	.byte	0x04, 0x0a
        /*00b2*/ 	.short	(.L_2551 - .L_2550)
	.align		4
.L_2550:
        /*00b4*/ 	.word	index@(.nv.constant0._ZN2at6native27unrolled_elementwise_kernelIZZZNS0_18GeluCUDAKernelImplERNS_18TensorIteratorBaseENS0_8GeluTypeEENKUlvE_clEvENKUlvE2_clEvEUlN3c108BFloat16EE_St5arrayIPcLm2EELi4E23TrivialOffsetCalculatorILi1EjESE_NS0_6memory15LoadWithoutCastENSF_16StoreWithoutCastEEEviT_T0_T2_T3_T4_T5_)
        /*00b8*/ 	.short	0x0380
        /*00ba*/ 	.short	0x001c


	//----- nvinfo : EIATTR_SW_WAR
	.align		4
.L_2551:
        /*00bc*/ 	.byte	0x04, 0x36
        /*00be*/ 	.short	(.L_2553 - .L_2552)
.L_2552:
        /*00c0*/ 	.word	0x00000008
.L_2553:


//--------------------- .nv.info._ZN2at6native29vectorized_elementwise_kernelILi2EZZZNS0_18GeluCUDAKernelImplERNS_18TensorIteratorBaseENS0_8GeluTypeEENKUlvE_clEvENKUlvE2_clEvEUlN3c108BFloat16EE_St5arrayIPcLm2EEEEviT0_T1_ --------------------------
	.section	.nv.info._ZN2at6native29vectorized_elementwise_kernelILi2EZZZNS0_18GeluCUDAKernelImplERNS_18TensorIteratorBaseENS0_8GeluTypeEENKUlvE_clEvENKUlvE2_clEvEUlN3c108BFloat16EE_St5arrayIPcLm2EEEEviT0_T1_,"",@"SHT_CUDA_INFO"
	.sectionflags	@""
	.align	4


	//----- nvinfo : EIATTR_CUDA_API_VERSION
	.align		4
        /*0000*/ 	.byte	0x04, 0x37
        /*0002*/ 	.short	(.L_2555 - .L_2554)
.L_2554:
        /*0004*/ 	.word	0x00000082


	//----- nvinfo : EIATTR_KPARAM_INFO
	.align		4
.L_2555:
        /*0008*/ 	.byte	0x04, 0x17
        /*000a*/ 	.short	(.L_2557 - .L_2556)
.L_2556:
        /*000c*/ 	.word	0x00000000
        /*0010*/ 	.short	0x0002
        /*0012*/ 	.short	0x0008
        /*0014*/ 	.byte	0x00, 0xf0, 0x41, 0x00


	//----- nvinfo : EIATTR_KPARAM_INFO
	.align		4
.L_2557:
        /*0018*/ 	.byte	0x04, 0x17
        /*001a*/ 	.short	(.L_2559 - .L_2558)
.L_2558:
        /*001c*/ 	.word	0x00000000
        /*0020*/ 	.short	0x0001
        /*0022*/ 	.short	0x0004
        /*0024*/ 	.byte	0x00, 0xf0, 0x05, 0x00


	//----- nvinfo : EIATTR_KPARAM_INFO
	.align		4
.L_2559:
        /*0028*/ 	.byte	0x04, 0x17
        /*002a*/ 	.short	(.L_2561 - .L_2560)
.L_2560:
        /*002c*/ 	.word	0x00000000
        /*0030*/ 	.short	0x0000
        /*0032*/ 	.short	0x0000
        /*0034*/ 	.byte	0x00, 0xf0, 0x11, 0x00


	//----- nvinfo : EIATTR_SPARSE_MMA_MASK
	.align		4
.L_2561:
        /*0038*/ 	.byte	0x03, 0x50
        /*003a*/ 	.short	0x0000


	//----- nvinfo : EIATTR_MAXREG_COUNT
	.align		4
        /*003c*/ 	.byte	0x03, 0x1b
        /*003e*/ 	.short	0x00ff


	//----- nvinfo : EIATTR_MERCURY_ISA_VERSION
	.align		4
        /*0040*/ 	.byte	0x03, 0x5f
        /*0042*/ 	.short	0x0101


	//----- nvinfo : EIATTR_VRC_CTA_INIT_COUNT
	.align		4
        /*0044*/ 	.byte	0x02, 0x4a
	.zero		1
	.zero		1


	//----- nvinfo : EIATTR_EXIT_INSTR_OFFSETS
	.align		4
        /*0048*/ 	.byte	0x04, 0x1c
        /*004a*/ 	.short	(.L_2563 - .L_2562)


	//   ....[0]....
.L_2562:
        /*004c*/ 	.word	0x00000ef0


	//   ....[1]....
        /*0050*/ 	.word	0x00000f40


	//   ....[2]....
        /*0054*/ 	.word	0x00001540


	//----- nvinfo : EIATTR_MAX_THREADS
	.align		4
.L_2563:
        /*0058*/ 	.byte	0x04, 0x05
        /*005a*/ 	.short	(.L_2565 - .L_2564)
.L_2564:
        /*005c*/ 	.word	0x00000080
        /*0060*/ 	.word	0x00000001
        /*0064*/ 	.word	0x00000001


	//----- nvinfo : EIATTR_CRS_STACK_SIZE
	.align		4
.L_2565:
        /*0068*/ 	.byte	0x04, 0x1e
        /*006a*/ 	.short	(.L_2567 - .L_2566)
.L_2566:
        /*006c*/ 	.word	0x00000000


	//----- nvinfo : EIATTR_CBANK_PARAM_SIZE
	.align		4
.L_2567:
        /*0070*/ 	.byte	0x03, 0x19
        /*0072*/ 	.short	0x0018


	//----- nvinfo : EIATTR_PARAM_CBANK
	.align		4
        /*0074*/ 	.byte	0x04, 0x0a
        /*0076*/ 	.short	(.L_2569 - .L_2568)
	.align		4
.L_2568:
        /*0078*/ 	.word	index@(.nv.constant0._ZN2at6native29vectorized_elementwise_kernelILi2EZZZNS0_18GeluCUDAKernelImplERNS_18TensorIteratorBaseENS0_8GeluTypeEENKUlvE_clEvENKUlvE2_clEvEUlN3c108BFloat16EE_St5arrayIPcLm2EEEEviT0_T1_)
        /*007c*/ 	.short	0x0380
        /*007e*/ 	.short	0x0018


	//----- nvinfo : EIATTR_SW_WAR
	.align		4
.L_2569:
        /*0080*/ 	.byte	0x04, 0x36
        /*0082*/ 	.short	(.L_2571 - .L_2570)
.L_2570:
        /*0084*/ 	.word	0x00000008
.L_2571:


//--------------------- .nv.info._ZN2at6native29vectorized_elementwise_kernelILi4EZZZNS0_18GeluCUDAKernelImplERNS_18TensorIteratorBaseENS0_8GeluTypeEENKUlvE_clEvENKUlvE2_clEvEUlN3c108BFloat16EE_St5arrayIPcLm2EEEEviT0_T1_ --------------------------
	.section	.nv.info._ZN2at6native29vectorized_elementwise_kernelILi4EZZZNS0_18GeluCUDAKernelImplERNS_18TensorIteratorBaseENS0_8GeluTypeEENKUlvE_clEvENKUlvE2_clEvEUlN3c108BFloat16EE_St5arrayIPcLm2EEEEviT0_T1_,"",@"SHT_CUDA_INFO"
	.sectionflags	@""
	.align	4


	//----- nvinfo : EIATTR_CUDA_API_VERSION
	.align		4
        /*0000*/ 	.byte	0x04, 0x37
        /*0002*/ 	.short	(.L_2573 - .L_2572)
.L_2572:
        /*0004*/ 	.word	0x00000082


	//----- nvinfo : EIATTR_KPARAM_INFO
	.align		4
.L_2573:
        /*0008*/ 	.byte	0x04, 0x17
        /*000a*/ 	.short	(.L_2575 - .L_2574)
.L_2574:
        /*000c*/ 	.word	0x00000000
        /*0010*/ 	.short	0x0002
        /*0012*/ 	.short	0x0008
        /*0014*/ 	.byte	0x00, 0xf0, 0x41, 0x00


	//----- nvinfo : EIATTR_KPARAM_INFO
	.align		4
.L_2575:
        /*0018*/ 	.byte	0x04, 0x17
        /*001a*/ 	.short	(.L_2577 - .L_2576)
.L_2576:
        /*001c*/ 	.word	0x00000000
        /*0020*/ 	.short	0x0001
        /*0022*/ 	.short	0x0004
        /*0024*/ 	.byte	0x00, 0xf0, 0x05, 0x00


	//----- nvinfo : EIATTR_KPARAM_INFO
	.align		4
.L_2577:
        /*0028*/ 	.byte	0x04, 0x17
        /*002a*/ 	.short	(.L_2579 - .L_2578)
.L_2578:
        /*002c*/ 	.word	0x00000000
        /*0030*/ 	.short	0x0000
        /*0032*/ 	.short	0x0000
        /*0034*/ 	.byte	0x00, 0xf0, 0x11, 0x00


	//----- nvinfo : EIATTR_SPARSE_MMA_MASK
	.align		4
.L_2579:
        /*0038*/ 	.byte	0x03, 0x50
        /*003a*/ 	.short	0x0000


	//----- nvinfo : EIATTR_MAXREG_COUNT
	.align		4
        /*003c*/ 	.byte	0x03, 0x1b
        /*003e*/ 	.short	0x00ff


	//----- nvinfo : EIATTR_MERCURY_ISA_VERSION
	.align		4
        /*0040*/ 	.byte	0x03, 0x5f
        /*0042*/ 	.short	0x0101


	//----- nvinfo : EIATTR_VRC_CTA_INIT_COUNT
	.align		4
        /*0044*/ 	.byte	0x02, 0x4a
	.zero		1
	.zero		1


	//----- nvinfo : EIATTR_EXIT_INSTR_OFFSETS
	.align		4
        /*0048*/ 	.byte	0x04, 0x1c
        /*004a*/ 	.short	(.L_2581 - .L_2580)


	//   ....[0]....
.L_2580:
        /*004c*/ 	.word	0x00000ef0


	//   ....[1]....
        /*0050*/ 	.word	0x00000f40


	//   ....[2]....
        /*0054*/ 	.word	0x00001500


	//----- nvinfo : EIATTR_MAX_THREADS
	.align		4
.L_2581:
        /*0058*/ 	.byte	0x04, 0x05
        /*005a*/ 	.short	(.L_2583 - .L_2582)
.L_2582:
        /*005c*/ 	.word	0x00000080
        /*0060*/ 	.word	0x00000001
        /*0064*/ 	.word	0x00000001


	//----- nvinfo : EIATTR_CRS_STACK_SIZE
	.align		4
.L_2583:
        /*0068*/ 	.byte	0x04, 0x1e
        /*006a*/ 	.short	(.L_2585 - .L_2584)
.L_2584:
        /*006c*/ 	.word	0x00000000


	//----- nvinfo : EIATTR_CBANK_PARAM_SIZE
	.align		4
.L_2585:
        /*0070*/ 	.byte	0x03, 0x19
        /*0072*/ 	.short	0x0018


	//----- nvinfo : EIATTR_PARAM_CBANK
	.align		4
        /*0074*/ 	.byte	0x04, 0x0a
        /*0076*/ 	.short	(.L_2587 - .L_2586)
	.align		4
.L_2586:
        /*0078*/ 	.word	index@(.nv.constant0._ZN2at6native29vectorized_elementwise_kernelILi4EZZZNS0_18GeluCUDAKernelImplERNS_18TensorIteratorBaseENS0_8GeluTypeEENKUlvE_clEvENKUlvE2_clEvEUlN3c108BFloat16EE_St5arrayIPcLm2EEEEviT0_T1_)
        /*007c*/ 	.short	0x0380
        /*007e*/ 	.short	0x0018


	//----- nvinfo : EIATTR_SW_WAR
	.align		4
.L_2587:
        /*0080*/ 	.byte	0x04, 0x36
        /*0082*/ 	.short	(.L_2589 - .L_2588)
.L_2588:
        /*0084*/ 	.word	0x00000008
.L_2589:


//--------------------- .nv.info._ZN2at6native29vectorized_elementwise_kernelILi8EZZZNS0_18GeluCUDAKernelImplERNS_18TensorIteratorBaseENS0_8GeluTypeEENKUlvE_clEvENKUlvE2_clEvEUlN3c108BFloat16EE_St5arrayIPcLm2EEEEviT0_T1_ --------------------------
	.section	.nv.info._ZN2at6native29vectorized_elementwise_kernelILi8EZZZNS0_18GeluCUDAKernelImplERNS_18TensorIteratorBaseENS0_8GeluTypeEENKUlvE_clEvENKUlvE2_clEvEUlN3c108BFloat16EE_St5arrayIPcLm2EEEEviT0_T1_,"",@"SHT_CUDA_INFO"
	.sectionflags	@""
	.align	4


	//----- nvinfo : EIATTR_CUDA_API_VERSION
	.align		4
        /*0000*/ 	.byte	0x04, 0x37
        /*0002*/ 	.short	(.L_2591 - .L_2590)
.L_2590:
        /*0004*/ 	.word	0x00000082


	//----- nvinfo : EIATTR_KPARAM_INFO
	.align		4
.L_2591:
        /*0008*/ 	.byte	0x04, 0x17
        /*000a*/ 	.short	(.L_2593 - .L_2592)
.L_2592:
        /*000c*/ 	.word	0x00000000
        /*0010*/ 	.short	0x0002
        /*0012*/ 	.short	0x0008
        /*0014*/ 	.byte	0x00, 0xf0, 0x41, 0x00


	//----- nvinfo : EIATTR_KPARAM_INFO
	.align		4
.L_2593:
        /*0018*/ 	.byte	0x04, 0x17
        /*001a*/ 	.short	(.L_2595 - .L_2594)
.L_2594:
        /*001c*/ 	.word	0x00000000
        /*0020*/ 	.short	0x0001
        /*0022*/ 	.short	0x0004
        /*0024*/ 	.byte	0x00, 0xf0, 0x05, 0x00


	//----- nvinfo : EIATTR_KPARAM_INFO
	.align		4
.L_2595:
        /*0028*/ 	.byte	0x04, 0x17
        /*002a*/ 	.short	(.L_2597 - .L_2596)
.L_2596:
        /*002c*/ 	.word	0x00000000
        /*0030*/ 	.short	0x0000
        /*0032*/ 	.short	0x0000
        /*0034*/ 	.byte	0x00, 0xf0, 0x11, 0x00


	//----- nvinfo : EIATTR_SPARSE_MMA_MASK
	.align		4
.L_2597:
        /*0038*/ 	.byte	0x03, 0x50
        /*003a*/ 	.short	0x0000


	//----- nvinfo : EIATTR_MAXREG_COUNT
	.align		4
        /*003c*/ 	.byte	0x03, 0x1b
        /*003e*/ 	.short	0x00ff


	//----- nvinfo : EIATTR_MERCURY_ISA_VERSION
	.align		4
        /*0040*/ 	.byte	0x03, 0x5f
        /*0042*/ 	.short	0x0101


	//----- nvinfo : EIATTR_VRC_CTA_INIT_COUNT
	.align		4
        /*0044*/ 	.byte	0x02, 0x4a
	.zero		1
	.zero		1


	//----- nvinfo : EIATTR_EXIT_INSTR_OFFSETS
	.align		4
        /*0048*/ 	.byte	0x04, 0x1c
        /*004a*/ 	.short	(.L_2599 - .L_2598)


	//   ....[0]....
.L_2598:
        /*004c*/ 	.word	0x00000ef0


	//   ....[1]....
        /*0050*/ 	.word	0x00000f40


	//   ....[2]....
        /*0054*/ 	.word	0x000014e0


	//----- nvinfo : EIATTR_MAX_THREADS
	.align		4
.L_2599:
        /*0058*/ 	.byte	0x04, 0x05
        /*005a*/ 	.short	(.L_2601 - .L_2600)
.L_2600:
        /*005c*/ 	.word	0x00000080
        /*0060*/ 	.word	0x00000001
        /*0064*/ 	.word	0x00000001


	//----- nvinfo : EIATTR_CRS_STACK_SIZE
	.align		4
.L_2601:
        /*0068*/ 	.byte	0x04, 0x1e
        /*006a*/ 	.short	(.L_2603 - .L_2602)
.L_2602:
        /*006c*/ 	.word	0x00000000


	//----- nvinfo : EIATTR_CBANK_PARAM_SIZE
	.align		4
.L_2603:
        /*0070*/ 	.byte	0x03, 0x19
        /*0072*/ 	.short	0x0018


	//----- nvinfo : EIATTR_PARAM_CBANK
	.align		4
        /*0074*/ 	.byte	0x04, 0x0a
        /*0076*/ 	.short	(.L_2605 - .L_2604)
	.align		4
.L_2604:
        /*0078*/ 	.word	index@(.nv.constant0._ZN2at6native29vectorized_elementwise_kernelILi8EZZZNS0_18GeluCUDAKernelImplERNS_18TensorIteratorBaseENS0_8GeluTypeEENKUlvE_clEvENKUlvE2_clEvEUlN3c108BFloat16EE_St5arrayIPcLm2EEEEviT0_T1_)
        /*007c*/ 	.short	0x0380
        /*007e*/ 	.short	0x0018


	//----- nvinfo : EIATTR_SW_WAR
	.align		4
.L_2605:
        /*0080*/ 	.byte	0x04, 0x36
        /*0082*/ 	.short	(.L_2607 - .L_2606)
.L_2606:
        /*0084*/ 	.word	0x00000008
.L_2607:


//--------------------- .nv.info._ZN2at6native18elementwise_kernelILi128ELi4EZNS0_15gpu_kernel_implIZZZNS0_18GeluCUDAKernelImplERNS_18TensorIteratorBaseENS0_8GeluTypeEENKUlvE_clEvENKUlvE1_clEvEUlN3c104HalfEE_EEvS4_RKT_EUliE_EEviT1_ --------------------------
	.section	.nv.info._ZN2at6native18elementwise_kernelILi128ELi4EZNS0_15gpu_kernel_implIZZZNS0_18GeluCUDAKernelImplERNS_18TensorIteratorBaseENS0_8GeluTypeEENKUlvE_clEvENKUlvE1_clEvEUlN3c104HalfEE_EEvS4_RKT_EUliE_EEviT1_,"",@"SHT_CUDA_INFO"
	.sectionflags	@""
	.align	4


	//----- nvinfo : EIATTR_CUDA_API_VERSION
	.align		4
        /*0000*/ 	.byte	0x04, 0x37
        /*0002*/ 	.short	(.L_2609 - .L_2608)
.L_2608:
        /*0004*/ 	.word	0x00000082


	//----- nvinfo : EIATTR_KPARAM_INFO
	.align		4
.L_2609:
        /*0008*/ 	.byte	0x04, 0x17
        /*000a*/ 	.short	(.L_2611 - .L_2610)
.L_2610:
        /*000c*/ 	.word	0x00000000
        /*0010*/ 	.short	0x0001
        /*0012*/ 	.short	0x0008
        /*0014*/ 	.byte	0x00, 0xf0, 0x61, 0x08


	//----- nvinfo : EIATTR_KPARAM_INFO
	.align		4
.L_2611:
        /*0018*/ 	.byte	0x04, 0x17
        /*001a*/ 	.short	(.L_2613 - .L_2612)
.L_2612:
        /*001c*/ 	.word	0x00000000
        /*0020*/ 	.short	0x0000
        /*0022*/ 	.short	0x0000
        /*0024*/ 	.byte	0x00, 0xf0, 0x11, 0x00


	//----- nvinfo : EIATTR_SPARSE_MMA_MASK
	.align		4
.L_2613:
        /*0028*/ 	.byte	0x03, 0x50
        /*002a*/ 	.short	0x0000


	//----- nvinfo : EIATTR_MAXREG_COUNT
	.align		4
        /*002c*/ 	.byte	0x03, 0x1b
        /*002e*/ 	.short	0x0080


	//----- nvinfo : EIATTR_EXTERNS
	.align		4
        /*0030*/ 	.byte	0x04, 0x0f
        /*0032*/ 	.short	(.L_2615 - .L_2614)


	//   ....[0]....
	.align		4
.L_2614:
        /*0034*/ 	.word	index@(__assertfail)


	//----- nvinfo : EIATTR_MERCURY_ISA_VERSION
	.align		4
.L_2615:
        /*0038*/ 	.byte	0x03, 0x5f
        /*003a*/ 	.short	0x0101


	//----- nvinfo : EIATTR_VRC_CTA_INIT_COUNT
	.align		4
        /*003c*/ 	.byte	0x02, 0x4a
	.zero		1
	.zero		1


	//----- nvinfo : EIATTR_SYSCALL_OFFSETS
	.align		4
        /*0040*/ 	.byte	0x04, 0x46
        /*0042*/ 	.short	(.L_2617 - .L_2616)


	//   ....[0]....
.L_2616:
        /*0044*/ 	.word	0x000021f0


	//   ....[1]....
        /*0048*/ 	.word	0x00003170


	//   ....[2]....
        /*004c*/ 	.word	0x00005500


	//   ....[3]....
        /*0050*/ 	.word	0x000062b0


	//   ....[4]....
        /*0054*/ 	.word	0x00008750


	//   ....[5]....
        /*0058*/ 	.word	0x00009500


	//   ....[6]....
        /*005c*/ 	.word	0x0000b9b0


	//   ....[7]....
        /*0060*/ 	.word	0x0000c730


	//----- nvinfo : EIATTR_EXIT_INSTR_OFFSETS
	.align		4
.L_2617:
        /*0064*/ 	.byte	0x04, 0x1c
        /*0066*/ 	.short	(.L_2619 - .L_2618)


	//   ....[0]....
.L_2618:
        /*0068*/ 	.word	0x000097e0


	//   ....[1]....
        /*006c*/ 	.word	0x0000bbd0


	//   ....[2]....
        /*0070*/ 	.word	0x0000bc10


	//   ....[3]....
        /*0074*/ 	.word	0x0000bcb0


	//   ....[4]....
        /*0078*/ 	.word	0x0000bcf0


	//   ....[5]....
        /*007c*/ 	.word	0x0000bd30


	//   ....[6]....
        /*0080*/ 	.word	0x0000bdc0


	//   ....[7]....
        /*0084*/ 	.word	0x0000bde0


	//   ....[8]....
        /*0088*/ 	.word	0x0000be80


	//   ....[9]....
        /*008c*/ 	.word	0x0000bed0


	//   ....[10]....
        /*0090*/ 	.word	0x0000bf20


	//   ....[11]....
        /*0094*/ 	.word	0x0000c000


	//   ....[12]....
        /*0098*/ 	.word	0x0000c170


	//   ....[13]....
        /*009c*/ 	.word	0x0000c2e0


	//   ....[14]....
        /*00a0*/ 	.word	0x0000c440


	//   ....[15]....
        /*00a4*/ 	.word	0x0000c480


	//   ....[16]....
        /*00a8*/ 	.word	0x0000c4c0


	//   ....[17]....
        /*00ac*/ 	.word	0x0000c570


	//   ....[18]....
        /*00b0*/ 	.word	0x0000c5d0


	//   ....[19]....
        /*00b4*/ 	.word	0x0000c740


	//   ....[20]....
        /*00b8*/ 	.word	0x0000c850


	//   ....[21]....
        /*00bc*/ 	.word	0x0000c990


	//   ....[22]....
        /*00c0*/ 	.word	0x0000c9d0


	//----- nvinfo : EIATTR_MAX_THREADS
	.align		4
.L_2619:
        /*00c4*/ 	.byte	0x04, 0x05
        /*00c6*/ 	.short	(.L_2621 - .L_2620)
.L_2620:
        /*00c8*/ 	.word	0x00000080
        /*00cc*/ 	.word	0x00000001
        /*00d0*/ 	.word	0x00000001


	//----- nvinfo : EIATTR_CRS_STACK_SIZE
	.align		4
.L_2621:
        /*00d4*/ 	.byte	0x04, 0x1e
        /*00d6*/ 	.short	(.L_2623 - .L_2622)
.L_2622:
        /*00d8*/ 	.word	0x00000000


	//----- nvinfo : EIATTR_CBANK_PARAM_SIZE
	.align		4
.L_2623:
        /*00dc*/ 	.byte	0x03, 0x19
        /*00de*/ 	.short	0x0220


	//----- nvinfo : EIATTR_PARAM_CBANK
	.align		4
        /*00e0*/ 	.byte	0x04, 0x0a
        /*00e2*/ 	.short	(.L_2625 - .L_2624)
	.align		4
.L_2624:
        /*00e4*/ 	.word	index@(.nv.constant0._ZN2at6native18elementwise_kernelILi128ELi4EZNS0_15gpu_kernel_implIZZZNS0_18GeluCUDAKernelImplERNS_18TensorIteratorBaseENS0_8GeluTypeEENKUlvE_clEvENKUlvE1_clEvEUlN3c104HalfEE_EEvS4_RKT_EUliE_EEviT1_)
        /*00e8*/ 	.short	0x0380
        /*00ea*/ 	.short	0x0220


	//----- nvinfo : EIATTR_SW_WAR
	.align		4
.L_2625:
        /*00ec*/ 	.byte	0x04, 0x36
        /*00ee*/ 	.short	(.L_2627 - .L_2626)
.L_2626:
        /*00f0*/ 	.word	0x00000008
.L_2627:


//--------------------- .nv.info._ZN2at6native27unrolled_elementwise_kernelIZZZNS0_18GeluCUDAKernelImplERNS_18TensorIteratorBaseENS0_8GeluTypeEENKUlvE_clEvENKUlvE1_clEvEUlN3c104HalfEE_St5arrayIPcLm2EELi4E23TrivialOffsetCalculatorILi1EjESE_NS0_6memory12LoadWithCastILi1EEENSF_13StoreWithCastILi1EEEEEviT_T0_T2_T3_T4_T5_ --------------------------
	.section	.nv.info._ZN2at6native27unrolled_elementwise_kernelIZZZNS0_18GeluCUDAKernelImplERNS_18TensorIteratorBaseENS0_8GeluTypeEENKUlvE_clEvENKUlvE1_clEvEUlN3c104HalfEE_St5arrayIPcLm2EELi4E23TrivialOffsetCalculatorILi1EjESE_NS0_6memory12LoadWithCastILi1EEENSF_13StoreWithCastILi1EEEEEviT_T0_T2_T3_T4_T5_,"",@"SHT_CUDA_INFO"
	.sectionflags	@""
	.align	4


	//----- nvinfo : EIATTR_CUDA_API_VERSION
	.align		4
        /*0000*/ 	.byte	0x04, 0x37
        /*0002*/ 	.short	(.L_2629 - .L_2628)
.L_2628:
        /*0004*/ 	.word	0x00000082


	//----- nvinfo : EIATTR_KPARAM_INFO
	.align		4
.L_2629:
        /*0008*/ 	.byte	0x04, 0x17
        /*000a*/ 	.short	(.L_2631 - .L_2630)
.L_2630:
        /*000c*/ 	.word	0x00000000
        /*0010*/ 	.short	0x0006
        /*0012*/ 	.short	0x0024
        /*0014*/ 	.byte	0x00, 0xf0, 0x21, 0x00


	//----- nvinfo : EIATTR_KPARAM_INFO
	.align		4
.L_2631:
        /*0018*/ 	.byte	0x04, 0x17
        /*001a*/ 	.short	(.L_2633 - .L_2632)
.L_2632:
        /*001c*/ 	.word	0x00000000
        /*0020*/ 	.short	0x0005
        /*0022*/ 	.short	0x001c
        /*0024*/ 	.byte	0x00, 0xf0, 0x21, 0x00


	//----- nvinfo : EIATTR_KPARAM_INFO
	.align		4
.L_2633:
        /*0028*/ 	.byte	0x04, 0x17
        /*002a*/ 	.short	(.L_2635 - .L_2634)
.L_2634:
        /*002c*/ 	.word	0x00000000
        /*0030*/ 	.short	0x0004
        /*0032*/ 	.short	0x0019
        /*0034*/ 	.byte	0x00, 0xf0, 0x05, 0x00


	//----- nvinfo : EIATTR_KPARAM_INFO
	.align		4
.L_2635:
        /*0038*/ 	.byte	0x04, 0x17
        /*003a*/ 	.short	(.L_2637 - .L_2636)
.L_2636:
        /*003c*/ 	.word	0x00000000
        /*0040*/ 	.short	0x0003
        /*0042*/ 	.short	0x0018
        /*0044*/ 	.byte	0x00, 0xf0, 0x05, 0x00


	//----- nvinfo : EIATTR_KPARAM_INFO
	.align		4
.L_2637:
        /*0048*/ 	.byte	0x04, 0x17
        /*004a*/ 	.short	(.L_2639 - .L_2638)
.L_2638:
        /*004c*/ 	.word	0x00000000
        /*0050*/ 	.short	0x0002
        /*0052*/ 	.short	0x0008
        /*0054*/ 	.byte	0x00, 0xf0, 0x41, 0x00


	//----- nvinfo : EIATTR_KPARAM_INFO
	.align		4
.L_2639:
        /*0058*/ 	.byte	0x04, 0x17
        /*005a*/ 	.short	(.L_2641 - .L_2640)
.L_2640:
        /*005c*/ 	.word	0x00000000
        /*0060*/ 	.short	0x0001
        /*0062*/ 	.short	0x0004
        /*0064*/ 	.byte	0x00, 0xf0, 0x05, 0x00


	//----- nvinfo : EIATTR_KPARAM_INFO
	.align		4
.L_2641:
        /*0068*/ 	.byte	0x04, 0x17
        /*006a*/ 	.short	(.L_2643 - .L_2642)
.L_2642:
        /*006c*/ 	.word	0x00000000
        /*0070*/ 	.short	0x0000
        /*0072*/ 	.short	0x0000
        /*0074*/ 	.byte	0x00, 0xf0, 0x11, 0x00


	//----- nvinfo : EIATTR_SPARSE_MMA_MASK
	.align		4
.L_2643:
        /*0078*/ 	.byte	0x03, 0x50
        /*007a*/ 	.short	0x0000


	//----- nvinfo : EIATTR_MAXREG_COUNT
	.align		4
        /*007c*/ 	.byte	0x03, 0x1b
        /*007e*/ 	.short	0x00ff


	//----- nvinfo : EIATTR_EXTERNS
	.align		4
        /*0080*/ 	.byte	0x04, 0x0f
        /*0082*/ 	.short	(.L_2645 - .L_2644)


	//   ....[0]....
	.align		4
.L_2644:
        /*0084*/ 	.word	index@(__assertfail)


	//----- nvinfo : EIATTR_MERCURY_ISA_VERSION
	.align		4
.L_2645:
        /*0088*/ 	.byte	0x03, 0x5f
        /*008a*/ 	.short	0x0101


	//----- nvinfo : EIATTR_VRC_CTA_INIT_COUNT
	.align		4
        /*008c*/ 	.byte	0x02, 0x4a
	.zero		1
	.zero		1


	//----- nvinfo : EIATTR_SYSCALL_OFFSETS
	.align		4
        /*0090*/ 	.byte	0x04, 0x46
        /*0092*/ 	.short	(.L_2647 - .L_2646)


	//   ....[0]....
.L_2646:
        /*0094*/ 	.word	0x00000fc0


	//   ....[1]....
        /*0098*/ 	.word	0x00002160


	//   ....[2]....
        /*009c*/ 	.word	0x00003240


	//   ....[3]....
        /*00a0*/ 	.word	0x00004240


	//   ....[4]....
        /*00a4*/ 	.word	0x000055c0


	//   ....[5]....
        /*00a8*/ 	.word	0x00006480


	//   ....[6]....
        /*00ac*/ 	.word	0x00007400


	//   ....[7]....
        /*00b0*/ 	.word	0x00008380


	//----- nvinfo : EIATTR_EXIT_INSTR_OFFSETS
	.align		4
.L_2647:
        /*00b4*/ 	.byte	0x04, 0x1c
        /*00b6*/ 	.short	(.L_2649 - .L_2648)


	//   ....[0]....
.L_2648:
        /*00b8*/ 	.word	0x000076d0


	//   ....[1]....
        /*00bc*/ 	.word	0x00007820


	//   ....[2]....
        /*00c0*/ 	.word	0x00007860


	//   ....[3]....
        /*00c4*/ 	.word	0x00007900


	//   ....[4]....
        /*00c8*/ 	.word	0x00007940


	//   ....[5]....
        /*00cc*/ 	.word	0x00007980


	//   ....[6]....
        /*00d0*/ 	.word	0x00007a10


	//   ....[7]....
        /*00d4*/ 	.word	0x00007a30


	//   ....[8]....
        /*00d8*/ 	.word	0x00007ad0


	//   ....[9]....
        /*00dc*/ 	.word	0x00007b20


	//   ....[10]....
        /*00e0*/ 	.word	0x00007b70


	//   ....[11]....
        /*00e4*/ 	.word	0x00007c50


	//   ....[12]....
        /*00e8*/ 	.word	0x00007dc0


	//   ....[13]....
        /*00ec*/ 	.word	0x00007f30


	//   ....[14]....
        /*00f0*/ 	.word	0x00008090


	//   ....[15]....
        /*00f4*/ 	.word	0x000080d0


	//   ....[16]....
        /*00f8*/ 	.word	0x00008110


	//   ....[17]....
        /*00fc*/ 	.word	0x000081c0


	//   ....[18]....
        /*0100*/ 	.word	0x00008220


	//   ....[19]....
        /*0104*/ 	.word	0x00008390


	//   ....[20]....
        /*0108*/ 	.word	0x000084a0


	//   ....[21]....
        /*010c*/ 	.word	0x000085e0


	//   ....[22]....
        /*0110*/ 	.word	0x00008620


	//----- nvinfo : EIATTR_MAX_THREADS
	.align		4
.L_2649:
        /*0114*/ 	.byte	0x04, 0x05
        /*0116*/ 	.short	(.L_2651 - .L_2650)
.L_2650:
        /*0118*/ 	.word	0x00000080
        /*011c*/ 	.word	0x00000001
        /*0120*/ 	.word	0x00000001


	//----- nvinfo : EIATTR_CRS_STACK_SIZE
	.align		4
.L_2651:
        /*0124*/ 	.byte	0x04, 0x1e
        /*0126*/ 	.short	(.L_2653 - .L_2652)
.L_2652:
        /*0128*/ 	.word	0x00000000


	//----- nvinfo : EIATTR_CBANK_PARAM_SIZE
	.align		4
.L_2653:
        /*012c*/ 	.byte	0x03, 0x19
        /*012e*/ 	.short	0x002c


	//----- nvinfo : EIATTR_PARAM_CBANK
	.align		4
        /*0130*/ 	.byte	0x04, 0x0a
        /*0132*/ 	.short	(.L_2655 - .L_2654)
	.align		4
.L_2654:
        /*0134*/ 	.word	index@(.nv.constant0._ZN2at6native27unrolled_elementwise_kernelIZZZNS0_18GeluCUDAKernelImplERNS_18TensorIteratorBaseENS0_8GeluTypeEENKUlvE_clEvENKUlvE1_clEvEUlN3c104HalfEE_St5arrayIPcLm2EELi4E23TrivialOffsetCalculatorILi1EjESE_NS0_6memory12LoadWithCastILi1EEENSF_13StoreWithCastILi1EEEEEviT_T0_T2_T3_T4_T5_)
        /*0138*/ 	.short	0x0380
        /*013a*/ 	.short	0x002c


	//----- nvinfo : EIATTR_SW_WAR
	.align		4
.L_2655:
        /*013c*/ 	.byte	0x04, 0x36
        /*013e*/ 	.short	(.L_2657 - .L_2656)
.L_2656:
        /*0140*/ 	.word	0x00000008
.L_2657:


//--------------------- .nv.info._ZN2at6native18elementwise_kernelILi128ELi4EZNS0_22gpu_kernel_impl_nocastIZZZNS0_18GeluCUDAKernelImplERNS_18TensorIteratorBaseENS0_8GeluTypeEENKUlvE_clEvENKUlvE1_clEvEUlN3c104HalfEE_EEvS4_RKT_EUliE_EEviT1_ --------------------------
	.section	.nv.info._ZN2at6native18elementwise_kernelILi128ELi4EZNS0_22gpu_kernel_impl_nocastIZZZNS0_18GeluCUDAKernelImplERNS_18TensorIteratorBaseENS0_8GeluTypeEENKUlvE_clEvENKUlvE1_clEvEUlN3c104HalfEE_EEvS4_RKT_EUliE_EEviT1_,"",@"SHT_CUDA_INFO"
	.sectionflags	@""
	.align	4


	//----- nvinfo : EIATTR_CUDA_API_VERSION
	.align		4
        /*0000*/ 	.byte	0x04, 0x37
        /*0002*/ 	.short	(.L_2659 - .L_2658)
.L_2658:
        /*0004*/ 	.word	0x00000082


	//----- nvinfo : EIATTR_KPARAM_INFO
	.align		4
.L_2659:
        /*0008*/ 	.byte	0x04, 0x17
        /*000a*/ 	.short	(.L_2661 - .L_2660)
.L_2660:
        /*000c*/ 	.word	0x00000000
        /*0010*/ 	.short	0x0001
        /*0012*/ 	.short	0x0008
        /*0014*/ 	.byte	0x00, 0xf0, 0x61, 0x08


	//----- nvinfo : EIATTR_KPARAM_INFO
	.align		4
.L_2661:
        /*0018*/ 	.byte	0x04, 0x17
        /*001a*/ 	.short	(.L_2663 - .L_2662)
.L_2662:
        /*001c*/ 	.word	0x00000000
        /*0020*/ 	.short	0x0000
        /*0022*/ 	.short	0x0000
        /*0024*/ 	.byte	0x00, 0xf0, 0x11, 0x00


	//----- nvinfo : EIATTR_SPARSE_MMA_MASK
	.align		4
.L_2663:
        /*0028*/ 	.byte	0x03, 0x50
        /*002a*/ 	.short	0x0000


	//----- nvinfo : EIATTR_MAXREG_COUNT
	.align		4
        /*002c*/ 	.byte	0x03, 0x1b
        /*002e*/ 	.short	0x0080


	//----- nvinfo : EIATTR_MERCURY_ISA_VERSION
	.align		4
        /*0030*/ 	.byte	0x03, 0x5f
        /*0032*/ 	.short	0x0101


	//----- nvinfo : EIATTR_VRC_CTA_INIT_COUNT
	.align		4
        /*0034*/ 	.byte	0x02, 0x4a
	.zero		1
	.zero		1


	//----- nvinfo : EIATTR_EXIT_INSTR_OFFSETS
	.align		4
        /*0038*/ 	.byte	0x04, 0x1c
        /*003a*/ 	.short	(.L_2665 - .L_2664)


	//   ....[0]....
.L_2664:
        /*003c*/ 	.word	0x00000450


	//   ....[1]....
        /*0040*/ 	.word	0x00000540


	//   ....[2]....
        /*0044*/ 	.word	0x000041b0


	//   ....[3]....
        /*0048*/ 	.word	0x00005570


	//----- nvinfo : EIATTR_MAX_THREADS
	.align		4
.L_2665:
        /*004c*/ 	.byte	0x04, 0x05
        /*004e*/ 	.short	(.L_2667 - .L_2666)
.L_2666:
        /*0050*/ 	.word	0x00000080
        /*0054*/ 	.word	0x00000001
        /*0058*/ 	.word	0x00000001


	//----- nvinfo : EIATTR_CRS_STACK_SIZE
	.align		4
.L_2667:
        /*005c*/ 	.byte	0x04, 0x1e
        /*005e*/ 	.short	(.L_2669 - .L_2668)
.L_2668:
        /*0060*/ 	.word	0x00000000


	//----- nvinfo : EIATTR_CBANK_PARAM_SIZE
	.align		4
.L_2669:
        /*0064*/ 	.byte	0x03, 0x19
        /*0066*/ 	.short	0x0220


	//----- nvinfo : EIATTR_PARAM_CBANK
	.align		4
        /*0068*/ 	.byte	0x04, 0x0a
        /*006a*/ 	.short	(.L_2671 - .L_2670)
	.align		4
.L_2670:
        /*006c*/ 	.word	index@(.nv.constant0._ZN2at6native18elementwise_kernelILi128ELi4EZNS0_22gpu_kernel_impl_nocastIZZZNS0_18GeluCUDAKernelImplERNS_18TensorIteratorBaseENS0_8GeluTypeEENKUlvE_clEvENKUlvE1_clEvEUlN3c104HalfEE_EEvS4_RKT_EUliE_EEviT1_)
        /*0070*/ 	.short	0x0380
        /*0072*/ 	.short	0x0220


	//----- nvinfo : EIATTR_SW_WAR
	.align		4
.L_2671:
        /*0074*/ 	.byte	0x04, 0x36
        /*0076*/ 	.short	(.L_2673 - .L_2672)
.L_2672:
        /*0078*/ 	.word	0x00000008
.L_2673:


//--------------------- .nv.info._ZN2at6native27unrolled_elementwise_kernelIZZZNS0_18GeluCUDAKernelImplERNS_18TensorIteratorBaseENS0_8GeluTypeEENKUlvE_clEvENKUlvE1_clEvEUlN3c104HalfEE_St5arrayIPcLm2EELi4E23TrivialOffsetCalculatorILi1EjESE_NS0_6memory15LoadWithoutCastENSF_16StoreWithoutCastEEEviT_T0_T2_T3_T4_T5_ --------------------------
	.section	.nv.info._ZN2at6native27unrolled_elementwise_kernelIZZZNS0_18GeluCUDAKernelImplERNS_18TensorIteratorBaseENS0_8GeluTypeEENKUlvE_clEvENKUlvE1_clEvEUlN3c104HalfEE_St5arrayIPcLm2EELi4E23TrivialOffsetCalculatorILi1EjESE_NS0_6memory15LoadWithoutCastENSF_16StoreWithoutCastEEEviT_T0_T2_T3_T4_T5_,"",@"SHT_CUDA_INFO"
	.sectionflags	@""
	.align	4


	//----- nvinfo : EIATTR_CUDA_API_VERSION
	.align		4
        /*0000*/ 	.byte	0x04, 0x37
        /*0002*/ 	.short	(.L_2675 - .L_2674)
.L_2674:
        /*0004*/ 	.word	0x00000082


	//----- nvinfo : EIATTR_KPARAM_INFO
	.align		4
.L_2675:
        /*0008*/ 	.byte	0x04, 0x17
        /*000a*/ 	.short	(.L_2677 - .L_2676)
.L_2676:
        /*000c*/ 	.word	0x00000000
        /*0010*/ 	.short	0x0006
        /*0012*/ 	.short	0x001b
        /*0014*/ 	.byte	0x00, 0xf0, 0x05, 0x00


	//----- nvinfo : EIATTR_KPARAM_INFO
	.align		4
.L_2677:
        /*0018*/ 	.byte	0x04, 0x17
        /*001a*/ 	.short	(.L_2679 - .L_2678)
.L_2678:
        /*001c*/ 	.word	0x00000000
        /*0020*/ 	.short	0x0005
        /*0022*/ 	.short	0x001a
        /*0024*/ 	.byte	0x00, 0xf0, 0x05, 0x00


	//----- nvinfo : EIATTR_KPARAM_INFO
	.align		4
.L_2679:
        /*0028*/ 	.byte	0x04, 0x17
        /*002a*/ 	.short	(.L_2681 - .L_2680)
.L_2680:
        /*002c*/ 	.word	0x00000000
        /*0030*/ 	.short	0x0004
        /*0032*/ 	.short	0x0019
        /*0034*/ 	.byte	0x00, 0xf0, 0x05, 0x00


	//----- nvinfo : EIATTR_KPARAM_INFO
	.align		4
.L_2681:
        /*0038*/ 	.byte	0x04, 0x17
        /*003a*/ 	.short	(.L_2683 - .L_2682)
.L_2682:
        /*003c*/ 	.word	0x00000000
        /*0040*/ 	.short	0x0003
        /*0042*/ 	.short	0x0018
        /*0044*/ 	.byte	0x00, 0xf0, 0x05, 0x00


	//----- nvinfo : EIATTR_KPARAM_INFO
	.align		4
.L_2683:
        /*0048*/ 	.byte	0x04, 0x17
        /*004a*/ 	.short	(.L_2685 - .L_2684)
.L_2684:
        /*004c*/ 	.word	0x00000000
        /*0050*/ 	.short	0x0002
        /*0052*/ 	.short	0x0008
        /*0054*/ 	.byte	0x00, 0xf0, 0x41, 0x00


	//----- nvinfo : EIATTR_KPARAM_INFO
	.align		4
.L_2685:
        /*0058*/ 	.byte	0x04, 0x17
        /*005a*/ 	.short	(.L_2687 - .L_2686)
.L_2686:
        /*005c*/ 	.word	0x00000000
        /*0060*/ 	.short	0x0001
        /*0062*/ 	.short	0x0004
        /*0064*/ 	.byte	0x00, 0xf0, 0x05, 0x00


	//----- nvinfo : EIATTR_KPARAM_INFO
	.align		4
.L_2687:
        /*0068*/ 	.byte	0x04, 0x17
        /*006a*/ 	.short	(.L_2689 - .L_2688)
.L_2688:
        /*006c*/ 	.word	0x00000000
        /*0070*/ 	.short	0x0000
        /*0072*/ 	.short	0x0000
        /*0074*/ 	.byte	0x00, 0xf0, 0x11, 0x00


	//----- nvinfo : EIATTR_SPARSE_MMA_MASK
	.align		4
.L_2689:
        /*0078*/ 	.byte	0x03, 0x50
        /*007a*/ 	.short	0x0000


	//----- nvinfo : EIATTR_MAXREG_COUNT
	.align		4
        /*007c*/ 	.byte	0x03, 0x1b
        /*007e*/ 	.short	0x00ff


	//----- nvinfo : EIATTR_MERCURY_ISA_VERSION
	.align		4
        /*0080*/ 	.byte	0x03, 0x5f
        /*0082*/ 	.short	0x0101


	//----- nvinfo : EIATTR_VRC_CTA_INIT_COUNT
	.align		4
        /*0084*/ 	.byte	0x02, 0x4a
	.zero		1
	.zero		1


	//----- nvinfo : EIATTR_EXIT_INSTR_OFFSETS
	.align		4
        /*0088*/ 	.byte	0x04, 0x1c
        /*008a*/ 	.short	(.L_2691 - .L_2690)


	//   ....[0]....
.L_2690:
        /*008c*/ 	.word	0x00000720


	//   ....[1]....
        /*0090*/ 	.word	0x00000770


	//----- nvinfo : EIATTR_MAX_THREADS
	.align		4
.L_2691:
        /*0094*/ 	.byte	0x04, 0x05
        /*0096*/ 	.short	(.L_2693 - .L_2692)
.L_2692:
        /*0098*/ 	.word	0x00000080
        /*009c*/ 	.word	0x00000001
        /*00a0*/ 	.word	0x00000001


	//----- nvinfo : EIATTR_CRS_STACK_SIZE
	.align		4
.L_2693:
        /*00a4*/ 	.byte	0x04, 0x1e
        /*00a6*/ 	.short	(.L_2695 - .L_2694)
.L_2694:
        /*00a8*/ 	.word	0x00000000


	//----- nvinfo : EIATTR_CBANK_PARAM_SIZE
	.align		4
.L_2695:
        /*00ac*/ 	.byte	0x03, 0x19
        /*00ae*/ 	.short	0x001c


	//----- nvinfo : EIATTR_PARAM_CBANK
	.align		4
        /*00b0*/ 	.byte	0x04, 0x0a
        /*00b2*/ 	.short	(.L_2697 - .L_2696)
	.align		4
.L_2696:
        /*00b4*/ 	.word	index@(.nv.constant0._ZN2at6native27unrolled_elementwise_kernelIZZZNS0_18GeluCUDAKernelImplERNS_18TensorIteratorBaseENS0_8GeluTypeEENKUlvE_clEvENKUlvE1_clEvEUlN3c104HalfEE_St5arrayIPcLm2EELi4E23TrivialOffsetCalculatorILi1EjESE_NS0_6memory15LoadWithoutCastENSF_16StoreWithoutCastEEEviT_T0_T2_T3_T4_T5_)
        /*00b8*/ 	.short	0x0380
        /*00ba*/ 	.short	0x001c


	//----- nvinfo : EIATTR_SW_WAR
	.align		4
.L_2697:
        /*00bc*/ 	.byte	0x04, 0x36
        /*00be*/ 	.short	(.L_2699 - .L_2698)
.L_2698:
        /*00c0*/ 	.word	0x00000008
.L_2699:


//--------------------- .nv.info._ZN2at6native29vectorized_elementwise_kernelILi2EZZZNS0_18GeluCUDAKernelImplERNS_18TensorIteratorBaseENS0_8GeluTypeEENKUlvE_clEvENKUlvE1_clEvEUlN3c104HalfEE_St5arrayIPcLm2EEEEviT0_T1_ --------------------------
	.section	.nv.info._ZN2at6native29vectorized_elementwise_kernelILi2EZZZNS0_18GeluCUDAKernelImplERNS_18TensorIteratorBaseENS0_8GeluTypeEENKUlvE_clEvENKUlvE1_clEvEUlN3c104HalfEE_St5arrayIPcLm2EEEEviT0_T1_,"",@"SHT_CUDA_INFO"
	.sectionflags	@""
	.align	4


	//----- nvinfo : EIATTR_CUDA_API_VERSION
	.align		4
        /*0000*/ 	.byte	0x04, 0x37
        /*0002*/ 	.short	(.L_2701 - .L_2700)
.L_2700:
        /*0004*/ 	.word	0x00000082


	//----- nvinfo : EIATTR_KPARAM_INFO
	.align		4
.L_2701:
        /*0008*/ 	.byte	0x04, 0x17
        /*000a*/ 	.short	(.L_2703 - .L_2702)
.L_2702:
        /*000c*/ 	.word	0x00000000
        /*0010*/ 	.short	0x0002
        /*0012*/ 	.short	0x0008
        /*0014*/ 	.byte	0x00, 0xf0, 0x41, 0x00


	//----- nvinfo : EIATTR_KPARAM_INFO
	.align		4
.L_2703:
        /*0018*/ 	.byte	0x04, 0x17
        /*001a*/ 	.short	(.L_2705 - .L_2704)
.L_2704:
        /*001c*/ 	.word	0x00000000
        /*0020*/ 	.short	0x0001
        /*0022*/ 	.short	0x0004
        /*0024*/ 	.byte	0x00, 0xf0, 0x05, 0x00


	//----- nvinfo : EIATTR_KPARAM_INFO
	.align		4
.L_2705:
        /*0028*/ 	.byte	0x04, 0x17
        /*002a*/ 	.short	(.L_2707 - .L_2706)
.L_2706:
        /*002c*/ 	.word	0x00000000
        /*0030*/ 	.short	0x0000
        /*0032*/ 	.short	0x0000
        /*0034*/ 	.byte	0x00, 0xf0, 0x11, 0x00


	//----- nvinfo : EIATTR_SPARSE_MMA_MASK
	.align		4
.L_2707:
        /*0038*/ 	.byte	0x03, 0x50
        /*003a*/ 	.short	0x0000


	//----- nvinfo : EIATTR_MAXREG_COUNT
	.align		4
        /*003c*/ 	.byte	0x03, 0x1b
        /*003e*/ 	.short	0x00ff


	//----- nvinfo : EIATTR_MERCURY_ISA_VERSION
	.align		4
        /*0040*/ 	.byte	0x03, 0x5f
        /*0042*/ 	.short	0x0101


	//----- nvinfo : EIATTR_VRC_CTA_INIT_COUNT
	.align		4
        /*0044*/ 	.byte	0x02, 0x4a
	.zero		1
	.zero		1


	//----- nvinfo : EIATTR_EXIT_INSTR_OFFSETS
	.align		4
        /*0048*/ 	.byte	0x04, 0x1c
        /*004a*/ 	.short	(.L_2709 - .L_2708)


	//   ....[0]....
.L_2708:
        /*004c*/ 	.word	0x00000ef0


	//   ....[1]....
        /*0050*/ 	.word	0x00000f40


	//   ....[2]....
        /*0054*/ 	.word	0x00001500


	//----- nvinfo : EIATTR_MAX_THREADS
	.align		4
.L_2709:
        /*0058*/ 	.byte	0x04, 0x05
        /*005a*/ 	.short	(.L_2711 - .L_2710)
.L_2710:
        /*005c*/ 	.word	0x00000080
        /*0060*/ 	.word	0x00000001
        /*0064*/ 	.word	0x00000001


	//----- nvinfo : EIATTR_CRS_STACK_SIZE
	.align		4
.L_2711:
        /*0068*/ 	.byte	0x04, 0x1e
        /*006a*/ 	.short	(.L_2713 - .L_2712)
.L_2712:
        /*006c*/ 	.word	0x00000000


	//----- nvinfo : EIATTR_CBANK_PARAM_SIZE
	.align		4
.L_2713:
        /*0070*/ 	.byte	0x03, 0x19
        /*0072*/ 	.short	0x0018


	//----- nvinfo : EIATTR_PARAM_CBANK
	.align		4
        /*0074*/ 	.byte	0x04, 0x0a
        /*0076*/ 	.short	(.L_2715 - .L_2714)
	.align		4
.L_2714:
        /*0078*/ 	.word	index@(.nv.constant0._ZN2at6native29vectorized_elementwise_kernelILi2EZZZNS0_18GeluCUDAKernelImplERNS_18TensorIteratorBaseENS0_8GeluTypeEENKUlvE_clEvENKUlvE1_clEvEUlN3c104HalfEE_St5arrayIPcLm2EEEEviT0_T1_)
        /*007c*/ 	.short	0x0380
        /*007e*/ 	.short	0x0018


	//----- nvinfo : EIATTR_SW_WAR
	.align		4
.L_2715:
        /*0080*/ 	.byte	0x04, 0x36
        /*0082*/ 	.short	(.L_2717 - .L_2716)
.L_2716:
        /*0084*/ 	.word	0x00000008
.L_2717:


//--------------------- .nv.info._ZN2at6native29vectorized_elementwise_kernelILi4EZZZNS0_18GeluCUDAKernelImplERNS_18TensorIteratorBaseENS0_8GeluTypeEENKUlvE_clEvENKUlvE1_clEvEUlN3c104HalfEE_St5arrayIPcLm2EEEEviT0_T1_ --------------------------
	.section	.nv.info._ZN2at6native29vectorized_elementwise_kernelILi4EZZZNS0_18GeluCUDAKernelImplERNS_18TensorIteratorBaseENS0_8GeluTypeEENKUlvE_clEvENKUlvE1_clEvEUlN3c104HalfEE_St5arrayIPcLm2EEEEviT0_T1_,"",@"SHT_CUDA_INFO"
	.sectionflags	@""
	.align	4


	//----- nvinfo : EIATTR_CUDA_API_VERSION
	.align		4
        /*0000*/ 	.byte	0x04, 0x37
        /*0002*/ 	.short	(.L_2719 - .L_2718)
.L_2718:
        /*0004*/ 	.word	0x00000082


	//----- nvinfo : EIATTR_KPARAM_INFO
	.align		4
.L_2719:
        /*0008*/ 	.byte	0x04, 0x17
        /*000a*/ 	.short	(.L_2721 - .L_2720)
.L_2720:
        /*000c*/ 	.word	0x00000000
        /*0010*/ 	.short	0x0002
        /*0012*/ 	.short	0x0008
        /*0014*/ 	.byte	0x00, 0xf0, 0x41, 0x00


	//----- nvinfo : EIATTR_KPARAM_INFO
	.align		4
.L_2721:
        /*0018*/ 	.byte	0x04, 0x17
        /*001a*/ 	.short	(.L_2723 - .L_2722)
.L_2722:
        /*001c*/ 	.word	0x00000000
        /*0020*/ 	.short	0x0001
        /*0022*/ 	.short	0x0004
        /*0024*/ 	.byte	0x00, 0xf0, 0x05, 0x00


	//----- nvinfo : EIATTR_KPARAM_INFO
	.align		4
.L_2723:
        /*0028*/ 	.byte	0x04, 0x17
        /*002a*/ 	.short	(.L_2725 - .L_2724)
.L_2724:
        /*002c*/ 	.word	0x00000000
        /*0030*/ 	.short	0x0000
        /*0032*/ 	.short	0x0000
        /*0034*/ 	.byte	0x00, 0xf0, 0x11, 0x00


	//----- nvinfo : EIATTR_SPARSE_MMA_MASK
	.align		4
.L_2725:
        /*0038*/ 	.byte	0x03, 0x50
        /*003a*/ 	.short	0x0000


	//----- nvinfo : EIATTR_MAXREG_COUNT
	.align		4
        /*003c*/ 	.byte	0x03, 0x1b
        /*003e*/ 	.short	0x00ff


	//----- nvinfo : EIATTR_MERCURY_ISA_VERSION
	.align		4
        /*0040*/ 	.byte	0x03, 0x5f
        /*0042*/ 	.short	0x0101


	//----- nvinfo : EIATTR_VRC_CTA_INIT_COUNT
	.align		4
        /*0044*/ 	.byte	0x02, 0x4a
	.zero		1
	.zero		1


	//----- nvinfo : EIATTR_EXIT_INSTR_OFFSETS
	.align		4
        /*0048*/ 	.byte	0x04, 0x1c
        /*004a*/ 	.short	(.L_2727 - .L_2726)


	//   ....[0]....
.L_2726:
        /*004c*/ 	.word	0x00000ef0


	//   ....[1]....
        /*0050*/ 	.word	0x00000f40


	//   ....[2]....
        /*0054*/ 	.word	0x000014c0


	//----- nvinfo : EIATTR_MAX_THREADS
	.align		4
.L_2727:
        /*0058*/ 	.byte	0x04, 0x05
        /*005a*/ 	.short	(.L_2729 - .L_2728)
.L_2728:
        /*005c*/ 	.word	0x00000080
        /*0060*/ 	.word	0x00000001
        /*0064*/ 	.word	0x00000001


	//----- nvinfo : EIATTR_CRS_STACK_SIZE
	.align		4
.L_2729:
        /*0068*/ 	.byte	0x04, 0x1e
        /*006a*/ 	.short	(.L_2731 - .L_2730)
.L_2730:
        /*006c*/ 	.word	0x00000000


	//----- nvinfo : EIATTR_CBANK_PARAM_SIZE
	.align		4
.L_2731:
        /*0070*/ 	.byte	0x03, 0x19
        /*0072*/ 	.short	0x0018


	//----- nvinfo : EIATTR_PARAM_CBANK
	.align		4
        /*0074*/ 	.byte	0x04, 0x0a
        /*0076*/ 	.short	(.L_2733 - .L_2732)
	.align		4
.L_2732:
        /*0078*/ 	.word	index@(.nv.constant0._ZN2at6native29vectorized_elementwise_kernelILi4EZZZNS0_18GeluCUDAKernelImplERNS_18TensorIteratorBaseENS0_8GeluTypeEENKUlvE_clEvENKUlvE1_clEvEUlN3c104HalfEE_St5arrayIPcLm2EEEEviT0_T1_)
        /*007c*/ 	.short	0x0380
        /*007e*/ 	.short	0x0018


	//----- nvinfo : EIATTR_SW_WAR
	.align		4
.L_2733:
        /*0080*/ 	.byte	0x04, 0x36
        /*0082*/ 	.short	(.L_2735 - .L_2734)
.L_2734:
        /*0084*/ 	.word	0x00000008
.L_2735:


//--------------------- .nv.info._ZN2at6native29vectorized_elementwise_kernelILi8EZZZNS0_18GeluCUDAKernelImplERNS_18TensorIteratorBaseENS0_8GeluTypeEENKUlvE_clEvENKUlvE1_clEvEUlN3c104HalfEE_St5arrayIPcLm2EEEEviT0_T1_ --------------------------
	.section	.nv.info._ZN2at6native29vectorized_elementwise_kernelILi8EZZZNS0_18GeluCUDAKernelImplERNS_18TensorIteratorBaseENS0_8GeluTypeEENKUlvE_clEvENKUlvE1_clEvEUlN3c104HalfEE_St5arrayIPcLm2EEEEviT0_T1_,"",@"SHT_CUDA_INFO"
	.sectionflags	@""
	.align	4


	//----- nvinfo : EIATTR_CUDA_API_VERSION
	.align		4
        /*0000*/ 	.byte	0x04, 0x37
        /*0002*/ 	.short	(.L_2737 - .L_2736)
.L_2736:
        /*0004*/ 	.word	0x00000082


	//----- nvinfo : EIATTR_KPARAM_INFO
	.align		4
.L_2737:
        /*0008*/ 	.byte	0x04, 0x17
        /*000a*/ 	.short	(.L_2739 - .L_2738)
.L_2738:
        /*000c*/ 	.word	0x00000000
        /*0010*/ 	.short	0x0002
        /*0012*/ 	.short	0x0008
        /*0014*/ 	.byte	0x00, 0xf0, 0x41, 0x00


	//----- nvinfo : EIATTR_KPARAM_INFO
	.align		4
.L_2739:
        /*0018*/ 	.byte	0x04, 0x17
        /*001a*/ 	.short	(.L_2741 - .L_2740)
.L_2740:
        /*001c*/ 	.word	0x00000000
        /*0020*/ 	.short	0x0001
        /*0022*/ 	.short	0x0004
        /*0024*/ 	.byte	0x00, 0xf0, 0x05, 0x00


	//----- nvinfo : EIATTR_KPARAM_INFO
	.align		4
.L_2741:
        /*0028*/ 	.byte	0x04, 0x17
        /*002a*/ 	.short	(.L_2743 - .L_2742)
.L_2742:
        /*002c*/ 	.word	0x00000000
        /*0030*/ 	.short	0x0000
        /*0032*/ 	.short	0x0000
        /*0034*/ 	.byte	0x00, 0xf0, 0x11, 0x00


	//----- nvinfo : EIATTR_SPARSE_MMA_MASK
	.align		4
.L_2743:
        /*0038*/ 	.byte	0x03, 0x50
        /*003a*/ 	.short	0x0000


	//----- nvinfo : EIATTR_MAXREG_COUNT
	.align		4
        /*003c*/ 	.byte	0x03, 0x1b
        /*003e*/ 	.short	0x00ff


	//----- nvinfo : EIATTR_MERCURY_ISA_VERSION
	.align		4
        /*0040*/ 	.byte	0x03, 0x5f
        /*0042*/ 	.short	0x0101


	//----- nvinfo : EIATTR_VRC_CTA_INIT_COUNT
	.align		4
        /*0044*/ 	.byte	0x02, 0x4a
	.zero		1
	.zero		1


	//----- nvinfo : EIATTR_EXIT_INSTR_OFFSETS
	.align		4
        /*0048*/ 	.byte	0x04, 0x1c
        /*004a*/ 	.short	(.L_2745 - .L_2744)


	//   ....[0]....
.L_2744:
        /*004c*/ 	.word	0x00000ef0


	//   ....[1]....
        /*0050*/ 	.word	0x00000f40


	//   ....[2]....
        /*0054*/ 	.word	0x000014a0


	//----- nvinfo : EIATTR_MAX_THREADS
	.align		4
.L_2745:
        /*0058*/ 	.byte	0x04, 0x05
        /*005a*/ 	.short	(.L_2747 - .L_2746)
.L_2746:
        /*005c*/ 	.word	0x00000080
        /*0060*/ 	.word	0x00000001
        /*0064*/ 	.word	0x00000001


	//----- nvinfo : EIATTR_CRS_STACK_SIZE
	.align		4
.L_2747:
        /*0068*/ 	.byte	0x04, 0x1e
        /*006a*/ 	.short	(.L_2749 - .L_2748)
.L_2748:
        /*006c*/ 	.word	0x00000000


	//----- nvinfo : EIATTR_CBANK_PARAM_SIZE
	.align		4
.L_2749:
        /*0070*/ 	.byte	0x03, 0x19
        /*0072*/ 	.short	0x0018


	//----- nvinfo : EIATTR_PARAM_CBANK
	.align		4
        /*0074*/ 	.byte	0x04, 0x0a
        /*0076*/ 	.short	(.L_2751 - .L_2750)
	.align		4
.L_2750:
        /*0078*/ 	.word	index@(.nv.constant0._ZN2at6native29vectorized_elementwise_kernelILi8EZZZNS0_18GeluCUDAKernelImplERNS_18TensorIteratorBaseENS0_8GeluTypeEENKUlvE_clEvENKUlvE1_clEvEUlN3c104HalfEE_St5arrayIPcLm2EEEEviT0_T1_)
        /*007c*/ 	.short	0x0380
        /*007e*/ 	.short	0x0018


	//----- nvinfo : EIATTR_SW_WAR
	.align		4
.L_2751:
        /*0080*/ 	.byte	0x04, 0x36
        /*0082*/ 	.short	(.L_2753 - .L_2752)
.L_2752:
        /*0084*/ 	.word	0x00000008
.L_2753:


//--------------------- .nv.info._ZN2at6native18elementwise_kernelILi128ELi4EZNS0_15gpu_kernel_implIZZZNS0_18GeluCUDAKernelImplERNS_18TensorIteratorBaseENS0_8GeluTypeEENKUlvE_clEvENKUlvE0_clEvEUlfE_EEvS4_RKT_EUliE_EEviT1_ --------------------------
	.section	.nv.info._ZN2at6native18elementwise_kernelILi128ELi4EZNS0_15gpu_kernel_implIZZZNS0_18GeluCUDAKernelImplERNS_18TensorIteratorBaseENS0_8GeluTypeEENKUlvE_clEvENKUlvE0_clEvEUlfE_EEvS4_RKT_EUliE_EEviT1_,"",@"SHT_CUDA_INFO"
	.sectionflags	@""
	.align	4


	//----- nvinfo : EIATTR_CUDA_API_VERSION
	.align		4
        /*0000*/ 	.byte	0x04, 0x37
        /*0002*/ 	.short	(.L_2755 - .L_2754)
.L_2754:
        /*0004*/ 	.word	0x00000082


	//----- nvinfo : EIATTR_KPARAM_INFO
	.align		4
.L_2755:
        /*0008*/ 	.byte	0x04, 0x17
        /*000a*/ 	.short	(.L_2757 - .L_2756)
.L_2756:
        /*000c*/ 	.word	0x00000000
        /*0010*/ 	.short	0x0001
        /*0012*/ 	.short	0x0008
        /*0014*/ 	.byte	0x00, 0xf0, 0x61, 0x08


	//----- nvinfo : EIATTR_KPARAM_INFO
	.align		4
.L_2757:
        /*0018*/ 	.byte	0x04, 0x17
        /*001a*/ 	.short	(.L_2759 - .L_2758)
.L_2758:
        /*001c*/ 	.word	0x00000000
        /*0020*/ 	.short	0x0000
        /*0022*/ 	.short	0x0000
        /*0024*/ 	.byte	0x00, 0xf0, 0x11, 0x00


	//----- nvinfo : EIATTR_SPARSE_MMA_MASK
	.align		4
.L_2759:
        /*0028*/ 	.byte	0x03, 0x50
        /*002a*/ 	.short	0x0000


	//----- nvinfo : EIATTR_MAXREG_COUNT
	.align		4
        /*002c*/ 	.byte	0x03, 0x1b
        /*002e*/ 	.short	0x0080


	//----- nvinfo : EIATTR_EXTERNS
	.align		4
        /*0030*/ 	.byte	0x04, 0x0f
        /*0032*/ 	.short	(.L_2761 - .L_2760)


	//   ....[0]....
	.align		4
.L_2760:
        /*0034*/ 	.word	index@(__assertfail)


	//----- nvinfo : EIATTR_MERCURY_ISA_VERSION
	.align		4
.L_2761:
        /*0038*/ 	.byte	0x03, 0x5f
        /*003a*/ 	.short	0x0101


	//----- nvinfo : EIATTR_VRC_CTA_INIT_COUNT
	.align		4
        /*003c*/ 	.byte	0x02, 0x4a
	.zero		1
	.zero		1


	//----- nvinfo : EIATTR_SYSCALL_OFFSETS
	.align		4
        /*0040*/ 	.byte	0x04, 0x46
        /*0042*/ 	.short	(.L_2763 - .L_2762)


	//   ....[0]....
.L_2762:
        /*0044*/ 	.word	0x000020d0


	//   ....[1]....
        /*0048*/ 	.word	0x00002f00


	//   ....[2]....
        /*004c*/ 	.word	0x00005110


	//   ....[3]....
        /*0050*/ 	.word	0x00005da0


	//   ....[4]....
        /*0054*/ 	.word	0x000080c0


	//   ....[5]....
        /*0058*/ 	.word	0x00008d50


	//   ....[6]....
        /*005c*/ 	.word	0x0000b080


	//   ....[7]....
        /*0060*/ 	.word	0x0000bce0


	//----- nvinfo : EIATTR_EXIT_INSTR_OFFSETS
	.align		4
.L_2763:
        /*0064*/ 	.byte	0x04, 0x1c
        /*0066*/ 	.short	(.L_2765 - .L_2764)


	//   ....[0]....
.L_2764:
        /*0068*/ 	.word	0x00009000


	//   ....[1]....
        /*006c*/ 	.word	0x0000b260


	//   ....[2]....
        /*0070*/ 	.word	0x0000b2a0


	//   ....[3]....
        /*0074*/ 	.word	0x0000b330


	//   ....[4]....
        /*0078*/ 	.word	0x0000b360


	//   ....[5]....
        /*007c*/ 	.word	0x0000b390


	//   ....[6]....
        /*0080*/ 	.word	0x0000b410


	//   ....[7]....
        /*0084*/ 	.word	0x0000b440


	//   ....[8]....
        /*0088*/ 	.word	0x0000b4d0


	//   ....[9]....
        /*008c*/ 	.word	0x0000b510


	//   ....[10]....
        /*0090*/ 	.word	0x0000b550


	//   ....[11]....
        /*0094*/ 	.word	0x0000b620


	//   ....[12]....
        /*0098*/ 	.word	0x0000b780


	//   ....[13]....
        /*009c*/ 	.word	0x0000b8e0


	//   ....[14]....
        /*00a0*/ 	.word	0x0000ba30


	//   ....[15]....
        /*00a4*/ 	.word	0x0000ba60


	//   ....[16]....
        /*00a8*/ 	.word	0x0000ba90


	//   ....[17]....
        /*00ac*/ 	.word	0x0000bb30


	//   ....[18]....
        /*00b0*/ 	.word	0x0000bb80


	//   ....[19]....
        /*00b4*/ 	.word	0x0000bcf0


	//   ....[20]....
        /*00b8*/ 	.word	0x0000bdf0


	//   ....[21]....
        /*00bc*/ 	.word	0x0000bf20


	//   ....[22]....
        /*00c0*/ 	.word	0x0000bf50


	//----- nvinfo : EIATTR_MAX_THREADS
	.align		4
.L_2765:
        /*00c4*/ 	.byte	0x04, 0x05
        /*00c6*/ 	.short	(.L_2767 - .L_2766)
.L_2766:
        /*00c8*/ 	.word	0x00000080
        /*00cc*/ 	.word	0x00000001
        /*00d0*/ 	.word	0x00000001


	//----- nvinfo : EIATTR_CRS_STACK_SIZE
	.align		4
.L_2767:
        /*00d4*/ 	.byte	0x04, 0x1e
        /*00d6*/ 	.short	(.L_2769 - .L_2768)
.L_2768:
        /*00d8*/ 	.word	0x00000000


	//----- nvinfo : EIATTR_CBANK_PARAM_SIZE
	.align		4
.L_2769:
        /*00dc*/ 	.byte	0x03, 0x19
        /*00de*/ 	.short	0x0220


	//----- nvinfo : EIATTR_PARAM_CBANK
	.align		4
        /*00e0*/ 	.byte	0x04, 0x0a
        /*00e2*/ 	.short	(.L_2771 - .L_2770)
	.align		4
.L_2770:
        /*00e4*/ 	.word	index@(.nv.constant0._ZN2at6native18elementwise_kernelILi128ELi4EZNS0_15gpu_kernel_implIZZZNS0_18GeluCUDAKernelImplERNS_18TensorIteratorBaseENS0_8GeluTypeEENKUlvE_clEvENKUlvE0_clEvEUlfE_EEvS4_RKT_EUliE_EEviT1_)
        /*00e8*/ 	.short	0x0380
        /*00ea*/ 	.short	0x0220


	//----- nvinfo : EIATTR_SW_WAR
	.align		4
.L_2771:
        /*00ec*/ 	.byte	0x04, 0x36
        /*00ee*/ 	.short	(.L_2773 - .L_2772)
.L_2772:
        /*00f0*/ 	.word	0x00000008
.L_2773:


//--------------------- .nv.info._ZN2at6native27unrolled_elementwise_kernelIZZZNS0_18GeluCUDAKernelImplERNS_18TensorIteratorBaseENS0_8GeluTypeEENKUlvE_clEvENKUlvE0_clEvEUlfE_St5arrayIPcLm2EELi4E23TrivialOffsetCalculatorILi1EjESC_NS0_6memory12LoadWithCastILi1EEENSD_13StoreWithCastILi1EEEEEviT_T0_T2_T3_T4_T5_ --------------------------
	.section	.nv.info._ZN2at6native27unrolled_elementwise_kernelIZZZNS0_18GeluCUDAKernelImplERNS_18TensorIteratorBaseENS0_8GeluTypeEENKUlvE_clEvENKUlvE0_clEvEUlfE_St5arrayIPcLm2EELi4E23TrivialOffsetCalculatorILi1EjESC_NS0_6memory12LoadWithCastILi1EEENSD_13StoreWithCastILi1EEEEEviT_T0_T2_T3_T4_T5_,"",@"SHT_CUDA_INFO"
	.sectionflags	@""
	.align	4


	//----- nvinfo : EIATTR_CUDA_API_VERSION
	.align		4
        /*0000*/ 	.byte	0x04, 0x37
        /*0002*/ 	.short	(.L_2775 - .L_2774)
.L_2774:
        /*0004*/ 	.word	0x00000082


	//----- nvinfo : EIATTR_KPARAM_INFO
	.align		4
.L_2775:
        /*0008*/ 	.byte	0x04, 0x17
        /*000a*/ 	.short	(.L_2777 - .L_2776)
.L_2776:
        /*000c*/ 	.word	0x00000000
        /*0010*/ 	.short	0x0006
        /*0012*/ 	.short	0x0024
        /*0014*/ 	.byte	0x00, 0xf0, 0x21, 0x00


	//----- nvinfo : EIATTR_KPARAM_INFO
	.align		4
.L_2777:
        /*0018*/ 	.byte	0x04, 0x17
        /*001a*/ 	.short	(.L_2779 - .L_2778)
.L_2778:
        /*001c*/ 	.word	0x00000000
        /*0020*/ 	.short	0x0005
        /*0022*/ 	.short	0x001c
        /*0024*/ 	.byte	0x00, 0xf0, 0x21, 0x00


	//----- nvinfo : EIATTR_KPARAM_INFO
	.align		4
.L_2779:
        /*0028*/ 	.byte	0x04, 0x17
        /*002a*/ 	.short	(.L_2781 - .L_2780)
.L_2780:
        /*002c*/ 	.word	0x00000000
        /*0030*/ 	.short	0x0004
        /*0032*/ 	.short	0x0019
        /*0034*/ 	.byte	0x00, 0xf0, 0x05, 0x00


	//----- nvinfo : EIATTR_KPARAM_INFO
	.align		4
.L_2781:
        /*0038*/ 	.byte	0x04, 0x17
        /*003a*/ 	.short	(.L_2783 - .L_2782)
.L_2782:
        /*003c*/ 	.word	0x00000000
        /*0040*/ 	.short	0x0003
        /*0042*/ 	.short	0x0018
        /*0044*/ 	.byte	0x00, 0xf0, 0x05, 0x00


	//----- nvinfo : EIATTR_KPARAM_INFO
	.align		4
.L_2783:
        /*0048*/ 	.byte	0x04, 0x17
        /*004a*/ 	.short	(.L_2785 - .L_2784)
.L_2784:
        /*004c*/ 	.word	0x00000000
        /*0050*/ 	.short	0x0002
        /*0052*/ 	.short	0x0008
        /*0054*/ 	.byte	0x00, 0xf0, 0x41, 0x00


	//----- nvinfo : EIATTR_KPARAM_INFO
	.align		4
.L_2785:
        /*0058*/ 	.byte	0x04, 0x17
        /*005a*/ 	.short	(.L_2787 - .L_2786)
.L_2786:
        /*005c*/ 	.word	0x00000000
        /*0060*/ 	.short	0x0001
        /*0062*/ 	.short	0x0004
        /*0064*/ 	.byte	0x00, 0xf0, 0x05, 0x00


	//----- nvinfo : EIATTR_KPARAM_INFO
	.align		4
.L_2787:
        /*0068*/ 	.byte	0x04, 0x17
        /*006a*/ 	.short	(.L_2789 - .L_2788)
.L_2788:
        /*006c*/ 	.word	0x00000000
        /*0070*/ 	.short	0x0000
        /*0072*/ 	.short	0x0000
        /*0074*/ 	.byte	0x00, 0xf0, 0x11, 0x00


	//----- nvinfo : EIATTR_SPARSE_MMA_MASK
	.align		4
.L_2789:
        /*0078*/ 	.byte	0x03, 0x50
        /*007a*/ 	.short	0x0000


	//----- nvinfo : EIATTR_MAXREG_COUNT
	.align		4
        /*007c*/ 	.byte	0x03, 0x1b
        /*007e*/ 	.short	0x00ff


	//----- nvinfo : EIATTR_EXTERNS
	.align		4
        /*0080*/ 	.byte	0x04, 0x0f
        /*0082*/ 	.short	(.L_2791 - .L_2790)


	//   ....[0]....
	.align		4
.L_2790:
        /*0084*/ 	.word	index@(__assertfail)


	//----- nvinfo : EIATTR_MERCURY_ISA_VERSION
	.align		4
.L_2791:
        /*0088*/ 	.byte	0x03, 0x5f
        /*008a*/ 	.short	0x0101


	//----- nvinfo : EIATTR_VRC_CTA_INIT_COUNT
	.align		4
        /*008c*/ 	.byte	0x02, 0x4a
	.zero		1
	.zero		1


	//----- nvinfo : EIATTR_SYSCALL_OFFSETS
	.align		4
        /*0090*/ 	.byte	0x04, 0x46
        /*0092*/ 	.short	(.L_2793 - .L_2792)


	//   ....[0]....
.L_2792:
        /*0094*/ 	.word	0x00000de0


	//   ....[1]....
        /*0098*/ 	.word	0x00001ce0


	//   ....[2]....
        /*009c*/ 	.word	0x00002b70


	//   ....[3]....
        /*00a0*/ 	.word	0x000039c0


	//   ....[4]....
        /*00a4*/ 	.word	0x00004ae0


	//   ....[5]....
        /*00a8*/ 	.word	0x00005880


	//   ....[6]....
        /*00ac*/ 	.word	0x000066e0


	//   ....[7]....
        /*00b0*/ 	.word	0x00007540


	//----- nvinfo : EIATTR_EXIT_INSTR_OFFSETS
	.align		4
.L_2793:
        /*00b4*/ 	.byte	0x04, 0x1c
        /*00b6*/ 	.short	(.L_2795 - .L_2794)


	//   ....[0]....
.L_2794:
        /*00b8*/ 	.word	0x00006980


	//   ....[1]....
        /*00bc*/ 	.word	0x00006ac0


	//   ....[2]....
        /*00c0*/ 	.word	0x00006b00


	//   ....[3]....
        /*00c4*/ 	.word	0x00006b90


	//   ....[4]....
        /*00c8*/ 	.word	0x00006bc0


	//   ....[5]....
        /*00cc*/ 	.word	0x00006bf0


	//   ....[6]....
        /*00d0*/ 	.word	0x00006c70


	//   ....[7]....
        /*00d4*/ 	.word	0x00006ca0


	//   ....[8]....
        /*00d8*/ 	.word	0x00006d30


	//   ....[9]....
        /*00dc*/ 	.word	0x00006d70


	//   ....[10]....
        /*00e0*/ 	.word	0x00006db0


	//   ....[11]....
        /*00e4*/ 	.word	0x00006e80


	//   ....[12]....
        /*00e8*/ 	.word	0x00006fe0


	//   ....[13]....
        /*00ec*/ 	.word	0x00007140


	//   ....[14]....
        /*00f0*/ 	.word	0x00007290


	//   ....[15]....
        /*00f4*/ 	.word	0x000072c0


	//   ....[16]....
        /*00f8*/ 	.word	0x000072f0


	//   ....[17]....
        /*00fc*/ 	.word	0x00007390


	//   ....[18]....
        /*0100*/ 	.word	0x000073e0


	//   ....[19]....
        /*0104*/ 	.word	0x00007550


	//   ....[20]....
        /*0108*/ 	.word	0x00007650


	//   ....[21]....
        /*010c*/ 	.word	0x00007780


	//   ....[22]....
        /*0110*/ 	.word	0x000077b0


	//----- nvinfo : EIATTR_MAX_THREADS
	.align		4
.L_2795:
        /*0114*/ 	.byte	0x04, 0x05
        /*0116*/ 	.short	(.L_2797 - .L_2796)
.L_2796:
        /*0118*/ 	.word	0x00000080
        /*011c*/ 	.word	0x00000001
        /*0120*/ 	.word	0x00000001


	//----- nvinfo : EIATTR_CRS_STACK_SIZE
	.align		4
.L_2797:
        /*0124*/ 	.byte	0x04, 0x1e
        /*0126*/ 	.short	(.L_2799 - .L_2798)
.L_2798:
        /*0128*/ 	.word	0x00000000


	//----- nvinfo : EIATTR_CBANK_PARAM_SIZE
	.align		4
.L_2799:
        /*012c*/ 	.byte	0x03, 0x19
        /*012e*/ 	.short	0x002c


	//----- nvinfo : EIATTR_PARAM_CBANK
	.align		4
        /*0130*/ 	.byte	0x04, 0x0a
        /*0132*/ 	.short	(.L_2801 - .L_2800)
	.align		4
.L_2800:
        /*0134*/ 	.word	index@(.nv.constant0._ZN2at6native27unrolled_elementwise_kernelIZZZNS0_18GeluCUDAKernelImplERNS_18TensorIteratorBaseENS0_8GeluTypeEENKUlvE_clEvENKUlvE0_clEvEUlfE_St5arrayIPcLm2EELi4E23TrivialOffsetCalculatorILi1EjESC_NS0_6memory12LoadWithCastILi1EEENSD_13StoreWithCastILi1EEEEEviT_T0_T2_T3_T4_T5_)
        /*0138*/ 	.short	0x0380
        /*013a*/ 	.short	0x002c


	//----- nvinfo : EIATTR_SW_WAR
	.align		4
.L_2801:
        /*013c*/ 	.byte	0x04, 0x36
        /*013e*/ 	.short	(.L_2803 - .L_2802)
.L_2802:
        /*0140*/ 	.word	0x00000008
.L_2803:


//--------------------- .nv.info._ZN2at6native18elementwise_kernelILi128ELi2EZNS0_22gpu_kernel_impl_nocastIZZZNS0_18GeluCUDAKernelImplERNS_18TensorIteratorBaseENS0_8GeluTypeEENKUlvE_clEvENKUlvE0_clEvEUlfE_EEvS4_RKT_EUliE_EEviT1_ --------------------------
	.section	.nv.info._ZN2at6native18elementwise_kernelILi128ELi2EZNS0_22gpu_kernel_impl_nocastIZZZNS0_18GeluCUDAKernelImplERNS_18TensorIteratorBaseENS0_8GeluTypeEENKUlvE_clEvENKUlvE0_clEvEUlfE_EEvS4_RKT_EUliE_EEviT1_,"",@"SHT_CUDA_INFO"
	.sectionflags	@""
	.align	4


	//----- nvinfo : EIATTR_CUDA_API_VERSION
	.align		4
        /*0000*/ 	.byte	0x04, 0x37
        /*0002*/ 	.short	(.L_2805 - .L_2804)
.L_2804:
        /*0004*/ 	.word	0x00000082


	//----- nvinfo : EIATTR_KPARAM_INFO
	.align		4
.L_2805:
        /*0008*/ 	.byte	0x04, 0x17
        /*000a*/ 	.short	(.L_2807 - .L_2806)
.L_2806:
        /*000c*/ 	.word	0x00000000
        /*0010*/ 	.short	0x0001
        /*0012*/ 	.short	0x0008
        /*0014*/ 	.byte	0x00, 0xf0, 0x61, 0x08


	//----- nvinfo : EIATTR_KPARAM_INFO
	.align		4
.L_2807:
        /*0018*/ 	.byte	0x04, 0x17
        /*001a*/ 	.short	(.L_2809 - .L_2808)
.L_2808:
        /*001c*/ 	.word	0x00000000
        /*0020*/ 	.short	0x0000
        /*0022*/ 	.short	0x0000
        /*0024*/ 	.byte	0x00, 0xf0, 0x11, 0x00


	//----- nvinfo : EIATTR_SPARSE_MMA_MASK
	.align		4
.L_2809:
        /*0028*/ 	.byte	0x03, 0x50
        /*002a*/ 	.short	0x0000


	//----- nvinfo : EIATTR_MAXREG_COUNT
	.align		4
        /*002c*/ 	.byte	0x03, 0x1b
        /*002e*/ 	.short	0x0080


	//----- nvinfo : EIATTR_MERCURY_ISA_VERSION
	.align		4
        /*0030*/ 	.byte	0x03, 0x5f
        /*0032*/ 	.short	0x0101


	//----- nvinfo : EIATTR_VRC_CTA_INIT_COUNT
	.align		4
        /*0034*/ 	.byte	0x02, 0x4a
	.zero		1
	.zero		1


	//----- nvinfo : EIATTR_EXIT_INSTR_OFFSETS
	.align		4
        /*0038*/ 	.byte	0x04, 0x1c
        /*003a*/ 	.short	(.L_2811 - .L_2810)


	//   ....[0]....
.L_2810:
        /*003c*/ 	.word	0x000001c0


	//   ....[1]....
        /*0040*/ 	.word	0x00000290


	//   ....[2]....
        /*0044*/ 	.word	0x000016d0


	//   ....[3]....
        /*0048*/ 	.word	0x00002a70


	//----- nvinfo : EIATTR_MAX_THREADS
	.align		4
.L_2811:
        /*004c*/ 	.byte	0x04, 0x05
        /*004e*/ 	.short	(.L_2813 - .L_2812)
.L_2812:
        /*0050*/ 	.word	0x00000080
        /*0054*/ 	.word	0x00000001
        /*0058*/ 	.word	0x00000001


	//----- nvinfo : EIATTR_CRS_STACK_SIZE
	.align		4
.L_2813:
        /*005c*/ 	.byte	0x04, 0x1e
        /*005e*/ 	.short	(.L_2815 - .L_2814)
.L_2814:
        /*0060*/ 	.word	0x00000000


	//----- nvinfo : EIATTR_CBANK_PARAM_SIZE
	.align		4
.L_2815:
        /*0064*/ 	.byte	0x03, 0x19
        /*0066*/ 	.short	0x0220


	//----- nvinfo : EIATTR_PARAM_CBANK
	.align		4
        /*0068*/ 	.byte	0x04, 0x0a
        /*006a*/ 	.short	(.L_2817 - .L_2816)
	.align		4
.L_2816:
        /*006c*/ 	.word	index@(.nv.constant0._ZN2at6native18elementwise_kernelILi128ELi2EZNS0_22gpu_kernel_impl_nocastIZZZNS0_18GeluCUDAKernelImplERNS_18TensorIteratorBaseENS0_8GeluTypeEENKUlvE_clEvENKUlvE0_clEvEUlfE_EEvS4_RKT_EUliE_EEviT1_)
        /*0070*/ 	.short	0x0380
        /*0072*/ 	.short	0x0220


	//----- nvinfo : EIATTR_SW_WAR
	.align		4
.L_2817:
        /*0074*/ 	.byte	0x04, 0x36
        /*0076*/ 	.short	(.L_2819 - .L_2818)
.L_2818:
        /*0078*/ 	.word	0x00000008
.L_2819:


//--------------------- .nv.info._ZN2at6native27unrolled_elementwise_kernelIZZZNS0_18GeluCUDAKernelImplERNS_18TensorIteratorBaseENS0_8GeluTypeEENKUlvE_clEvENKUlvE0_clEvEUlfE_St5arrayIPcLm2EELi4E23TrivialOffsetCalculatorILi1EjESC_NS0_6memory15LoadWithoutCastENSD_16StoreWithoutCastEEEviT_T0_T2_T3_T4_T5_ --------------------------
	.section	.nv.info._ZN2at6native27unrolled_elementwise_kernelIZZZNS0_18GeluCUDAKernelImplERNS_18TensorIteratorBaseENS0_8GeluTypeEENKUlvE_clEvENKUlvE0_clEvEUlfE_St5arrayIPcLm2EELi4E23TrivialOffsetCalculatorILi1EjESC_NS0_6memory15LoadWithoutCastENSD_16StoreWithoutCastEEEviT_T0_T2_T3_T4_T5_,"",@"SHT_CUDA_INFO"
	.sectionflags	@""
	.align	4


	//----- nvinfo : EIATTR_CUDA_API_VERSION
	.align		4
        /*0000*/ 	.byte	0x04, 0x37
        /*0002*/ 	.short	(.L_2821 - .L_2820)
.L_2820:
        /*0004*/ 	.word	0x00000082


	//----- nvinfo : EIATTR_KPARAM_INFO
	.align		4
.L_2821:
        /*0008*/ 	.byte	0x04, 0x17
        /*000a*/ 	.short	(.L_2823 - .L_2822)
.L_2822:
        /*000c*/ 	.word	0x00000000
        /*0010*/ 	.short	0x0006
        /*0012*/ 	.short	0x001b
        /*0014*/ 	.byte	0x00, 0xf0, 0x05, 0x00


	//----- nvinfo : EIATTR_KPARAM_INFO
	.align		4
.L_2823:
        /*0018*/ 	.byte	0x04, 0x17
        /*001a*/ 	.short	(.L_2825 - .L_2824)
.L_2824:
        /*001c*/ 	.word	0x00000000
        /*0020*/ 	.short	0x0005
        /*0022*/ 	.short	0x001a
        /*0024*/ 	.byte	0x00, 0xf0, 0x05, 0x00


	//----- nvinfo : EIATTR_KPARAM_INFO
	.align		4
.L_2825:
        /*0028*/ 	.byte	0x04, 0x17
        /*002a*/ 	.short	(.L_2827 - .L_2826)
.L_2826:
        /*002c*/ 	.word	0x00000000
        /*0030*/ 	.short	0x0004
        /*0032*/ 	.short	0x0019
        /*0034*/ 	.byte	0x00, 0xf0, 0x05, 0x00


	//----- nvinfo : EIATTR_KPARAM_INFO
	.align		4
.L_2827:
        /*0038*/ 	.byte	0x04, 0x17
        /*003a*/ 	.short	(.L_2829 - .L_2828)
.L_2828:
        /*003c*/ 	.word	0x00000000
        /*0040*/ 	.short	0x0003
        /*0042*/ 	.short	0x0018
        /*0044*/ 	.byte	0x00, 0xf0, 0x05, 0x00


	//----- nvinfo : EIATTR_KPARAM_INFO
	.align		4
.L_2829:
        /*0048*/ 	.byte	0x04, 0x17
        /*004a*/ 	.short	(.L_2831 - .L_2830)
.L_2830:
        /*004c*/ 	.word	0x00000000
        /*0050*/ 	.short	0x0002
        /*0052*/ 	.short	0x0008
        /*0054*/ 	.byte	0x00, 0xf0, 0x41, 0x00


	//----- nvinfo : EIATTR_KPARAM_INFO
	.align		4
.L_2831:
        /*0058*/ 	.byte	0x04, 0x17
        /*005a*/ 	.short	(.L_2833 - .L_2832)
.L_2832:
        /*005c*/ 	.word	0x00000000
        /*0060*/ 	.short	0x0001
        /*0062*/ 	.short	0x0004
        /*0064*/ 	.byte	0x00, 0xf0, 0x05, 0x00


	//----- nvinfo : EIATTR_KPARAM_INFO
	.align		4
.L_2833:
        /*0068*/ 	.byte	0x04, 0x17
        /*006a*/ 	.short	(.L_2835 - .L_2834)
.L_2834:
        /*006c*/ 	.word	0x00000000
        /*0070*/ 	.short	0x0000
        /*0072*/ 	.short	0x0000
        /*0074*/ 	.byte	0x00, 0xf0, 0x11, 0x00


	//----- nvinfo : EIATTR_SPARSE_MMA_MASK
	.align		4
.L_2835:
        /*0078*/ 	.byte	0x03, 0x50
        /*007a*/ 	.short	0x0000


	//----- nvinfo : EIATTR_MAXREG_COUNT
	.align		4
        /*007c*/ 	.byte	0x03, 0x1b
        /*007e*/ 	.short	0x00ff


	//----- nvinfo : EIATTR_MERCURY_ISA_VERSION
	.align		4
        /*0080*/ 	.byte	0x03, 0x5f
        /*0082*/ 	.short	0x0101


	//----- nvinfo : EIATTR_VRC_CTA_INIT_COUNT
	.align		4
        /*0084*/ 	.byte	0x02, 0x4a
	.zero		1
	.zero		1


	//----- nvinfo : EIATTR_EXIT_INSTR_OFFSETS
	.align		4
        /*0088*/ 	.byte	0x04, 0x1c
        /*008a*/ 	.short	(.L_2837 - .L_2836)


	//   ....[0]....
.L_2836:
        /*008c*/ 	.word	0x00000580


	//   ....[1]....
        /*0090*/ 	.word	0x00000610


	//----- nvinfo : EIATTR_MAX_THREADS
	.align		4
.L_2837:
        /*0094*/ 	.byte	0x04, 0x05
        /*0096*/ 	.short	(.L_2839 - .L_2838)
.L_2838:
        /*0098*/ 	.word	0x00000080
        /*009c*/ 	.word	0x00000001
        /*00a0*/ 	.word	0x00000001


	//----- nvinfo : EIATTR_CRS_STACK_SIZE
	.align		4
.L_2839:
        /*00a4*/ 	.byte	0x04, 0x1e
        /*00a6*/ 	.short	(.L_2841 - .L_2840)
.L_2840:
        /*00a8*/ 	.word	0x00000000


	//----- nvinfo : EIATTR_CBANK_PARAM_SIZE
	.align		4
.L_2841:
        /*00ac*/ 	.byte	0x03, 0x19
        /*00ae*/ 	.short	0x001c


	//----- nvinfo : EIATTR_PARAM_CBANK
	.align		4
        /*00b0*/ 	.byte	0x04, 0x0a
        /*00b2*/ 	.short	(.L_2843 - .L_2842)
	.align		4
.L_2842:
        /*00b4*/ 	.word	index@(.nv.constant0._ZN2at6native27unrolled_elementwise_kernelIZZZNS0_18GeluCUDAKernelImplERNS_18TensorIteratorBaseENS0_8GeluTypeEENKUlvE_clEvENKUlvE0_clEvEUlfE_St5arrayIPcLm2EELi4E23TrivialOffsetCalculatorILi1EjESC_NS0_6memory15LoadWithoutCastENSD_16StoreWithoutCastEEEviT_T0_T2_T3_T4_T5_)
        /*00b8*/ 	.short	0x0380
        /*00ba*/ 	.short	0x001c


	//----- nvinfo : EIATTR_SW_WAR
	.align		4
.L_2843:
        /*00bc*/ 	.byte	0x04, 0x36
        /*00be*/ 	.short	(.L_2845 - .L_2844)
.L_2844:
        /*00c0*/ 	.word	0x00000008
.L_2845:


//--------------------- .nv.info._ZN2at6native29vectorized_elementwise_kernelILi2EZZZNS0_18GeluCUDAKernelImplERNS_18TensorIteratorBaseENS0_8GeluTypeEENKUlvE_clEvENKUlvE0_clEvEUlfE_St5arrayIPcLm2EEEEviT0_T1_ --------------------------
	.section	.nv.info._ZN2at6native29vectorized_elementwise_kernelILi2EZZZNS0_18GeluCUDAKernelImplERNS_18TensorIteratorBaseENS0_8GeluTypeEENKUlvE_clEvENKUlvE0_clEvEUlfE_St5arrayIPcLm2EEEEviT0_T1_,"",@"SHT_CUDA_INFO"
	.sectionflags	@""
	.align	4


	//----- nvinfo : EIATTR_CUDA_API_VERSION
	.align		4
        /*0000*/ 	.byte	0x04, 0x37
        /*0002*/ 	.short	(.L_2847 - .L_2846)
.L_2846:
        /*0004*/ 	.word	0x00000082


	//----- nvinfo : EIATTR_KPARAM_INFO
	.align		4
.L_2847:
        /*0008*/ 	.byte	0x04, 0x17
        /*000a*/ 	.short	(.L_2849 - .L_2848)
.L_2848:
        /*000c*/ 	.word	0x00000000
        /*0010*/ 	.short	0x0002
        /*0012*/ 	.short	0x0008
        /*0014*/ 	.byte	0x00, 0xf0, 0x41, 0x00


	//----- nvinfo : EIATTR_KPARAM_INFO
	.align		4
.L_2849:
        /*0018*/ 	.byte	0x04, 0x17
        /*001a*/ 	.short	(.L_2851 - .L_2850)
.L_2850:
        /*001c*/ 	.word	0x00000000
        /*0020*/ 	.short	0x0001
        /*0022*/ 	.short	0x0004
        /*0024*/ 	.byte	0x00, 0xf0, 0x05, 0x00


	//----- nvinfo : EIATTR_KPARAM_INFO
	.align		4
.L_2851:
        /*0028*/ 	.byte	0x04, 0x17
        /*002a*/ 	.short	(.L_2853 - .L_2852)
.L_2852:
        /*002c*/ 	.word	0x00000000
        /*0030*/ 	.short	0x0000
        /*0032*/ 	.short	0x0000
        /*0034*/ 	.byte	0x00, 0xf0, 0x11, 0x00


	//----- nvinfo : EIATTR_SPARSE_MMA_MASK
	.align		4
.L_2853:
        /*0038*/ 	.byte	0x03, 0x50
        /*003a*/ 	.short	0x0000


	//----- nvinfo : EIATTR_MAXREG_COUNT
	.align		4
        /*003c*/ 	.byte	0x03, 0x1b
        /*003e*/ 	.short	0x00ff


	//----- nvinfo : EIATTR_MERCURY_ISA_VERSION
	.align		4
        /*0040*/ 	.byte	0x03, 0x5f
        /*0042*/ 	.short	0x0101


	//----- nvinfo : EIATTR_VRC_CTA_INIT_COUNT
	.align		4
        /*0044*/ 	.byte	0x02, 0x4a
	.zero		1
	.zero		1


	//----- nvinfo : EIATTR_EXIT_INSTR_OFFSETS
	.align		4
        /*0048*/ 	.byte	0x04, 0x1c
        /*004a*/ 	.short	(.L_2855 - .L_2854)


	//   ....[0]....
.L_2854:
        /*004c*/ 	.word	0x00000c40


	//   ....[1]....
        /*0050*/ 	.word	0x00000c90


	//   ....[2]....
        /*0054*/ 	.word	0x00001190


	//----- nvinfo : EIATTR_MAX_THREADS
	.align		4
.L_2855:
        /*0058*/ 	.byte	0x04, 0x05
        /*005a*/ 	.short	(.L_2857 - .L_2856)
.L_2856:
        /*005c*/ 	.word	0x00000080
        /*0060*/ 	.word	0x00000001
        /*0064*/ 	.word	0x00000001


	//----- nvinfo : EIATTR_CRS_STACK_SIZE
	.align		4
.L_2857:
        /*0068*/ 	.byte	0x04, 0x1e
        /*006a*/ 	.short	(.L_2859 - .L_2858)
.L_2858:
        /*006c*/ 	.word	0x00000000


	//----- nvinfo : EIATTR_CBANK_PARAM_SIZE
	.align		4
.L_2859:
        /*0070*/ 	.byte	0x03, 0x19
        /*0072*/ 	.short	0x0018


	//----- nvinfo : EIATTR_PARAM_CBANK
	.align		4
        /*0074*/ 	.byte	0x04, 0x0a
        /*0076*/ 	.short	(.L_2861 - .L_2860)
	.align		4
.L_2860:
        /*0078*/ 	.word	index@(.nv.constant0._ZN2at6native29vectorized_elementwise_kernelILi2EZZZNS0_18GeluCUDAKernelImplERNS_18TensorIteratorBaseENS0_8GeluTypeEENKUlvE_clEvENKUlvE0_clEvEUlfE_St5arrayIPcLm2EEEEviT0_T1_)
        /*007c*/ 	.short	0x0380
        /*007e*/ 	.short	0x0018


	//----- nvinfo : EIATTR_SW_WAR
	.align		4
.L_2861:
        /*0080*/ 	.byte	0x04, 0x36
        /*0082*/ 	.short	(.L_2863 - .L_2862)
.L_2862:
        /*0084*/ 	.word	0x00000008
.L_2863:


//--------------------- .nv.info._ZN2at6native29vectorized_elementwise_kernelILi4EZZZNS0_18GeluCUDAKernelImplERNS_18TensorIteratorBaseENS0_8GeluTypeEENKUlvE_clEvENKUlvE0_clEvEUlfE_St5arrayIPcLm2EEEEviT0_T1_ --------------------------
	.section	.nv.info._ZN2at6native29vectorized_elementwise_kernelILi4EZZZNS0_18GeluCUDAKernelImplERNS_18TensorIteratorBaseENS0_8GeluTypeEENKUlvE_clEvENKUlvE0_clEvEUlfE_St5arrayIPcLm2EEEEviT0_T1_,"",@"SHT_CUDA_INFO"
	.sectionflags	@""
	.align	4


	//----- nvinfo : EIATTR_CUDA_API_VERSION
	.align		4
        /*0000*/ 	.byte	0x04, 0x37
        /*0002*/ 	.short	(.L_2865 - .L_2864)
.L_2864:
        /*0004*/ 	.word	0x00000082


	//----- nvinfo : EIATTR_KPARAM_INFO
	.align		4
.L_2865:
        /*0008*/ 	.byte	0x04, 0x17
        /*000a*/ 	.short	(.L_2867 - .L_2866)
.L_2866:
        /*000c*/ 	.word	0x00000000
        /*0010*/ 	.short	0x0002
        /*0012*/ 	.short	0x0008
        /*0014*/ 	.byte	0x00, 0xf0, 0x41, 0x00


	//----- nvinfo : EIATTR_KPARAM_INFO
	.align		4
.L_2867:
        /*0018*/ 	.byte	0x04, 0x17
        /*001a*/ 	.short	(.L_2869 - .L_2868)
.L_2868:
        /*001c*/ 	.word	0x00000000
        /*0020*/ 	.short	0x0001
        /*0022*/ 	.short	0x0004
        /*0024*/ 	.byte	0x00, 0xf0, 0x05, 0x00


	//----- nvinfo : EIATTR_KPARAM_INFO
	.align		4
.L_2869:
        /*0028*/ 	.byte	0x04, 0x17
        /*002a*/ 	.short	(.L_2871 - .L_2870)
.L_2870:
        /*002c*/ 	.word	0x00000000
        /*0030*/ 	.short	0x0000
        /*0032*/ 	.short	0x0000
        /*0034*/ 	.byte	0x00, 0xf0, 0x11, 0x00


	//----- nvinfo : EIATTR_SPARSE_MMA_MASK
	.align		4
.L_2871:
        /*0038*/ 	.byte	0x03, 0x50
        /*003a*/ 	.short	0x0000


	//----- nvinfo : EIATTR_MAXREG_COUNT
	.align		4
        /*003c*/ 	.byte	0x03, 0x1b
        /*003e*/ 	.short	0x00ff


	//----- nvinfo : EIATTR_MERCURY_ISA_VERSION
	.align		4
        /*0040*/ 	.byte	0x03, 0x5f
        /*0042*/ 	.short	0x0101


	//----- nvinfo : EIATTR_VRC_CTA_INIT_COUNT
	.align		4
        /*0044*/ 	.byte	0x02, 0x4a
	.zero		1
	.zero		1


	//----- nvinfo : EIATTR_EXIT_INSTR_OFFSETS
	.align		4
        /*0048*/ 	.byte	0x04, 0x1c
        /*004a*/ 	.short	(.L_2873 - .L_2872)


	//   ....[0]....
.L_2872:
        /*004c*/ 	.word	0x00000c40


	//   ....[1]....
        /*0050*/ 	.word	0x00000c90


	//   ....[2]....
        /*0054*/ 	.word	0x00001150


	//----- nvinfo : EIATTR_MAX_THREADS
	.align		4
.L_2873:
        /*0058*/ 	.byte	0x04, 0x05
        /*005a*/ 	.short	(.L_2875 - .L_2874)
.L_2874:
        /*005c*/ 	.word	0x00000080
        /*0060*/ 	.word	0x00000001
        /*0064*/ 	.word	0x00000001


	//----- nvinfo : EIATTR_CRS_STACK_SIZE
	.align		4
.L_2875:
        /*0068*/ 	.byte	0x04, 0x1e
        /*006a*/ 	.short	(.L_2877 - .L_2876)
.L_2876:
        /*006c*/ 	.word	0x00000000


	//----- nvinfo : EIATTR_CBANK_PARAM_SIZE
	.align		4
.L_2877:
        /*0070*/ 	.byte	0x03, 0x19
        /*0072*/ 	.short	0x0018


	//----- nvinfo : EIATTR_PARAM_CBANK
	.align		4
        /*0074*/ 	.byte	0x04, 0x0a
        /*0076*/ 	.short	(.L_2879 - .L_2878)
	.align		4
.L_2878:
        /*0078*/ 	.word	index@(.nv.constant0._ZN2at6native29vectorized_elementwise_kernelILi4EZZZNS0_18GeluCUDAKernelImplERNS_18TensorIteratorBaseENS0_8GeluTypeEENKUlvE_clEvENKUlvE0_clEvEUlfE_St5arrayIPcLm2EEEEviT0_T1_)
        /*007c*/ 	.short	0x0380
        /*007e*/ 	.short	0x0018


	//----- nvinfo : EIATTR_SW_WAR
	.align		4
.L_2879:
        /*0080*/ 	.byte	0x04, 0x36
        /*0082*/ 	.short	(.L_2881 - .L_2880)
.L_2880:
        /*0084*/ 	.word	0x00000008
.L_2881:


//--------------------- .nv.info._ZN2at6native29vectorized_elementwise_kernelILi8EZZZNS0_18GeluCUDAKernelImplERNS_18TensorIteratorBaseENS0_8GeluTypeEENKUlvE_clEvENKUlvE0_clEvEUlfE_St5arrayIPcLm2EEEEviT0_T1_ --------------------------
	.section	.nv.info._ZN2at6native29vectorized_elementwise_kernelILi8EZZZNS0_18GeluCUDAKernelImplERNS_18TensorIteratorBaseENS0_8GeluTypeEENKUlvE_clEvENKUlvE0_clEvEUlfE_St5arrayIPcLm2EEEEviT0_T1_,"",@"SHT_CUDA_INFO"
	.sectionflags	@""
	.align	4


	//----- nvinfo : EIATTR_CUDA_API_VERSION
	.align		4
        /*0000*/ 	.byte	0x04, 0x37
        /*0002*/ 	.short	(.L_2883 - .L_2882)
.L_2882:
        /*0004*/ 	.word	0x00000082


	//----- nvinfo : EIATTR_KPARAM_INFO
	.align		4
.L_2883:
        /*0008*/ 	.byte	0x04, 0x17
        /*000a*/ 	.short	(.L_2885 - .L_2884)
.L_2884:
        /*000c*/ 	.word	0x00000000
        /*0010*/ 	.short	0x0002
        /*0012*/ 	.short	0x0008
        /*0014*/ 	.byte	0x00, 0xf0, 0x41, 0x00


	//----- nvinfo : EIATTR_KPARAM_INFO
	.align		4
.L_2885:
        /*0018*/ 	.byte	0x04, 0x17
        /*001a*/ 	.short	(.L_2887 - .L_2886)
.L_2886:
        /*001c*/ 	.word	0x00000000
        /*0020*/ 	.short	0x0001
        /*0022*/ 	.short	0x0004
        /*0024*/ 	.byte	0x00, 0xf0, 0x05, 0x00


	//----- nvinfo : EIATTR_KPARAM_INFO
	.align		4
.L_2887:
        /*0028*/ 	.byte	0x04, 0x17
        /*002a*/ 	.short	(.L_2889 - .L_2888)
.L_2888:
        /*002c*/ 	.word	0x00000000
        /*0030*/ 	.short	0x0000
        /*0032*/ 	.short	0x0000
        /*0034*/ 	.byte	0x00, 0xf0, 0x11, 0x00


	//----- nvinfo : EIATTR_SPARSE_MMA_MASK
	.align		4
.L_2889:
        /*0038*/ 	.byte	0x03, 0x50
        /*003a*/ 	.short	0x0000


	//----- nvinfo : EIATTR_MAXREG_COUNT
	.align		4
        /*003c*/ 	.byte	0x03, 0x1b
        /*003e*/ 	.short	0x00ff


	//----- nvinfo : EIATTR_MERCURY_ISA_VERSION
	.align		4
        /*0040*/ 	.byte	0x03, 0x5f
        /*0042*/ 	.short	0x0101


	//----- nvinfo : EIATTR_VRC_CTA_INIT_COUNT
	.align		4
        /*0044*/ 	.byte	0x02, 0x4a
	.zero		1
	.zero		1


	//----- nvinfo : EIATTR_EXIT_INSTR_OFFSETS
	.align		4
        /*0048*/ 	.byte	0x04, 0x1c
        /*004a*/ 	.short	(.L_2891 - .L_2890)


	//   ....[0]....
.L_2890:
        /*004c*/ 	.word	0x00000c40


	//   ....[1]....
        /*0050*/ 	.word	0x00000c90


	//   ....[2]....
        /*0054*/ 	.word	0x00001130


	//----- nvinfo : EIATTR_MAX_THREADS
	.align		4
.L_2891:
        /*0058*/ 	.byte	0x04, 0x05
        /*005a*/ 	.short	(.L_2893 - .L_2892)
.L_2892:
        /*005c*/ 	.word	0x00000080
        /*0060*/ 	.word	0x00000001
        /*0064*/ 	.word	0x00000001


	//----- nvinfo : EIATTR_CRS_STACK_SIZE
	.align		4
.L_2893:
        /*0068*/ 	.byte	0x04, 0x1e
        /*006a*/ 	.short	(.L_2895 - .L_2894)
.L_2894:
        /*006c*/ 	.word	0x00000000


	//----- nvinfo : EIATTR_CBANK_PARAM_SIZE
	.align		4
.L_2895:
        /*0070*/ 	.byte	0x03, 0x19
        /*0072*/ 	.short	0x0018


	//----- nvinfo : EIATTR_PARAM_CBANK
	.align		4
        /*0074*/ 	.byte	0x04, 0x0a
        /*0076*/ 	.short	(.L_2897 - .L_2896)
	.align		4
.L_2896:
        /*0078*/ 	.word	index@(.nv.constant0._ZN2at6native29vectorized_elementwise_kernelILi8EZZZNS0_18GeluCUDAKernelImplERNS_18TensorIteratorBaseENS0_8GeluTypeEENKUlvE_clEvENKUlvE0_clEvEUlfE_St5arrayIPcLm2EEEEviT0_T1_)
        /*007c*/ 	.short	0x0380
        /*007e*/ 	.short	0x0018


	//----- nvinfo : EIATTR_SW_WAR
	.align		4
.L_2897:
        /*0080*/ 	.byte	0x04, 0x36
        /*0082*/ 	.short	(.L_2899 - .L_2898)
.L_2898:
        /*0084*/ 	.word	0x00000008
.L_2899:


//--------------------- .nv.info._ZN2at6native18elementwise_kernelILi128ELi4EZNS0_15gpu_kernel_implIZZZNS0_18GeluCUDAKernelImplERNS_18TensorIteratorBaseENS0_8GeluTypeEENKUlvE_clEvENKUlvE_clEvEUldE_EEvS4_RKT_EUliE_EEviT1_ --------------------------
	.section	.nv.info._ZN2at6native18elementwise_kernelILi128ELi4EZNS0_15gpu_kernel_implIZZZNS0_18GeluCUDAKernelImplERNS_18TensorIteratorBaseENS0_8GeluTypeEENKUlvE_clEvENKUlvE_clEvEUldE_EEvS4_RKT_EUliE_EEviT1_,"",@"SHT_CUDA_INFO"
	.sectionflags	@""
	.align	4


	//----- nvinfo : EIATTR_CUDA_API_VERSION
	.align		4
        /*0000*/ 	.byte	0x04, 0x37
        /*0002*/ 	.short	(.L_2901 - .L_2900)
.L_2900:
        /*0004*/ 	.word	0x00000082


	//----- nvinfo : EIATTR_KPARAM_INFO
	.align		4
.L_2901:
        /*0008*/ 	.byte	0x04, 0x17
        /*000a*/ 	.short	(.L_2903 - .L_2902)
.L_2902:
        /*000c*/ 	.word	0x00000000
        /*0010*/ 	.short	0x0001
        /*0012*/ 	.short	0x0008
        /*0014*/ 	.byte	0x00, 0xf0, 0x61, 0x08


	//----- nvinfo : EIATTR_KPARAM_INFO
	.align		4
.L_2903:
        /*0018*/ 	.byte	0x04, 0x17
        /*001a*/ 	.short	(.L_2905 - .L_2904)
.L_2904:
        /*001c*/ 	.word	0x00000000
        /*0020*/ 	.short	0x0000
        /*0022*/ 	.short	0x0000
        /*0024*/ 	.byte	0x00, 0xf0, 0x11, 0x00


	//----- nvinfo : EIATTR_SPARSE_MMA_MASK
	.align		4
.L_2905:
        /*0028*/ 	.byte	0x03, 0x50
        /*002a*/ 	.short	0x0000


	//----- nvinfo : EIATTR_MAXREG_COUNT
	.align		4
        /*002c*/ 	.byte	0x03, 0x1b
        /*002e*/ 	.short	0x0080


	//----- nvinfo : EIATTR_EXTERNS
	.align		4
        /*0030*/ 	.byte	0x04, 0x0f
        /*0032*/ 	.short	(.L_2907 - .L_2906)


	//   ....[0]....
	.align		4
.L_2906:
        /*0034*/ 	.word	index@(__assertfail)


	//----- nvinfo : EIATTR_MERCURY_ISA_VERSION
	.align		4
.L_2907:
        /*0038*/ 	.byte	0x03, 0x5f
        /*003a*/ 	.short	0x0101


	//----- nvinfo : EIATTR_VRC_CTA_INIT_COUNT
	.align		4
        /*003c*/ 	.byte	0x02, 0x4a
	.zero		1
	.zero		1


	//----- nvinfo : EIATTR_SYSCALL_OFFSETS
	.align		4
        /*0040*/ 	.byte	0x04, 0x46
        /*0042*/ 	.short	(.L_2909 - .L_2908)


	//   ....[0]....
.L_2908:
        /*0044*/ 	.word	0x00002180


	//   ....[1]....
        /*0048*/ 	.word	0x00003950


	//   ....[2]....
        /*004c*/ 	.word	0x00005ca0


	//   ....[3]....
        /*0050*/ 	.word	0x000071f0


	//   ....[4]....
        /*0054*/ 	.word	0x000096f0


	//   ....[5]....
        /*0058*/ 	.word	0x0000ac40


	//   ....[6]....
        /*005c*/ 	.word	0x0000d150


	//   ....[7]....
        /*0060*/ 	.word	0x0000e670


	//----- nvinfo : EIATTR_EXIT_INSTR_OFFSETS
	.align		4
.L_2909:
        /*0064*/ 	.byte	0x04, 0x1c
        /*0066*/ 	.short	(.L_2911 - .L_2910)


	//   ....[0]....
.L_2910:
        /*0068*/ 	.word	0x0000afe0


	//   ....[1]....
        /*006c*/ 	.word	0x0000da00


	//   ....[2]....
        /*0070*/ 	.word	0x0000da40


	//   ....[3]....
        /*0074*/ 	.word	0x0000dad0


	//   ....[4]....
        /*0078*/ 	.word	0x0000db00


	//   ....[5]....
        /*007c*/ 	.word	0x0000db30


	//   ....[6]....
        /*0080*/ 	.word	0x0000dc00


	//   ....[7]....
        /*0084*/ 	.word	0x0000dc80


	//   ....[8]....
        /*0088*/ 	.word	0x0000dd60


	//   ....[9]....
        /*008c*/ 	.word	0x0000ddf0


	//   ....[10]....
        /*0090*/ 	.word	0x0000de10


	//   ....[11]....
        /*0094*/ 	.word	0x0000dee0


	//   ....[12]....
        /*0098*/ 	.word	0x0000e090


	//   ....[13]....
        /*009c*/ 	.word	0x0000e240


	//   ....[14]....
        /*00a0*/ 	.word	0x0000e3e0


	//   ....[15]....
        /*00a4*/ 	.word	0x0000e410


	//   ....[16]....
        /*00a8*/ 	.word	0x0000e440


	//   ....[17]....
        /*00ac*/ 	.word	0x0000e4e0


	//   ....[18]....
        /*00b0*/ 	.word	0x0000e510


	//   ....[19]....
        /*00b4*/ 	.word	0x0000e680


	//   ....[20]....
        /*00b8*/ 	.word	0x0000e7d0


	//   ....[21]....
        /*00bc*/ 	.word	0x0000e950


	//   ....[22]....
        /*00c0*/ 	.word	0x0000e9d0


	//----- nvinfo : EIATTR_MAX_THREADS
	.align		4
.L_2911:
        /*00c4*/ 	.byte	0x04, 0x05
        /*00c6*/ 	.short	(.L_2913 - .L_2912)
.L_2912:
        /*00c8*/ 	.word	0x00000080
        /*00cc*/ 	.word	0x00000001
        /*00d0*/ 	.word	0x00000001


	//----- nvinfo : EIATTR_CRS_STACK_SIZE
	.align		4
.L_2913:
        /*00d4*/ 	.byte	0x04, 0x1e
        /*00d6*/ 	.short	(.L_2915 - .L_2914)
.L_2914:
        /*00d8*/ 	.word	0x00000000


	//----- nvinfo : EIATTR_CBANK_PARAM_SIZE
	.align		4
.L_2915:
        /*00dc*/ 	.byte	0x03, 0x19
        /*00de*/ 	.short	0x0220


	//----- nvinfo : EIATTR_PARAM_CBANK
	.align		4
        /*00e0*/ 	.byte	0x04, 0x0a
        /*00e2*/ 	.short	(.L_2917 - .L_2916)
	.align		4
.L_2916:
        /*00e4*/ 	.word	index@(.nv.constant0._ZN2at6native18elementwise_kernelILi128ELi4EZNS0_15gpu_kernel_implIZZZNS0_18GeluCUDAKernelImplERNS_18TensorIteratorBaseENS0_8GeluTypeEENKUlvE_clEvENKUlvE_clEvEUldE_EEvS4_RKT_EUliE_EEviT1_)
        /*00e8*/ 	.short	0x0380
        /*00ea*/ 	.short	0x0220


	//----- nvinfo : EIATTR_SW_WAR
	.align		4
.L_2917:
        /*00ec*/ 	.byte	0x04, 0x36
        /*00ee*/ 	.short	(.L_2919 - .L_2918)
.L_2918:
        /*00f0*/ 	.word	0x00000008
.L_2919:


//--------------------- .nv.info._ZN2at6native27unrolled_elementwise_kernelIZZZNS0_18GeluCUDAKernelImplERNS_18TensorIteratorBaseENS0_8GeluTypeEENKUlvE_clEvENKUlvE_clEvEUldE_St5arrayIPcLm2EELi4E23TrivialOffsetCalculatorILi1EjESC_NS0_6memory12LoadWithCastILi1EEENSD_13StoreWithCastILi1EEEEEviT_T0_T2_T3_T4_T5_ --------------------------
	.section	.nv.info._ZN2at6native27unrolled_elementwise_kernelIZZZNS0_18GeluCUDAKernelImplERNS_18TensorIteratorBaseENS0_8GeluTypeEENKUlvE_clEvENKUlvE_clEvEUldE_St5arrayIPcLm2EELi4E23TrivialOffsetCalculatorILi1EjESC_NS0_6memory12LoadWithCastILi1EEENSD_13StoreWithCastILi1EEEEEviT_T0_T2_T3_T4_T5_,"",@"SHT_CUDA_INFO"
	.sectionflags	@""
	.align	4


	//----- nvinfo : EIATTR_CUDA_API_VERSION
	.align		4
        /*0000*/ 	.byte	0x04, 0x37
        /*0002*/ 	.short	(.L_2921 - .L_2920)
.L_2920:
        /*0004*/ 	.word	0x00000082


	//----- nvinfo : EIATTR_KPARAM_INFO
	.align		4
.L_2921:
        /*0008*/ 	.byte	0x04, 0x17
        /*000a*/ 	.short	(.L_2923 - .L_2922)
.L_2922:
        /*000c*/ 	.word	0x00000000
        /*0010*/ 	.short	0x0006
        /*0012*/ 	.short	0x0024
        /*0014*/ 	.byte	0x00, 0xf0, 0x21, 0x00


	//----- nvinfo : EIATTR_KPARAM_INFO
	.align		4
.L_2923:
        /*0018*/ 	.byte	0x04, 0x17
        /*001a*/ 	.short	(.L_2925 - .L_2924)
.L_2924:
        /*001c*/ 	.word	0x00000000
        /*0020*/ 	.short	0x0005
        /*0022*/ 	.short	0x001c
        /*0024*/ 	.byte	0x00, 0xf0, 0x21, 0x00


	//----- nvinfo : EIATTR_KPARAM_INFO
	.align		4
.L_2925:
        /*0028*/ 	.byte	0x04, 0x17
        /*002a*/ 	.short	(.L_2927 - .L_2926)
.L_2926:
        /*002c*/ 	.word	0x00000000
        /*0030*/ 	.short	0x0004
        /*0032*/ 	.short	0x0019
        /*0034*/ 	.byte	0x00, 0xf0, 0x05, 0x00


	//----- nvinfo : EIATTR_KPARAM_INFO
	.align		4
.L_2927:
        /*0038*/ 	.byte	0x04, 0x17
        /*003a*/ 	.short	(.L_2929 - .L_2928)
.L_2928:
        /*003c*/ 	.word	0x00000000
        /*0040*/ 	.short	0x0003
        /*0042*/ 	.short	0x0018
        /*0044*/ 	.byte	0x00, 0xf0, 0x05, 0x00


	//----- nvinfo : EIATTR_KPARAM_INFO
	.align		4
.L_2929:
        /*0048*/ 	.byte	0x04, 0x17
        /*004a*/ 	.short	(.L_2931 - .L_2930)
.L_2930:
        /*004c*/ 	.word	0x00000000
        /*0050*/ 	.short	0x0002
        /*0052*/ 	.short	0x0008
        /*0054*/ 	.byte	0x00, 0xf0, 0x41, 0x00


	//----- nvinfo : EIATTR_KPARAM_INFO
	.align		4
.L_2931:
        /*0058*/ 	.byte	0x04, 0x17
        /*005a*/ 	.short	(.L_2933 - .L_2932)
.L_2932:
        /*005c*/ 	.word	0x00000000
        /*0060*/ 	.short	0x0001
        /*0062*/ 	.short	0x0004
        /*0064*/ 	.byte	0x00, 0xf0, 0x05, 0x00


	//----- nvinfo : EIATTR_KPARAM_INFO
	.align		4
.L_2933:
        /*0068*/ 	.byte	0x04, 0x17
        /*006a*/ 	.short	(.L_2935 - .L_2934)
.L_2934:
        /*006c*/ 	.word	0x00000000
        /*0070*/ 	.short	0x0000
        /*0072*/ 	.short	0x0000
        /*0074*/ 	.byte	0x00, 0xf0, 0x11, 0x00


	//----- nvinfo : EIATTR_SPARSE_MMA_MASK
	.align		4
.L_2935:
        /*0078*/ 	.byte	0x03, 0x50
        /*007a*/ 	.short	0x0000


	//----- nvinfo : EIATTR_MAXREG_COUNT
	.align		4
        /*007c*/ 	.byte	0x03, 0x1b
        /*007e*/ 	.short	0x00ff


	//----- nvinfo : EIATTR_EXTERNS
	.align		4
        /*0080*/ 	.byte	0x04, 0x0f
        /*0082*/ 	.short	(.L_2937 - .L_2936)


	//   ....[0]....
	.align		4
.L_2936:
        /*0084*/ 	.word	index@(__assertfail)


	//----- nvinfo : EIATTR_MERCURY_ISA_VERSION
	.align		4
.L_2937:
        /*0088*/ 	.byte	0x03, 0x5f
        /*008a*/ 	.short	0x0101


	//----- nvinfo : EIATTR_VRC_CTA_INIT_COUNT
	.align		4
        /*008c*/ 	.byte	0x02, 0x4a
	.zero		1
	.zero		1


	//----- nvinfo : EIATTR_SYSCALL_OFFSETS
	.align		4
        /*0090*/ 	.byte	0x04, 0x46
        /*0092*/ 	.short	(.L_2939 - .L_2938)


	//   ....[0]....
.L_2938:
        /*0094*/ 	.word	0x00000e80


	//   ....[1]....
        /*0098*/ 	.word	0x00001ec0


	//   ....[2]....
        /*009c*/ 	.word	0x00002e40


	//   ....[3]....
        /*00a0*/ 	.word	0x00003d80


	//   ....[4]....
        /*00a4*/ 	.word	0x00006d10


	//   ....[5]....
        /*00a8*/ 	.word	0x00007cf0


	//   ....[6]....
        /*00ac*/ 	.word	0x00008e30


	//   ....[7]....
        /*00b0*/ 	.word	0x00009f70


	//----- nvinfo : EIATTR_EXIT_INSTR_OFFSETS
	.align		4
.L_2939:
        /*00b4*/ 	.byte	0x04, 0x1c
        /*00b6*/ 	.short	(.L_2941 - .L_2940)


	//   ....[0]....
.L_2940:
        /*00b8*/ 	.word	0x000091c0


	//   ....[1]....
        /*00bc*/ 	.word	0x00009300


	//   ....[2]....
        /*00c0*/ 	.word	0x00009340


	//   ....[3]....
        /*00c4*/ 	.word	0x000093d0


	//   ....[4]....
        /*00c8*/ 	.word	0x00009400


	//   ....[5]....
        /*00cc*/ 	.word	0x00009430


	//   ....[6]....
        /*00d0*/ 	.word	0x00009500


	//   ....[7]....
        /*00d4*/ 	.word	0x00009580


	//   ....[8]....
        /*00d8*/ 	.word	0x00009660


	//   ....[9]....
        /*00dc*/ 	.word	0x000096f0


	//   ....[10]....
        /*00e0*/ 	.word	0x00009710


	//   ....[11]....
        /*00e4*/ 	.word	0x000097e0


	//   ....[12]....
        /*00e8*/ 	.word	0x00009990


	//   ....[13]....
        /*00ec*/ 	.word	0x00009b40


	//   ....[14]....
        /*00f0*/ 	.word	0x00009ce0


	//   ....[15]....
        /*00f4*/ 	.word	0x00009d10


	//   ....[16]....
        /*00f8*/ 	.word	0x00009d40


	//   ....[17]....
        /*00fc*/ 	.word	0x00009de0


	//   ....[18]....
        /*0100*/ 	.word	0x00009e10


	//   ....[19]....
        /*0104*/ 	.word	0x00009f80


	//   ....[20]....
        /*0108*/ 	.word	0x0000a0d0


	//   ....[21]....
        /*010c*/ 	.word	0x0000a250


	//   ....[22]....
        /*0110*/ 	.word	0x0000a2d0


	//----- nvinfo : EIATTR_MAX_THREADS
	.align		4
.L_2941:
        /*0114*/ 	.byte	0x04, 0x05
        /*0116*/ 	.short	(.L_2943 - .L_2942)
.L_2942:
        /*0118*/ 	.word	0x00000080
        /*011c*/ 	.word	0x00000001
        /*0120*/ 	.word	0x00000001


	//----- nvinfo : EIATTR_CRS_STACK_SIZE
	.align		4
.L_2943:
        /*0124*/ 	.byte	0x04, 0x1e
        /*0126*/ 	.short	(.L_2945 - .L_2944)
.L_2944:
        /*0128*/ 	.word	0x00000000


	//----- nvinfo : EIATTR_CBANK_PARAM_SIZE
	.align		4
.L_2945:
        /*012c*/ 	.byte	0x03, 0x19
        /*012e*/ 	.short	0x002c


	//----- nvinfo : EIATTR_PARAM_CBANK
	.align		4
        /*0130*/ 	.byte	0x04, 0x0a
        /*0132*/ 	.short	(.L_2947 - .L_2946)
	.align		4
.L_2946:
        /*0134*/ 	.word	index@(.nv.constant0._ZN2at6native27unrolled_elementwise_kernelIZZZNS0_18GeluCUDAKernelImplERNS_18TensorIteratorBaseENS0_8GeluTypeEENKUlvE_clEvENKUlvE_clEvEUldE_St5arrayIPcLm2EELi4E23TrivialOffsetCalculatorILi1EjESC_NS0_6memory12LoadWithCastILi1EEENSD_13StoreWithCastILi1EEEEEviT_T0_T2_T3_T4_T5_)
        /*0138*/ 	.short	0x0380
        /*013a*/ 	.short	0x002c


	//----- nvinfo : EIATTR_SW_WAR
	.align		4
.L_2947:
        /*013c*/ 	.byte	0x04, 0x36
        /*013e*/ 	.short	(.L_2949 - .L_2948)
.L_2948:
        /*0140*/ 	.word	0x00000008
.L_2949:


//--------------------- .nv.info._ZN2at6native18elementwise_kernelILi128ELi2EZNS0_22gpu_kernel_impl_nocastIZZZNS0_18GeluCUDAKernelImplERNS_18TensorIteratorBaseENS0_8GeluTypeEENKUlvE_clEvENKUlvE_clEvEUldE_EEvS4_RKT_EUliE_EEviT1_ --------------------------
	.section	.nv.info._ZN2at6native18elementwise_kernelILi128ELi2EZNS0_22gpu_kernel_impl_nocastIZZZNS0_18GeluCUDAKernelImplERNS_18TensorIteratorBaseENS0_8GeluTypeEENKUlvE_clEvENKUlvE_clEvEUldE_EEvS4_RKT_EUliE_EEviT1_,"",@"SHT_CUDA_INFO"
	.sectionflags	@""
	.align	4


	//----- nvinfo : EIATTR_CUDA_API_VERSION
	.align		4
        /*0000*/ 	.byte	0x04, 0x37
        /*0002*/ 	.short	(.L_2951 - .L_2950)
.L_2950:
        /*0004*/ 	.word	0x00000082


	//----- nvinfo : EIATTR_KPARAM_INFO
	.align		4
.L_2951:
        /*0008*/ 	.byte	0x04, 0x17
        /*000a*/ 	.short	(.L_2953 - .L_2952)
.L_2952:
        /*000c*/ 	.word	0x00000000
        /*0010*/ 	.short	0x0001
        /*0012*/ 	.short	0x0008
        /*0014*/ 	.byte	0x00, 0xf0, 0x61, 0x08


	//----- nvinfo : EIATTR_KPARAM_INFO
	.align		4
.L_2953:
        /*0018*/ 	.byte	0x04, 0x17
        /*001a*/ 	.short	(.L_2955 - .L_2954)
.L_2954:
        /*001c*/ 	.word	0x00000000
        /*0020*/ 	.short	0x0000
        /*0022*/ 	.short	0x0000
        /*0024*/ 	.byte	0x00, 0xf0, 0x11, 0x00


	//----- nvinfo : EIATTR_SPARSE_MMA_MASK
	.align		4
.L_2955:
        /*0028*/ 	.byte	0x03, 0x50
        /*002a*/ 	.short	0x0000


	//----- nvinfo : EIATTR_MAXREG_COUNT
	.align		4
        /*002c*/ 	.byte	0x03, 0x1b
        /*002e*/ 	.short	0x0080


	//----- nvinfo : EIATTR_MERCURY_ISA_VERSION
	.align		4
        /*0030*/ 	.byte	0x03, 0x5f
        /*0032*/ 	.short	0x0101


	//----- nvinfo : EIATTR_VRC_CTA_INIT_COUNT
	.align		4
        /*0034*/ 	.byte	0x02, 0x4a
	.zero		1
	.zero		1


	//----- nvinfo : EIATTR_EXIT_INSTR_OFFSETS
	.align		4
        /*0038*/ 	.byte	0x04, 0x1c
        /*003a*/ 	.short	(.L_2957 - .L_2956)


	//   ....[0]....
.L_2956:
        /*003c*/ 	.word	0x00000870


	//   ....[1]....
        /*0040*/ 	.word	0x00000ff0


	//   ....[2]....
        /*0044*/ 	.word	0x00002b10


	//   ....[3]....
        /*0048*/ 	.word	0x00004580


	//----- nvinfo : EIATTR_MAX_THREADS
	.align		4
.L_2957:
        /*004c*/ 	.byte	0x04, 0x05
        /*004e*/ 	.short	(.L_2959 - .L_2958)
.L_2958:
        /*0050*/ 	.word	0x00000080
        /*0054*/ 	.word	0x00000001
        /*0058*/ 	.word	0x00000001


	//----- nvinfo : EIATTR_CRS_STACK_SIZE
	.align		4
.L_2959:
        /*005c*/ 	.byte	0x04, 0x1e
        /*005e*/ 	.short	(.L_2961 - .L_2960)
.L_2960:
        /*0060*/ 	.word	0x00000000


	//----- nvinfo : EIATTR_CBANK_PARAM_SIZE
	.align		4
.L_2961:
        /*0064*/ 	.byte	0x03, 0x19
        /*0066*/ 	.short	0x0220


	//----- nvinfo : EIATTR_PARAM_CBANK
	.align		4
        /*0068*/ 	.byte	0x04, 0x0a
        /*006a*/ 	.short	(.L_2963 - .L_2962)
	.align		4
.L_2962:
        /*006c*/ 	.word	index@(.nv.constant0._ZN2at6native18elementwise_kernelILi128ELi2EZNS0_22gpu_kernel_impl_nocastIZZZNS0_18GeluCUDAKernelImplERNS_18TensorIteratorBaseENS0_8GeluTypeEENKUlvE_clEvENKUlvE_clEvEUldE_EEvS4_RKT_EUliE_EEviT1_)
        /*0070*/ 	.short	0x0380
        /*0072*/ 	.short	0x0220


	//----- nvinfo : EIATTR_SW_WAR
	.align		4
.L_2963:
        /*0074*/ 	.byte	0x04, 0x36
        /*0076*/ 	.short	(.L_2965 - .L_2964)
.L_2964:
        /*0078*/ 	.word	0x00000008
.L_2965:


//--------------------- .nv.info._ZN2at6native27unrolled_elementwise_kernelIZZZNS0_18GeluCUDAKernelImplERNS_18TensorIteratorBaseENS0_8GeluTypeEENKUlvE_clEvENKUlvE_clEvEUldE_St5arrayIPcLm2EELi4E23TrivialOffsetCalculatorILi1EjESC_NS0_6memory15LoadWithoutCastENSD_16StoreWithoutCastEEEviT_T0_T2_T3_T4_T5_ --------------------------
	.section	.nv.info._ZN2at6native27unrolled_elementwise_kernelIZZZNS0_18GeluCUDAKernelImplERNS_18TensorIteratorBaseENS0_8GeluTypeEENKUlvE_clEvENKUlvE_clEvEUldE_St5arrayIPcLm2EELi4E23TrivialOffsetCalculatorILi1EjESC_NS0_6memory15LoadWithoutCastENSD_16StoreWithoutCastEEEviT_T0_T2_T3_T4_T5_,"",@"SHT_CUDA_INFO"
	.sectionflags	@""
	.align	4


	//----- nvinfo : EIATTR_CUDA_API_VERSION
	.align		4
        /*0000*/ 	.byte	0x04, 0x37
        /*0002*/ 	.short	(.L_2967 - .L_2966)
.L_2966:
        /*0004*/ 	.word	0x00000082


	//----- nvinfo : EIATTR_KPARAM_INFO
	.align		4
.L_2967:
        /*0008*/ 	.byte	0x04, 0x17
        /*000a*/ 	.short	(.L_2969 - .L_2968)
.L_2968:
        /*000c*/ 	.word	0x00000000
        /*0010*/ 	.short	0x0006
        /*0012*/ 	.short	0x001b
        /*0014*/ 	.byte	0x00, 0xf0, 0x05, 0x00


	//----- nvinfo : EIATTR_KPARAM_INFO
	.align		4
.L_2969:
        /*0018*/ 	.byte	0x04, 0x17
        /*001a*/ 	.short	(.L_2971 - .L_2970)
.L_2970:
        /*001c*/ 	.word	0x00000000
        /*0020*/ 	.short	0x0005
        /*0022*/ 	.short	0x001a
        /*0024*/ 	.byte	0x00, 0xf0, 0x05, 0x00


	//----- nvinfo : EIATTR_KPARAM_INFO
	.align		4
.L_2971:
        /*0028*/ 	.byte	0x04, 0x17
        /*002a*/ 	.short	(.L_2973 - .L_2972)
.L_2972:
        /*002c*/ 	.word	0x00000000
        /*0030*/ 	.short	0x0004
        /*0032*/ 	.short	0x0019
        /*0034*/ 	.byte	0x00, 0xf0, 0x05, 0x00


	//----- nvinfo : EIATTR_KPARAM_INFO
	.align		4
.L_2973:
        /*0038*/ 	.byte	0x04, 0x17
        /*003a*/ 	.short	(.L_2975 - .L_2974)
.L_2974:
        /*003c*/ 	.word	0x00000000
        /*0040*/ 	.short	0x0003
        /*0042*/ 	.short	0x0018
        /*0044*/ 	.byte	0x00, 0xf0, 0x05, 0x00


	//----- nvinfo : EIATTR_KPARAM_INFO
	.align		4
.L_2975:
        /*0048*/ 	.byte	0x04, 0x17
        /*004a*/ 	.short	(.L_2977 - .L_2976)
.L_2976:
        /*004c*/ 	.word	0x00000000
        /*0050*/ 	.short	0x0002
        /*0052*/ 	.short	0x0008
        /*0054*/ 	.byte	0x00, 0xf0, 0x41, 0x00


	//----- nvinfo : EIATTR_KPARAM_INFO
	.align		4
.L_2977:
        /*0058*/ 	.byte	0x04, 0x17
        /*005a*/ 	.short	(.L_2979 - .L_2978)
.L_2978:
        /*005c*/ 	.word	0x00000000
        /*0060*/ 	.short	0x0001
        /*0062*/ 	.short	0x0004
        /*0064*/ 	.byte	0x00, 0xf0, 0x05, 0x00


	//----- nvinfo : EIATTR_KPARAM_INFO
	.align		4
.L_2979:
        /*0068*/ 	.byte	0x04, 0x17
        /*006a*/ 	.short	(.L_2981 - .L_2980)
.L_2980:
        /*006c*/ 	.word	0x00000000
        /*0070*/ 	.short	0x0000
        /*0072*/ 	.short	0x0000
        /*0074*/ 	.byte	0x00, 0xf0, 0x11, 0x00


	//----- nvinfo : EIATTR_SPARSE_MMA_MASK
	.align		4
.L_2981:
        /*0078*/ 	.byte	0x03, 0x50
        /*007a*/ 	.short	0x0000


	//----- nvinfo : EIATTR_MAXREG_COUNT
	.align		4
        /*007c*/ 	.byte	0x03, 0x1b
        /*007e*/ 	.short	0x00ff


	//----- nvinfo : EIATTR_MERCURY_ISA_VERSION
	.align		4
        /*0080*/ 	.byte	0x03, 0x5f
        /*0082*/ 	.short	0x0101


	//----- nvinfo : EIATTR_VRC_CTA_INIT_COUNT
	.align		4
        /*0084*/ 	.byte	0x02, 0x4a
	.zero		1
	.zero		1


	//----- nvinfo : EIATTR_EXIT_INSTR_OFFSETS
	.align		4
        /*0088*/ 	.byte	0x04, 0x1c
        /*008a*/ 	.short	(.L_2983 - .L_2982)


	//   ....[0]....
.L_2982:
        /*008c*/ 	.word	0x000021d0


	//   ....[1]....
        /*0090*/ 	.word	0x00002220


	//----- nvinfo : EIATTR_MAX_THREADS
	.align		4
.L_2983:
        /*0094*/ 	.byte	0x04, 0x05
        /*0096*/ 	.short	(.L_2985 - .L_2984)
.L_2984:
        /*0098*/ 	.word	0x00000080
        /*009c*/ 	.word	0x00000001
        /*00a0*/ 	.word	0x00000001


	//----- nvinfo : EIATTR_CRS_STACK_SIZE
	.align		4
.L_2985:
        /*00a4*/ 	.byte	0x04, 0x1e
        /*00a6*/ 	.short	(.L_2987 - .L_2986)
.L_2986:
        /*00a8*/ 	.word	0x00000000


	//----- nvinfo : EIATTR_CBANK_PARAM_SIZE
	.align		4
.L_2987:
        /*00ac*/ 	.byte	0x03, 0x19
        /*00ae*/ 	.short	0x001c


	//----- nvinfo : EIATTR_PARAM_CBANK
	.align		4
        /*00b0*/ 	.byte	0x04, 0x0a
        /*00b2*/ 	.short	(.L_2989 - .L_2988)
	.align		4
.L_2988:
        /*00b4*/ 	.word	index@(.nv.constant0._ZN2at6native27unrolled_elementwise_kernelIZZZNS0_18GeluCUDAKernelImplERNS_18TensorIteratorBaseENS0_8GeluTypeEENKUlvE_clEvENKUlvE_clEvEUldE_St5arrayIPcLm2EELi4E23TrivialOffsetCalculatorILi1EjESC_NS0_6memory15LoadWithoutCastENSD_16StoreWithoutCastEEEviT_T0_T2_T3_T4_T5_)
        /*00b8*/ 	.short	0x0380
        /*00ba*/ 	.short	0x001c


	//----- nvinfo : EIATTR_SW_WAR
	.align		4
.L_2989:
        /*00bc*/ 	.byte	0x04, 0x36
        /*00be*/ 	.short	(.L_2991 - .L_2990)
.L_2990:
        /*00c0*/ 	.word	0x00000008
.L_2991:


//--------------------- .nv.info._ZN2at6native29vectorized_elementwise_kernelILi2EZZZNS0_18GeluCUDAKernelImplERNS_18TensorIteratorBaseENS0_8GeluTypeEENKUlvE_clEvENKUlvE_clEvEUldE_St5arrayIPcLm2EEEEviT0_T1_ --------------------------
	.section	.nv.info._ZN2at6native29vectorized_elementwise_kernelILi2EZZZNS0_18GeluCUDAKernelImplERNS_18TensorIteratorBaseENS0_8GeluTypeEENKUlvE_clEvENKUlvE_clEvEUldE_St5arrayIPcLm2EEEEviT0_T1_,"",@"SHT_CUDA_INFO"
	.sectionflags	@""
	.align	4


	//----- nvinfo : EIATTR_CUDA_API_VERSION
	.align		4
        /*0000*/ 	.byte	0x04, 0x37
        /*0002*/ 	.short	(.L_2993 - .L_2992)
.L_2992:
        /*0004*/ 	.word	0x00000082


	//----- nvinfo : EIATTR_KPARAM_INFO
	.align		4
.L_2993:
        /*0008*/ 	.byte	0x04, 0x17
        /*000a*/ 	.short	(.L_2995 - .L_2994)
.L_2994:
        /*000c*/ 	.word	0x00000000
        /*0010*/ 	.short	0x0002
        /*0012*/ 	.short	0x0008
        /*0014*/ 	.byte	0x00, 0xf0, 0x41, 0x00


	//----- nvinfo : EIATTR_KPARAM_INFO
	.align		4
.L_2995:
        /*0018*/ 	.byte	0x04, 0x17
        /*001a*/ 	.short	(.L_2997 - .L_2996)
.L_2996:
        /*001c*/ 	.word	0x00000000
        /*0020*/ 	.short	0x0001
        /*0022*/ 	.short	0x0004
        /*0024*/ 	.byte	0x00, 0xf0, 0x05, 0x00


	//----- nvinfo : EIATTR_KPARAM_INFO
	.align		4
.L_2997:
        /*0028*/ 	.byte	0x04, 0x17
        /*002a*/ 	.short	(.L_2999 - .L_2998)
.L_2998:
        /*002c*/ 	.word	0x00000000
        /*0030*/ 	.short	0x0000
        /*0032*/ 	.short	0x0000
        /*0034*/ 	.byte	0x00, 0xf0, 0x11, 0x00


	//----- nvinfo : EIATTR_SPARSE_MMA_MASK
	.align		4
.L_2999:
        /*0038*/ 	.byte	0x03, 0x50
        /*003a*/ 	.short	0x0000


	//----- nvinfo : EIATTR_MAXREG_COUNT
	.align		4
        /*003c*/ 	.byte	0x03, 0x1b
        /*003e*/ 	.short	0x00ff


	//----- nvinfo : EIATTR_MERCURY_ISA_VERSION
	.align		4
        /*0040*/ 	.byte	0x03, 0x5f
        /*0042*/ 	.short	0x0101


	//----- nvinfo : EIATTR_VRC_CTA_INIT_COUNT
	.align		4
        /*0044*/ 	.byte	0x02, 0x4a
	.zero		1
	.zero		1


	//----- nvinfo : EIATTR_EXIT_INSTR_OFFSETS
	.align		4
        /*0048*/ 	.byte	0x04, 0x1c
        /*004a*/ 	.short	(.L_3001 - .L_3000)


	//   ....[0]....
.L_3000:
        /*004c*/ 	.word	0x00004450


	//   ....[1]....
        /*0050*/ 	.word	0x000044a0


	//   ....[2]....
        /*0054*/ 	.word	0x00007d90


	//----- nvinfo : EIATTR_MAX_THREADS
	.align		4
.L_3001:
        /*0058*/ 	.byte	0x04, 0x05
        /*005a*/ 	.short	(.L_3003 - .L_3002)
.L_3002:
        /*005c*/ 	.word	0x00000080
        /*0060*/ 	.word	0x00000001
        /*0064*/ 	.word	0x00000001


	//----- nvinfo : EIATTR_CRS_STACK_SIZE
	.align		4
.L_3003:
        /*0068*/ 	.byte	0x04, 0x1e
        /*006a*/ 	.short	(.L_3005 - .L_3004)
.L_3004:
        /*006c*/ 	.word	0x00000000


	//----- nvinfo : EIATTR_CBANK_PARAM_SIZE
	.align		4
.L_3005:
        /*0070*/ 	.byte	0x03, 0x19
        /*0072*/ 	.short	0x0018


	//----- nvinfo : EIATTR_PARAM_CBANK
	.align		4
        /*0074*/ 	.byte	0x04, 0x0a
        /*0076*/ 	.short	(.L_3007 - .L_3006)
	.align		4
.L_3006:
        /*0078*/ 	.word	index@(.nv.constant0._ZN2at6native29vectorized_elementwise_kernelILi2EZZZNS0_18GeluCUDAKernelImplERNS_18TensorIteratorBaseENS0_8GeluTypeEENKUlvE_clEvENKUlvE_clEvEUldE_St5arrayIPcLm2EEEEviT0_T1_)
        /*007c*/ 	.short	0x0380
        /*007e*/ 	.short	0x0018


	//----- nvinfo : EIATTR_SW_WAR
	.align		4
.L_3007:
        /*0080*/ 	.byte	0x04, 0x36
        /*0082*/ 	.short	(.L_3009 - .L_3008)
.L_3008:
        /*0084*/ 	.word	0x00000008
.L_3009:


//--------------------- .nv.info._ZN2at6native29vectorized_elementwise_kernelILi4EZZZNS0_18GeluCUDAKernelImplERNS_18TensorIteratorBaseENS0_8GeluTypeEENKUlvE_clEvENKUlvE_clEvEUldE_St5arrayIPcLm2EEEEviT0_T1_ --------------------------
	.section	.nv.info._ZN2at6native29vectorized_elementwise_kernelILi4EZZZNS0_18GeluCUDAKernelImplERNS_18TensorIteratorBaseENS0_8GeluTypeEENKUlvE_clEvENKUlvE_clEvEUldE_St5arrayIPcLm2EEEEviT0_T1_,"",@"SHT_CUDA_INFO"
	.sectionflags	@""
	.align	4


	//----- nvinfo : EIATTR_CUDA_API_VERSION
	.align		4
        /*0000*/ 	.byte	0x04, 0x37
        /*0002*/ 	.short	(.L_3011 - .L_3010)
.L_3010:
        /*0004*/ 	.word	0x00000082


	//----- nvinfo : EIATTR_KPARAM_INFO
	.align		4
.L_3011:
        /*0008*/ 	.byte	0x04, 0x17
        /*000a*/ 	.short	(.L_3013 - .L_3012)
.L_3012:
        /*000c*/ 	.word	0x00000000
        /*0010*/ 	.short	0x0002
        /*0012*/ 	.short	0x0008
        /*0014*/ 	.byte	0x00, 0xf0, 0x41, 0x00


	//----- nvinfo : EIATTR_KPARAM_INFO
	.align		4
.L_3013:
        /*0018*/ 	.byte	0x04, 0x17
        /*001a*/ 	.short	(.L_3015 - .L_3014)
.L_3014:
        /*001c*/ 	.word	0x00000000
        /*0020*/ 	.short	0x0001
        /*0022*/ 	.short	0x0004
        /*0024*/ 	.byte	0x00, 0xf0, 0x05, 0x00


	//----- nvinfo : EIATTR_KPARAM_INFO
	.align		4
.L_3015:
        /*0028*/ 	.byte	0x04, 0x17
        /*002a*/ 	.short	(.L_3017 - .L_3016)
.L_3016:
        /*002c*/ 	.word	0x00000000
        /*0030*/ 	.short	0x0000
        /*0032*/ 	.short	0x0000
        /*0034*/ 	.byte	0x00, 0xf0, 0x11, 0x00


	//----- nvinfo : EIATTR_SPARSE_MMA_MASK
	.align		4
.L_3017:
        /*0038*/ 	.byte	0x03, 0x50
        /*003a*/ 	.short	0x0000


	//----- nvinfo : EIATTR_MAXREG_COUNT
	.align		4
        /*003c*/ 	.byte	0x03, 0x1b
        /*003e*/ 	.short	0x00ff


	//----- nvinfo : EIATTR_MERCURY_ISA_VERSION
	.align		4
        /*0040*/ 	.byte	0x03, 0x5f
        /*0042*/ 	.short	0x0101


	//----- nvinfo : EIATTR_VRC_CTA_INIT_COUNT
	.align		4
        /*0044*/ 	.byte	0x02, 0x4a
	.zero		1
	.zero		1


	//----- nvinfo : EIATTR_EXIT_INSTR_OFFSETS
	.align		4
        /*0048*/ 	.byte	0x04, 0x1c
        /*004a*/ 	.short	(.L_3019 - .L_3018)


	//   ....[0]....
.L_3018:
        /*004c*/ 	.word	0x00004450


	//   ....[1]....
        /*0050*/ 	.word	0x000044a0


	//   ....[2]....
        /*0054*/ 	.word	0x00007d50


	//----- nvinfo : EIATTR_MAX_THREADS
	.align		4
.L_3019:
        /*0058*/ 	.byte	0x04, 0x05
        /*005a*/ 	.short	(.L_3021 - .L_3020)
.L_3020:
        /*005c*/ 	.word	0x00000080
        /*0060*/ 	.word	0x00000001
        /*0064*/ 	.word	0x00000001


	//----- nvinfo : EIATTR_CRS_STACK_SIZE
	.align		4
.L_3021:
        /*0068*/ 	.byte	0x04, 0x1e
        /*006a*/ 	.short	(.L_3023 - .L_3022)
.L_3022:
        /*006c*/ 	.word	0x00000000


	//----- nvinfo : EIATTR_CBANK_PARAM_SIZE
	.align		4
.L_3023:
        /*0070*/ 	.byte	0x03, 0x19
        /*0072*/ 	.short	0x0018


	//----- nvinfo : EIATTR_PARAM_CBANK
	.align		4
        /*0074*/ 	.byte	0x04, 0x0a
        /*0076*/ 	.short	(.L_3025 - .L_3024)
	.align		4
.L_3024:
        /*0078*/ 	.word	index@(.nv.constant0._ZN2at6native29vectorized_elementwise_kernelILi4EZZZNS0_18GeluCUDAKernelImplERNS_18TensorIteratorBaseENS0_8GeluTypeEENKUlvE_clEvENKUlvE_clEvEUldE_St5arrayIPcLm2EEEEviT0_T1_)
        /*007c*/ 	.short	0x0380
        /*007e*/ 	.short	0x0018


	//----- nvinfo : EIATTR_SW_WAR
	.align		4
.L_3025:
        /*0080*/ 	.byte	0x04, 0x36
        /*0082*/ 	.short	(.L_3027 - .L_3026)
.L_3026:
        /*0084*/ 	.word	0x00000008
.L_3027:


//--------------------- .nv.info._ZN2at6native29vectorized_elementwise_kernelILi8EZZZNS0_18GeluCUDAKernelImplERNS_18TensorIteratorBaseENS0_8GeluTypeEENKUlvE_clEvENKUlvE_clEvEUldE_St5arrayIPcLm2EEEEviT0_T1_ --------------------------
	.section	.nv.info._ZN2at6native29vectorized_elementwise_kernelILi8EZZZNS0_18GeluCUDAKernelImplERNS_18TensorIteratorBaseENS0_8GeluTypeEENKUlvE_clEvENKUlvE_clEvEUldE_St5arrayIPcLm2EEEEviT0_T1_,"",@"SHT_CUDA_INFO"
	.sectionflags	@""
	.align	4


	//----- nvinfo : EIATTR_CUDA_API_VERSION
	.align		4
        /*0000*/ 	.byte	0x04, 0x37
        /*0002*/ 	.short	(.L_3029 - .L_3028)
.L_3028:
        /*0004*/ 	.word	0x00000082


	//----- nvinfo : EIATTR_KPARAM_INFO
	.align		4
.L_3029:
        /*0008*/ 	.byte	0x04, 0x17
        /*000a*/ 	.short	(.L_3031 - .L_3030)
.L_3030:
        /*000c*/ 	.word	0x00000000
        /*0010*/ 	.short	0x0002
        /*0012*/ 	.short	0x0008
        /*0014*/ 	.byte	0x00, 0xf0, 0x41, 0x00


	//----- nvinfo : EIATTR_KPARAM_INFO
	.align		4
.L_3031:
        /*0018*/ 	.byte	0x04, 0x17
        /*001a*/ 	.short	(.L_3033 - .L_3032)
.L_3032:
        /*001c*/ 	.word	0x00000000
        /*0020*/ 	.short	0x0001
        /*0022*/ 	.short	0x0004
        /*0024*/ 	.byte	0x00, 0xf0, 0x05, 0x00


	//----- nvinfo : EIATTR_KPARAM_INFO
	.align		4
.L_3033:
        /*0028*/ 	.byte	0x04, 0x17
        /*002a*/ 	.short	(.L_3035 - .L_3034)
.L_3034:
        /*002c*/ 	.word	0x00000000
        /*0030*/ 	.short	0x0000
        /*0032*/ 	.short	0x0000
        /*0034*/ 	.byte	0x00, 0xf0, 0x11, 0x00


	//----- nvinfo : EIATTR_SPARSE_MMA_MASK
	.align		4
.L_3035:
        /*0038*/ 	.byte	0x03, 0x50
        /*003a*/ 	.short	0x0000


	//----- nvinfo : EIATTR_MAXREG_COUNT
	.align		4
        /*003c*/ 	.byte	0x03, 0x1b
        /*003e*/ 	.short	0x00ff


	//----- nvinfo : EIATTR_MERCURY_ISA_VERSION
	.align		4
        /*0040*/ 	.byte	0x03, 0x5f
        /*0042*/ 	.short	0x0101


	//----- nvinfo : EIATTR_VRC_CTA_INIT_COUNT
	.align		4
        /*0044*/ 	.byte	0x02, 0x4a
	.zero		1
	.zero		1


	//----- nvinfo : EIATTR_EXIT_INSTR_OFFSETS
	.align		4
        /*0048*/ 	.byte	0x04, 0x1c
        /*004a*/ 	.short	(.L_3037 - .L_3036)


	//   ....[0]....
.L_3036:
        /*004c*/ 	.word	0x00004450


	//   ....[1]....
        /*0050*/ 	.word	0x000044a0


	//   ....[2]....
        /*0054*/ 	.word	0x00007d50


	//----- nvinfo : EIATTR_MAX_THREADS
	.align		4
.L_3037:
        /*0058*/ 	.byte	0x04, 0x05
        /*005a*/ 	.short	(.L_3039 - .L_3038)
.L_3038:
        /*005c*/ 	.word	0x00000080
        /*0060*/ 	.word	0x00000001
        /*0064*/ 	.word	0x00000001


	//----- nvinfo : EIATTR_CRS_STACK_SIZE
	.align		4
.L_3039:
        /*0068*/ 	.byte	0x04, 0x1e
        /*006a*/ 	.short	(.L_3041 - .L_3040)
.L_3040:
        /*006c*/ 	.word	0x00000000


	//----- nvinfo : EIATTR_CBANK_PARAM_SIZE
	.align		4
.L_3041:
        /*0070*/ 	.byte	0x03, 0x19
        /*0072*/ 	.short	0x0018


	//----- nvinfo : EIATTR_PARAM_CBANK
	.align		4
        /*0074*/ 	.byte	0x04, 0x0a
        /*0076*/ 	.short	(.L_3043 - .L_3042)
	.align		4
.L_3042:
        /*0078*/ 	.word	index@(.nv.constant0._ZN2at6native29vectorized_elementwise_kernelILi8EZZZNS0_18GeluCUDAKernelImplERNS_18TensorIteratorBaseENS0_8GeluTypeEENKUlvE_clEvENKUlvE_clEvEUldE_St5arrayIPcLm2EEEEviT0_T1_)
        /*007c*/ 	.short	0x0380
        /*007e*/ 	.short	0x0018


	//----- nvinfo : EIATTR_SW_WAR
	.align		4
.L_3043:
        /*0080*/ 	.byte	0x04, 0x36
        /*0082*/ 	.short	(.L_3045 - .L_3044)
.L_3044:
        /*0084*/ 	.word	0x00000008
.L_3045:


//--------------------- .nv.callgraph             --------------------------
	.section	.nv.callgraph,"",@"SHT_CUDA_CALLGRAPH"
	.align	4
	.sectionentsize	8
	.align		4
        /*0000*/ 	.word	0x00000000
	.align		4
        /*0004*/ 	.word	0xffffffff
	.align		4
        /*0008*/ 	.word	index@(_ZN2at6native18elementwise_kernelILi128ELi4EZNS0_15gpu_kernel_implIZZZNS0_26GeluBackwardCUDAKernelImplERNS_18TensorIteratorBaseENS0_8GeluTypeEENKUlvE0_clEvENKUlvE2_clEvEUlN3c108BFloat16ES9_E_EEvS4_RKT_EUliE_EEviT1_)
	.align		4
        /*000c*/ 	.word	index@(__assertfail)
	.align		4
        /*0010*/ 	.word	index@(_ZN2at6native27unrolled_elementwise_kernelIZZZNS0_26GeluBackwardCUDAKernelImplERNS_18TensorIteratorBaseENS0_8GeluTypeEENKUlvE0_clEvENKUlvE2_clEvEUlN3c108BFloat16ES8_E_St5arrayIPcLm3EELi4E23TrivialOffsetCalculatorILi2EjESD_ILi1EjENS0_6memory12LoadWithCastILi2EEENSG_13StoreWithCastILi1EEEEEviT_T0_T2_T3_T4_T5_)
	.align		4
        /*0014*/ 	.word	index@(__assertfail)
	.align		4
        /*0018*/ 	.word	index@(_ZN2at6native18elementwise_kernelILi128ELi4EZNS0_15gpu_kernel_implIZZZNS0_26GeluBackwardCUDAKernelImplERNS_18TensorIteratorBaseENS0_8GeluTypeEENKUlvE0_clEvENKUlvE1_clEvEUlN3c104HalfES9_E_EEvS4_RKT_EUliE_EEviT1_)
	.align		4
        /*001c*/ 	.word	index@(__assertfail)
	.align		4
        /*0020*/ 	.word	index@(_ZN2at6native27unrolled_elementwise_kernelIZZZNS0_26GeluBackwardCUDAKernelImplERNS_18TensorIteratorBaseENS0_8GeluTypeEENKUlvE0_clEvENKUlvE1_clEvEUlN3c104HalfES8_E_St5arrayIPcLm3EELi4E23TrivialOffsetCalculatorILi2EjESD_ILi1EjENS0_6memory12LoadWithCastILi2EEENSG_13StoreWithCastILi1EEEEEviT_T0_T2_T3_T4_T5_)
	.align		4
        /*0024*/ 	.word	index@(__assertfail)
	.align		4
        /*0028*/ 	.word	index@(_ZN2at6native18elementwise_kernelILi128ELi4EZNS0_15gpu_kernel_implIZZZNS0_26GeluBackwardCUDAKernelImplERNS_18TensorIteratorBaseENS0_8GeluTypeEENKUlvE0_clEvENKUlvE0_clEvEUlffE_EEvS4_RKT_EUliE_EEviT1_)
	.align		4
        /*002c*/ 	.word	index@(__assertfail)
	.align		4
        /*0030*/ 	.word	index@(_ZN2at6native27unrolled_elementwise_kernelIZZZNS0_26GeluBackwardCUDAKernelImplERNS_18TensorIteratorBaseENS0_8GeluTypeEENKUlvE0_clEvENKUlvE0_clEvEUlffE_St5arrayIPcLm3EELi4E23TrivialOffsetCalculatorILi2EjESB_ILi1EjENS0_6memory12LoadWithCastILi2EEENSE_13StoreWithCastILi1EEEEEviT_T0_T2_T3_T4_T5_)
	.align		4
        /*0034*/ 	.word	index@(__assertfail)
	.align		4
        /*0038*/ 	.word	index@(_ZN2at6native18elementwise_kernelILi128ELi4EZNS0_15gpu_kernel_implIZZZNS0_26GeluBackwardCUDAKernelImplERNS_18TensorIteratorBaseENS0_8GeluTypeEENKUlvE0_clEvENKUlvE_clEvEUlddE_EEvS4_RKT_EUliE_EEviT1_)
	.align		4
        /*003c*/ 	.word	index@(__assertfail)
	.align		4
        /*0040*/ 	.word	index@(_ZN2at6native27unrolled_elementwise_kernelIZZZNS0_26GeluBackwardCUDAKernelImplERNS_18TensorIteratorBaseENS0_8GeluTypeEENKUlvE0_clEvENKUlvE_clEvEUlddE_St5arrayIPcLm3EELi4E23TrivialOffsetCalculatorILi2EjESB_ILi1EjENS0_6memory12LoadWithCastILi2EEENSE_13StoreWithCastILi1EEEEEviT_T0_T2_T3_T4_T5_)
	.align		4
        /*0044*/ 	.word	index@(__assertfail)
	.align		4
        /*0048*/ 	.word	index@(_ZN2at6native18elementwise_kernelILi128ELi4EZNS0_15gpu_kernel_implIZZZNS0_26GeluBackwardCUDAKernelImplERNS_18TensorIteratorBaseENS0_8GeluTypeEENKUlvE_clEvENKUlvE2_clEvEUlN3c108BFloat16ES9_E_EEvS4_RKT_EUliE_EEviT1_)
	.align		4
        /*004c*/ 	.word	index@(__assertfail)
	.align		4
        /*0050*/ 	.word	index@(_ZN2at6native27unrolled_elementwise_kernelIZZZNS0_26GeluBackwardCUDAKernelImplERNS_18TensorIteratorBaseENS0_8GeluTypeEENKUlvE_clEvENKUlvE2_clEvEUlN3c108BFloat16ES8_E_St5arrayIPcLm3EELi4E23TrivialOffsetCalculatorILi2EjESD_ILi1EjENS0_6memory12LoadWithCastILi2EEENSG_13StoreWithCastILi1EEEEEviT_T0_T2_T3_T4_T5_)
	.align		4
        /*0054*/ 	.word	index@(__assertfail)
	.align		4
        /*0058*/ 	.word	index@(_ZN2at6native18elementwise_kernelILi128ELi4EZNS0_15gpu_kernel_implIZZZNS0_26GeluBackwardCUDAKernelImplERNS_18TensorIteratorBaseENS0_8GeluTypeEENKUlvE_clEvENKUlvE1_clEvEUlN3c104HalfES9_E_EEvS4_RKT_EUliE_EEviT1_)
	.align		4
        /*005c*/ 	.word	index@(__assertfail)
	.align		4
        /*0060*/ 	.word	index@(_ZN2at6native27unrolled_elementwise_kernelIZZZNS0_26GeluBackwardCUDAKernelImplERNS_18TensorIteratorBaseENS0_8GeluTypeEENKUlvE_clEvENKUlvE1_clEvEUlN3c104HalfES8_E_St5arrayIPcLm3EELi4E23TrivialOffsetCalculatorILi2EjESD_ILi1EjENS0_6memory12LoadWithCastILi2EEENSG_13StoreWithCastILi1EEEEEviT_T0_T2_T3_T4_T5_)
	.align		4
        /*0064*/ 	.word	index@(__assertfail)
	.align		4
        /*0068*/ 	.word	index@(_ZN2at6native18elementwise_kernelILi128ELi4EZNS0_15gpu_kernel_implIZZZNS0_26GeluBackwardCUDAKernelImplERNS_18TensorIteratorBaseENS0_8GeluTypeEENKUlvE_clEvENKUlvE0_clEvEUlffE_EEvS4_RKT_EUliE_EEviT1_)
	.align		4
        /*006c*/ 	.word	index@(__assertfail)
	.align		4
        /*0070*/ 	.word	index@(_ZN2at6native27unrolled_elementwise_kernelIZZZNS0_26GeluBackwardCUDAKernelImplERNS_18TensorIteratorBaseENS0_8GeluTypeEENKUlvE_clEvENKUlvE0_clEvEUlffE_St5arrayIPcLm3EELi4E23TrivialOffsetCalculatorILi2EjESB_ILi1EjENS0_6memory12LoadWithCastILi2EEENSE_13StoreWithCastILi1EEEEEviT_T0_T2_T3_T4_T5_)
	.align		4
        /*0074*/ 	.word	index@(__assertfail)
	.align		4
        /*0078*/ 	.word	index@(_ZN2at6native18elementwise_kernelILi128ELi4EZNS0_15gpu_kernel_implIZZZNS0_26GeluBackwardCUDAKernelImplERNS_18TensorIteratorBaseENS0_8GeluTypeEENKUlvE_clEvENKUlvE_clEvEUlddE_EEvS4_RKT_EUliE_EEviT1_)
	.align		4
        /*007c*/ 	.word	index@(__assertfail)
	.align		4
        /*0080*/ 	.word	index@(_ZN2at6native27unrolled_elementwise_kernelIZZZNS0_26GeluBackwardCUDAKernelImplERNS_18TensorIteratorBaseENS0_8GeluTypeEENKUlvE_clEvENKUlvE_clEvEUlddE_St5arrayIPcLm3EELi4E23TrivialOffsetCalculatorILi2EjESB_ILi1EjENS0_6memory12LoadWithCastILi2EEENSE_13StoreWithCastILi1EEEEEviT_T0_T2_T3_T4_T5_)
	.align		4
        /*0084*/ 	.word	index@(__assertfail)
	.align		4
        /*0088*/ 	.word	index@(_ZN2at6native18elementwise_kernelILi128ELi4EZNS0_15gpu_kernel_implIZZZNS0_18GeluCUDAKernelImplERNS_18TensorIteratorBaseENS0_8GeluTypeEENKUlvE0_clEvENKUlvE2_clEvEUlN3c108BFloat16EE_EEvS4_RKT_EUliE_EEviT1_)
	.align		4
        /*008c*/ 	.word	index@(__assertfail)
	.align		4
        /*0090*/ 	.word	index@(_ZN2at6native27unrolled_elementwise_kernelIZZZNS0_18GeluCUDAKernelImplERNS_18TensorIteratorBaseENS0_8GeluTypeEENKUlvE0_clEvENKUlvE2_clEvEUlN3c108BFloat16EE_St5arrayIPcLm2EELi4E23TrivialOffsetCalculatorILi1EjESE_NS0_6memory12LoadWithCastILi1EEENSF_13StoreWithCastILi1EEEEEviT_T0_T2_T3_T4_T5_)
	.align		4
        /*0094*/ 	.word	index@(__assertfail)
	.align		4
        /*0098*/ 	.word	index@(_ZN2at6native18elementwise_kernelILi128ELi4EZNS0_15gpu_kernel_implIZZZNS0_18GeluCUDAKernelImplERNS_18TensorIteratorBaseENS0_8GeluTypeEENKUlvE0_clEvENKUlvE1_clEvEUlN3c104HalfEE_EEvS4_RKT_EUliE_EEviT1_)
	.align		4
        /*009c*/ 	.word	index@(__assertfail)
	.align		4
        /*00a0*/ 	.word	index@(_ZN2at6native27unrolled_elementwise_kernelIZZZNS0_18GeluCUDAKernelImplERNS_18TensorIteratorBaseENS0_8GeluTypeEENKUlvE0_clEvENKUlvE1_clEvEUlN3c104HalfEE_St5arrayIPcLm2EELi4E23TrivialOffsetCalculatorILi1EjESE_NS0_6memory12LoadWithCastILi1EEENSF_13StoreWithCastILi1EEEEEviT_T0_T2_T3_T4_T5_)
	.align		4
        /*00a4*/ 	.word	index@(__assertfail)
	.align		4
        /*00a8*/ 	.word	index@(_ZN2at6native18elementwise_kernelILi128ELi4EZNS0_15gpu_kernel_implIZZZNS0_18GeluCUDAKernelImplERNS_18TensorIteratorBaseENS0_8GeluTypeEENKUlvE0_clEvENKUlvE0_clEvEUlfE_EEvS4_RKT_EUliE_EEviT1_)
	.align		4
        /*00ac*/ 	.word	index@(__assertfail)
	.align		4
        /*00b0*/ 	.word	index@(_ZN2at6native27unrolled_elementwise_kernelIZZZNS0_18GeluCUDAKernelImplERNS_18TensorIteratorBaseENS0_8GeluTypeEENKUlvE0_clEvENKUlvE0_clEvEUlfE_St5arrayIPcLm2EELi4E23TrivialOffsetCalculatorILi1EjESC_NS0_6memory12LoadWithCastILi1EEENSD_13StoreWithCastILi1EEEEEviT_T0_T2_T3_T4_T5_)
	.align		4
        /*00b4*/ 	.word	index@(__assertfail)
	.align		4
        /*00b8*/ 	.word	index@(_ZN2at6native18elementwise_kernelILi128ELi4EZNS0_15gpu_kernel_implIZZZNS0_18GeluCUDAKernelImplERNS_18TensorIteratorBaseENS0_8GeluTypeEENKUlvE0_clEvENKUlvE_clEvEUldE_EEvS4_RKT_EUliE_EEviT1_)
	.align		4
        /*00bc*/ 	.word	index@(__assertfail)
	.align		4
        /*00c0*/ 	.word	index@(_ZN2at6native27unrolled_elementwise_kernelIZZZNS0_18GeluCUDAKernelImplERNS_18TensorIteratorBaseENS0_8GeluTypeEENKUlvE0_clEvENKUlvE_clEvEUldE_St5arrayIPcLm2EELi4E23TrivialOffsetCalculatorILi1EjESC_NS0_6memory12LoadWithCastILi1EEENSD_13StoreWithCastILi1EEEEEviT_T0_T2_T3_T4_T5_)
	.align		4
        /*00c4*/ 	.word	index@(__assertfail)
	.align		4
        /*00c8*/ 	.word	index@(_ZN2at6native18elementwise_kernelILi128ELi4EZNS0_15gpu_kernel_implIZZZNS0_18GeluCUDAKernelImplERNS_18TensorIteratorBaseENS0_8GeluTypeEENKUlvE_clEvENKUlvE2_clEvEUlN3c108BFloat16EE_EEvS4_RKT_EUliE_EEviT1_)
	.align		4
        /*00cc*/ 	.word	index@(__assertfail)
	.align		4
        /*00d0*/ 	.word	index@(_ZN2at6native27unrolled_elementwise_kernelIZZZNS0_18GeluCUDAKernelImplERNS_18TensorIteratorBaseENS0_8GeluTypeEENKUlvE_clEvENKUlvE2_clEvEUlN3c108BFloat16EE_St5arrayIPcLm2EELi4E23TrivialOffsetCalculatorILi1EjESE_NS0_6memory12LoadWithCastILi1EEENSF_13StoreWithCastILi1EEEEEviT_T0_T2_T3_T4_T5_)
	.align		4
        /*00d4*/ 	.word	index@(__assertfail)
	.align		4
        /*00d8*/ 	.word	index@(_ZN2at6native18elementwise_kernelILi128ELi4EZNS0_15gpu_kernel_implIZZZNS0_18GeluCUDAKernelImplERNS_18TensorIteratorBaseENS0_8GeluTypeEENKUlvE_clEvENKUlvE1_clEvEUlN3c104HalfEE_EEvS4_RKT_EUliE_EEviT1_)
	.align		4
        /*00dc*/ 	.word	index@(__assertfail)
	.align		4
        /*00e0*/ 	.word	index@(_ZN2at6native27unrolled_elementwise_kernelIZZZNS0_18GeluCUDAKernelImplERNS_18TensorIteratorBaseENS0_8GeluTypeEENKUlvE_clEvENKUlvE1_clEvEUlN3c104HalfEE_St5arrayIPcLm2EELi4E23TrivialOffsetCalculatorILi1EjESE_NS0_6memory12LoadWithCastILi1EEENSF_13StoreWithCastILi1EEEEEviT_T0_T2_T3_T4_T5_)
	.align		4
        /*00e4*/ 	.word	index@(__assertfail)
	.align		4
        /*00e8*/ 	.word	index@(_ZN2at6native18elementwise_kernelILi128ELi4EZNS0_15gpu_kernel_implIZZZNS0_18GeluCUDAKernelImplERNS_18TensorIteratorBaseENS0_8GeluTypeEENKUlvE_clEvENKUlvE0_clEvEUlfE_EEvS4_RKT_EUliE_EEviT1_)
	.align		4
        /*00ec*/ 	.word	index@(__assertfail)
	.align		4
        /*00f0*/ 	.word	index@(_ZN2at6native27unrolled_elementwise_kernelIZZZNS0_18GeluCUDAKernelImplERNS_18TensorIteratorBaseENS0_8GeluTypeEENKUlvE_clEvENKUlvE0_clEvEUlfE_St5arrayIPcLm2EELi4E23TrivialOffsetCalculatorILi1EjESC_NS0_6memory12LoadWithCastILi1EEENSD_13StoreWithCastILi1EEEEEviT_T0_T2_T3_T4_T5_)
	.align		4
        /*00f4*/ 	.word	index@(__assertfail)
	.align		4
        /*00f8*/ 	.word	index@(_ZN2at6native18elementwise_kernelILi128ELi4EZNS0_15gpu_kernel_implIZZZNS0_18GeluCUDAKernelImplERNS_18TensorIteratorBaseENS0_8GeluTypeEENKUlvE_clEvENKUlvE_clEvEUldE_EEvS4_RKT_EUliE_EEviT1_)
	.align		4
        /*00fc*/ 	.word	index@(__assertfail)
	.align		4
        /*0100*/ 	.word	index@(_ZN2at6native27unrolled_elementwise_kernelIZZZNS0_18GeluCUDAKernelImplERNS_18TensorIteratorBaseENS0_8GeluTypeEENKUlvE_clEvENKUlvE_clEvEUldE_St5arrayIPcLm2EELi4E23TrivialOffsetCalculatorILi1EjESC_NS0_6memory12LoadWithCastILi1EEENSD_13StoreWithCastILi1EEEEEviT_T0_T2_T3_T4_T5_)
	.align		4
        /*0104*/ 	.word	index@(__assertfail)
	.align		4
        /*0108*/ 	.word	0x00000000
	.align		4
        /*010c*/ 	.word	0xfffffffe
	.align		4
        /*0110*/ 	.word	0x00000000
	.align		4
        /*0114*/ 	.word	0xfffffffd
	.align		4
        /*0118*/ 	.word	0x00000000
	.align		4
        /*011c*/ 	.word	0xfffffffc


//--------------------- .nv.constant4             --------------------------
	.section	.nv.constant4,"a",@progbits
	.align	8
	.align		8
.nv.constant4:
        /*0000*/ 	.dword	__assertfail
	.align		8
        /*0008*/ 	.dword	__unnamed_1
	.align		8
        /*0010*/ 	.dword	__unnamed_2
	.align		8
        /*0018*/ 	.dword	__unnamed_3
	.align		8
        /*0020*/ 	.dword	__unnamed_4
	.align		8
        /*0028*/ 	.dword	__unnamed_5
	.align		8
        /*0030*/ 	.dword	__unnamed_6
	.align		8
        /*0038*/ 	.dword	__unnamed_7
	.align		8
        /*0040*/ 	.dword	__unnamed_8
	.align		8
        /*0048*/ 	.dword	_ZN54_INTERNAL_629d0306_23_ActivationGeluKernel_cu_efc443544cuda3std3__456_GLOBAL__N__629d0306_23_ActivationGeluKernel_cu_efc443546ignoreE
	.align		8
        /*0050*/ 	.dword	_ZN54_INTERNAL_629d0306_23_ActivationGeluKernel_cu_efc443544cuda3std3__45__cpo5beginE
	.align		8
        /*0058*/ 	.dword	_ZN54_INTERNAL_629d0306_23_ActivationGeluKernel_cu_efc443544cuda3std3__45__cpo3endE
	.align		8
        /*0060*/ 	.dword	_ZN54_INTERNAL_629d0306_23_ActivationGeluKernel_cu_efc443544cuda3std3__45__cpo6cbeginE
	.align		8
        /*0068*/ 	.dword	_ZN54_INTERNAL_629d0306_23_ActivationGeluKernel_cu_efc443544cuda3std3__45__cpo4cendE
	.align		8
        /*0070*/ 	.dword	_ZN54_INTERNAL_629d0306_23_ActivationGeluKernel_cu_efc443544cuda3std3__45__cpo6rbeginE
	.align		8
        /*0078*/ 	.dword	_ZN54_INTERNAL_629d0306_23_ActivationGeluKernel_cu_efc443544cuda3std3__45__cpo4rendE
	.align		8
        /*0080*/ 	.dword	_ZN54_INTERNAL_629d0306_23_ActivationGeluKernel_cu_efc443544cuda3std3__45__cpo7crbeginE
	.align		8
        /*0088*/ 	.dword	_ZN54_INTERNAL_629d0306_23_ActivationGeluKernel_cu_efc443544cuda3std3__45__cpo5crendE
	.align		8
        /*0090*/ 	.dword	_ZN54_INTERNAL_629d0306_23_ActivationGeluKernel_cu_efc443544cuda3std3__419piecewise_constructE
	.align		8
        /*0098*/ 	.dword	_ZN54_INTERNAL_629d0306_23_ActivationGeluKernel_cu_efc443544cuda3std3__48in_placeE
	.align		8
        /*00a0*/ 	.dword	_ZN54_INTERNAL_629d0306_23_ActivationGeluKernel_cu_efc443544cuda3std3__420unreachable_sentinelE
	.align		8
        /*00a8*/ 	.dword	_ZN54_INTERNAL_629d0306_23_ActivationGeluKernel_cu_efc443544cuda3std6ranges3__45__cpo4swapE
	.align		8
        /*00b0*/ 	.dword	_ZN54_INTERNAL_629d0306_23_ActivationGeluKernel_cu_efc443544cuda3std6ranges3__45__cpo9iter_moveE
	.align		8
        /*00b8*/ 	.dword	_ZN54_INTERNAL_629d0306_23_ActivationGeluKernel_cu_efc443544cuda3std6ranges3__45__cpo5beginE
	.align		8
        /*00c0*/ 	.dword	_ZN54_INTERNAL_629d0306_23_ActivationGeluKernel_cu_efc443544cuda3std6ranges3__45__cpo3endE
	.align		8
        /*00c8*/ 	.dword	_ZN54_INTERNAL_629d0306_23_ActivationGeluKernel_cu_efc443544cuda3std6ranges3__45__cpo6cbeginE
	.align		8
        /*00d0*/ 	.dword	_ZN54_INTERNAL_629d0306_23_ActivationGeluKernel_cu_efc443544cuda3std6ranges3__45__cpo4cendE
	.align		8
        /*00d8*/ 	.dword	_ZN54_INTERNAL_629d0306_23_ActivationGeluKernel_cu_efc443544cuda3std6ranges3__45__cpo7advanceE
	.align		8
        /*00e0*/ 	.dword	_ZN54_INTERNAL_629d0306_23_ActivationGeluKernel_cu_efc443544cuda3std6ranges3__45__cpo9iter_swapE
	.align		8
        /*00e8*/ 	.dword	_ZN54_INTERNAL_629d0306_23_ActivationGeluKernel_cu_efc443544cuda3std6ranges3__45__cpo4nextE
	.align		8
        /*00f0*/ 	.dword	_ZN54_INTERNAL_629d0306_23_ActivationGeluKernel_cu_efc443544cuda3std6ranges3__45__cpo4prevE
	.align		8
        /*00f8*/ 	.dword	_ZN54_INTERNAL_629d0306_23_ActivationGeluKernel_cu_efc443544cuda3std6ranges3__45__cpo4dataE
	.align		8
        /*0100*/ 	.dword	_ZN54_INTERNAL_629d0306_23_ActivationGeluKernel_cu_efc443544cuda3std6ranges3__45__cpo5cdataE
	.align		8
        /*0108*/ 	.dword	_ZN54_INTERNAL_629d0306_23_ActivationGeluKernel_cu_efc443544cuda3std6ranges3__45__cpo4sizeE
	.align		8
        /*0110*/ 	.dword	_ZN54_INTERNAL_629d0306_23_ActivationGeluKernel_cu_efc443544cuda3std6ranges3__45__cpo5ssizeE
	.align		8
        /*0118*/ 	.dword	_ZN54_INTERNAL_629d0306_23_ActivationGeluKernel_cu_efc443544cuda3std6ranges3__45__cpo8distanceE
	.align		8
        /*0120*/ 	.dword	_ZN54_INTERNAL_629d0306_23_ActivationGeluKernel_cu_efc443546thrust24THRUST_300001_SM_1000_NS6system6detail10sequential3seqE
	.align		8
        /*0128*/ 	.dword	$str$6
	.align		8
        /*0130*/ 	.dword	$str$7


//--------------------- .text._ZN2at6native18elementwise_kernelILi128ELi4EZNS0_15gpu_kernel_implIZZZNS0_26GeluBackwardCUDAKernelImplERNS_18TensorIteratorBaseENS0_8GeluTypeEENKUlvE0_clEvENKUlvE2_clEvEUlN3c108BFloat16ES9_E_EEvS4_RKT_EUliE_EEviT1_ --------------------------
	.section	.text._ZN2at6native18elementwise_kernelILi128ELi4EZNS0_15gpu_kernel_implIZZZNS0_26GeluBackwardCUDAKernelImplERNS_18TensorIteratorBaseENS0_8GeluTypeEENKUlvE0_clEvENKUlvE2_clEvEUlN3c108BFloat16ES9_E_EEvS4_RKT_EUliE_EEviT1_,"ax",@progbits
	.align	128
        .global         _ZN2at6native18elementwise_kernelILi128ELi4EZNS0_15gpu_kernel_implIZZZNS0_26GeluBackwardCUDAKernelImplERNS_18TensorIteratorBaseENS0_8GeluTypeEENKUlvE0_clEvENKUlvE2_clEvEUlN3c108BFloat16ES9_E_EEvS4_RKT_EUliE_EEviT1_
        .type           _ZN2at6native18elementwise_kernelILi128ELi4EZNS0_15gpu_kernel_implIZZZNS0_26GeluBackwardCUDAKernelImplERNS_18TensorIteratorBaseENS0_8GeluTypeEENKUlvE0_clEvENKUlvE2_clEvEUlN3c108BFloat16ES9_E_EEvS4_RKT_EUliE_EEviT1_,@function
        .size           _ZN2at6native18elementwise_kernelILi128ELi4EZNS0_15gpu_kernel_implIZZZNS0_26GeluBackwardCUDAKernelImplERNS_18TensorIteratorBaseENS0_8GeluTypeEENKUlvE0_clEvENKUlvE2_clEvEUlN3c108BFloat16ES9_E_EEvS4_RKT_EUliE_EEviT1_,(.L_x_12856 - _ZN2at6native18elementwise_kernelILi128ELi4EZNS0_15gpu_kernel_implIZZZNS0_26GeluBackwardCUDAKernelImplERNS_18TensorIteratorBaseENS0_8GeluTypeEENKUlvE0_clEvENKUlvE2_clEvEUlN3c108BFloat16ES9_E_EEvS4_RKT_EUliE_EEviT1_)
        .other          _ZN2at6native18elementwise_kernelILi128ELi4EZNS0_15gpu_kernel_implIZZZNS0_26GeluBackwardCUDAKernelImplERNS_18TensorIteratorBaseENS0_8GeluTypeEENKUlvE0_clEvENKUlvE2_clEvEUlN3c108BFloat16ES9_E_EEvS4_RKT_EUliE_EEviT1_,@"STO_CUDA_ENTRY STV_DEFAULT"
_ZN2at6native18elementwise_kernelILi128ELi4EZNS0_15gpu_kernel_implIZZZNS0_26GeluBackwardCUDAKernelImplERNS_18TensorIteratorBaseENS0_8GeluTypeEENKUlvE0_clEvENKUlvE2_clEvEUlN3c108BFloat16ES9_E_EEvS4_RKT_EUliE_EEviT1_:
.text._ZN2at6native18elementwise_kernelILi128ELi4EZNS0_15gpu_kernel_implIZZZNS0_26GeluBackwardCUDAKernelImplERNS_18TensorIteratorBaseENS0_8GeluTypeEENKUlvE0_clEvENKUlvE2_clEvEUlN3c108BFloat16ES9_E_EEvS4_RKT_EUliE_EEviT1_:
[----:B------:R-:W0:Y:S01]  /*0000*/  LDC R1, c[0x0][0x37c] ;  /* 0x0000df00ff017b82 */ /* 0x000e220000000800 */
[----:B------:R-:W1:Y:S07]  /*0010*/  S2R R17, SR_TID.X ;  /* 0x0000000000117919 */ /* 0x000e6e0000002100 */
[----:B------:R-:W2:Y:S01]  /*0020*/  S2UR UR4, SR_CTAID.X ;  /* 0x00000000000479c3 */ /* 0x000ea20000002500 */
[----:B------:R-:W3:Y:S01]  /*0030*/  LDCU UR40, c[0x0][0x388] ;  /* 0x00007100ff2877ac */ /* 0x000ee20008000800 */
[----:B------:R-:W-:Y:S01]  /*0040*/  BSSY.RECONVERGENT B6, `(.L_x_0) ;  /* 0x000048b000067945 */ /* 0x000fe20003800200 */
[----:B------:R-:W4:Y:S01]  /*0050*/  LDCU UR5, c[0x0][0x380] ;  /* 0x00007000ff0577ac */ /* 0x000f220008000800 */
[----:B------:R-:W0:Y:S01]  /*0060*/  LDCU.64 UR36, c[0x0][0x358] ;  /* 0x00006b00ff2477ac */ /* 0x000e220008000a00 */
[----:B------:R-:W0:Y:S01]  /*0070*/  LDCU.U8 UR39, c[0x0][0x602] ;  /* 0x0000c040ff2777ac */ /* 0x000e220008000000 */
[----:B------:R-:W0:Y:S01]  /*0080*/  LDCU.U8 UR42, c[0x0][0x603] ;  /* 0x0000c060ff2a77ac */ /* 0x000e220008000000 */
[----:B---3--:R-:W-:Y:S01]  /*0090*/  UIADD3 UR41, UPT, UPT, UR40, -0x1, URZ ;  /* 0xffffffff28297890 */ /* 0x008fe2000fffe0ff */
[----:B------:R-:W3:Y:S01]  /*00a0*/  LDCU.U8 UR43, c[0x0][0x601] ;  /* 0x0000c020ff2b77ac */ /* 0x000ee20008000000 */
[----:B--2---:R-:W-:-:S02]  /*00b0*/  USHF.L.U32 UR4, UR4, 0x9, URZ ;  /* 0x0000000904047899 */ /* 0x004fc400080006ff */
[----:B------:R-:W-:-:S04]  /*00c0*/  UISETP.LT.U32.AND UP0, UPT, UR41, 0x18, UPT ;  /* 0x000000182900788c */ /* 0x000fc8000bf01070 */
[----:B-1----:R-:W-:Y:S01]  /*00d0*/  LOP3.LUT R17, R17, UR4, RZ, 0xfc, !PT ;  /* 0x0000000411117c12 */ /* 0x002fe2000f8efcff */
[----:B------:R-:W-:-:S03]  /*00e0*/  USEL UR38, UR41, 0x18, UP0 ;  /* 0x0000001829267887 */ /* 0x000fc60008000000 */
[----:B----4-:R-:W-:Y:S01]  /*00f0*/  ISETP.GE.AND P0, PT, R17, UR5, PT ;  /* 0x0000000511007c0c */ /* 0x010fe2000bf06270 */
[----:B------:R-:W-:-:S12]  /*0100*/  UIADD3 UR38, UPT, UPT, UR38, 0x1, URZ ;  /* 0x0000000126267890 */ /* 0x000fd8000fffe0ff */
[----:B0--3--:R-:W-:Y:S05]  /*0110*/  @P0 BRA `(.L_x_1) ;  /* 0x0000004400f40947 */ /* 0x009fea0003800000 */
[----:B------:R-:W-:Y:S01]  /*0120*/  UISETP.NE.AND UP0, UPT, UR40, URZ, UPT ;  /* 0x000000ff2800728c */ /* 0x000fe2000bf05270 */
[----:B------:R-:W-:Y:S02]  /*0130*/  IMAD.MOV.U32 R18, RZ, RZ, RZ ;  /* 0x000000ffff127224 */ /* 0x000fe400078e00ff */
[----:B------:R-:W-:Y:S02]  /*0140*/  IMAD.MOV.U32 R0, RZ, RZ, RZ ;  /* 0x000000ffff007224 */ /* 0x000fe400078e00ff */
[----:B------:R-:W-:-:S04]  /*0150*/  IMAD.MOV.U32 R16, RZ, RZ, RZ ;  /* 0x000000ffff107224 */ /* 0x000fc800078e00ff */
[----:B------:R-:W-:Y:S05]  /*0160*/  BRA.U !UP0, `(.L_x_2) ;  /* 0x0000001508707547 */ /* 0x000fea000b800000 */
[----:B------:R-:W0:Y:S01]  /*0170*/  LDCU.64 UR4, c[0x0][0x390] ;  /* 0x00007200ff0477ac */ /* 0x000e220008000a00 */
[----:B------:R-:W-:Y:S01]  /*0180*/  IMAD.MOV.U32 R16, RZ, RZ, RZ ;  /* 0x000000ffff107224 */ /* 0x000fe200078e00ff */
[----:B------:R-:W1:Y:S01]  /*0190*/  LDCU UR6, c[0x0][0x38c] ;  /* 0x00007180ff0677ac */ /* 0x000e620008000800 */
[----:B------:R-:W2:Y:S01]  /*01a0*/  LDCU.64 UR8, c[0x0][0x4b8] ;  /* 0x00009700ff0877ac */ /* 0x000ea20008000a00 */
[----:B------:R-:W-:Y:S01]  /*01b0*/  UISETP.NE.AND UP0, UPT, UR41, URZ, UPT ;  /* 0x000000ff2900728c */ /* 0x000fe2000bf05270 */
[----:B0-----:R-:W-:Y:S01]  /*01c0*/  IMAD.HI.U32 R2, R17, UR4, R16 ;  /* 0x0000000411027c27 */ /* 0x001fe2000f8e0010 */
[----:B------:R-:W0:Y:S04]  /*01d0*/  LDCU UR4, c[0x0][0x4c0] ;  /* 0x00009800ff0477ac */ /* 0x000e280008000800 */
[----:B------:R-:W-:-:S04]  /*01e0*/  SHF.R.U32.HI R3, RZ, UR5, R2 ;  /* 0x00000005ff037c19 */ /* 0x000fc80008011602 */
[----:B------:R-:W-:-:S05]  /*01f0*/  IADD3 R18, PT, PT, -R3, RZ, RZ ;  /* 0x000000ff03127210 */ /* 0x000fca0007ffe1ff */
[----:B-1----:R-:W-:-:S04]  /*0200*/  IMAD R18, R18, UR6, R17 ;  /* 0x0000000612127c24 */ /* 0x002fc8000f8e0211 */
[C---:B--2---:R-:W-:Y:S02]  /*0210*/  IMAD R16, R18.reuse, UR8, RZ ;  /* 0x0000000812107c24 */ /* 0x044fe4000f8e02ff */
[C---:B------:R-:W-:Y:S02]  /*0220*/  IMAD R0, R18.reuse, UR9, RZ ;  /* 0x0000000912007c24 */ /* 0x040fe4000f8e02ff */
[----:B0-----:R-:W-:Y:S01]  /*0230*/  IMAD R18, R18, UR4, RZ ;  /* 0x0000000412127c24 */ /* 0x001fe2000f8e02ff */
[----:B------:R-:W-:Y:S06]  /*0240*/  BRA.U !UP0, `(.L_x_2) ;  /* 0x0000001508387547 */ /* 0x000fec000b800000 */
[----:B------:R-:W0:Y:S01]  /*0250*/  LDCU.64 UR6, c[0x0][0x398] ;  /* 0x00007300ff0677ac */ /* 0x000e220008000a00 */
[----:B------:R-:W-:Y:S01]  /*0260*/  IMAD.MOV.U32 R2, RZ, RZ, RZ ;  /* 0x000000ffff027224 */ /* 0x000fe200078e00ff */
[----:B------:R-:W1:Y:S01]  /*0270*/  LDCU UR4, c[0x0][0x3a0] ;  /* 0x00007400ff0477ac */ /* 0x000e620008000800 */
[----:B------:R-:W2:Y:S01]  /*0280*/  LDCU UR5, c[0x0][0x4c4] ;  /* 0x00009880ff0577ac */ /* 0x000ea20008000800 */
[----:B------:R-:W3:Y:S01]  /*0290*/  LDCU.64 UR8, c[0x0][0x4c8] ;  /* 0x00009900ff0877ac */ /* 0x000ee20008000a00 */
[----:B------:R-:W-:Y:S01]  /*02a0*/  UISETP.NE.AND UP0, UPT, UR38, 0x2, UPT ;  /* 0x000000022600788c */ /* 0x000fe2000bf05270 */
[----:B0-----:R-:W-:-:S05]  /*02b0*/  IMAD.HI.U32 R4, R3, UR7, R2 ;  /* 0x0000000703047c27 */ /* 0x001fca000f8e0002 */
[----:B-1----:R-:W-:-:S05]  /*02c0*/  SHF.R.U32.HI R5, RZ, UR4, R4 ;  /* 0x00000004ff057c19 */ /* 0x002fca0008011604 */
[----:B------:R-:W-:-:S04]  /*02d0*/  IMAD.MOV R2, RZ, RZ, -R5 ;  /* 0x000000ffff027224 */ /* 0x000fc800078e0a05 */
[----:B------:R-:W-:-:S04]  /*02e0*/  IMAD R3, R2, UR6, R3 ;  /* 0x0000000602037c24 */ /* 0x000fc8000f8e0203 */
[C---:B--2---:R-:W-:Y:S02]  /*02f0*/  IMAD R16, R3.reuse, UR5, R16 ;  /* 0x0000000503107c24 */ /* 0x044fe4000f8e0210 */
[C---:B---3--:R-:W-:Y:S02]  /*0300*/  IMAD R0, R3.reuse, UR8, R0 ;  /* 0x0000000803007c24 */ /* 0x048fe4000f8e0200 */
[----:B------:R-:W-:Y:S01]  /*0310*/  IMAD R18, R3, UR9, R18 ;  /* 0x0000000903127c24 */ /* 0x000fe2000f8e0212 */
[----:B------:R-:W-:Y:S06]  /*0320*/  BRA.U !UP0, `(.L_x_2) ;  /* 0x0000001508007547 */ /* 0x000fec000b800000 */
[----:B------:R-:W0:Y:S01]  /*0330*/  LDCU.64 UR4, c[0x0][0x3a8] ;  /* 0x00007500ff0477ac */ /* 0x000e220008000a00 */
[----:B------:R-:W-:Y:S01]  /*0340*/  IMAD.MOV.U32 R4, RZ, RZ, RZ ;  /* 0x000000ffff047224 */ /* 0x000fe200078e00ff */
[----:B------:R-:W1:Y:S01]  /*0350*/  LDCU UR6, c[0x0][0x3a4] ;  /* 0x00007480ff0677ac */ /* 0x000e620008000800 */
[----:B------:R-:W2:Y:S01]  /*0360*/  LDCU.64 UR8, c[0x0][0x4d0] ;  /* 0x00009a00ff0877ac */ /* 0x000ea20008000a00 */
[----:B------:R-:W-:Y:S01]  /*0370*/  UISETP.NE.AND UP0, UPT, UR38, 0x3, UPT ;  /* 0x000000032600788c */ /* 0x000fe2000bf05270 */
[----:B0-----:R-:W-:Y:S01]  /*0380*/  IMAD.HI.U32 R2, R5, UR4, R4 ;  /* 0x0000000405027c27 */ /* 0x001fe2000f8e0004 */
[----:B------:R-:W0:Y:S04]  /*0390*/  LDCU UR4, c[0x0][0x4d8] ;  /* 0x00009b00ff0477ac */ /* 0x000e280008000800 */
[----:B------:R-:W-:-:S05]  /*03a0*/  SHF.R.U32.HI R3, RZ, UR5, R2 ;  /* 0x00000005ff037c19 */ /* 0x000fca0008011602 */
[----:B------:R-:W-:-:S04]  /*03b0*/  IMAD.MOV R4, RZ, RZ, -R3 ;  /* 0x000000ffff047224 */ /* 0x000fc800078e0a03 */
[----:B-1----:R-:W-:-:S04]  /*03c0*/  IMAD R5, R4, UR6, R5 ;  /* 0x0000000604057c24 */ /* 0x002fc8000f8e0205 */
[C---:B--2---:R-:W-:Y:S02]  /*03d0*/  IMAD R16, R5.reuse, UR8, R16 ;  /* 0x0000000805107c24 */ /* 0x044fe4000f8e0210 */
[C---:B------:R-:W-:Y:S02]  /*03e0*/  IMAD R0, R5.reuse, UR9, R0 ;  /* 0x0000000905007c24 */ /* 0x040fe4000f8e0200 */
[----:B0-----:R-:W-:Y:S01]  /*03f0*/  IMAD R18, R5, UR4, R18 ;  /* 0x0000000405127c24 */ /* 0x001fe2000f8e0212 */
[----:B------:R-:W-:Y:S06]  /*0400*/  BRA.U !UP0, `(.L_x_2) ;  /* 0x0000001108c87547 */ /* 0x000fec000b800000 */
[----:B------:R-:W0:Y:S01]  /*0410*/  LDCU.64 UR6, c[0x0][0x3b0] ;  /* 0x00007600ff0677ac */ /* 0x000e220008000a00 */
[----:B------:R-:W-:Y:S01]  /*0420*/  HFMA2 R2, -RZ, RZ, 0, 0 ;  /* 0x00000000ff027431 */ /* 0x000fe200000001ff */
        /* <DEDUP_REMOVED lines=33> */
[----:B-1----:R-:W-:-:S04]  /*0640*/  SHF.R.U32.HI R5, RZ, UR4, R4 ;  /* 0x00000004ff057c19 */ /* 0x002fc80008011604 */
[----:B------:R-:W-:-:S05]  /*0650*/  IADD3 R2, PT, PT, -R5, RZ, RZ ;  /* 0x000000ff05027210 */ /* 0x000fca0007ffe1ff */
        /* <DEDUP_REMOVED lines=34> */
[----:B------:R-:W-:Y:S01]  /*0880*/  MOV R4, RZ ;  /* 0x000000ff00047202 */ /* 0x000fe20000000f00 */
[----:B------:R-:W1:Y:S01]  /*0890*/  LDCU UR6, c[0x0][0x3ec] ;  /* 0x00007d80ff0677ac */ /* 0x000e620008000800 */
[----:B------:R-:W2:Y:S01]  /*08a0*/  LDCU.64 UR8, c[0x0][0x518] ;  /* 0x0000a300ff0877ac */ /* 0x000ea20008000a00 */
[----:B------:R-:W-:Y:S02]  /*08b0*/  UISETP.NE.AND UP0, UPT, UR38, 0x9, UPT ;  /* 0x000000092600788c */ /* 0x000fe4000bf05270 */
        /* <DEDUP_REMOVED lines=30> */
[----:B------:R-:W-:-:S04]  /*0aa0*/  SHF.R.U32.HI R3, RZ, UR5, R2 ;  /* 0x00000005ff037c19 */ /* 0x000fc80008011602 */
[----:B------:R-:W-:-:S05]  /*0ab0*/  IADD3 R4, PT, PT, -R3, RZ, RZ ;  /* 0x000000ff03047210 */ /* 0x000fca0007ffe1ff */
        /* <DEDUP_REMOVED lines=190> */
[----:B------:R-:W2:Y:S02]  /*16a0*/  LDCU.64 UR8, c[0x0][0x5d8] ;  /* 0x0000bb00ff0877ac */ /* 0x000ea40008000a00 */
[----:B0-----:R-:W-:Y:S01]  /*16b0*/  IMAD.HI.U32 R2, R5, UR4, R4 ;  /* 0x0000000405027c27 */ /* 0x001fe2000f8e0004 */
[----:B------:R-:W0:Y:S04]  /*16c0*/  LDCU UR4, c[0x0][0x5e0] ;  /* 0x0000bc00ff0477ac */ /* 0x000e280008000800 */
[----:B------:R-:W-:-:S05]  /*16d0*/  SHF.R.U32.HI R2, RZ, UR5, R2 ;  /* 0x00000005ff027c19 */ /* 0x000fca0008011602 */
[----:B------:R-:W-:-:S04]  /*16e0*/  IMAD.MOV R3, RZ, RZ, -R2 ;  /* 0x000000ffff037224 */ /* 0x000fc800078e0a02 */
[----:B-1----:R-:W-:-:S04]  /*16f0*/  IMAD R5, R3, UR6, R5 ;  /* 0x0000000603057c24 */ /* 0x002fc8000f8e0205 */
[C---:B--2---:R-:W-:Y:S02]  /*1700*/  IMAD R16, R5.reuse, UR8, R16 ;  /* 0x0000000805107c24 */ /* 0x044fe4000f8e0210 */
[C---:B------:R-:W-:Y:S02]  /*1710*/  IMAD R0, R5.reuse, UR9, R0 ;  /* 0x0000000905007c24 */ /* 0x040fe4000f8e0200 */
[----:B0-----:R-:W-:-:S07]  /*1720*/  IMAD R18, R5, UR4, R18 ;  /* 0x0000000405127c24 */ /* 0x001fce000f8e0212 */
.L_x_2:
[----:B------:R-:W0:Y:S01]  /*1730*/  LDCU.64 UR6, c[0x0][0x5f0] ;  /* 0x0000be00ff0677ac */ /* 0x000e220008000a00 */
[----:B------:R-:W-:-:S04]  /*1740*/  UPRMT UR4, UR39, 0x9910, URZ ;  /* 0x0000991027047896 */ /* 0x000fc800080000ff */
[----:B------:R-:W-:Y:S01]  /*1750*/  UISETP.GT.AND UP0, UPT, UR4, 0x9, UPT ;  /* 0x000000090400788c */ /* 0x000fe2000bf04270 */
[----:B0-----:R-:W-:-:S05]  /*1760*/  IADD3 R2, P0, PT, R0, UR6, RZ ;  /* 0x0000000600027c10 */ /* 0x001fca000ff1e0ff */
[----:B------:R-:W-:-:S03]  /*1770*/  IMAD.X R3, RZ, RZ, UR7, P0 ;  /* 0x00000007ff037e24 */ /* 0x000fc600080e06ff */
[----:B------:R-:W-:Y:S05]  /*1780*/  BRA.U UP0, `(.L_x_3) ;  /* 0x0000000500307547 */ /* 0x000fea000b800000 */
[----:B------:R-:W-:-:S09]  /*1790*/  UISETP.GT.AND UP0, UPT, UR4, 0x4, UPT ;  /* 0x000000040400788c */ /* 0x000fd2000bf04270 */
[----:B------:R-:W-:Y:S05]  /*17a0*/  BRA.U UP0, `(.L_x_4) ;  /* 0x0000000100947547 */ /* 0x000fea000b800000 */
[----:B------:R-:W-:-:S09]  /*17b0*/  UISETP.GT.AND UP0, UPT, UR4, 0x1, UPT ;  /* 0x000000010400788c */ /* 0x000fd2000bf04270 */
[----:B------:R-:W-:Y:S05]  /*17c0*/  BRA.U UP0, `(.L_x_5) ;  /* 0x0000000100387547 */ /* 0x000fea000b800000 */
[----:B------:R-:W-:-:S09]  /*17d0*/  UISETP.NE.AND UP0, UPT, UR39, URZ, UPT ;  /* 0x000000ff2700728c */ /* 0x000fd2000bf05270 */
[----:B------:R-:W-:Y:S05]  /*17e0*/  BRA.U !UP0, `(.L_x_6) ;  /* 0x00000001081c7547 */ /* 0x000fea000b800000 */
[----:B------:R-:W-:-:S09]  /*17f0*/  UISETP.NE.AND UP0, UPT, UR4, 0x1, UPT ;  /* 0x000000010400788c */ /* 0x000fd2000bf05270 */
[----:B------:R-:W-:Y:S05]  /*1800*/  BRA.U UP0, `(.L_x_7) ;  /* 0x0000000d004c7547 */ /* 0x000fea000b800000 */
[----:B------:R-:W2:Y:S02]  /*1810*/  LDG.E.S8 R2, desc[UR36][R2.64] ;  /* 0x0000002402027981 */ /* 0x000ea4000c1e1300 */
[----:B--2---:R-:W0:Y:S02]  /*1820*/  I2F.S16 R0, R2 ;  /* 0x0000000200007306 */ /* 0x004e240000101400 */
[----:B0-----:R-:W-:-:S04]  /*1830*/  F2FP.BF16.F32.PACK_AB R0, RZ, R0 ;  /* 0x00000000ff00723e */ /* 0x001fc800000010ff */
[----:B------:R-:W-:Y:S01]  /*1840*/  PRMT R19, R0, 0x7610, R19 ;  /* 0x0000761000137816 */ /* 0x000fe20000000013 */
[----:B------:R-:W-:Y:S06]  /*1850*/  BRA `(.L_x_8) ;  /* 0x0000000c00d47947 */ /* 0x000fec0003800000 */
.L_x_6:
[----:B------:R-:W2:Y:S02]  /*1860*/  LDG.E.U8 R2, desc[UR36][R2.64] ;  /* 0x0000002402027981 */ /* 0x000ea4000c1e1100 */
[----:B--2---:R-:W-:-:S04]  /*1870*/  I2FP.F32.U32 R0, R2 ;  /* 0x0000000200007245 */ /* 0x004fc80000201000 */
[----:B------:R-:W-:-:S04]  /*1880*/  F2FP.BF16.F32.PACK_AB R0, RZ, R0 ;  /* 0x00000000ff00723e */ /* 0x000fc800000010ff */
[----:B------:R-:W-:Y:S01]  /*1890*/  PRMT R19, R0, 0x7610, R19 ;  /* 0x0000761000137816 */ /* 0x000fe20000000013 */
[----:B------:R-:W-:Y:S06]  /*18a0*/  BRA `(.L_x_8) ;  /* 0x0000000c00c07947 */ /* 0x000fec0003800000 */
.L_x_5:
[----:B------:R-:W-:-:S09]  /*18b0*/  UISETP.NE.AND UP0, UPT, UR4, 0x2, UPT ;  /* 0x000000020400788c */ /* 0x000fd2000bf05270 */
[----:B------:R-:W-:Y:S05]  /*18c0*/  BRA.U !UP0, `(.L_x_9) ;  /* 0x0000000108387547 */ /* 0x000fea000b800000 */
[----:B------:R-:W-:-:S09]  /*18d0*/  UISETP.NE.AND UP0, UPT, UR4, 0x3, UPT ;  /* 0x000000030400788c */ /* 0x000fd2000bf05270 */
[----:B------:R-:W-:Y:S05]  /*18e0*/  BRA.U !UP0, `(.L_x_10) ;  /* 0x00000001081c7547 */ /* 0x000fea000b800000 */
[----:B------:R-:W-:-:S09]  /*18f0*/  UISETP.NE.AND UP0, UPT, UR4, 0x4, UPT ;  /* 0x000000040400788c */ /* 0x000fd2000bf05270 */
[----:B------:R-:W-:Y:S05]  /*1900*/  BRA.U UP0, `(.L_x_7) ;  /* 0x0000000d000c7547 */ /* 0x000fea000b800000 */
[----:B------:R-:W2:Y:S02]  /*1910*/  LDG.E.64 R2, desc[UR36][R2.64] ;  /* 0x0000002402027981 */ /* 0x000ea4000c1e1b00 */
[----:B--2---:R-:W0:Y:S02]  /*1920*/  I2F.S64 R0, R2 ;  /* 0x0000000200007312 */ /* 0x004e240000301400 */
[----:B0-----:R-:W-:-:S04]  /*1930*/  F2FP.BF16.F32.PACK_AB R0, RZ, R0 ;  /* 0x00000000ff00723e */ /* 0x001fc800000010ff */
[----:B------:R-:W-:Y:S01]  /*1940*/  PRMT R19, R0, 0x7610, R19 ;  /* 0x0000761000137816 */ /* 0x000fe20000000013 */
[----:B------:R-:W-:Y:S06]  /*1950*/  BRA `(.L_x_8) ;  /* 0x0000000c00947947 */ /* 0x000fec0003800000 */
.L_x_10:
[----:B------:R-:W2:Y:S02]  /*1960*/  LDG.E R2, desc[UR36][R2.64] ;  /* 0x0000002402027981 */ /* 0x000ea4000c1e1900 */
[----:B--2---:R-:W-:-:S04]  /*1970*/  I2FP.F32.S32 R0, R2 ;  /* 0x0000000200007245 */ /* 0x004fc80000201400 */
[----:B------:R-:W-:-:S04]  /*1980*/  F2FP.BF16.F32.PACK_AB R0, RZ, R0 ;  /* 0x00000000ff00723e */ /* 0x000fc800000010ff */
[----:B------:R-:W-:Y:S01]  /*1990*/  PRMT R19, R0, 0x7610, R19 ;  /* 0x0000761000137816 */ /* 0x000fe20000000013 */
[----:B------:R-:W-:Y:S06]  /*19a0*/  BRA `(.L_x_8) ;  /* 0x0000000c00807947 */ /* 0x000fec0003800000 */
.L_x_9:
[----:B------:R-:W2:Y:S02]  /*19b0*/  LDG.E.U16 R2, desc[UR36][R2.64] ;  /* 0x0000002402027981 */ /* 0x000ea4000c1e1500 */
[----:B--2---:R-:W0:Y:S02]  /*19c0*/  I2F.S16 R0, R2 ;  /* 0x0000000200007306 */ /* 0x004e240000101400 */
[----:B0-----:R-:W-:-:S04]  /*19d0*/  F2FP.BF16.F32.PACK_AB R0, RZ, R0 ;  /* 0x00000000ff00723e */ /* 0x001fc800000010ff */
[----:B------:R-:W-:Y:S01]  /*19e0*/  PRMT R19, R0, 0x7610, R19 ;  /* 0x0000761000137816 */ /* 0x000fe20000000013 */
[----:B------:R-:W-:Y:S06]  /*19f0*/  BRA `(.L_x_8) ;  /* 0x0000000c006c7947 */ /* 0x000fec0003800000 */
.L_x_4:
[----:B------:R-:W-:-:S09]  /*1a00*/  UISETP.GT.AND UP0, UPT, UR4, 0x6, UPT ;  /* 0x000000060400788c */ /* 0x000fd2000bf04270 */
[----:B------:R-:W-:Y:S05]  /*1a10*/  BRA.U UP0, `(.L_x_11) ;  /* 0x0000000100307547 */ /* 0x000fea000b800000 */
[----:B------:R-:W-:-:S09]  /*1a20*/  UISETP.NE.AND UP0, UPT, UR4, 0x5, UPT ;  /* 0x000000050400788c */ /* 0x000fd2000bf05270 */
[----:B------:R-:W-:Y:S05]  /*1a30*/  BRA.U !UP0, `(.L_x_12) ;  /* 0x0000000108147547 */ /* 0x000fea000b800000 */
[----:B------:R-:W-:-:S09]  /*1a40*/  UISETP.NE.AND UP0, UPT, UR4, 0x6, UPT ;  /* 0x000000060400788c */ /* 0x000fd2000bf05270 */
[----:B------:R-:W-:Y:S05]  /*1a50*/  BRA.U UP0, `(.L_x_7) ;  /* 0x0000000900b87547 */ /* 0x000fea000b800000 */
[----:B------:R-:W2:Y:S02]  /*1a60*/  LDG.E R2, desc[UR36][R2.64] ;  /* 0x0000002402027981 */ /* 0x000ea4000c1e1900 */
[----:B--2---:R-:W-:Y:S01]  /*1a70*/  F2FP.BF16.F32.PACK_AB R19, RZ, R2 ;  /* 0x00000002ff13723e */ /* 0x004fe200000010ff */
[----:B------:R-:W-:Y:S06]  /*1a80*/  BRA `(.L_x_8) ;  /* 0x0000000c00487947 */ /* 0x000fec0003800000 */
.L_x_12:
[----:B------:R-:W2:Y:S02]  /*1a90*/  LDG.E.U16 R0, desc[UR36][R2.64] ;  /* 0x0000002402007981 */ /* 0x000ea4000c1e1500 */
[----:B--2---:R-:W-:-:S05]  /*1aa0*/  HADD2.F32 R0, -RZ, R0.H0_H0 ;  /* 0x20000000ff007230 */ /* 0x004fca0000004100 */
[----:B------:R-:W-:-:S04]  /*1ab0*/  F2FP.BF16.F32.PACK_AB R0, RZ, R0 ;  /* 0x00000000ff00723e */ /* 0x000fc800000010ff */
[----:B------:R-:W-:Y:S01]  /*1ac0*/  PRMT R19, R0, 0x7610, R19 ;  /* 0x0000761000137816 */ /* 0x000fe20000000013 */
[----:B------:R-:W-:Y:S06]  /*1ad0*/  BRA `(.L_x_8) ;  /* 0x0000000c00347947 */ /* 0x000fec0003800000 */
.L_x_11:
[----:B------:R-:W-:-:S09]  /*1ae0*/  UISETP.NE.AND UP0, UPT, UR4, 0x7, UPT ;  /* 0x000000070400788c */ /* 0x000fd2000bf05270 */
[----:B------:R-:W-:Y:S05]  /*1af0*/  BRA.U !UP0, `(.L_x_13) ;  /* 0x0000000108307547 */ /* 0x000fea000b800000 */
[----:B------:R-:W-:-:S09]  /*1b00*/  UISETP.NE.AND UP0, UPT, UR4, 0x8, UPT ;  /* 0x000000080400788c */ /* 0x000fd2000bf05270 */
[----:B------:R-:W-:Y:S05]  /*1b10*/  BRA.U !UP0, `(.L_x_14) ;  /* 0x0000000108147547 */ /* 0x000fea000b800000 */
[----:B------:R-:W-:-:S09]  /*1b20*/  UISETP.NE.AND UP0, UPT, UR4, 0x9, UPT ;  /* 0x000000090400788c */ /* 0x000fd2000bf05270 */
[----:B------:R-:W-:Y:S05]  /*1b30*/  BRA.U UP0, `(.L_x_7) ;  /* 0x0000000900807547 */ /* 0x000fea000b800000 */
[----:B------:R-:W2:Y:S02]  /*1b40*/  LDG.E R2, desc[UR36][R2.64] ;  /* 0x0000002402027981 */ /* 0x000ea4000c1e1900 */
[----:B--2---:R-:W-:Y:S01]  /*1b50*/  F2FP.BF16.F32.PACK_AB R19, RZ, R2 ;  /* 0x00000002ff13723e */ /* 0x004fe200000010ff */
[----:B------:R-:W-:Y:S06]  /*1b60*/  BRA `(.L_x_8) ;  /* 0x0000000c00107947 */ /* 0x000fec0003800000 */
.L_x_14:
[----:B------:R-:W2:Y:S02]  /*1b70*/  LDG.E.U16 R2, desc[UR36][R2.64] ;  /* 0x0000002402027981 */ /* 0x000ea4000c1e1500 */
[----:B--2---:R-:W-:-:S05]  /*1b80*/  HADD2.F32 R0, -RZ, R2.H0_H0 ;  /* 0x20000002ff007230 */ /* 0x004fca0000004100 */
[----:B------:R-:W-:-:S04]  /*1b90*/  F2FP.BF16.F32.PACK_AB R0, RZ, R0 ;  /* 0x00000000ff00723e */ /* 0x000fc800000010ff */
[----:B------:R-:W-:Y:S01]  /*1ba0*/  PRMT R19, R0, 0x7610, R19 ;  /* 0x0000761000137816 */ /* 0x000fe20000000013 */
[----:B------:R-:W-:Y:S06]  /*1bb0*/  BRA `(.L_x_8) ;  /* 0x0000000800fc7947 */ /* 0x000fec0003800000 */
.L_x_13:
[----:B------:R-:W2:Y:S01]  /*1bc0*/  LDG.E.64 R2, desc[UR36][R2.64] ;  /* 0x0000002402027981 */ /* 0x000ea2000c1e1b00 */
[----:B------:R-:W-:Y:S01]  /*1bd0*/  UMOV UR4, 0xf0000000 ;  /* 0xf000000000047882 */ /* 0x000fe20000000000 */
[----:B------:R-:W-:Y:S01]  /*1be0*/  UMOV UR5, 0x380fffff ;  /* 0x380fffff00057882 */ /* 0x000fe20000000000 */
[----:B--2---:R-:W0:Y:S01]  /*1bf0*/  F2F.F32.F64 R0, R2 ;  /* 0x0000000200007310 */ /* 0x004e220000301000 */
[----:B------:R-:W-:-:S14]  /*1c00*/  DSETP.GEU.AND P0, PT, |R2|, UR4, PT ;  /* 0x0000000402007e2a */ /* 0x000fdc000bf0e200 */
[----:B0-----:R-:W-:-:S05]  /*1c10*/  @!P0 FMUL R0, R0, 1.175494350822287508e-38 ;  /* 0x0080000000008820 */ /* 0x001fca0000400000 */
[----:B------:R-:W-:-:S04]  /*1c20*/  F2FP.BF16.F32.PACK_AB R0, RZ, R0 ;  /* 0x00000000ff00723e */ /* 0x000fc800000010ff */
[----:B------:R-:W-:Y:S01]  /*1c30*/  PRMT R19, R0, 0x7610, R19 ;  /* 0x0000761000137816 */ /* 0x000fe20000000013 */
[----:B------:R-:W-:Y:S06]  /*1c40*/  BRA `(.L_x_8) ;  /* 0x0000000800d87947 */ /* 0x000fec0003800000 */
.L_x_3:
[----:B------:R-:W-:-:S09]  /*1c50*/  UISETP.GT.AND UP0, UPT, UR4, 0x18, UPT ;  /* 0x000000180400788c */ /* 0x000fd2000bf04270 */
[----:B------:R-:W-:Y:S05]  /*1c60*/  BRA.U UP0, `(.L_x_15) ;  /* 0x0000000500007547 */ /* 0x000fea000b800000 */
[----:B------:R-:W-:-:S09]  /*1c70*/  UISETP.GT.AND UP0, UPT, UR4, 0xe, UPT ;  /* 0x0000000e0400788c */ /* 0x000fd2000bf04270 */
[----:B------:R-:W-:Y:S05]  /*1c80*/  BRA.U UP0, `(.L_x_16) ;  /* 0x00000001004c7547 */ /* 0x000fea000b800000 */
[----:B------:R-:W-:-:S09]  /*1c90*/  UISETP.NE.AND UP0, UPT, UR4, 0xa, UPT ;  /* 0x0000000a0400788c */ /* 0x000fd2000bf05270 */
[----:B------:R-:W-:Y:S05]  /*1ca0*/  BRA.U !UP0, `(.L_x_17) ;  /* 0x0000000108207547 */ /* 0x000fea000b800000 */
[----:B------:R-:W-:-:S09]  /*1cb0*/  UISETP.NE.AND UP0, UPT, UR4, 0xb, UPT ;  /* 0x0000000b0400788c */ /* 0x000fd2000bf05270 */
[----:B------:R-:W-:Y:S05]  /*1cc0*/  BRA.U UP0, `(.L_x_7) ;  /* 0x00000009001c7547 */ /* 0x000fea000b800000 */
[----:B------:R-:W2:Y:S02]  /*1cd0*/  LDG.E.U8 R2, desc[UR36][R2.64] ;  /* 0x0000002402027981 */ /* 0x000ea4000c1e1100 */
[----:B--2---:R-:W-:-:S04]  /*1ce0*/  ISETP.NE.AND P0, PT, R2, RZ, PT ;  /* 0x000000ff0200720c */ /* 0x004fc80003f05270 */
[----:B------:R-:W-:-:S04]  /*1cf0*/  FSEL R0, RZ, 1, !P0 ;  /* 0x3f800000ff007808 */ /* 0x000fc80004000000 */
[----:B------:R-:W-:-:S04]  /*1d00*/  F2FP.BF16.F32.PACK_AB R0, RZ, R0 ;  /* 0x00000000ff00723e */ /* 0x000fc800000010ff */
[----:B------:R-:W-:Y:S01]  /*1d10*/  PRMT R19, R0, 0x7610, R19 ;  /* 0x0000761000137816 */ /* 0x000fe20000000013 */
[----:B------:R-:W-:Y:S06]  /*1d20*/  BRA `(.L_x_8) ;  /* 0x0000000800a07947 */ /* 0x000fec0003800000 */
.L_x_17:
        /* <DEDUP_REMOVED lines=9> */
.L_x_16:
[----:B------:R-:W-:-:S09]  /*1dc0*/  UISETP.NE.AND UP0, UPT, UR4, 0xf, UPT ;  /* 0x0000000f0400788c */ /* 0x000fd2000bf05270 */
[----:B------:R-:W-:Y:S05]  /*1dd0*/  BRA.U !UP0, `(.L_x_18) ;  /* 0x00000001089c7547 */ /* 0x000fea000b800000 */
[----:B------:R-:W-:-:S09]  /*1de0*/  UISETP.NE.AND UP0, UPT, UR4, 0x17, UPT ;  /* 0x000000170400788c */ /* 0x000fd2000bf05270 */
[----:B------:R-:W-:Y:S05]  /*1df0*/  BRA.U !UP0, `(.L_x_19) ;  /* 0x00000001085c7547 */ /* 0x000fea000b800000 */
[----:B------:R-:W-:-:S09]  /*1e00*/  UISETP.NE.AND UP0, UPT, UR4, 0x18, UPT ;  /* 0x000000180400788c */ /* 0x000fd2000bf05270 */
[----:B------:R-:W-:Y:S05]  /*1e10*/  BRA.U UP0, `(.L_x_7) ;  /* 0x0000000500c87547 */ /* 0x000fea000b800000 */
[----:B------:R-:W2:Y:S01]  /*1e20*/  LDG.E.U8 R0, desc[UR36][R2.64] ;  /* 0x0000002402007981 */ /* 0x000ea2000c1e1100 */
[----:B------:R-:W-:Y:S01]  /*1e30*/  IMAD.MOV.U32 R6, RZ, RZ, 0x1f ;  /* 0x0000001fff067424 */ /* 0x000fe200078e00ff */
[----:B--2---:R-:W-:-:S04]  /*1e40*/  SHF.L.U32 R0, R0, 0x18, RZ ;  /* 0x0000001800007819 */ /* 0x004fc800000006ff */
[C---:B------:R-:W-:Y:S02]  /*1e50*/  LOP3.LUT R4, R0.reuse, 0x7f000000, RZ, 0xc0, !PT ;  /* 0x7f00000000047812 */ /* 0x040fe400078ec0ff */
[----:B------:R-:W-:Y:S02]  /*1e60*/  LOP3.LUT P0, RZ, R0, 0x7f000000, RZ, 0xc0, !PT ;  /* 0x7f00000000ff7812 */ /* 0x000fe4000780c0ff */
[----:B------:R-:W0:Y:S02]  /*1e70*/  FLO.U32 R5, R4 ;  /* 0x0000000400057300 */ /* 0x000e2400000e0000 */
[----:B0-----:R-:W-:-:S05]  /*1e80*/  IMAD.MOV R5, RZ, RZ, -R5 ;  /* 0x000000ffff057224 */ /* 0x001fca00078e0a05 */
[----:B------:R-:W-:-:S05]  /*1e90*/  VIADDMNMX.U32 R5, R5, R6, 0x4, !PT ;  /* 0x0000000405057446 */ /* 0x000fca0007800006 */
[----:B------:R-:W-:-:S04]  /*1ea0*/  VIADD R5, R5, 0xfffffffc ;  /* 0xfffffffc05057836 */ /* 0x000fc80000000000 */
[----:B------:R-:W-:Y:S01]  /*1eb0*/  IMAD.SHL.U32 R7, R5, 0x800000, RZ ;  /* 0x0080000005077824 */ /* 0x000fe200078e00ff */
[C---:B------:R-:W-:Y:S02]  /*1ec0*/  SHF.L.U32 R6, R4.reuse, R5, RZ ;  /* 0x0000000504067219 */ /* 0x040fe400000006ff */
[----:B------:R-:W-:Y:S02]  /*1ed0*/  IADD3 R5, PT, PT, R4, 0x1000000, RZ ;  /* 0x0100000004057810 */ /* 0x000fe40007ffe0ff */
[----:B------:R-:W-:Y:S02]  /*1ee0*/  LEA.HI R6, R6, -R7, RZ, 0x1c ;  /* 0x8000000706067211 */ /* 0x000fe400078fe0ff */
[----:B------:R-:W-:-:S03]  /*1ef0*/  SHF.R.S32.HI R5, RZ, 0x8, R5 ;  /* 0x00000008ff057819 */ /* 0x000fc60000011405 */
[----:B------:R-:W-:-:S05]  /*1f00*/  VIADD R6, R6, 0x3c000000 ;  /* 0x3c00000006067836 */ /* 0x000fca0000000000 */
[----:B------:R-:W-:-:S04]  /*1f10*/  LOP3.LUT R5, R6, 0x7f800000, R5, 0xf8, !PT ;  /* 0x7f80000006057812 */ /* 0x000fc800078ef805 */
[----:B------:R-:W-:-:S04]  /*1f20*/  SEL R5, R5, RZ, P0 ;  /* 0x000000ff05057207 */ /* 0x000fc80000000000 */
[----:B------:R-:W-:-:S04]  /*1f30*/  LOP3.LUT R5, R5, 0x80000000, R0, 0xf8, !PT ;  /* 0x8000000005057812 */ /* 0x000fc800078ef800 */
[----:B------:R-:W-:-:S04]  /*1f40*/  F2FP.BF16.F32.PACK_AB R5, RZ, R5 ;  /* 0x00000005ff05723e */ /* 0x000fc800000010ff */
[----:B------:R-:W-:Y:S01]  /*1f50*/  PRMT R19, R5, 0x7610, R19 ;  /* 0x0000761005137816 */ /* 0x000fe20000000013 */
[----:B------:R-:W-:Y:S06]  /*1f60*/  BRA `(.L_x_8) ;  /* 0x0000000800107947 */ /* 0x000fec0003800000 */
.L_x_19:
[----:B------:R-:W2:Y:S02]  /*1f70*/  LDG.E.U8 R2, desc[UR36][R2.64] ;  /* 0x0000002402027981 */ /* 0x000ea4000c1e1100 */
[C---:B--2---:R-:W-:Y:S02]  /*1f80*/  IMAD.SHL.U32 R4, R2.reuse, 0x2000000, RZ ;  /* 0x0200000002047824 */ /* 0x044fe400078e00ff */
[----:B------:R-:W-:-:S03]  /*1f90*/  IMAD.SHL.U32 R5, R2, 0x100, RZ ;  /* 0x0000010002057824 */ /* 0x000fc600078e00ff */
[----:B------:R-:W-:-:S13]  /*1fa0*/  ISETP.GT.U32.AND P0, PT, R4, 0x7ffffff, PT ;  /* 0x07ffffff0400780c */ /* 0x000fda0003f04070 */
[C---:B------:R-:W-:Y:S02]  /*1fb0*/  @!P0 LOP3.LUT R0, R5.reuse, 0x7f00, RZ, 0xc0, !PT ;  /* 0x00007f0005008812 */ /* 0x040fe400078ec0ff */
[----:B------:R-:W-:Y:S02]  /*1fc0*/  @P0 LEA.HI R4, R4, 0x70000000, RZ, 0x1c ;  /* 0x7000000004040811 */ /* 0x000fe400078fe0ff */
[----:B------:R-:W-:Y:S02]  /*1fd0*/  @!P0 LOP3.LUT R0, R0, 0x3f000000, RZ, 0xfc, !PT ;  /* 0x3f00000000008812 */ /* 0x000fe400078efcff */
[----:B------:R-:W-:-:S03]  /*1fe0*/  PRMT R5, R5, 0x9910, RZ ;  /* 0x0000991005057816 */ /* 0x000fc600000000ff */
[----:B------:R-:W-:Y:S01]  /*1ff0*/  @!P0 FADD.FTZ R0, R0, -0.5 ;  /* 0xbf00000000008421 */ /* 0x000fe20000010000 */
[----:B------:R-:W-:-:S05]  /*2000*/  @P0 FMUL.FTZ R0, R4, 1.9259299443872358531e-34 ;  /* 0x0780000004000820 */ /* 0x000fca0000410000 */
[----:B------:R-:W-:-:S04]  /*2010*/  LOP3.LUT R0, R0, 0x80000000, R5, 0xf8, !PT ;  /* 0x8000000000007812 */ /* 0x000fc800078ef805 */
[----:B------:R-:W-:-:S04]  /*2020*/  F2FP.BF16.F32.PACK_AB R0, RZ, R0 ;  /* 0x00000000ff00723e */ /* 0x000fc800000010ff */
[----:B------:R-:W-:Y:S01]  /*2030*/  PRMT R19, R0, 0x7610, R19 ;  /* 0x0000761000137816 */ /* 0x000fe20000000013 */
[----:B------:R-:W-:Y:S06]  /*2040*/  BRA `(.L_x_8) ;  /* 0x0000000400d87947 */ /* 0x000fec0003800000 */
.L_x_18:
[----:B------:R0:W5:Y:S01]  /*2050*/  LDG.E.U16 R19, desc[UR36][R2.64] ;  /* 0x0000002402137981 */ /* 0x000162000c1e1500 */
[----:B------:R-:W-:Y:S05]  /*2060*/  BRA `(.L_x_8) ;  /* 0x0000000400d07947 */ /* 0x000fea0003800000 */
.L_x_15:
[----:B------:R-:W-:-:S09]  /*2070*/  UISETP.GT.AND UP0, UPT, UR4, 0x1b, UPT ;  /* 0x0000001b0400788c */ /* 0x000fd2000bf04270 */
[----:B------:R-:W-:Y:S05]  /*2080*/  BRA.U UP0, `(.L_x_20) ;  /* 0x0000000500147547 */ /* 0x000fea000b800000 */
[----:B------:R-:W-:-:S09]  /*2090*/  UISETP.NE.AND UP0, UPT, UR4, 0x19, UPT ;  /* 0x000000190400788c */ /* 0x000fd2000bf05270 */
[----:B------:R-:W-:Y:S05]  /*20a0*/  BRA.U !UP0, `(.L_x_21) ;  /* 0x0000000108987547 */ /* 0x000fea000b800000 */
[----:B------:R-:W-:-:S09]  /*20b0*/  UISETP.NE.AND UP0, UPT, UR4, 0x1a, UPT ;  /* 0x0000001a0400788c */ /* 0x000fd2000bf05270 */
[----:B------:R-:W-:Y:S05]  /*20c0*/  BRA.U !UP0, `(.L_x_22) ;  /* 0x00000001081c7547 */ /* 0x000fea000b800000 */
[----:B------:R-:W-:-:S09]  /*20d0*/  UISETP.NE.AND UP0, UPT, UR4, 0x1b, UPT ;  /* 0x0000001b0400788c */ /* 0x000fd2000bf05270 */
[----:B------:R-:W-:Y:S05]  /*20e0*/  BRA.U UP0, `(.L_x_7) ;  /* 0x0000000500147547 */ /* 0x000fea000b800000 */
[----:B------:R-:W2:Y:S02]  /*20f0*/  LDG.E.U16 R0, desc[UR36][R2.64] ;  /* 0x0000002402007981 */ /* 0x000ea4000c1e1500 */
[----:B--2---:R-:W-:-:S04]  /*2100*/  I2FP.F32.U32 R0, R0 ;  /* 0x0000000000007245 */ /* 0x004fc80000201000 */
[----:B------:R-:W-:-:S04]  /*2110*/  F2FP.BF16.F32.PACK_AB R0, RZ, R0 ;  /* 0x00000000ff00723e */ /* 0x000fc800000010ff */
[----:B------:R-:W-:Y:S01]  /*2120*/  PRMT R19, R0, 0x7610, R19 ;  /* 0x0000761000137816 */ /* 0x000fe20000000013 */
[----:B------:R-:W-:Y:S06]  /*2130*/  BRA `(.L_x_8) ;  /* 0x00000004009c7947 */ /* 0x000fec0003800000 */
.L_x_22:
[----:B------:R-:W2:Y:S01]  /*2140*/  LDG.E.U8 R3, desc[UR36][R2.64] ;  /* 0x0000002402037981 */ /* 0x000ea2000c1e1100 */
[----:B------:R-:W-:Y:S01]  /*2150*/  BSSY.RECONVERGENT B0, `(.L_x_23) ;  /* 0x0000018000007945 */ /* 0x000fe20003800200 */
[----:B------:R-:W-:Y:S01]  /*2160*/  IMAD.MOV.U32 R0, RZ, RZ, RZ ;  /* 0x000000ffff007224 */ /* 0x000fe200078e00ff */
[----:B--2---:R-:W-:-:S13]  /*2170*/  ISETP.NE.AND P0, PT, R3, RZ, PT ;  /* 0x000000ff0300720c */ /* 0x004fda0003f05270 */
[----:B------:R-:W-:Y:S05]  /*2180*/  @!P0 BRA `(.L_x_24) ;  /* 0x0000000000508947 */ /* 0x000fea0003800000 */
[----:B------:R-:W-:-:S13]  /*2190*/  ISETP.NE.AND P0, PT, R3, 0x80, PT ;  /* 0x000000800300780c */ /* 0x000fda0003f05270 */
[----:B------:R-:W-:Y:S01]  /*21a0*/  @!P0 MOV R0, 0x7f800001 ;  /* 0x7f80000100008802 */ /* 0x000fe20000000f00 */
[----:B------:R-:W-:Y:S06]  /*21b0*/  @!P0 BRA `(.L_x_24) ;  /* 0x0000000000448947 */ /* 0x000fec0003800000 */
[--C-:B------:R-:W-:Y:S01]  /*21c0*/  SHF.R.U32.HI R0, RZ, 0x3, R3.reuse ;  /* 0x00000003ff007819 */ /* 0x100fe20000011603 */
[----:B------:R-:W-:Y:S03]  /*21d0*/  BSSY.RECONVERGENT B1, `(.L_x_25) ;  /* 0x000000c000017945 */ /* 0x000fe60003800200 */
[----:B------:R-:W-:Y:S02]  /*21e0*/  LOP3.LUT P0, R2, R0, 0xf, RZ, 0xc0, !PT ;  /* 0x0000000f00027812 */ /* 0x000fe4000780c0ff */
[----:B------:R-:W-:-:S05]  /*21f0*/  SHF.R.U32.HI R0, RZ, 0x7, R3 ;  /* 0x00000007ff007819 */ /* 0x000fca0000011603 */
[----:B------:R-:W-:Y:S01]  /*2200*/  IMAD.U32 R7, R0, -0x80000000, RZ ;  /* 0x8000000000077824 */ /* 0x000fe200078e00ff */
[----:B------:R-:W-:-:S05]  /*2210*/  LOP3.LUT R0, R3, 0x7, RZ, 0xc0, !PT ;  /* 0x0000000703007812 */ /* 0x000fca00078ec0ff */
[----:B------:R-:W-:Y:S05]  /*2220*/  @P0 BRA `(.L_x_26) ;  /* 0x0000000000180947 */ /* 0x000fea0003800000 */
[----:B------:R-:W0:Y:S02]  /*2230*/  FLO.U32 R3, R0 ;  /* 0x0000000000037300 */ /* 0x000e2400000e0000 */
[----:B0-----:R-:W-:-:S04]  /*2240*/  IADD3 R3, PT, PT, -R3, 0x1f, RZ ;  /* 0x0000001f03037810 */ /* 0x001fc80007ffe1ff */
[----:B------:R-:W-:Y:S01]  /*2250*/  IADD3 R2, PT, PT, R2, 0x1d, -R3 ;  /* 0x0000001d02027810 */ /* 0x000fe20007ffe803 */
[----:B------:R-:W-:-:S05]  /*2260*/  VIADD R5, R3, 0xffffffe4 ;  /* 0xffffffe403057836 */ /* 0x000fca0000000000 */
[----:B------:R-:W-:-:S04]  /*2270*/  SHF.L.U32 R5, R0, R5, RZ ;  /* 0x0000000500057219 */ /* 0x000fc800000006ff */
[----:B------:R-:W-:-:S07]  /*2280*/  LOP3.LUT R0, R5, 0x7, RZ, 0xc0, !PT ;  /* 0x0000000705007812 */ /* 0x000fce00078ec0ff */
.L_x_26:
[----:B------:R-:W-:Y:S05]  /*2290*/  BSYNC.RECONVERGENT B1 ;  /* 0x0000000000017941 */ /* 0x000fea0003800200 */
.L_x_25:
[----:B------:R-:W-:Y:S01]  /*22a0*/  IMAD.SHL.U32 R0, R0, 0x100000, RZ ;  /* 0x0010000000007824 */ /* 0x000fe200078e00ff */
[----:B------:R-:W-:-:S04]  /*22b0*/  LEA R2, R2, 0x3b800000, 0x17 ;  /* 0x3b80000002027811 */ /* 0x000fc800078eb8ff */
[----:B------:R-:W-:-:S07]  /*22c0*/  LOP3.LUT R0, R2, R0, R7, 0xfe, !PT ;  /* 0x0000000002007212 */ /* 0x000fce00078efe07 */
.L_x_24:
[----:B------:R-:W-:Y:S05]  /*22d0*/  BSYNC.RECONVERGENT B0 ;  /* 0x0000000000007941 */ /* 0x000fea0003800200 */
.L_x_23:
[----:B------:R-:W-:-:S04]  /*22e0*/  F2FP.BF16.F32.PACK_AB R0, RZ, R0 ;  /* 0x00000000ff00723e */ /* 0x000fc800000010ff */
[----:B------:R-:W-:Y:S01]  /*22f0*/  PRMT R19, R0, 0x7610, R19 ;  /* 0x0000761000137816 */ /* 0x000fe20000000013 */
[----:B------:R-:W-:Y:S06]  /*2300*/  BRA `(.L_x_8) ;  /* 0x0000000400287947 */ /* 0x000fec0003800000 */
.L_x_21:
        /* <DEDUP_REMOVED lines=21> */
.L_x_30:
[----:B------:R-:W-:Y:S05]  /*2460*/  BSYNC.RECONVERGENT B1 ;  /* 0x0000000000017941 */ /* 0x000fea0003800200 */
.L_x_29:
[----:B------:R-:W-:Y:S01]  /*2470*/  IMAD.SHL.U32 R0, R0, 0x200000, RZ ;  /* 0x0020000000007824 */ /* 0x000fe200078e00ff */
[----:B------:R-:W-:-:S04]  /*2480*/  LEA R2, R2, 0x37800000, 0x17 ;  /* 0x3780000002027811 */ /* 0x000fc800078eb8ff */
[----:B------:R-:W-:-:S07]  /*2490*/  LOP3.LUT R0, R2, R0, R7, 0xfe, !PT ;  /* 0x0000000002007212 */ /* 0x000fce00078efe07 */
.L_x_28:
[----:B------:R-:W-:Y:S05]  /*24a0*/  BSYNC.RECONVERGENT B0 ;  /* 0x0000000000007941 */ /* 0x000fea0003800200 */
.L_x_27:
[----:B------:R-:W-:-:S04]  /*24b0*/  F2FP.BF16.F32.PACK_AB R0, RZ, R0 ;  /* 0x00000000ff00723e */ /* 0x000fc800000010ff */
[----:B------:R-:W-:Y:S01]  /*24c0*/  PRMT R19, R0, 0x7610, R19 ;  /* 0x0000761000137816 */ /* 0x000fe20000000013 */
[----:B------:R-:W-:Y:S06]  /*24d0*/  BRA `(.L_x_8) ;  /* 0x0000000000b47947 */ /* 0x000fec0003800000 */
.L_x_20:
[----:B------:R-:W-:-:S09]  /*24e0*/  UISETP.NE.AND UP0, UPT, UR4, 0x1c, UPT ;  /* 0x0000001c0400788c */ /* 0x000fd2000bf05270 */
[----:B------:R-:W-:Y:S05]  /*24f0*/  BRA.U !UP0, `(.L_x_31) ;  /* 0x00000001089c7547 */ /* 0x000fea000b800000 */
[----:B------:R-:W-:-:S09]  /*2500*/  UISETP.NE.AND UP0, UPT, UR4, 0x1d, UPT ;  /* 0x0000001d0400788c */ /* 0x000fd2000bf05270 */
[----:B------:R-:W-:Y:S05]  /*2510*/  BRA.U !UP0, `(.L_x_32) ;  /* 0x0000000108807547 */ /* 0x000fea000b800000 */
[----:B------:R-:W-:-:S09]  /*2520*/  UISETP.NE.AND UP0, UPT, UR4, 0x2c, UPT ;  /* 0x0000002c0400788c */ /* 0x000fd2000bf05270 */
[----:B------:R-:W-:Y:S05]  /*2530*/  BRA.U !UP0, `(.L_x_33) ;  /* 0x0000000108487547 */ /* 0x000fea000b800000 */
.L_x_7:
[----:B------:R-:W-:Y:S01]  /*2540*/  MOV R2, 0x0 ;  /* 0x0000000000027802 */ /* 0x000fe20000000f00 */
[----:B------:R-:W0:Y:S01]  /*2550*/  LDCU.64 UR4, c[0x4][0x128] ;  /* 0x01002500ff0477ac */ /* 0x000e220008000a00 */
[----:B------:R-:W-:Y:S02]  /*2560*/  HFMA2 R8, -RZ, RZ, 0, 4.64916229248046875e-06 ;  /* 0x0000004eff087431 */ /* 0x000fe400000001ff */
[----:B------:R-:W-:Y:S01]  /*2570*/  IMAD.MOV.U32 R12, RZ, RZ, 0x1 ;  /* 0x00000001ff0c7424 */ /* 0x000fe200078e00ff */
[----:B------:R-:W1:Y:S01]  /*2580*/  LDCU.64 UR6, c[0x4][0x130] ;  /* 0x01002600ff0677ac */ /* 0x000e620008000a00 */
[----:B------:R-:W2:Y:S01]  /*2590*/  LDC.64 R2, c[0x4][R2] ;  /* 0x0100000002027b82 */ /* 0x000ea20000000a00 */
[----:B------:R-:W-:Y:S01]  /*25a0*/  IMAD.MOV.U32 R13, RZ, RZ, RZ ;  /* 0x000000ffff0d7224 */ /* 0x000fe200078e00ff */
[----:B------:R-:W3:Y:S01]  /*25b0*/  LDCU.64 UR8, c[0x4][0x38] ;  /* 0x01000700ff0877ac */ /* 0x000ee20008000a00 */
[----:B0-----:R-:W-:Y:S01]  /*25c0*/  IMAD.U32 R4, RZ, RZ, UR4 ;  /* 0x00000004ff047e24 */ /* 0x001fe2000f8e00ff */
[----:B------:R-:W-:Y:S01]  /*25d0*/  MOV R5, UR5 ;  /* 0x0000000500057c02 */ /* 0x000fe20008000f00 */
[----:B-1----:R-:W-:-:S02]  /*25e0*/  IMAD.U32 R6, RZ, RZ, UR6 ;  /* 0x00000006ff067e24 */ /* 0x002fc4000f8e00ff */
[----:B------:R-:W-:Y:S02]  /*25f0*/  IMAD.U32 R7, RZ, RZ, UR7 ;  /* 0x00000007ff077e24 */ /* 0x000fe4000f8e00ff */
[----:B---3--:R-:W-:Y:S02]  /*2600*/  IMAD.U32 R10, RZ, RZ, UR8 ;  /* 0x00000008ff0a7e24 */ /* 0x008fe4000f8e00ff */
[----:B------:R-:W-:-:S07]  /*2610*/  IMAD.U32 R11, RZ, RZ, UR9 ;  /* 0x00000009ff0b7e24 */ /* 0x000fce000f8e00ff */
[----:B------:R-:W-:-:S07]  /*2620*/  LEPC R20, `(.L_x_34) ;  /* 0x000000001014794e */ /* 0x000fce0000000000 */
[----:B--2---:R-:W-:Y:S05]  /*2630*/  CALL.ABS.NOINC R2 ;  /* 0x0000000002007343 */ /* 0x004fea0003c00000 */
.L_x_34:
[----:B------:R-:W-:Y:S01]  /*2640*/  PRMT R19, RZ, 0x7610, R19 ;  /* 0x00007610ff137816 */ /* 0x000fe20000000013 */
[----:B------:R-:W-:Y:S06]  /*2650*/  BRA `(.L_x_8) ;  /* 0x0000000000547947 */ /* 0x000fec0003800000 */
.L_x_33:
[----:B------:R-:W2:Y:S01]  /*2660*/  LDG.E.U8 R2, desc[UR36][R2.64] ;  /* 0x0000002402027981 */ /* 0x000ea2000c1e1100 */
[----:B------:R-:W-:Y:S01]  /*2670*/  BSSY.RECONVERGENT B0, `(.L_x_35) ;  /* 0x0000007000007945 */ /* 0x000fe20003800200 */
[----:B------:R-:W-:Y:S01]  /*2680*/  IMAD.MOV.U32 R0, RZ, RZ, 0x400000 ;  /* 0x00400000ff007424 */ /* 0x000fe200078e00ff */
[----:B--2---:R-:W-:-:S13]  /*2690*/  ISETP.NE.AND P0, PT, R2, RZ, PT ;  /* 0x000000ff0200720c */ /* 0x004fda0003f05270 */
[----:B------:R-:W-:Y:S05]  /*26a0*/  @!P0 BRA `(.L_x_36) ;  /* 0x00000000000c8947 */ /* 0x000fea0003800000 */
[----:B------:R-:W-:-:S13]  /*26b0*/  ISETP.NE.AND P0, PT, R2, 0xff, PT ;  /* 0x000000ff0200780c */ /* 0x000fda0003f05270 */
[----:B------:R-:W-:Y:S01]  /*26c0*/  @!P0 IMAD.MOV.U32 R0, RZ, RZ, 0x7f800001 ;  /* 0x7f800001ff008424 */ /* 0x000fe200078e00ff */
[----:B------:R-:W-:-:S07]  /*26d0*/  @P0 SHF.L.U32 R0, R2, 0x17, RZ ;  /* 0x0000001702000819 */ /* 0x000fce00000006ff */
.L_x_36:
[----:B------:R-:W-:Y:S05]  /*26e0*/  BSYNC.RECONVERGENT B0 ;  /* 0x0000000000007941 */ /* 0x000fea0003800200 */
.L_x_35:
[----:B------:R-:W-:-:S04]  /*26f0*/  F2FP.BF16.F32.PACK_AB R0, RZ, R0 ;  /* 0x00000000ff00723e */ /* 0x000fc800000010ff */
[----:B------:R-:W-:Y:S01]  /*2700*/  PRMT R19, R0, 0x7610, R19 ;  /* 0x0000761000137816 */ /* 0x000fe20000000013 */
[----:B------:R-:W-:Y:S06]  /*2710*/  BRA `(.L_x_8) ;  /* 0x0000000000247947 */ /* 0x000fec0003800000 */
.L_x_32:
[----:B------:R-:W2:Y:S02]  /*2720*/  LDG.E.64 R2, desc[UR36][R2.64] ;  /* 0x0000002402027981 */ /* 0x000ea4000c1e1b00 */
[----:B--2---:R-:W0:Y:S02]  /*2730*/  I2F.U64 R0, R2 ;  /* 0x0000000200007312 */ /* 0x004e240000301000 */
[----:B0-----:R-:W-:-:S04]  /*2740*/  F2FP.BF16.F32.PACK_AB R0, RZ, R0 ;  /* 0x00000000ff00723e */ /* 0x001fc800000010ff */
[----:B------:R-:W-:Y:S01]  /*2750*/  PRMT R19, R0, 0x7610, R19 ;  /* 0x0000761000137816 */ /* 0x000fe20000000013 */
[----:B------:R-:W-:Y:S06]  /*2760*/  BRA `(.L_x_8) ;  /* 0x0000000000107947 */ /* 0x000fec0003800000 */
.L_x_31:
[----:B------:R-:W2:Y:S02]  /*2770*/  LDG.E R2, desc[UR36][R2.64] ;  /* 0x0000002402027981 */ /* 0x000ea4000c1e1900 */
[----:B--2---:R-:W-:-:S04]  /*2780*/  I2FP.F32.U32 R0, R2 ;  /* 0x0000000200007245 */ /* 0x004fc80000201000 */
[----:B------:R-:W-:-:S04]  /*2790*/  F2FP.BF16.F32.PACK_AB R0, RZ, R0 ;  /* 0x00000000ff00723e */ /* 0x000fc800000010ff */
[----:B------:R-:W-:-:S07]  /*27a0*/  PRMT R19, R0, 0x7610, R19 ;  /* 0x0000761000137816 */ /* 0x000fce0000000013 */
.L_x_8:
        /* <DEDUP_REMOVED lines=16> */
[----:B0-----:R-:W-:Y:S01]  /*28b0*/  F2FP.BF16.F32.PACK_AB R0, RZ, R0 ;  /* 0x00000000ff00723e */ /* 0x001fe200000010ff */
[----:B------:R-:W-:Y:S06]  /*28c0*/  BRA `(.L_x_42) ;  /* 0x0000000c00947947 */ /* 0x000fec0003800000 */
.L_x_40:
[----:B------:R-:W2:Y:S02]  /*28d0*/  LDG.E.U8 R2, desc[UR36][R2.64] ;  /* 0x0000002402027981 */ /* 0x000ea4000c1e1100 */
[----:B--2---:R-:W-:-:S04]  /*28e0*/  I2FP.F32.U32 R0, R2 ;  /* 0x0000000200007245 */ /* 0x004fc80000201000 */
[----:B------:R-:W-:Y:S01]  /*28f0*/  F2FP.BF16.F32.PACK_AB R0, RZ, R0 ;  /* 0x00000000ff00723e */ /* 0x000fe200000010ff */
[----:B------:R-:W-:Y:S06]  /*2900*/  BRA `(.L_x_42) ;  /* 0x0000000c00847947 */ /* 0x000fec0003800000 */
.L_x_39:
        /* <DEDUP_REMOVED lines=8> */
[----:B0-----:R-:W-:Y:S01]  /*2990*/  F2FP.BF16.F32.PACK_AB R0, RZ, R0 ;  /* 0x00000000ff00723e */ /* 0x001fe200000010ff */
[----:B------:R-:W-:Y:S06]  /*29a0*/  BRA `(.L_x_42) ;  /* 0x0000000c005c7947 */ /* 0x000fec0003800000 */
.L_x_44:
[----:B------:R-:W2:Y:S02]  /*29b0*/  LDG.E R2, desc[UR36][R2.64] ;  /* 0x0000002402027981 */ /* 0x000ea4000c1e1900 */
[----:B--2---:R-:W-:-:S04]  /*29c0*/  I2FP.F32.S32 R0, R2 ;  /* 0x0000000200007245 */ /* 0x004fc80000201400 */
[----:B------:R-:W-:Y:S01]  /*29d0*/  F2FP.BF16.F32.PACK_AB R0, RZ, R0 ;  /* 0x00000000ff00723e */ /* 0x000fe200000010ff */
[----:B------:R-:W-:Y:S06]  /*29e0*/  BRA `(.L_x_42) ;  /* 0x0000000c004c7947 */ /* 0x000fec0003800000 */
.L_x_43:
[----:B------:R-:W2:Y:S02]  /*29f0*/  LDG.E.U16 R2, desc[UR36][R2.64] ;  /* 0x0000002402027981 */ /* 0x000ea4000c1e1500 */
[----:B--2---:R-:W0:Y:S02]  /*2a00*/  I2F.S16 R0, R2 ;  /* 0x0000000200007306 */ /* 0x004e240000101400 */
[----:B0-----:R-:W-:Y:S01]  /*2a10*/  F2FP.BF16.F32.PACK_AB R0, RZ, R0 ;  /* 0x00000000ff00723e */ /* 0x001fe200000010ff */
[----:B------:R-:W-:Y:S06]  /*2a20*/  BRA `(.L_x_42) ;  /* 0x0000000c003c7947 */ /* 0x000fec0003800000 */
.L_x_38:
        /* <DEDUP_REMOVED lines=9> */
.L_x_46:
[----:B------:R-:W2:Y:S02]  /*2ac0*/  LDG.E.U16 R0, desc[UR36][R2.64] ;  /* 0x0000002402007981 */ /* 0x000ea4000c1e1500 */
[----:B--2---:R-:W-:-:S05]  /*2ad0*/  HADD2.F32 R0, -RZ, R0.H0_H0 ;  /* 0x20000000ff007230 */ /* 0x004fca0000004100 */
[----:B------:R-:W-:Y:S01]  /*2ae0*/  F2FP.BF16.F32.PACK_AB R0, RZ, R0 ;  /* 0x00000000ff00723e */ /* 0x000fe200000010ff */
[----:B------:R-:W-:Y:S06]  /*2af0*/  BRA `(.L_x_42) ;  /* 0x0000000c00087947 */ /* 0x000fec0003800000 */
.L_x_45:
        /* <DEDUP_REMOVED lines=9> */
.L_x_48:
[----:B------:R-:W2:Y:S02]  /*2b90*/  LDG.E.U16 R2, desc[UR36][R2.64] ;  /* 0x0000002402027981 */ /* 0x000ea4000c1e1500 */
[----:B--2---:R-:W-:-:S05]  /*2ba0*/  HADD2.F32 R0, -RZ, R2.H0_H0 ;  /* 0x20000002ff007230 */ /* 0x004fca0000004100 */
[----:B------:R-:W-:Y:S01]  /*2bb0*/  F2FP.BF16.F32.PACK_AB R0, RZ, R0 ;  /* 0x00000000ff00723e */ /* 0x000fe200000010ff */
[----:B------:R-:W-:Y:S06]  /*2bc0*/  BRA `(.L_x_42) ;  /* 0x0000000800d47947 */ /* 0x000fec0003800000 */
.L_x_47:
[----:B------:R-:W2:Y:S01]  /*2bd0*/  LDG.E.64 R2, desc[UR36][R2.64] ;  /* 0x0000002402027981 */ /* 0x000ea2000c1e1b00 */
[----:B------:R-:W-:Y:S01]  /*2be0*/  UMOV UR4, 0xf0000000 ;  /* 0xf000000000047882 */ /* 0x000fe20000000000 */
[----:B------:R-:W-:Y:S01]  /*2bf0*/  UMOV UR5, 0x380fffff ;  /* 0x380fffff00057882 */ /* 0x000fe20000000000 */
[----:B--2---:R-:W0:Y:S01]  /*2c00*/  F2F.F32.F64 R0, R2 ;  /* 0x0000000200007310 */ /* 0x004e220000301000 */
[----:B------:R-:W-:-:S14]  /*2c10*/  DSETP.GEU.AND P0, PT, |R2|, UR4, PT ;  /* 0x0000000402007e2a */ /* 0x000fdc000bf0e200 */
[----:B0-----:R-:W-:-:S05]  /*2c20*/  @!P0 FMUL R0, R0, 1.175494350822287508e-38 ;  /* 0x0080000000008820 */ /* 0x001fca0000400000 */
[----:B------:R-:W-:Y:S01]  /*2c30*/  F2FP.BF16.F32.PACK_AB R0, RZ, R0 ;  /* 0x00000000ff00723e */ /* 0x000fe200000010ff */
[----:B------:R-:W-:Y:S06]  /*2c40*/  BRA `(.L_x_42) ;  /* 0x0000000800b47947 */ /* 0x000fec0003800000 */
.L_x_37:
        /* <DEDUP_REMOVED lines=11> */
[----:B------:R-:W-:Y:S01]  /*2d00*/  F2FP.BF16.F32.PACK_AB R0, RZ, R0 ;  /* 0x00000000ff00723e */ /* 0x000fe200000010ff */
[----:B------:R-:W-:Y:S06]  /*2d10*/  BRA `(.L_x_42) ;  /* 0x0000000800807947 */ /* 0x000fec0003800000 */
.L_x_51:
        /* <DEDUP_REMOVED lines=8> */
.L_x_50:
[----:B------:R-:W-:-:S09]  /*2da0*/  UISETP.NE.AND UP0, UPT, UR4, 0xf, UPT ;  /* 0x0000000f0400788c */ /* 0x000fd2000bf05270 */
[----:B------:R-:W-:Y:S05]  /*2db0*/  BRA.U !UP0, `(.L_x_52) ;  /* 0x0000000108987547 */ /* 0x000fea000b800000 */
[----:B------:R-:W-:-:S09]  /*2dc0*/  UISETP.NE.AND UP0, UPT, UR4, 0x17, UPT ;  /* 0x000000170400788c */ /* 0x000fd2000bf05270 */
[----:B------:R-:W-:Y:S05]  /*2dd0*/  BRA.U !UP0, `(.L_x_53) ;  /* 0x00000001085c7547 */ /* 0x000fea000b800000 */
[----:B------:R-:W-:-:S09]  /*2de0*/  UISETP.NE.AND UP0, UPT, UR4, 0x18, UPT ;  /* 0x000000180400788c */ /* 0x000fd2000bf05270 */
[----:B------:R-:W-:Y:S05]  /*2df0*/  BRA.U UP0, `(.L_x_41) ;  /* 0x0000000500b87547 */ /* 0x000fea000b800000 */
[----:B------:R-:W2:Y:S01]  /*2e00*/  LDG.E.U8 R0, desc[UR36][R2.64] ;  /* 0x0000002402007981 */ /* 0x000ea2000c1e1100 */
[----:B------:R-:W-:Y:S02]  /*2e10*/  IMAD.MOV.U32 R6, RZ, RZ, 0x1f ;  /* 0x0000001fff067424 */ /* 0x000fe400078e00ff */
[----:B--2---:R-:W-:-:S05]  /*2e20*/  IMAD.SHL.U32 R0, R0, 0x1000000, RZ ;  /* 0x0100000000007824 */ /* 0x004fca00078e00ff */
[C---:B------:R-:W-:Y:S02]  /*2e30*/  LOP3.LUT R4, R0.reuse, 0x7f000000, RZ, 0xc0, !PT ;  /* 0x7f00000000047812 */ /* 0x040fe400078ec0ff */
[----:B------:R-:W-:Y:S02]  /*2e40*/  LOP3.LUT P0, RZ, R0, 0x7f000000, RZ, 0xc0, !PT ;  /* 0x7f00000000ff7812 */ /* 0x000fe4000780c0ff */
[----:B------:R-:W0:Y:S02]  /*2e50*/  FLO.U32 R5, R4 ;  /* 0x0000000400057300 */ /* 0x000e2400000e0000 */
[----:B0-----:R-:W-:-:S05]  /*2e60*/  IMAD.MOV R5, RZ, RZ, -R5 ;  /* 0x000000ffff057224 */ /* 0x001fca00078e0a05 */
[----:B------:R-:W-:-:S04]  /*2e70*/  VIADDMNMX.U32 R5, R5, R6, 0x4, !PT ;  /* 0x0000000405057446 */ /* 0x000fc80007800006 */
[----:B------:R-:W-:-:S04]  /*2e80*/  IADD3 R5, PT, PT, R5, -0x4, RZ ;  /* 0xfffffffc05057810 */ /* 0x000fc80007ffe0ff */
[C---:B------:R-:W-:Y:S01]  /*2e90*/  SHF.L.U32 R6, R4.reuse, R5, RZ ;  /* 0x0000000504067219 */ /* 0x040fe200000006ff */
[----:B------:R-:W-:Y:S02]  /*2ea0*/  IMAD.SHL.U32 R7, R5, 0x800000, RZ ;  /* 0x0080000005077824 */ /* 0x000fe400078e00ff */
[----:B------:R-:W-:-:S03]  /*2eb0*/  VIADD R5, R4, 0x1000000 ;  /* 0x0100000004057836 */ /* 0x000fc60000000000 */
        /* <DEDUP_REMOVED lines=9> */
.L_x_53:
[----:B------:R-:W2:Y:S02]  /*2f50*/  LDG.E.U8 R2, desc[UR36][R2.64] ;  /* 0x0000002402027981 */ /* 0x000ea4000c1e1100 */
[C---:B--2---:R-:W-:Y:S01]  /*2f60*/  IMAD.SHL.U32 R4, R2.reuse, 0x2000000, RZ ;  /* 0x0200000002047824 */ /* 0x044fe200078e00ff */
[----:B------:R-:W-:-:S04]  /*2f70*/  SHF.L.U32 R5, R2, 0x8, RZ ;  /* 0x0000000802057819 */ /* 0x000fc800000006ff */
        /* <DEDUP_REMOVED lines=8> */
[----:B------:R-:W-:Y:S01]  /*3000*/  F2FP.BF16.F32.PACK_AB R0, RZ, R0 ;  /* 0x00000000ff00723e */ /* 0x000fe200000010ff */
[----:B------:R-:W-:Y:S06]  /*3010*/  BRA `(.L_x_42) ;  /* 0x0000000400c07947 */ /* 0x000fec0003800000 */
.L_x_52:
[----:B------:R0:W5:Y:S01]  /*3020*/  LDG.E.U16 R0, desc[UR36][R2.64] ;  /* 0x0000002402007981 */ /* 0x000162000c1e1500 */
[----:B------:R-:W-:Y:S05]  /*3030*/  BRA `(.L_x_42) ;  /* 0x0000000400b87947 */ /* 0x000fea0003800000 */
.L_x_49:
        /* <DEDUP_REMOVED lines=10> */
[----:B------:R-:W-:Y:S01]  /*30e0*/  F2FP.BF16.F32.PACK_AB R0, RZ, R0 ;  /* 0x00000000ff00723e */ /* 0x000fe200000010ff */
[----:B------:R-:W-:Y:S06]  /*30f0*/  BRA `(.L_x_42) ;  /* 0x0000000400887947 */ /* 0x000fec0003800000 */
.L_x_56:
[----:B------:R-:W2:Y:S01]  /*3100*/  LDG.E.U8 R3, desc[UR36][R2.64] ;  /* 0x0000002402037981 */ /* 0x000ea2000c1e1100 */
[----:B------:R-:W-:Y:S01]  /*3110*/  BSSY.RECONVERGENT B0, `(.L_x_57) ;  /* 0x0000018000007945 */ /* 0x000fe20003800200 */
[----:B------:R-:W-:Y:S01]  /*3120*/  IMAD.MOV.U32 R0, RZ, RZ, RZ ;  /* 0x000000ffff007224 */ /* 0x000fe200078e00ff */
[----:B--2---:R-:W-:-:S13]  /*3130*/  ISETP.NE.AND P0, PT, R3, RZ, PT ;  /* 0x000000ff0300720c */ /* 0x004fda0003f05270 */
[----:B------:R-:W-:Y:S05]  /*3140*/  @!P0 BRA `(.L_x_58) ;  /* 0x0000000000508947 */ /* 0x000fea0003800000 */
[----:B------:R-:W-:-:S13]  /*3150*/  ISETP.NE.AND P0, PT, R3, 0x80, PT ;  /* 0x000000800300780c */ /* 0x000fda0003f05270 */
[----:B------:R-:W-:Y:S01]  /*3160*/  @!P0 IMAD.MOV.U32 R0, RZ, RZ, 0x7f800001 ;  /* 0x7f800001ff008424 */ /* 0x000fe200078e00ff */
        /* <DEDUP_REMOVED lines=14> */
.L_x_60:
[----:B------:R-:W-:Y:S05]  /*3250*/  BSYNC.RECONVERGENT B1 ;  /* 0x0000000000017941 */ /* 0x000fea0003800200 */
.L_x_59:
[----:B------:R-:W-:Y:S02]  /*3260*/  SHF.L.U32 R0, R0, 0x14, RZ ;  /* 0x0000001400007819 */ /* 0x000fe400000006ff */
[----:B------:R-:W-:-:S04]  /*3270*/  LEA R2, R2, 0x3b800000, 0x17 ;  /* 0x3b80000002027811 */ /* 0x000fc800078eb8ff */
[----:B------:R-:W-:-:S07]  /*3280*/  LOP3.LUT R0, R2, R0, R7, 0xfe, !PT ;  /* 0x0000000002007212 */ /* 0x000fce00078efe07 */
.L_x_58:
[----:B------:R-:W-:Y:S05]  /*3290*/  BSYNC.RECONVERGENT B0 ;  /* 0x0000000000007941 */ /* 0x000fea0003800200 */
.L_x_57:
[----:B------:R-:W-:Y:S01]  /*32a0*/  F2FP.BF16.F32.PACK_AB R0, RZ, R0 ;  /* 0x00000000ff00723e */ /* 0x000fe200000010ff */
[----:B------:R-:W-:Y:S06]  /*32b0*/  BRA `(.L_x_42) ;  /* 0x0000000400187947 */ /* 0x000fec0003800000 */
.L_x_55:
        /* <DEDUP_REMOVED lines=21> */
.L_x_64:
[----:B------:R-:W-:Y:S05]  /*3410*/  BSYNC.RECONVERGENT B1 ;  /* 0x0000000000017941 */ /* 0x000fea0003800200 */
.L_x_63:
[----:B------:R-:W-:Y:S02]  /*3420*/  SHF.L.U32 R0, R0, 0x15, RZ ;  /* 0x0000001500007819 */ /* 0x000fe400000006ff */
[----:B------:R-:W-:-:S04]  /*3430*/  LEA R2, R2, 0x37800000, 0x17 ;  /* 0x3780000002027811 */ /* 0x000fc800078eb8ff */
[----:B------:R-:W-:-:S07]  /*3440*/  LOP3.LUT R0, R2, R0, R7, 0xfe, !PT ;  /* 0x0000000002007212 */ /* 0x000fce00078efe07 */
.L_x_62:
[----:B------:R-:W-:Y:S05]  /*3450*/  BSYNC.RECONVERGENT B0 ;  /* 0x0000000000007941 */ /* 0x000fea0003800200 */
.L_x_61:
[----:B------:R-:W-:Y:S01]  /*3460*/  F2FP.BF16.F32.PACK_AB R0, RZ, R0 ;  /* 0x00000000ff00723e */ /* 0x000fe200000010ff */
[----:B------:R-:W-:Y:S06]  /*3470*/  BRA `(.L_x_42) ;  /* 0x0000000000a87947 */ /* 0x000fec0003800000 */
.L_x_54:
[----:B------:R-:W-:-:S09]  /*3480*/  UISETP.NE.AND UP0, UPT, UR4, 0x1c, UPT ;  /* 0x0000001c0400788c */ /* 0x000fd2000bf05270 */
[----:B------:R-:W-:Y:S05]  /*3490*/  BRA.U !UP0, `(.L_x_65) ;  /* 0x0000000108947547 */ /* 0x000fea000b800000 */
[----:B------:R-:W-:-:S09]  /*34a0*/  UISETP.NE.AND UP0, UPT, UR4, 0x1d, UPT ;  /* 0x0000001d0400788c */ /* 0x000fd2000bf05270 */
[----:B------:R-:W-:Y:S05]  /*34b0*/  BRA.U !UP0, `(.L_x_66) ;  /* 0x00000001087c7547 */ /* 0x000fea000b800000 */
[----:B------:R-:W-:-:S09]  /*34c0*/  UISETP.NE.AND UP0, UPT, UR4, 0x2c, UPT ;  /* 0x0000002c0400788c */ /* 0x000fd2000bf05270 */
[----:B------:R-:W-:Y:S05]  /*34d0*/  BRA.U !UP0, `(.L_x_67) ;  /* 0x0000000108487547 */ /* 0x000fea000b800000 */
.L_x_41:
[----:B------:R-:W-:Y:S01]  /*34e0*/  MOV R2, 0x0 ;  /* 0x0000000000027802 */ /* 0x000fe20000000f00 */
[----:B------:R-:W0:Y:S01]  /*34f0*/  LDCU.64 UR4, c[0x4][0x128] ;  /* 0x01002500ff0477ac */ /* 0x000e220008000a00 */
[----:B------:R-:W-:Y:S02]  /*3500*/  IMAD.MOV.U32 R8, RZ, RZ, 0x4e ;  /* 0x0000004eff087424 */ /* 0x000fe400078e00ff */
[----:B------:R-:W-:Y:S01]  /*3510*/  IMAD.MOV.U32 R12, RZ, RZ, 0x1 ;  /* 0x00000001ff0c7424 */ /* 0x000fe200078e00ff */
[----:B------:R-:W1:Y:S01]  /*3520*/  LDCU.64 UR6, c[0x4][0x130] ;  /* 0x01002600ff0677ac */ /* 0x000e620008000a00 */
[----:B------:R-:W2:Y:S01]  /*3530*/  LDC.64 R2, c[0x4][R2] ;  /* 0x0100000002027b82 */ /* 0x000ea20000000a00 */
[----:B------:R-:W-:Y:S01]  /*3540*/  IMAD.MOV.U32 R13, RZ, RZ, RZ ;  /* 0x000000ffff0d7224 */ /* 0x000fe200078e00ff */
[----:B------:R-:W3:Y:S01]  /*3550*/  LDCU.64 UR8, c[0x4][0x38] ;  /* 0x01000700ff0877ac */ /* 0x000ee20008000a00 */
[----:B0-----:R-:W-:Y:S02]  /*3560*/  IMAD.U32 R4, RZ, RZ, UR4 ;  /* 0x00000004ff047e24 */ /* 0x001fe4000f8e00ff */
[----:B------:R-:W-:-:S02]  /*3570*/  IMAD.U32 R5, RZ, RZ, UR5 ;  /* 0x00000005ff057e24 */ /* 0x000fc4000f8e00ff */
[----:B-1----:R-:W-:Y:S02]  /*3580*/  IMAD.U32 R6, RZ, RZ, UR6 ;  /* 0x00000006ff067e24 */ /* 0x002fe4000f8e00ff */
[----:B------:R-:W-:Y:S01]  /*3590*/  IMAD.U32 R7, RZ, RZ, UR7 ;  /* 0x00000007ff077e24 */ /* 0x000fe2000f8e00ff */
[----:B---3--:R-:W-:Y:S01]  /*35a0*/  MOV R10, UR8 ;  /* 0x00000008000a7c02 */ /* 0x008fe20008000f00 */
[----:B------:R-:W-:-:S07]  /*35b0*/  IMAD.U32 R11, RZ, RZ, UR9 ;  /* 0x00000009ff0b7e24 */ /* 0x000fce000f8e00ff */
[----:B------:R-:W-:-:S07]  /*35c0*/  LEPC R20, `(.L_x_68) ;  /* 0x000000001014794e */ /* 0x000fce0000000000 */
[----:B--2--5:R-:W-:Y:S05]  /*35d0*/  CALL.ABS.NOINC R2 ;  /* 0x0000000002007343 */ /* 0x024fea0003c00000 */
.L_x_68:
[----:B------:R-:W-:Y:S01]  /*35e0*/  PRMT R0, RZ, 0x7610, R0 ;  /* 0x00007610ff007816 */ /* 0x000fe20000000000 */
[----:B------:R-:W-:Y:S06]  /*35f0*/  BRA `(.L_x_42) ;  /* 0x0000000000487947 */ /* 0x000fec0003800000 */
.L_x_67:
[----:B------:R-:W2:Y:S01]  /*3600*/  LDG.E.U8 R2, desc[UR36][R2.64] ;  /* 0x0000002402027981 */ /* 0x000ea2000c1e1100 */
[----:B------:R-:W-:Y:S01]  /*3610*/  BSSY.RECONVERGENT B0, `(.L_x_69) ;  /* 0x0000007000007945 */ /* 0x000fe20003800200 */
[----:B------:R-:W-:Y:S01]  /*3620*/  HFMA2 R0, -RZ, RZ, 3.814697265625e-06, 0 ;  /* 0x00400000ff007431 */ /* 0x000fe200000001ff */
[----:B--2---:R-:W-:-:S13]  /*3630*/  ISETP.NE.AND P0, PT, R2, RZ, PT ;  /* 0x000000ff0200720c */ /* 0x004fda0003f05270 */
[----:B------:R-:W-:Y:S05]  /*3640*/  @!P0 BRA `(.L_x_70) ;  /* 0x00000000000c8947 */ /* 0x000fea0003800000 */
[----:B------:R-:W-:-:S13]  /*3650*/  ISETP.NE.AND P0, PT, R2, 0xff, PT ;  /* 0x000000ff0200780c */ /* 0x000fda0003f05270 */
[----:B------:R-:W-:Y:S02]  /*3660*/  @!P0 IMAD.MOV.U32 R0, RZ, RZ, 0x7f800001 ;  /* 0x7f800001ff008424 */ /* 0x000fe400078e00ff */
[----:B------:R-:W-:-:S07]  /*3670*/  @P0 IMAD.SHL.U32 R0, R2, 0x800000, RZ ;  /* 0x0080000002000824 */ /* 0x000fce00078e00ff */
.L_x_70:
[----:B------:R-:W-:Y:S05]  /*3680*/  BSYNC.RECONVERGENT B0 ;  /* 0x0000000000007941 */ /* 0x000fea0003800200 */
.L_x_69:
[----:B------:R-:W-:Y:S01]  /*3690*/  F2FP.BF16.F32.PACK_AB R0, RZ, R0 ;  /* 0x00000000ff00723e */ /* 0x000fe200000010ff */
[----:B------:R-:W-:Y:S06]  /*36a0*/  BRA `(.L_x_42) ;  /* 0x00000000001c7947 */ /* 0x000fec0003800000 */
.L_x_66:
[----:B------:R-:W2:Y:S02]  /*36b0*/  LDG.E.64 R2, desc[UR36][R2.64] ;  /* 0x0000002402027981 */ /* 0x000ea4000c1e1b00 */
[----:B--2---:R-:W0:Y:S02]  /*36c0*/  I2F.U64 R0, R2 ;  /* 0x0000000200007312 */ /* 0x004e240000301000 */
[----:B0-----:R-:W-:Y:S01]  /*36d0*/  F2FP.BF16.F32.PACK_AB R0, RZ, R0 ;  /* 0x00000000ff00723e */ /* 0x001fe200000010ff */
[----:B------:R-:W-:Y:S06]  /*36e0*/  BRA `(.L_x_42) ;  /* 0x00000000000c7947 */ /* 0x000fec0003800000 */
.L_x_65:
[----:B------:R-:W2:Y:S02]  /*36f0*/  LDG.E R2, desc[UR36][R2.64] ;  /* 0x0000002402027981 */ /* 0x000ea4000c1e1900 */
[----:B--2---:R-:W-:-:S04]  /*3700*/  I2FP.F32.U32 R0, R2 ;  /* 0x0000000200007245 */ /* 0x004fc80000201000 */
[----:B------:R-:W-:-:S07]  /*3710*/  F2FP.BF16.F32.PACK_AB R0, RZ, R0 ;  /* 0x00000000ff00723e */ /* 0x000fce00000010ff */
.L_x_42:
[----:B-----5:R-:W-:Y:S01]  /*3720*/  IMAD.U32 R0, R0, 0x10000, RZ ;  /* 0x0001000000007824 */ /* 0x020fe200078e00ff */
[----:B------:R-:W-:Y:S01]  /*3730*/  MOV R6, 0x3aae005b ;  /* 0x3aae005b00067802 */ /* 0x000fe20000000f00 */
[----:B------:R-:W-:Y:S01]  /*3740*/  IMAD.MOV.U32 R4, RZ, RZ, 0x38eb4c3a ;  /* 0x38eb4c3aff047424 */ /* 0x000fe200078e00ff */
[----:B------:R-:W1:Y:S01]  /*3750*/  LDCU.64 UR6, c[0x0][0x5e8] ;  /* 0x0000bd00ff0677ac */ /* 0x000e620008000a00 */
[----:B0-----:R-:W-:Y:S01]  /*3760*/  FMUL.FTZ R2, R0, 0.70710676908493041992 ;  /* 0x3f3504f300027820 */ /* 0x001fe20000410000 */
[----:B------:R-:W-:Y:S02]  /*3770*/  IMAD.MOV.U32 R5, RZ, RZ, 0x3c09919f ;  /* 0x3c09919fff057424 */ /* 0x000fe400078e00ff */
[----:B------:R-:W-:Y:S02]  /*3780*/  IMAD.MOV.U32 R7, RZ, RZ, 0x3d24d99a ;  /* 0x3d24d99aff077424 */ /* 0x000fe400078e00ff */
[C---:B------:R-:W-:Y:S01]  /*3790*/  FADD.FTZ R3, |R2|.reuse, -RZ ;  /* 0x800000ff02037221 */ /* 0x040fe20000010200 */
[----:B------:R-:W-:Y:S01]  /*37a0*/  FSETP.GE.FTZ.AND P0, PT, |R2|, 1.0029599666595458984, PT ;  /* 0x3f8060fe0200780b */ /* 0x000fe20003f16200 */
[----:B------:R-:W-:Y:S01]  /*37b0*/  IMAD.MOV.U32 R8, RZ, RZ, 0x3f69b4f9 ;  /* 0x3f69b4f9ff087424 */ /* 0x000fe200078e00ff */
[----:B------:R-:W-:Y:S01]  /*37c0*/  UPRMT UR4, UR43, 0x9910, URZ ;  /* 0x000099102b047896 */ /* 0x000fe200080000ff */
[----:B------:R-:W-:Y:S01]  /*37d0*/  IMAD.U32 R19, R19, 0x10000, RZ ;  /* 0x0001000013137824 */ /* 0x000fe200078e00ff */
[----:B------:R-:W-:-:S02]  /*37e0*/  FSEL R4, R4, 8.4834944573231041431e-05, P0 ;  /* 0x38b1e96a04047808 */ /* 0x000fc40000000000 */
[----:B------:R-:W-:Y:S01]  /*37f0*/  FSEL R6, -R6, -0.00082130916416645050049, P0 ;  /* 0xba574d2006067808 */ /* 0x000fe20000000100 */
[----:B------:R-:W-:Y:S01]  /*3800*/  UISETP.GT.AND UP0, UPT, UR4, 0x9, UPT ;  /* 0x000000090400788c */ /* 0x000fe2000bf04270 */
[----:B------:R-:W-:Y:S02]  /*3810*/  FSEL R5, R5, 0.0052134888246655464172, P0 ;  /* 0x3baad5ea05057808 */ /* 0x000fe40000000000 */
[----:B------:R-:W-:-:S03]  /*3820*/  FSEL R7, -R7, -0.026868773624300956726, P0 ;  /* 0xbcdc1be707077808 */ /* 0x000fc60000000100 */
[----:B------:R-:W-:-:S04]  /*3830*/  @!P0 FMUL.FTZ R3, R2, R2 ;  /* 0x0000000202038220 */ /* 0x000fc80000410000 */
[C---:B------:R-:W-:Y:S01]  /*3840*/  FFMA.FTZ R4, R3.reuse, R4, R6 ;  /* 0x0000000403047223 */ /* 0x040fe20000010006 */
[----:B------:R-:W-:Y:S02]  /*3850*/  IMAD.MOV.U32 R6, RZ, RZ, 0x3e235519 ;  /* 0x3e235519ff067424 */ /* 0x000fe400078e00ff */
[C---:B------:R-:W-:Y:S01]  /*3860*/  FADD.FTZ R9, -R3.reuse, -RZ ;  /* 0x800000ff03097221 */ /* 0x040fe20000010100 */
[C---:B------:R-:W-:Y:S02]  /*3870*/  FFMA.FTZ R4, R3.reuse, R4, R5 ;  /* 0x0000000403047223 */ /* 0x040fe40000010005 */
[----:B------:R-:W-:Y:S02]  /*3880*/  FSEL R5, R6, 0.11284004896879196167, P0 ;  /* 0x3de718af06057808 */ /* 0x000fe40000000000 */
[C---:B------:R-:W-:Y:S01]  /*3890*/  FFMA.FTZ R4, R3.reuse, R4, R7 ;  /* 0x0000000403047223 */ /* 0x040fe20000010007 */
[----:B------:R-:W-:Y:S02]  /*38a0*/  MOV R6, 0x3f210a14 ;  /* 0x3f210a1400067802 */ /* 0x000fe40000000f00 */
[----:B------:R-:W-:Y:S01]  /*38b0*/  FSEL R7, R8, -0.37612664699554443359, P0 ;  /* 0xbec093ac08077808 */ /* 0x000fe20000000000 */
[----:B------:R-:W-:Y:S01]  /*38c0*/  FFMA.FTZ R4, R3, R4, R5 ;  /* 0x0000000403047223 */ /* 0x000fe20000010005 */
[----:B------:R-:W-:-:S02]  /*38d0*/  FSEL R5, R6, 0.12837915122509002686, P0 ;  /* 0x3e0375d306057808 */ /* 0x000fc40000000000 */
[----:B------:R-:W-:Y:S01]  /*38e0*/  FSEL R9, R9, R2, P0 ;  /* 0x0000000209097208 */ /* 0x000fe20000000000 */
[----:B------:R-:W-:-:S04]  /*38f0*/  FFMA.FTZ R4, R3, R4, R7 ;  /* 0x0000000403047223 */ /* 0x000fc80000010007 */
[----:B------:R-:W-:Y:S01]  /*3900*/  FFMA.FTZ R4, R3, R4, R5 ;  /* 0x0000000403047223 */ /* 0x000fe20000010005 */
[----:B------:R-:W-:-:S03]  /*3910*/  FMUL.FTZ R3, R0, -0.5 ;  /* 0xbf00000000037820 */ /* 0x000fc60000410000 */
[----:B------:R-:W-:Y:S01]  /*3920*/  FFMA.FTZ R4, R4, R9, R9 ;  /* 0x0000000904047223 */ /* 0x000fe20000010009 */
[----:B------:R-:W-:-:S03]  /*3930*/  FMUL.FTZ R5, R0, R3 ;  /* 0x0000000300057220 */ /* 0x000fc60000410000 */
[----:B------:R-:W0:Y:S01]  /*3940*/  @P0 MUFU.EX2 R3, R4 ;  /* 0x0000000400030308 */ /* 0x000e220000000800 */
[----:B------:R-:W-:-:S07]  /*3950*/  FMUL.FTZ R5, R5, 1.4426950216293334961 ;  /* 0x3fb8aa3b05057820 */ /* 0x000fce0000410000 */
[----:B------:R-:W2:Y:S01]  /*3960*/  MUFU.EX2 R5, R5 ;  /* 0x0000000500057308 */ /* 0x000ea20000000800 */
[----:B0-----:R-:W-:-:S05]  /*3970*/  @P0 FADD.FTZ R3, -R3, 1 ;  /* 0x3f80000003030421 */ /* 0x001fca0000010100 */
[----:B------:R-:W-:Y:S02]  /*3980*/  @P0 LOP3.LUT R4, R3, 0x80000000, R2, 0xb8, !PT ;  /* 0x8000000003040812 */ /* 0x000fe400078eb802 */
[----:B-1----:R-:W-:Y:S01]  /*3990*/  IADD3 R2, P0, PT, R16, UR6, RZ ;  /* 0x0000000610027c10 */ /* 0x002fe2000ff1e0ff */
[----:B--2---:R-:W-:-:S04]  /*39a0*/  FMUL.FTZ R7, R5, 0.3989422917366027832 ;  /* 0x3ecc422a05077820 */ /* 0x004fc80000410000 */
[----:B------:R-:W-:Y:S01]  /*39b0*/  FMUL.FTZ R7, R0, R7 ;  /* 0x0000000700077220 */ /* 0x000fe20000410000 */
[----:B------:R-:W-:Y:S01]  /*39c0*/  FADD.FTZ R0, R4, 1 ;  /* 0x3f80000004007421 */ /* 0x000fe20000010000 */
[----:B------:R-:W-:-:S03]  /*39d0*/  IMAD.X R3, RZ, RZ, UR7, P0 ;  /* 0x00000007ff037e24 */ /* 0x000fc600080e06ff */
[----:B------:R-:W-:-:S04]  /*39e0*/  FFMA.FTZ R0, R0, 0.5, R7 ;  /* 0x3f00000000007823 */ /* 0x000fc80000010007 */
[----:B------:R-:W-:-:S04]  /*39f0*/  FMUL.FTZ R0, R19, R0 ;  /* 0x0000000013007220 */ /* 0x000fc80000410000 */
[----:B------:R0:W1:Y:S01]  /*3a00*/  F2F.BF16.F32 R5, R0 ;  /* 0x0000000000057304 */ /* 0x0000620000202000 */
        /* <DEDUP_REMOVED lines=9> */
[----:B01----:R-:W-:-:S04]  /*3aa0*/  IMAD.U32 R0, R5, 0x10000, RZ ;  /* 0x0001000005007824 */ /* 0x003fc800078e00ff */
[----:B------:R-:W0:Y:S02]  /*3ab0*/  F2I.FTZ.TRUNC.NTZ R5, R0 ;  /* 0x0000000000057305 */ /* 0x000e24000021f100 */
[----:B0-----:R0:W-:Y:S01]  /*3ac0*/  STG.E.U8 desc[UR36][R2.64], R5 ;  /* 0x0000000502007986 */ /* 0x0011e2000c101124 */
[----:B------:R-:W-:Y:S05]  /*3ad0*/  BRA `(.L_x_76) ;  /* 0x0000000c00807947 */ /* 0x000fea0003800000 */
.L_x_74:
[----:B-1----:R-:W-:-:S06]  /*3ae0*/  IMAD.U32 R5, R5, 0x10000, RZ ;  /* 0x0001000005057824 */ /* 0x002fcc00078e00ff */
[----:B------:R-:W1:Y:S02]  /*3af0*/  F2I.S64.TRUNC R4, R5 ;  /* 0x0000000500047311 */ /* 0x000e64000020d900 */
[----:B-1----:R1:W-:Y:S01]  /*3b00*/  STG.E.U8 desc[UR36][R2.64], R4 ;  /* 0x0000000402007986 */ /* 0x0023e2000c101124 */
[----:B------:R-:W-:Y:S05]  /*3b10*/  BRA `(.L_x_76) ;  /* 0x0000000c00707947 */ /* 0x000fea0003800000 */
.L_x_73:
[----:B------:R-:W-:-:S09]  /*3b20*/  UISETP.NE.AND UP0, UPT, UR4, 0x2, UPT ;  /* 0x000000020400788c */ /* 0x000fd2000bf05270 */
[----:B------:R-:W-:Y:S05]  /*3b30*/  BRA.U !UP0, `(.L_x_77) ;  /* 0x0000000108307547 */ /* 0x000fea000b800000 */
[----:B------:R-:W-:-:S09]  /*3b40*/  UISETP.NE.AND UP0, UPT, UR4, 0x3, UPT ;  /* 0x000000030400788c */ /* 0x000fd2000bf05270 */
[----:B------:R-:W-:Y:S05]  /*3b50*/  BRA.U !UP0, `(.L_x_78) ;  /* 0x0000000108187547 */ /* 0x000fea000b800000 */
[----:B------:R-:W-:-:S09]  /*3b60*/  UISETP.NE.AND UP0, UPT, UR4, 0x4, UPT ;  /* 0x000000040400788c */ /* 0x000fd2000bf05270 */
[----:B------:R-:W-:Y:S05]  /*3b70*/  BRA.U UP0, `(.L_x_75) ;  /* 0x0000000900b87547 */ /* 0x000fea000b800000 */
[----:B-1----:R-:W-:-:S06]  /*3b80*/  SHF.L.U32 R5, R5, 0x10, RZ ;  /* 0x0000001005057819 */ /* 0x002fcc00000006ff */
[----:B------:R-:W1:Y:S02]  /*3b90*/  F2I.S64.TRUNC R4, R5 ;  /* 0x0000000500047311 */ /* 0x000e64000020d900 */
[----:B-1----:R4:W-:Y:S01]  /*3ba0*/  STG.E.64 desc[UR36][R2.64], R4 ;  /* 0x0000000402007986 */ /* 0x0029e2000c101b24 */
[----:B------:R-:W-:Y:S05]  /*3bb0*/  BRA `(.L_x_76) ;  /* 0x0000000c00487947 */ /* 0x000fea0003800000 */
.L_x_78:
[----:B-1----:R-:W-:-:S06]  /*3bc0*/  IMAD.U32 R5, R5, 0x10000, RZ ;  /* 0x0001000005057824 */ /* 0x002fcc00078e00ff */
[----:B------:R-:W1:Y:S02]  /*3bd0*/  F2I.FTZ.TRUNC.NTZ R5, R5 ;  /* 0x0000000500057305 */ /* 0x000e64000021f100 */
[----:B-1----:R3:W-:Y:S01]  /*3be0*/  STG.E desc[UR36][R2.64], R5 ;  /* 0x0000000502007986 */ /* 0x0027e2000c101924 */
[----:B------:R-:W-:Y:S05]  /*3bf0*/  BRA `(.L_x_76) ;  /* 0x0000000c00387947 */ /* 0x000fea0003800000 */
.L_x_77:
[----:B-1----:R-:W-:-:S06]  /*3c00*/  IMAD.U32 R5, R5, 0x10000, RZ ;  /* 0x0001000005057824 */ /* 0x002fcc00078e00ff */
[----:B------:R-:W1:Y:S02]  /*3c10*/  F2I.FTZ.TRUNC.NTZ R5, R5 ;  /* 0x0000000500057305 */ /* 0x000e64000021f100 */
[----:B-1----:R2:W-:Y:S01]  /*3c20*/  STG.E.U16 desc[UR36][R2.64], R5 ;  /* 0x0000000502007986 */ /* 0x0025e2000c101524 */
[----:B------:R-:W-:Y:S05]  /*3c30*/  BRA `(.L_x_76) ;  /* 0x0000000c00287947 */ /* 0x000fea0003800000 */
.L_x_72:
[----:B------:R-:W-:-:S09]  /*3c40*/  UISETP.GT.AND UP0, UPT, UR4, 0x6, UPT ;  /* 0x000000060400788c */ /* 0x000fd2000bf04270 */
[----:B------:R-:W-:Y:S05]  /*3c50*/  BRA.U UP0, `(.L_x_79) ;  /* 0x00000001002c7547 */ /* 0x000fea000b800000 */
[----:B------:R-:W-:-:S09]  /*3c60*/  UISETP.NE.AND UP0, UPT, UR4, 0x5, UPT ;  /* 0x000000050400788c */ /* 0x000fd2000bf05270 */
[----:B------:R-:W-:Y:S05]  /*3c70*/  BRA.U !UP0, `(.L_x_80) ;  /* 0x0000000108147547 */ /* 0x000fea000b800000 */
[----:B------:R-:W-:-:S09]  /*3c80*/  UISETP.NE.AND UP0, UPT, UR4, 0x6, UPT ;  /* 0x000000060400788c */ /* 0x000fd2000bf05270 */
[----:B------:R-:W-:Y:S05]  /*3c90*/  BRA.U UP0, `(.L_x_75) ;  /* 0x0000000900707547 */ /* 0x000fea000b800000 */
[----:B-1----:R-:W-:-:S05]  /*3ca0*/  IMAD.U32 R5, R5, 0x10000, RZ ;  /* 0x0001000005057824 */ /* 0x002fca00078e00ff */
[----:B------:R1:W-:Y:S01]  /*3cb0*/  STG.E desc[UR36][R2.64], R5 ;  /* 0x0000000502007986 */ /* 0x0003e2000c101924 */
[----:B------:R-:W-:Y:S05]  /*3cc0*/  BRA `(.L_x_76) ;  /* 0x0000000c00047947 */ /* 0x000fea0003800000 */
.L_x_80:
[----:B01----:R-:W-:-:S05]  /*3cd0*/  IMAD.U32 R0, R5, 0x10000, RZ ;  /* 0x0001000005007824 */ /* 0x003fca00078e00ff */
[----:B------:R-:W-:-:S05]  /*3ce0*/  F2FP.F16.F32.PACK_AB R0, RZ, R0 ;  /* 0x00000000ff00723e */ /* 0x000fca00000000ff */
[----:B------:R0:W-:Y:S01]  /*3cf0*/  STG.E.U16 desc[UR36][R2.64], R0 ;  /* 0x0000000002007986 */ /* 0x0001e2000c101524 */
[----:B------:R-:W-:Y:S05]  /*3d00*/  BRA `(.L_x_76) ;  /* 0x0000000800f47947 */ /* 0x000fea0003800000 */
.L_x_79:
[----:B------:R-:W-:-:S09]  /*3d10*/  UISETP.NE.AND UP0, UPT, UR4, 0x7, UPT ;  /* 0x000000070400788c */ /* 0x000fd2000bf05270 */
[----:B------:R-:W-:Y:S05]  /*3d20*/  BRA.U !UP0, `(.L_x_81) ;  /* 0x0000000108347547 */ /* 0x000fea000b800000 */
[----:B------:R-:W-:-:S09]  /*3d30*/  UISETP.NE.AND UP0, UPT, UR4, 0x8, UPT ;  /* 0x000000080400788c */ /* 0x000fd2000bf05270 */
[----:B------:R-:W-:Y:S05]  /*3d40*/  BRA.U !UP0, `(.L_x_82) ;  /* 0x0000000108187547 */ /* 0x000fea000b800000 */
[----:B------:R-:W-:-:S09]  /*3d50*/  UISETP.NE.AND UP0, UPT, UR4, 0x9, UPT ;  /* 0x000000090400788c */ /* 0x000fd2000bf05270 */
[----:B------:R-:W-:Y:S05]  /*3d60*/  BRA.U UP0, `(.L_x_75) ;  /* 0x00000009003c7547 */ /* 0x000fea000b800000 */
[----:B-1----:R-:W-:Y:S01]  /*3d70*/  SHF.L.U32 R4, R5, 0x10, RZ ;  /* 0x0000001005047819 */ /* 0x002fe200000006ff */
[----:B------:R-:W-:-:S05]  /*3d80*/  IMAD.MOV.U32 R5, RZ, RZ, RZ ;  /* 0x000000ffff057224 */ /* 0x000fca00078e00ff */
[----:B------:R1:W-:Y:S01]  /*3d90*/  STG.E.64 desc[UR36][R2.64], R4 ;  /* 0x0000000402007986 */ /* 0x0003e2000c101b24 */
[----:B------:R-:W-:Y:S05]  /*3da0*/  BRA `(.L_x_76) ;  /* 0x0000000800cc7947 */ /* 0x000fea0003800000 */
.L_x_82:
[----:B-1----:R-:W-:-:S05]  /*3db0*/  IMAD.U32 R5, R5, 0x10000, RZ ;  /* 0x0001000005057824 */ /* 0x002fca00078e00ff */
[----:B------:R-:W-:-:S04]  /*3dc0*/  F2FP.F16.F32.PACK_AB R5, RZ, R5 ;  /* 0x00000005ff05723e */ /* 0x000fc800000000ff */
[----:B------:R-:W-:-:S05]  /*3dd0*/  PRMT R5, R5, 0x5410, RZ ;  /* 0x0000541005057816 */ /* 0x000fca00000000ff */
[----:B------:R1:W-:Y:S01]  /*3de0*/  STG.E desc[UR36][R2.64], R5 ;  /* 0x0000000502007986 */ /* 0x0003e2000c101924 */
[----:B------:R-:W-:Y:S05]  /*3df0*/  BRA `(.L_x_76) ;  /* 0x0000000800b87947 */ /* 0x000fea0003800000 */
.L_x_81:
[----:B-1----:R-:W-:-:S04]  /*3e00*/  IMAD.U32 R4, R5, 0x10000, RZ ;  /* 0x0001000005047824 */ /* 0x002fc800078e00ff */
[----:B------:R-:W-:-:S06]  /*3e10*/  FMUL.FTZ R4, R4, 1 ;  /* 0x3f80000004047820 */ /* 0x000fcc0000410000 */
[----:B------:R-:W1:Y:S02]  /*3e20*/  F2F.F64.F32 R4, R4 ;  /* 0x0000000400047310 */ /* 0x000e640000201800 */
[----:B-1----:R1:W-:Y:S01]  /*3e30*/  STG.E.64 desc[UR36][R2.64], R4 ;  /* 0x0000000402007986 */ /* 0x0023e2000c101b24 */
[----:B------:R-:W-:Y:S05]  /*3e40*/  BRA `(.L_x_76) ;  /* 0x0000000800a47947 */ /* 0x000fea0003800000 */
.L_x_71:
        /* <DEDUP_REMOVED lines=8> */
[----:B-1----:R-:W-:-:S05]  /*3ed0*/  IMAD.U32 R5, R5, 0x10000, RZ ;  /* 0x0001000005057824 */ /* 0x002fca00078e00ff */
[----:B------:R-:W-:-:S04]  /*3ee0*/  FSETP.NEU.FTZ.AND P0, PT, R5, RZ, PT ;  /* 0x000000ff0500720b */ /* 0x000fc80003f1d000 */
[----:B------:R-:W-:-:S05]  /*3ef0*/  SEL R5, RZ, 0x1, !P0 ;  /* 0x00000001ff057807 */ /* 0x000fca0004000000 */
[----:B------:R1:W-:Y:S01]  /*3f00*/  STG.E.U8 desc[UR36][R2.64], R5 ;  /* 0x0000000502007986 */ /* 0x0003e2000c101124 */
[----:B------:R-:W-:Y:S05]  /*3f10*/  BRA `(.L_x_76) ;  /* 0x0000000800707947 */ /* 0x000fea0003800000 */
.L_x_85:
[----:B-1----:R-:W-:Y:S02]  /*3f20*/  SHF.L.U32 R5, R5, 0x10, RZ ;  /* 0x0000001005057819 */ /* 0x002fe400000006ff */
[----:B------:R-:W-:-:S03]  /*3f30*/  CS2R R6, SRZ ;  /* 0x0000000000067805 */ /* 0x000fc6000001ff00 */
[----:B------:R-:W-:-:S06]  /*3f40*/  FMUL.FTZ R5, R5, 1 ;  /* 0x3f80000005057820 */ /* 0x000fcc0000410000 */
[----:B------:R-:W1:Y:S02]  /*3f50*/  F2F.F64.F32 R4, R5 ;  /* 0x0000000500047310 */ /* 0x000e640000201800 */
[----:B-1----:R1:W-:Y:S01]  /*3f60*/  STG.E.128 desc[UR36][R2.64], R4 ;  /* 0x0000000402007986 */ /* 0x0023e2000c101d24 */
[----:B------:R-:W-:Y:S05]  /*3f70*/  BRA `(.L_x_76) ;  /* 0x0000000800587947 */ /* 0x000fea0003800000 */
.L_x_84:
[----:B------:R-:W-:-:S09]  /*3f80*/  UISETP.NE.AND UP0, UPT, UR4, 0xf, UPT ;  /* 0x0000000f0400788c */ /* 0x000fd2000bf05270 */
[----:B------:R-:W-:Y:S05]  /*3f90*/  BRA.U !UP0, `(.L_x_86) ;  /* 0x0000000108a07547 */ /* 0x000fea000b800000 */
[----:B------:R-:W-:-:S09]  /*3fa0*/  UISETP.NE.AND UP0, UPT, UR4, 0x17, UPT ;  /* 0x000000170400788c */ /* 0x000fd2000bf05270 */
[----:B------:R-:W-:Y:S05]  /*3fb0*/  BRA.U !UP0, `(.L_x_87) ;  /* 0x00000001084c7547 */ /* 0x000fea000b800000 */
[----:B------:R-:W-:-:S09]  /*3fc0*/  UISETP.NE.AND UP0, UPT, UR4, 0x18, UPT ;  /* 0x000000180400788c */ /* 0x000fd2000bf05270 */
[----:B------:R-:W-:Y:S05]  /*3fd0*/  BRA.U UP0, `(.L_x_75) ;  /* 0x0000000500a07547 */ /* 0x000fea000b800000 */
[----:B-1----:R-:W-:Y:S01]  /*3fe0*/  IMAD.U32 R7, R5, 0x10000, RZ ;  /* 0x0001000005077824 */ /* 0x002fe200078e00ff */
[----:B------:R-:W-:Y:S01]  /*3ff0*/  BSSY.RECONVERGENT B0, `(.L_x_88) ;  /* 0x000000c000007945 */ /* 0x000fe20003800200 */
[----:B0-----:R-:W-:-:S03]  /*4000*/  IMAD.MOV.U32 R0, RZ, RZ, 0x7f ;  /* 0x0000007fff007424 */ /* 0x001fc600078e00ff */
[----:B------:R-:W-:Y:S02]  /*4010*/  LOP3.LUT R6, R7, 0x7fffffff, RZ, 0xc0, !PT ;  /* 0x7fffffff07067812 */ /* 0x000fe400078ec0ff */
[----:B------:R-:W-:Y:S02]  /*4020*/  SHF.R.U32.HI R5, RZ, 0x18, R7 ;  /* 0x00000018ff057819 */ /* 0x000fe40000011607 */
[----:B------:R-:W-:-:S13]  /*4030*/  ISETP.GT.U32.AND P0, PT, R6, 0x43efffff, PT ;  /* 0x43efffff0600780c */ /* 0x000fda0003f04070 */
[----:B------:R-:W-:Y:S05]  /*4040*/  @P0 BRA `(.L_x_89) ;  /* 0x0000000000180947 */ /* 0x000fea0003800000 */
[----:B------:R-:W-:-:S13]  /*4050*/  ISETP.GT.U32.AND P0, PT, R6, 0x3c7fffff, PT ;  /* 0x3c7fffff0600780c */ /* 0x000fda0003f04070 */
[----:B------:R-:W-:-:S04]  /*4060*/  @P0 SHF.R.U32.HI R0, RZ, 0x14, R7 ;  /* 0x00000014ff000819 */ /* 0x000fc80000011607 */
[----:B------:R-:W-:Y:S01]  /*4070*/  @P0 LOP3.LUT R4, R0, 0x1, RZ, 0xc0, !PT ;  /* 0x0000000100040812 */ /* 0x000fe200078ec0ff */
[----:B------:R-:W-:-:S03]  /*4080*/  @!P0 FADD.FTZ R0, R6, 16384 ;  /* 0x4680000006008421 */ /* 0x000fc60000010000 */
[----:B------:R-:W-:-:S04]  /*4090*/  @P0 IADD3 R4, PT, PT, R7, 0x407ffff, R4 ;  /* 0x0407ffff07040810 */ /* 0x000fc80007ffe004 */
[----:B------:R-:W-:-:S07]  /*40a0*/  @P0 SHF.R.U32.HI R0, RZ, 0x14, R4 ;  /* 0x00000014ff000819 */ /* 0x000fce0000011604 */
.L_x_89:
[----:B------:R-:W-:Y:S05]  /*40b0*/  BSYNC.RECONVERGENT B0 ;  /* 0x0000000000007941 */ /* 0x000fea0003800200 */
.L_x_88:
[----:B------:R-:W-:-:S05]  /*40c0*/  LOP3.LUT R5, R0, 0x80, R5, 0xf8, !PT ;  /* 0x0000008000057812 */ /* 0x000fca00078ef805 */
[----:B------:R0:W-:Y:S01]  /*40d0*/  STG.E.U8 desc[UR36][R2.64], R5 ;  /* 0x0000000502007986 */ /* 0x0001e2000c101124 */
[----:B------:R-:W-:Y:S05]  /*40e0*/  BRA `(.L_x_76) ;  /* 0x0000000400fc7947 */ /* 0x000fea0003800000 */
.L_x_87:
[----:B-1----:R-:W-:Y:S01]  /*40f0*/  IMAD.U32 R7, R5, 0x10000, RZ ;  /* 0x0001000005077824 */ /* 0x002fe200078e00ff */
[----:B------:R-:W-:Y:S04]  /*4100*/  BSSY.RECONVERGENT B0, `(.L_x_90) ;  /* 0x000000e000007945 */ /* 0x000fe80003800200 */
[----:B------:R-:W-:Y:S02]  /*4110*/  LOP3.LUT R6, R7, 0x7fffffff, RZ, 0xc0, !PT ;  /* 0x7fffffff07067812 */ /* 0x000fe400078ec0ff */
[----:B------:R-:W-:Y:S02]  /*4120*/  SHF.R.U32.HI R5, RZ, 0x18, R7 ;  /* 0x00000018ff057819 */ /* 0x000fe40000011607 */
[----:B------:R-:W-:-:S13]  /*4130*/  ISETP.GE.U32.AND P1, PT, R6, 0x47800000, PT ;  /* 0x478000000600780c */ /* 0x000fda0003f26070 */
[----:B0-----:R-:W-:Y:S01]  /*4140*/  @P1 IMAD.MOV.U32 R0, RZ, RZ, 0x7f ;  /* 0x0000007fff001424 */ /* 0x001fe200078e00ff */
[----:B------:R-:W-:-:S04]  /*4150*/  @P1 ISETP.GT.U32.AND P0, PT, R6, 0x7f800000, PT ;  /* 0x7f8000000600180c */ /* 0x000fc80003f04070 */
[----:B------:R-:W-:Y:S01]  /*4160*/  @P1 SEL R0, R0, 0x7c, P0 ;  /* 0x0000007c00001807 */ /* 0x000fe20000000000 */
[----:B------:R-:W-:Y:S08]  /*4170*/  @P1 BRA `(.L_x_91) ;  /* 0x0000000000181947 */ /* 0x000ff00003800000 */
[----:B------:R-:W-:-:S13]  /*4180*/  ISETP.GT.U32.AND P0, PT, R6, 0x387fffff, PT ;  /* 0x387fffff0600780c */ /* 0x000fda0003f04070 */
[----:B------:R-:W-:-:S04]  /*4190*/  @P0 SHF.R.U32.HI R0, RZ, 0x15, R7 ;  /* 0x00000015ff000819 */ /* 0x000fc80000011607 */
[----:B------:R-:W-:Y:S01]  /*41a0*/  @P0 LOP3.LUT R4, R0, 0x1, RZ, 0xc0, !PT ;  /* 0x0000000100040812 */ /* 0x000fe200078ec0ff */
[----:B------:R-:W-:-:S03]  /*41b0*/  @!P0 FADD.FTZ R0, R6, 128 ;  /* 0x4300000006008421 */ /* 0x000fc60000010000 */
[----:B------:R-:W-:-:S04]  /*41c0*/  @P0 IADD3 R4, PT, PT, R7, 0x80fffff, R4 ;  /* 0x080fffff07040810 */ /* 0x000fc80007ffe004 */
[----:B------:R-:W-:-:S07]  /*41d0*/  @P0 SHF.R.U32.HI R0, RZ, 0x15, R4 ;  /* 0x00000015ff000819 */ /* 0x000fce0000011604 */
.L_x_91:
[----:B------:R-:W-:Y:S05]  /*41e0*/  BSYNC.RECONVERGENT B0 ;  /* 0x0000000000007941 */ /* 0x000fea0003800200 */
.L_x_90:
[----:B------:R-:W-:-:S05]  /*41f0*/  LOP3.LUT R5, R0, 0x80, R5, 0xf8, !PT ;  /* 0x0000008000057812 */ /* 0x000fca00078ef805 */
[----:B------:R0:W-:Y:S01]  /*4200*/  STG.E.U8 desc[UR36][R2.64], R5 ;  /* 0x0000000502007986 */ /* 0x0001e2000c101124 */
[----:B------:R-:W-:Y:S05]  /*4210*/  BRA `(.L_x_76) ;  /* 0x0000000400b07947 */ /* 0x000fea0003800000 */
.L_x_86:
[----:B-1----:R1:W-:Y:S01]  /*4220*/  STG.E.U16 desc[UR36][R2.64], R5 ;  /* 0x0000000502007986 */ /* 0x0023e2000c101524 */
[----:B------:R-:W-:Y:S05]  /*4230*/  BRA `(.L_x_76) ;  /* 0x0000000400a87947 */ /* 0x000fea0003800000 */
.L_x_83:
        /* <DEDUP_REMOVED lines=8> */
[----:B-1----:R-:W-:-:S06]  /*42c0*/  SHF.L.U32 R5, R5, 0x10, RZ ;  /* 0x0000001005057819 */ /* 0x002fcc00000006ff */
[----:B------:R-:W1:Y:S02]  /*42d0*/  F2I.FTZ.U32.TRUNC.NTZ R5, R5 ;  /* 0x0000000500057305 */ /* 0x000e64000021f000 */
[----:B-1----:R1:W-:Y:S01]  /*42e0*/  STG.E.U16 desc[UR36][R2.64], R5 ;  /* 0x0000000502007986 */ /* 0x0023e2000c101524 */
[----:B------:R-:W-:Y:S05]  /*42f0*/  BRA `(.L_x_76) ;  /* 0x0000000400787947 */ /* 0x000fea0003800000 */
.L_x_94:
[----:B-1----:R-:W-:Y:S01]  /*4300*/  IMAD.U32 R5, R5, 0x10000, RZ ;  /* 0x0001000005057824 */ /* 0x002fe200078e00ff */
[----:B------:R-:W-:Y:S01]  /*4310*/  BSSY.RECONVERGENT B0, `(.L_x_95) ;  /* 0x0000014000007945 */ /* 0x000fe20003800200 */
[----:B0-----:R-:W-:-:S03]  /*4320*/  IMAD.MOV.U32 R0, RZ, RZ, 0x80 ;  /* 0x00000080ff007424 */ /* 0x001fc600078e00ff */
[----:B------:R-:W-:-:S04]  /*4330*/  LOP3.LUT R4, R5, 0x7fffffff, RZ, 0xc0, !PT ;  /* 0x7fffffff05047812 */ /* 0x000fc800078ec0ff */
[----:B------:R-:W-:-:S13]  /*4340*/  ISETP.GT.U32.AND P0, PT, R4, 0x437fffff, PT ;  /* 0x437fffff0400780c */ /* 0x000fda0003f04070 */
[----:B------:R-:W-:Y:S05]  /*4350*/  @P0 BRA `(.L_x_96) ;  /* 0x00000000003c0947 */ /* 0x000fea0003800000 */
[----:B------:R-:W-:-:S13]  /*4360*/  ISETP.GT.U32.AND P0, PT, R4, 0x3bffffff, PT ;  /* 0x3bffffff0400780c */ /* 0x000fda0003f04070 */
[----:B------:R-:W-:Y:S05]  /*4370*/  @P0 BRA `(.L_x_97) ;  /* 0x0000000000140947 */ /* 0x000fea0003800000 */
[----:B------:R-:W-:-:S05]  /*4380*/  FADD.FTZ R0, R4, 8192 ;  /* 0x4600000004007421 */ /* 0x000fca0000010000 */
[----:B------:R-:W-:Y:S02]  /*4390*/  LOP3.LUT P0, R4, R0, 0xff, RZ, 0xc0, !PT ;  /* 0x000000ff00047812 */ /* 0x000fe4000780c0ff */
[----:B------:R-:W-:-:S11]  /*43a0*/  PRMT R0, RZ, 0x7610, R0 ;  /* 0x00007610ff007816 */ /* 0x000fd60000000000 */
[----:B------:R-:W-:Y:S05]  /*43b0*/  @!P0 BRA `(.L_x_96) ;  /* 0x0000000000248947 */ /* 0x000fea0003800000 */
[----:B------:R-:W-:Y:S05]  /*43c0*/  BRA `(.L_x_98) ;  /* 0x0000000000147947 */ /* 0x000fea0003800000 */
.L_x_97:
[----:B------:R-:W-:-:S04]  /*43d0*/  SHF.R.U32.HI R0, RZ, 0x14, R5 ;  /* 0x00000014ff007819 */ /* 0x000fc80000011605 */
[----:B------:R-:W-:-:S04]  /*43e0*/  LOP3.LUT R0, R0, 0x1, RZ, 0xc0, !PT ;  /* 0x0000000100007812 */ /* 0x000fc800078ec0ff */
[----:B------:R-:W-:-:S04]  /*43f0*/  IADD3 R0, PT, PT, R5, 0x487ffff, R0 ;  /* 0x0487ffff05007810 */ /* 0x000fc80007ffe000 */
[----:B------:R-:W-:-:S04]  /*4400*/  SHF.R.U32.HI R0, RZ, 0x14, R0 ;  /* 0x00000014ff007819 */ /* 0x000fc80000011600 */
[----:B------:R-:W-:-:S07]  /*4410*/  LOP3.LUT R4, R0, 0xff, RZ, 0xc0, !PT ;  /* 0x000000ff00047812 */ /* 0x000fce00078ec0ff */
.L_x_98:
[----:B------:R-:W-:-:S04]  /*4420*/  SHF.R.U32.HI R5, RZ, 0x18, R5 ;  /* 0x00000018ff057819 */ /* 0x000fc80000011605 */
[----:B------:R-:W-:-:S04]  /*4430*/  LOP3.LUT R4, R4, 0x80, R5, 0xf8, !PT ;  /* 0x0000008004047812 */ /* 0x000fc800078ef805 */
[----:B------:R-:W-:-:S07]  /*4440*/  PRMT R0, R4, 0x7610, R0 ;  /* 0x0000761004007816 */ /* 0x000fce0000000000 */
.L_x_96:
[----:B------:R-:W-:Y:S05]  /*4450*/  BSYNC.RECONVERGENT B0 ;  /* 0x0000000000007941 */ /* 0x000fea0003800200 */
.L_x_95:
[----:B------:R0:W-:Y:S01]  /*4460*/  STG.E.U8 desc[UR36][R2.64], R0 ;  /* 0x0000000002007986 */ /* 0x0001e2000c101124 */
[----:B------:R-:W-:Y:S05]  /*4470*/  BRA `(.L_x_76) ;  /* 0x0000000400187947 */ /* 0x000fea0003800000 */
.L_x_93:
        /* <DEDUP_REMOVED lines=13> */
.L_x_101:
[----:B------:R-:W-:-:S04]  /*4550*/  SHF.R.U32.HI R0, RZ, 0x15, R5 ;  /* 0x00000015ff007819 */ /* 0x000fc80000011605 */
[----:B------:R-:W-:-:S04]  /*4560*/  LOP3.LUT R0, R0, 0x1, RZ, 0xc0, !PT ;  /* 0x0000000100007812 */ /* 0x000fc800078ec0ff */
[----:B------:R-:W-:-:S04]  /*4570*/  IADD3 R0, PT, PT, R5, 0x88fffff, R0 ;  /* 0x088fffff05007810 */ /* 0x000fc80007ffe000 */
[----:B------:R-:W-:-:S04]  /*4580*/  SHF.R.U32.HI R0, RZ, 0x15, R0 ;  /* 0x00000015ff007819 */ /* 0x000fc80000011600 */
[----:B------:R-:W-:-:S07]  /*4590*/  LOP3.LUT R4, R0, 0xff, RZ, 0xc0, !PT ;  /* 0x000000ff00047812 */ /* 0x000fce00078ec0ff */
.L_x_102:
[----:B------:R-:W-:-:S04]  /*45a0*/  SHF.R.U32.HI R5, RZ, 0x18, R5 ;  /* 0x00000018ff057819 */ /* 0x000fc80000011605 */
[----:B------:R-:W-:-:S04]  /*45b0*/  LOP3.LUT R4, R4, 0x80, R5, 0xf8, !PT ;  /* 0x0000008004047812 */ /* 0x000fc800078ef805 */
[----:B------:R-:W-:-:S07]  /*45c0*/  PRMT R0, R4, 0x7610, R0 ;  /* 0x0000761004007816 */ /* 0x000fce0000000000 */
.L_x_100:
[----:B------:R-:W-:Y:S05]  /*45d0*/  BSYNC.RECONVERGENT B0 ;  /* 0x0000000000007941 */ /* 0x000fea0003800200 */
.L_x_99:
[----:B------:R0:W-:Y:S01]  /*45e0*/  STG.E.U8 desc[UR36][R2.64], R0 ;  /* 0x0000000002007986 */ /* 0x0001e2000c101124 */
[----:B------:R-:W-:Y:S05]  /*45f0*/  BRA `(.L_x_76) ;  /* 0x0000000000b87947 */ /* 0x000fea0003800000 */
.L_x_92:
[----:B------:R-:W-:-:S09]  /*4600*/  UISETP.NE.AND UP0, UPT, UR4, 0x1c, UPT ;  /* 0x0000001c0400788c */ /* 0x000fd2000bf05270 */
[----:B------:R-:W-:Y:S05]  /*4610*/  BRA.U !UP0, `(.L_x_103) ;  /* 0x0000000108a47547 */ /* 0x000fea000b800000 */
[----:B------:R-:W-:-:S09]  /*4620*/  UISETP.NE.AND UP0, UPT, UR4, 0x1d, UPT ;  /* 0x0000001d0400788c */ /* 0x000fd2000bf05270 */
[----:B------:R-:W-:Y:S05]  /*4630*/  BRA.U !UP0, `(.L_x_104) ;  /* 0x00000001088c7547 */ /* 0x000fea000b800000 */
[----:B------:R-:W-:-:S09]  /*4640*/  UISETP.NE.AND UP0, UPT, UR4, 0x2c, UPT ;  /* 0x0000002c0400788c */ /* 0x000fd2000bf05270 */
[----:B------:R-:W-:Y:S05]  /*4650*/  BRA.U !UP0, `(.L_x_105) ;  /* 0x0000000108447547 */ /* 0x000fea000b800000 */
.L_x_75:
[----:B0-----:R-:W-:Y:S01]  /*4660*/  MOV R0, 0x0 ;  /* 0x0000000000007802 */ /* 0x001fe20000000f00 */
[----:B------:R-:W0:Y:S01]  /*4670*/  LDCU.64 UR6, c[0x4][0x128] ;  /* 0x01002500ff0677ac */ /* 0x000e220008000a00 */
[----:B------:R-:W-:Y:S02]  /*4680*/  IMAD.MOV.U32 R8, RZ, RZ, 0x65 ;  /* 0x00000065ff087424 */ /* 0x000fe400078e00ff */
[----:B------:R2:W3:Y:S01]  /*4690*/  LDC.64 R2, c[0x4][R0] ;  /* 0x0100000000027b82 */ /* 0x0004e20000000a00 */
[----:B------:R-:W4:Y:S01]  /*46a0*/  LDCU.64 UR8, c[0x4][0x130] ;  /* 0x01002600ff0877ac */ /* 0x000f220008000a00 */
[----:B------:R-:W-:Y:S02]  /*46b0*/  IMAD.MOV.U32 R12, RZ, RZ, 0x1 ;  /* 0x00000001ff0c7424 */ /* 0x000fe400078e00ff */
[----:B------:R-:W-:Y:S01]  /*46c0*/  IMAD.MOV.U32 R13, RZ, RZ, RZ ;  /* 0x000000ffff0d7224 */ /* 0x000fe200078e00ff */
[----:B------:R-:W5:Y:S01]  /*46d0*/  LDCU.64 UR4, c[0x4][0x40] ;  /* 0x01000800ff0477ac */ /* 0x000f620008000a00 */
[----:B0-----:R-:W-:Y:S01]  /*46e0*/  MOV R4, UR6 ;  /* 0x0000000600047c02 */ /* 0x001fe20008000f00 */
[----:B-1----:R-:W-:-:S02]  /*46f0*/  IMAD.U32 R5, RZ, RZ, UR7 ;  /* 0x00000007ff057e24 */ /* 0x002fc4000f8e00ff */
[----:B----4-:R-:W-:Y:S02]  /*4700*/  IMAD.U32 R6, RZ, RZ, UR8 ;  /* 0x00000008ff067e24 */ /* 0x010fe4000f8e00ff */
[----:B------:R-:W-:Y:S02]  /*4710*/  IMAD.U32 R7, RZ, RZ, UR9 ;  /* 0x00000009ff077e24 */ /* 0x000fe4000f8e00ff */
[----:B-----5:R-:W-:Y:S01]  /*4720*/  IMAD.U32 R10, RZ, RZ, UR4 ;  /* 0x00000004ff0a7e24 */ /* 0x020fe2000f8e00ff */
[----:B--2---:R-:W-:-:S07]  /*4730*/  MOV R11, UR5 ;  /* 0x00000005000b7c02 */ /* 0x004fce0008000f00 */
[----:B------:R-:W-:-:S07]  /*4740*/  LEPC R20, `(.L_x_106) ;  /* 0x000000001014794e */ /* 0x000fce0000000000 */
[----:B---3--:R-:W-:Y:S05]  /*4750*/  CALL.ABS.NOINC R2 ;  /* 0x0000000002007343 */ /* 0x008fea0003c00000 */
.L_x_106:
[----:B------:R-:W-:Y:S05]  /*4760*/  BRA `(.L_x_76) ;  /* 0x00000000005c7947 */ /* 0x000fea0003800000 */
.L_x_105:
[----:B-1----:R-:W-:-:S05]  /*4770*/  IMAD.U32 R5, R5, 0x10000, RZ ;  /* 0x0001000005057824 */ /* 0x002fca00078e00ff */
[----:B------:R-:W-:-:S04]  /*4780*/  SHF.R.U32.HI R6, RZ, 0x17, R5 ;  /* 0x00000017ff067819 */ /* 0x000fc80000011605 */
[----:B------:R-:W-:-:S04]  /*4790*/  LOP3.LUT R4, R6, 0xff, RZ, 0xc0, !PT ;  /* 0x000000ff06047812 */ /* 0x000fc800078ec0ff */
[----:B------:R-:W-:-:S13]  /*47a0*/  ISETP.NE.AND P1, PT, R4, 0xff, PT ;  /* 0x000000ff0400780c */ /* 0x000fda0003f25270 */
[--C-:B0-----:R-:W-:Y:S02]  /*47b0*/  @P1 SHF.R.U32.HI R0, RZ, 0x16, R5.reuse ;  /* 0x00000016ff001819 */ /* 0x101fe40000011605 */
[----:B------:R-:W-:Y:S01]  /*47c0*/  @P1 LOP3.LUT P0, RZ, R4, 0x3fffff, R5, 0xf8, !PT ;  /* 0x003fffff04ff1812 */ /* 0x000fe2000780f805 */
[----:B------:R-:W-:Y:S01]  /*47d0*/  HFMA2 R5, -RZ, RZ, 0, 1.5199184417724609375e-05 ;  /* 0x000000ffff057431 */ /* 0x000fe200000001ff */
[----:B------:R-:W-:-:S04]  /*47e0*/  @P1 LOP3.LUT R0, R0, 0x1, RZ, 0xc0, !PT ;  /* 0x0000000100001812 */ /* 0x000fc800078ec0ff */
[----:B------:R-:W-:Y:S01]  /*47f0*/  @P1 ISETP.EQ.U32.AND P2, PT, R0, 0x1, P0 ;  /* 0x000000010000180c */ /* 0x000fe20000742070 */
[----:B------:R-:W-:Y:S01]  /*4800*/  @P1 VIADD R0, R6, 0x1 ;  /* 0x0000000106001836 */ /* 0x000fe20000000000 */
[----:B------:R-:W-:Y:S02]  /*4810*/  PLOP3.LUT P0, PT, PT, PT, PT, 0x80, 0x8 ;  /* 0x000000000008781c */ /* 0x000fe40003f0f070 */
[----:B------:R-:W-:-:S13]  /*4820*/  @P1 PLOP3.LUT P0, PT, P2, PT, PT, 0x80, 0x8 ;  /* 0x000000000008181c */ /* 0x000fda000170f070 */
[----:B------:R-:W-:-:S04]  /*4830*/  @!P0 IMAD.MOV R0, RZ, RZ, R6 ;  /* 0x000000ffff008224 */ /* 0x000fc800078e0206 */
[----:B------:R-:W-:-:S05]  /*4840*/  @P1 IMAD.MOV.U32 R5, RZ, RZ, R0 ;  /* 0x000000ffff051224 */ /* 0x000fca00078e0000 */
[----:B------:R0:W-:Y:S01]  /*4850*/  STG.E.U8 desc[UR36][R2.64], R5 ;  /* 0x0000000502007986 */ /* 0x0001e2000c101124 */
[----:B------:R-:W-:Y:S05]  /*4860*/  BRA `(.L_x_76) ;  /* 0x00000000001c7947 */ /* 0x000fea0003800000 */
.L_x_104:
[----:B-1----:R-:W-:-:S06]  /*4870*/  IMAD.U32 R5, R5, 0x10000, RZ ;  /* 0x0001000005057824 */ /* 0x002fcc00078e00ff */
[----:B------:R-:W1:Y:S02]  /*4880*/  F2I.U64.TRUNC R4, R5 ;  /* 0x0000000500047311 */ /* 0x000e64000020d800 */
[----:B-1----:R1:W-:Y:S01]  /*4890*/  STG.E.64 desc[UR36][R2.64], R4 ;  /* 0x0000000402007986 */ /* 0x0023e2000c101b24 */
[----:B------:R-:W-:Y:S05]  /*48a0*/  BRA `(.L_x_76) ;  /* 0x00000000000c7947 */ /* 0x000fea0003800000 */
.L_x_103:
[----:B-1----:R-:W-:-:S06]  /*48b0*/  SHF.L.U32 R5, R5, 0x10, RZ ;  /* 0x0000001005057819 */ /* 0x002fcc00000006ff */
[----:B------:R-:W1:Y:S02]  /*48c0*/  F2I.FTZ.U32.TRUNC.NTZ R5, R5 ;  /* 0x0000000500057305 */ /* 0x000e64000021f000 */
[----:B-1----:R1:W-:Y:S02]  /*48d0*/  STG.E desc[UR36][R2.64], R5 ;  /* 0x0000000502007986 */ /* 0x0023e4000c101924 */
.L_x_76:
[----:B------:R-:W-:-:S07]  /*48e0*/  VIADD R17, R17, 0x80 ;  /* 0x0000008011117836 */ /* 0x000fce0000000000 */
.L_x_1:
[----:B------:R-:W-:Y:S05]  /*48f0*/  BSYNC.RECONVERGENT B6 ;  /* 0x0000000000067941 */ /* 0x000fea0003800200 */
.L_x_0:
[----:B------:R-:W5:Y:S01]  /*4900*/  LDCU UR4, c[0x0][0x380] ;  /* 0x00007000ff0477ac */ /* 0x000f620008000800 */
[----:B------:R-:W-:Y:S01]  /*4910*/  BSSY.RECONVERGENT B6, `(.L_x_107) ;  /* 0x0000480000067945 */ /* 0x000fe20003800200 */
[----:B-----5:R-:W-:-:S13]  /*4920*/  ISETP.GE.AND P0, PT, R17, UR4, PT ;  /* 0x0000000411007c0c */ /* 0x020fda000bf06270 */
[----:B------:R-:W-:Y:S05]  /*4930*/  @P0 BRA `(.L_x_108) ;  /* 0x0000004400f40947 */ /* 0x000fea0003800000 */
[----:B------:R-:W5:Y:S01]  /*4940*/  LDCU UR4, c[0x0][0x388] ;  /* 0x00007100ff0477ac */ /* 0x000f620008000800 */
[----:B------:R-:W-:Y:S02]  /*4950*/  IMAD.MOV.U32 R18, RZ, RZ, RZ ;  /* 0x000000ffff127224 */ /* 0x000fe400078e00ff */
[----:B0-----:R-:W-:Y:S02]  /*4960*/  IMAD.MOV.U32 R0, RZ, RZ, RZ ;  /* 0x000000ffff007224 */ /* 0x001fe400078e00ff */
[----:B------:R-:W-:Y:S01]  /*4970*/  IMAD.MOV.U32 R16, RZ, RZ, RZ ;  /* 0x000000ffff107224 */ /* 0x000fe200078e00ff */
[----:B-----5:R-:W-:-:S09]  /*4980*/  UISETP.NE.AND UP0, UPT, UR4, URZ, UPT ;  /* 0x000000ff0400728c */ /* 0x020fd2000bf05270 */
[----:B------:R-:W-:Y:S05]  /*4990*/  BRA.U !UP0, `(.L_x_109) ;  /* 0x0000001508707547 */ /* 0x000fea000b800000 */
[----:B------:R-:W1:Y:S01]  /*49a0*/  LDCU.64 UR4, c[0x0][0x390] ;  /* 0x00007200ff0477ac */ /* 0x000e620008000a00 */
[----:B------:R-:W-:Y:S01]  /*49b0*/  MOV R16, RZ ;  /* 0x000000ff00107202 */ /* 0x000fe20000000f00 */
[----:B------:R-:W0:Y:S01]  /*49c0*/  LDCU UR6, c[0x0][0x38c] ;  /* 0x00007180ff0677ac */ /* 0x000e220008000800 */
[----:B------:R-:W5:Y:S01]  /*49d0*/  LDCU.64 UR8, c[0x0][0x4b8] ;  /* 0x00009700ff0877ac */ /* 0x000f620008000a00 */
[----:B------:R-:W-:Y:S02]  /*49e0*/  UISETP.NE.AND UP0, UPT, UR41, URZ, UPT ;  /* 0x000000ff2900728c */ /* 0x000fe4000bf05270 */
[----:B-1234-:R-:W-:Y:S01]  /*49f0*/  IMAD.HI.U32 R2, R17, UR4, R16 ;  /* 0x0000000411027c27 */ /* 0x01efe2000f8e0010 */
[----:B------:R-:W1:Y:S04]  /*4a00*/  LDCU UR4, c[0x0][0x4c0] ;  /* 0x00009800ff0477ac */ /* 0x000e680008000800 */
[----:B------:R-:W-:-:S05]  /*4a10*/  SHF.R.U32.HI R3, RZ, UR5, R2 ;  /* 0x00000005ff037c19 */ /* 0x000fca0008011602 */
[----:B------:R-:W-:-:S04]  /*4a20*/  IMAD.MOV R18, RZ, RZ, -R3 ;  /* 0x000000ffff127224 */ /* 0x000fc800078e0a03 */
[----:B0-----:R-:W-:-:S04]  /*4a30*/  IMAD R18, R18, UR6, R17 ;  /* 0x0000000612127c24 */ /* 0x001fc8000f8e0211 */
[C---:B-----5:R-:W-:Y:S02]  /*4a40*/  IMAD R16, R18.reuse, UR8, RZ ;  /* 0x0000000812107c24 */ /* 0x060fe4000f8e02ff */
[C---:B------:R-:W-:Y:S02]  /*4a50*/  IMAD R0, R18.reuse, UR9, RZ ;  /* 0x0000000912007c24 */ /* 0x040fe4000f8e02ff */
[----:B-1----:R-:W-:Y:S01]  /*4a60*/  IMAD R18, R18, UR4, RZ ;  /* 0x0000000412127c24 */ /* 0x002fe2000f8e02ff */
        /* <DEDUP_REMOVED lines=335> */
.L_x_109:
[----:B------:R-:W1:Y:S01]  /*5f60*/  LDCU.64 UR6, c[0x0][0x5f0] ;  /* 0x0000be00ff0677ac */ /* 0x000e620008000a00 */
[----:B------:R-:W-:-:S04]  /*5f70*/  UPRMT UR4, UR39, 0x9910, URZ ;  /* 0x0000991027047896 */ /* 0x000fc800080000ff */
[----:B------:R-:W-:Y:S01]  /*5f80*/  UISETP.GT.AND UP0, UPT, UR4, 0x9, UPT ;  /* 0x000000090400788c */ /* 0x000fe2000bf04270 */
[----:B-1234-:R-:W-:-:S04]  /*5f90*/  IADD3 R2, P0, PT, R0, UR6, RZ ;  /* 0x0000000600027c10 */ /* 0x01efc8000ff1e0ff */
[----:B------:R-:W-:-:S04]  /*5fa0*/  IADD3.X R3, PT, PT, RZ, UR7, RZ, P0, !PT ;  /* 0x00000007ff037c10 */ /* 0x000fc800087fe4ff */
        /* <DEDUP_REMOVED lines=14> */
.L_x_113:
[----:B------:R-:W2:Y:S02]  /*6090*/  LDG.E.U8 R2, desc[UR36][R2.64] ;  /* 0x0000002402027981 */ /* 0x000ea4000c1e1100 */
[----:B--2---:R-:W-:-:S04]  /*60a0*/  I2FP.F32.U32 R0, R2 ;  /* 0x0000000200007245 */ /* 0x004fc80000201000 */
[----:B------:R-:W-:-:S04]  /*60b0*/  F2FP.BF16.F32.PACK_AB R0, RZ, R0 ;  /* 0x00000000ff00723e */ /* 0x000fc800000010ff */
[----:B------:R-:W-:Y:S01]  /*60c0*/  PRMT R19, R0, 0x7610, R19 ;  /* 0x0000761000137816 */ /* 0x000fe20000000013 */
[----:B------:R-:W-:Y:S06]  /*60d0*/  BRA `(.L_x_115) ;  /* 0x0000000c00c07947 */ /* 0x000fec0003800000 */
.L_x_112:
        /* <DEDUP_REMOVED lines=11> */
.L_x_117:
[----:B------:R-:W2:Y:S02]  /*6190*/  LDG.E R2, desc[UR36][R2.64] ;  /* 0x0000002402027981 */ /* 0x000ea4000c1e1900 */
[----:B--2---:R-:W-:-:S04]  /*61a0*/  I2FP.F32.S32 R0, R2 ;  /* 0x0000000200007245 */ /* 0x004fc80000201400 */
[----:B------:R-:W-:-:S04]  /*61b0*/  F2FP.BF16.F32.PACK_AB R0, RZ, R0 ;  /* 0x00000000ff00723e */ /* 0x000fc800000010ff */
[----:B------:R-:W-:Y:S01]  /*61c0*/  PRMT R19, R0, 0x7610, R19 ;  /* 0x0000761000137816 */ /* 0x000fe20000000013 */
[----:B------:R-:W-:Y:S06]  /*61d0*/  BRA `(.L_x_115) ;  /* 0x0000000c00807947 */ /* 0x000fec0003800000 */
.L_x_116:
[----:B------:R-:W2:Y:S02]  /*61e0*/  LDG.E.U16 R2, desc[UR36][R2.64] ;  /* 0x0000002402027981 */ /* 0x000ea4000c1e1500 */
[----:B--2---:R-:W0:Y:S02]  /*61f0*/  I2F.S16 R0, R2 ;  /* 0x0000000200007306 */ /* 0x004e240000101400 */
[----:B0-----:R-:W-:-:S04]  /*6200*/  F2FP.BF16.F32.PACK_AB R0, RZ, R0 ;  /* 0x00000000ff00723e */ /* 0x001fc800000010ff */
[----:B------:R-:W-:Y:S01]  /*6210*/  PRMT R19, R0, 0x7610, R19 ;  /* 0x0000761000137816 */ /* 0x000fe20000000013 */
[----:B------:R-:W-:Y:S06]  /*6220*/  BRA `(.L_x_115) ;  /* 0x0000000c006c7947 */ /* 0x000fec0003800000 */
.L_x_111:
        /* <DEDUP_REMOVED lines=9> */
.L_x_119:
[----:B------:R-:W2:Y:S02]  /*62c0*/  LDG.E.U16 R0, desc[UR36][R2.64] ;  /* 0x0000002402007981 */ /* 0x000ea4000c1e1500 */
[----:B--2---:R-:W-:-:S05]  /*62d0*/  HADD2.F32 R0, -RZ, R0.H0_H0 ;  /* 0x20000000ff007230 */ /* 0x004fca0000004100 */
[----:B------:R-:W-:-:S04]  /*62e0*/  F2FP.BF16.F32.PACK_AB R0, RZ, R0 ;  /* 0x00000000ff00723e */ /* 0x000fc800000010ff */
[----:B------:R-:W-:Y:S01]  /*62f0*/  PRMT R19, R0, 0x7610, R19 ;  /* 0x0000761000137816 */ /* 0x000fe20000000013 */
[----:B------:R-:W-:Y:S06]  /*6300*/  BRA `(.L_x_115) ;  /* 0x0000000c00347947 */ /* 0x000fec0003800000 */
.L_x_118:
        /* <DEDUP_REMOVED lines=9> */
.L_x_121:
[----:B------:R-:W2:Y:S02]  /*63a0*/  LDG.E.U16 R2, desc[UR36][R2.64] ;  /* 0x0000002402027981 */ /* 0x000ea4000c1e1500 */
[----:B--2---:R-:W-:-:S05]  /*63b0*/  HADD2.F32 R0, -RZ, R2.H0_H0 ;  /* 0x20000002ff007230 */ /* 0x004fca0000004100 */
[----:B------:R-:W-:-:S04]  /*63c0*/  F2FP.BF16.F32.PACK_AB R0, RZ, R0 ;  /* 0x00000000ff00723e */ /* 0x000fc800000010ff */
[----:B------:R-:W-:Y:S01]  /*63d0*/  PRMT R19, R0, 0x7610, R19 ;  /* 0x0000761000137816 */ /* 0x000fe20000000013 */
[----:B------:R-:W-:Y:S06]  /*63e0*/  BRA `(.L_x_115) ;  /* 0x0000000800fc7947 */ /* 0x000fec0003800000 */
.L_x_120:
        /* <DEDUP_REMOVED lines=9> */
.L_x_110:
        /* <DEDUP_REMOVED lines=14> */
.L_x_124:
        /* <DEDUP_REMOVED lines=9> */
.L_x_123:
        /* <DEDUP_REMOVED lines=13> */
[----:B------:R-:W-:-:S05]  /*66c0*/  VIADDMNMX.U32 R5, R5, R6, 0x4, !PT ;  /* 0x0000000405057446 */ /* 0x000fca0007800006 */
[----:B------:R-:W-:-:S05]  /*66d0*/  VIADD R5, R5, 0xfffffffc ;  /* 0xfffffffc05057836 */ /* 0x000fca0000000000 */
[C---:B------:R-:W-:Y:S02]  /*66e0*/  SHF.L.U32 R6, R4.reuse, R5, RZ ;  /* 0x0000000504067219 */ /* 0x040fe400000006ff */
[----:B------:R-:W-:Y:S01]  /*66f0*/  SHF.L.U32 R7, R5, 0x17, RZ ;  /* 0x0000001705077819 */ /* 0x000fe200000006ff */
        /* <DEDUP_REMOVED lines=10> */
.L_x_126:
[----:B------:R-:W2:Y:S02]  /*67a0*/  LDG.E.U8 R2, desc[UR36][R2.64] ;  /* 0x0000002402027981 */ /* 0x000ea4000c1e1100 */
[C---:B--2---:R-:W-:Y:S02]  /*67b0*/  IMAD.SHL.U32 R0, R2.reuse, 0x2000000, RZ ;  /* 0x0200000002007824 */ /* 0x044fe400078e00ff */
[----:B------:R-:W-:-:S03]  /*67c0*/  IMAD.SHL.U32 R5, R2, 0x100, RZ ;  /* 0x0000010002057824 */ /* 0x000fc600078e00ff */
[----:B------:R-:W-:-:S13]  /*67d0*/  ISETP.GE.U32.AND P0, PT, R0, 0x8000000, PT ;  /* 0x080000000000780c */ /* 0x000fda0003f06070 */
[C---:B------:R-:W-:Y:S02]  /*67e0*/  @!P0 LOP3.LUT R4, R5.reuse, 0x7f00, RZ, 0xc0, !PT ;  /* 0x00007f0005048812 */ /* 0x040fe400078ec0ff */
[----:B------:R-:W-:Y:S02]  /*67f0*/  @P0 LEA.HI R0, R0, 0x70000000, RZ, 0x1c ;  /* 0x7000000000000811 */ /* 0x000fe400078fe0ff */
[----:B------:R-:W-:Y:S02]  /*6800*/  @!P0 LOP3.LUT R4, R4, 0x3f000000, RZ, 0xfc, !PT ;  /* 0x3f00000004048812 */ /* 0x000fe400078efcff */
[----:B------:R-:W-:Y:S01]  /*6810*/  PRMT R5, R5, 0x9910, RZ ;  /* 0x0000991005057816 */ /* 0x000fe200000000ff */
[----:B------:R-:W-:Y:S02]  /*6820*/  @P0 FMUL.FTZ R0, R0, 1.9259299443872358531e-34 ;  /* 0x0780000000000820 */ /* 0x000fe40000410000 */
[----:B------:R-:W-:-:S05]  /*6830*/  @!P0 FADD.FTZ R0, R4, -0.5 ;  /* 0xbf00000004008421 */ /* 0x000fca0000010000 */
[----:B------:R-:W-:-:S04]  /*6840*/  LOP3.LUT R0, R0, 0x80000000, R5, 0xf8, !PT ;  /* 0x8000000000007812 */ /* 0x000fc800078ef805 */
[----:B------:R-:W-:-:S04]  /*6850*/  F2FP.BF16.F32.PACK_AB R0, RZ, R0 ;  /* 0x00000000ff00723e */ /* 0x000fc800000010ff */
[----:B------:R-:W-:Y:S01]  /*6860*/  PRMT R19, R0, 0x7610, R19 ;  /* 0x0000761000137816 */ /* 0x000fe20000000013 */
[----:B------:R-:W-:Y:S06]  /*6870*/  BRA `(.L_x_115) ;  /* 0x0000000400d87947 */ /* 0x000fec0003800000 */
.L_x_125:
[----:B------:R0:W5:Y:S01]  /*6880*/  LDG.E.U16 R19, desc[UR36][R2.64] ;  /* 0x0000002402137981 */ /* 0x000162000c1e1500 */
[----:B------:R-:W-:Y:S05]  /*6890*/  BRA `(.L_x_115) ;  /* 0x0000000400d07947 */ /* 0x000fea0003800000 */
.L_x_122:
        /* <DEDUP_REMOVED lines=13> */
.L_x_129:
[----:B------:R-:W2:Y:S01]  /*6970*/  LDG.E.U8 R3, desc[UR36][R2.64] ;  /* 0x0000002402037981 */ /* 0x000ea2000c1e1100 */
[----:B------:R-:W-:Y:S01]  /*6980*/  BSSY.RECONVERGENT B0, `(.L_x_130) ;  /* 0x0000018000007945 */ /* 0x000fe20003800200 */
[----:B------:R-:W-:Y:S02]  /*6990*/  MOV R0, RZ ;  /* 0x000000ff00007202 */ /* 0x000fe40000000f00 */
        /* <DEDUP_REMOVED lines=18> */
.L_x_133:
[----:B------:R-:W-:Y:S05]  /*6ac0*/  BSYNC.RECONVERGENT B1 ;  /* 0x0000000000017941 */ /* 0x000fea0003800200 */
.L_x_132:
[----:B------:R-:W-:Y:S01]  /*6ad0*/  IMAD.SHL.U32 R0, R0, 0x100000, RZ ;  /* 0x0010000000007824 */ /* 0x000fe200078e00ff */
[----:B------:R-:W-:-:S04]  /*6ae0*/  LEA R2, R2, 0x3b800000, 0x17 ;  /* 0x3b80000002027811 */ /* 0x000fc800078eb8ff */
[----:B------:R-:W-:-:S07]  /*6af0*/  LOP3.LUT R0, R2, R0, R7, 0xfe, !PT ;  /* 0x0000000002007212 */ /* 0x000fce00078efe07 */
.L_x_131:
[----:B------:R-:W-:Y:S05]  /*6b00*/  BSYNC.RECONVERGENT B0 ;  /* 0x0000000000007941 */ /* 0x000fea0003800200 */
.L_x_130:
[----:B------:R-:W-:-:S04]  /*6b10*/  F2FP.BF16.F32.PACK_AB R0, RZ, R0 ;  /* 0x00000000ff00723e */ /* 0x000fc800000010ff */
[----:B------:R-:W-:Y:S01]  /*6b20*/  PRMT R19, R0, 0x7610, R19 ;  /* 0x0000761000137816 */ /* 0x000fe20000000013 */
[----:B------:R-:W-:Y:S06]  /*6b30*/  BRA `(.L_x_115) ;  /* 0x0000000400287947 */ /* 0x000fec0003800000 */
.L_x_128:
[----:B------:R-:W2:Y:S01]  /*6b40*/  LDG.E.U8 R3, desc[UR36][R2.64] ;  /* 0x0000002402037981 */ /* 0x000ea2000c1e1100 */
[----:B------:R-:W-:Y:S01]  /*6b50*/  BSSY.RECONVERGENT B0, `(.L_x_134) ;  /* 0x0000018000007945 */ /* 0x000fe20003800200 */
[----:B------:R-:W-:Y:S01]  /*6b60*/  HFMA2 R0, -RZ, RZ, 0, 0 ;  /* 0x00000000ff007431 */ /* 0x000fe200000001ff */
        /* <DEDUP_REMOVED lines=18> */
.L_x_137:
[----:B------:R-:W-:Y:S05]  /*6c90*/  BSYNC.RECONVERGENT B1 ;  /* 0x0000000000017941 */ /* 0x000fea0003800200 */
.L_x_136:
[----:B------:R-:W-:Y:S01]  /*6ca0*/  IMAD.SHL.U32 R0, R0, 0x200000, RZ ;  /* 0x0020000000007824 */ /* 0x000fe200078e00ff */
[----:B------:R-:W-:-:S04]  /*6cb0*/  LEA R2, R2, 0x37800000, 0x17 ;  /* 0x3780000002027811 */ /* 0x000fc800078eb8ff */
[----:B------:R-:W-:-:S07]  /*6cc0*/  LOP3.LUT R0, R2, R0, R7, 0xfe, !PT ;  /* 0x0000000002007212 */ /* 0x000fce00078efe07 */
.L_x_135:
[----:B------:R-:W-:Y:S05]  /*6cd0*/  BSYNC.RECONVERGENT B0 ;  /* 0x0000000000007941 */ /* 0x000fea0003800200 */
.L_x_134:
[----:B------:R-:W-:-:S04]  /*6ce0*/  F2FP.BF16.F32.PACK_AB R0, RZ, R0 ;  /* 0x00000000ff00723e */ /* 0x000fc800000010ff */
[----:B------:R-:W-:Y:S01]  /*6cf0*/  PRMT R19, R0, 0x7610, R19 ;  /* 0x0000761000137816 */ /* 0x000fe20000000013 */
[----:B------:R-:W-:Y:S06]  /*6d00*/  BRA `(.L_x_115) ;  /* 0x0000000000b47947 */ /* 0x000fec0003800000 */
.L_x_127:
[----:B------:R-:W-:-:S09]  /*6d10*/  UISETP.NE.AND UP0, UPT, UR4, 0x1c, UPT ;  /* 0x0000001c0400788c */ /* 0x000fd2000bf05270 */
[----:B------:R-:W-:Y:S05]  /*6d20*/  BRA.U !UP0, `(.L_x_138) ;  /* 0x00000001089c7547 */ /* 0x000fea000b800000 */
[----:B------:R-:W-:-:S09]  /*6d30*/  UISETP.NE.AND UP0, UPT, UR4, 0x1d, UPT ;  /* 0x0000001d0400788c */ /* 0x000fd2000bf05270 */
[----:B------:R-:W-:Y:S05]  /*6d40*/  BRA.U !UP0, `(.L_x_139) ;  /* 0x0000000108807547 */ /* 0x000fea000b800000 */
[----:B------:R-:W-:-:S09]  /*6d50*/  UISETP.NE.AND UP0, UPT, UR4, 0x2c, UPT ;  /* 0x0000002c0400788c */ /* 0x000fd2000bf05270 */
[----:B------:R-:W-:Y:S05]  /*6d60*/  BRA.U UP0, `(.L_x_114) ;  /* 0x0000000100307547 */ /* 0x000fea000b800000 */
[----:B------:R-:W2:Y:S01]  /*6d70*/  LDG.E.U8 R2, desc[UR36][R2.64] ;  /* 0x0000002402027981 */ /* 0x000ea2000c1e1100 */
[----:B------:R-:W-:Y:S01]  /*6d80*/  BSSY.RECONVERGENT B0, `(.L_x_140) ;  /* 0x0000007000007945 */ /* 0x000fe20003800200 */
[----:B------:R-:W-:Y:S02]  /*6d90*/  MOV R0, 0x400000 ;  /* 0x0040000000007802 */ /* 0x000fe40000000f00 */
[----:B--2---:R-:W-:-:S13]  /*6da0*/  ISETP.NE.AND P0, PT, R2, RZ, PT ;  /* 0x000000ff0200720c */ /* 0x004fda0003f05270 */
[----:B------:R-:W-:Y:S05]  /*6db0*/  @!P0 BRA `(.L_x_141) ;  /* 0x00000000000c8947 */ /* 0x000fea0003800000 */
[----:B------:R-:W-:-:S13]  /*6dc0*/  ISETP.NE.AND P0, PT, R2, 0xff, PT ;  /* 0x000000ff0200780c */ /* 0x000fda0003f05270 */
[----:B------:R-:W-:Y:S02]  /*6dd0*/  @!P0 IMAD.MOV.U32 R0, RZ, RZ, 0x7f800001 ;  /* 0x7f800001ff008424 */ /* 0x000fe400078e00ff */
[----:B------:R-:W-:-:S07]  /*6de0*/  @P0 IMAD.SHL.U32 R0, R2, 0x800000, RZ ;  /* 0x0080000002000824 */ /* 0x000fce00078e00ff */
.L_x_141:
[----:B------:R-:W-:Y:S05]  /*6df0*/  BSYNC.RECONVERGENT B0 ;  /* 0x0000000000007941 */ /* 0x000fea0003800200 */
.L_x_140:
[----:B------:R-:W-:-:S04]  /*6e00*/  F2FP.BF16.F32.PACK_AB R0, RZ, R0 ;  /* 0x00000000ff00723e */ /* 0x000fc800000010ff */
[----:B------:R-:W-:Y:S01]  /*6e10*/  PRMT R19, R0, 0x7610, R19 ;  /* 0x0000761000137816 */ /* 0x000fe20000000013 */
[----:B------:R-:W-:Y:S06]  /*6e20*/  BRA `(.L_x_115) ;  /* 0x00000000006c7947 */ /* 0x000fec0003800000 */
.L_x_114:
[----:B------:R-:W-:Y:S01]  /*6e30*/  MOV R2, 0x0 ;  /* 0x0000000000027802 */ /* 0x000fe20000000f00 */
[----:B------:R-:W0:Y:S01]  /*6e40*/  LDCU.64 UR4, c[0x4][0x128] ;  /* 0x01002500ff0477ac */ /* 0x000e220008000a00 */
[----:B------:R-:W-:Y:S02]  /*6e50*/  HFMA2 R12, -RZ, RZ, 0, 5.9604644775390625e-08 ;  /* 0x00000001ff0c7431 */ /* 0x000fe400000001ff */
[----:B------:R-:W-:Y:S01]  /*6e60*/  IMAD.MOV.U32 R8, RZ, RZ, 0x4e ;  /* 0x0000004eff087424 */ /* 0x000fe200078e00ff */
[----:B------:R-:W1:Y:S01]  /*6e70*/  LDCU.64 UR6, c[0x4][0x130] ;  /* 0x01002600ff0677ac */ /* 0x000e620008000a00 */
[----:B------:R-:W2:Y:S01]  /*6e80*/  LDC.64 R2, c[0x4][R2] ;  /* 0x0100000002027b82 */ /* 0x000ea20000000a00 */
[----:B------:R-:W-:Y:S01]  /*6e90*/  IMAD.MOV.U32 R13, RZ, RZ, RZ ;  /* 0x000000ffff0d7224 */ /* 0x000fe200078e00ff */
[----:B------:R-:W3:Y:S01]  /*6ea0*/  LDCU.64 UR8, c[0x4][0x38] ;  /* 0x01000700ff0877ac */ /* 0x000ee20008000a00 */
[----:B0-----:R-:W-:Y:S02]  /*6eb0*/  IMAD.U32 R4, RZ, RZ, UR4 ;  /* 0x00000004ff047e24 */ /* 0x001fe4000f8e00ff */
[----:B------:R-:W-:Y:S01]  /*6ec0*/  IMAD.U32 R5, RZ, RZ, UR5 ;  /* 0x00000005ff057e24 */ /* 0x000fe2000f8e00ff */
[----:B-1----:R-:W-:Y:S01]  /*6ed0*/  MOV R6, UR6 ;  /* 0x0000000600067c02 */ /* 0x002fe20008000f00 */
[----:B------:R-:W-:-:S02]  /*6ee0*/  IMAD.U32 R7, RZ, RZ, UR7 ;  /* 0x00000007ff077e24 */ /* 0x000fc4000f8e00ff */
[----:B---3--:R-:W-:Y:S02]  /*6ef0*/  IMAD.U32 R10, RZ, RZ, UR8 ;  /* 0x00000008ff0a7e24 */ /* 0x008fe4000f8e00ff */
[----:B------:R-:W-:-:S07]  /*6f00*/  IMAD.U32 R11, RZ, RZ, UR9 ;  /* 0x00000009ff0b7e24 */ /* 0x000fce000f8e00ff */
[----:B------:R-:W-:-:S07]  /*6f10*/  LEPC R20, `(.L_x_142) ;  /* 0x000000001014794e */ /* 0x000fce0000000000 */
[----:B--2---:R-:W-:Y:S05]  /*6f20*/  CALL.ABS.NOINC R2 ;  /* 0x0000000002007343 */ /* 0x004fea0003c00000 */
.L_x_142:
[----:B------:R-:W-:Y:S01]  /*6f30*/  PRMT R19, RZ, 0x7610, R19 ;  /* 0x00007610ff137816 */ /* 0x000fe20000000013 */
[----:B------:R-:W-:Y:S06]  /*6f40*/  BRA `(.L_x_115) ;  /* 0x0000000000247947 */ /* 0x000fec0003800000 */
.L_x_139:
[----:B------:R-:W2:Y:S02]  /*6f50*/  LDG.E.64 R2, desc[UR36][R2.64] ;  /* 0x0000002402027981 */ /* 0x000ea4000c1e1b00 */
[----:B--2---:R-:W0:Y:S02]  /*6f60*/  I2F.U64 R0, R2 ;  /* 0x0000000200007312 */ /* 0x004e240000301000 */
[----:B0-----:R-:W-:-:S04]  /*6f70*/  F2FP.BF16.F32.PACK_AB R0, RZ, R0 ;  /* 0x00000000ff00723e */ /* 0x001fc800000010ff */
[----:B------:R-:W-:Y:S01]  /*6f80*/  PRMT R19, R0, 0x7610, R19 ;  /* 0x0000761000137816 */ /* 0x000fe20000000013 */
[----:B------:R-:W-:Y:S06]  /*6f90*/  BRA `(.L_x_115) ;  /* 0x0000000000107947 */ /* 0x000fec0003800000 */
.L_x_138:
[----:B------:R-:W2:Y:S02]  /*6fa0*/  LDG.E R2, desc[UR36][R2.64] ;  /* 0x0000002402027981 */ /* 0x000ea4000c1e1900 */
[----:B--2---:R-:W-:-:S04]  /*6fb0*/  I2FP.F32.U32 R0, R2 ;  /* 0x0000000200007245 */ /* 0x004fc80000201000 */
[----:B------:R-:W-:-:S04]  /*6fc0*/  F2FP.BF16.F32.PACK_AB R0, RZ, R0 ;  /* 0x00000000ff00723e */ /* 0x000fc800000010ff */
[----:B------:R-:W-:-:S07]  /*6fd0*/  PRMT R19, R0, 0x7610, R19 ;  /* 0x0000761000137816 */ /* 0x000fce0000000013 */
.L_x_115:
        /* <DEDUP_REMOVED lines=18> */
.L_x_146:
[----:B------:R-:W2:Y:S02]  /*7100*/  LDG.E.U8 R2, desc[UR36][R2.64] ;  /* 0x0000002402027981 */ /* 0x000ea4000c1e1100 */
[----:B--2---:R-:W-:-:S04]  /*7110*/  I2FP.F32.U32 R0, R2 ;  /* 0x0000000200007245 */ /* 0x004fc80000201000 */
[----:B------:R-:W-:Y:S01]  /*7120*/  F2FP.BF16.F32.PACK_AB R0, RZ, R0 ;  /* 0x00000000ff00723e */ /* 0x000fe200000010ff */
[----:B------:R-:W-:Y:S06]  /*7130*/  BRA `(.L_x_148) ;  /* 0x0000000c00847947 */ /* 0x000fec0003800000 */
.L_x_145:
        /* <DEDUP_REMOVED lines=10> */
.L_x_150:
[----:B------:R-:W2:Y:S02]  /*71e0*/  LDG.E R2, desc[UR36][R2.64] ;  /* 0x0000002402027981 */ /* 0x000ea4000c1e1900 */
[----:B--2---:R-:W-:-:S04]  /*71f0*/  I2FP.F32.S32 R0, R2 ;  /* 0x0000000200007245 */ /* 0x004fc80000201400 */
[----:B------:R-:W-:Y:S01]  /*7200*/  F2FP.BF16.F32.PACK_AB R0, RZ, R0 ;  /* 0x00000000ff00723e */ /* 0x000fe200000010ff */
[----:B------:R-:W-:Y:S06]  /*7210*/  BRA `(.L_x_148) ;  /* 0x0000000c004c7947 */ /* 0x000fec0003800000 */
.L_x_149:
[----:B------:R-:W2:Y:S02]  /*7220*/  LDG.E.U16 R2, desc[UR36][R2.64] ;  /* 0x0000002402027981 */ /* 0x000ea4000c1e1500 */
[----:B--2---:R-:W0:Y:S02]  /*7230*/  I2F.S16 R0, R2 ;  /* 0x0000000200007306 */ /* 0x004e240000101400 */
[----:B0-----:R-:W-:Y:S01]  /*7240*/  F2FP.BF16.F32.PACK_AB R0, RZ, R0 ;  /* 0x00000000ff00723e */ /* 0x001fe200000010ff */
[----:B------:R-:W-:Y:S06]  /*7250*/  BRA `(.L_x_148) ;  /* 0x0000000c003c7947 */ /* 0x000fec0003800000 */
.L_x_144:
        /* <DEDUP_REMOVED lines=9> */
.L_x_152:
[----:B------:R-:W2:Y:S02]  /*72f0*/  LDG.E.U16 R0, desc[UR36][R2.64] ;  /* 0x0000002402007981 */ /* 0x000ea4000c1e1500 */
[----:B--2---:R-:W-:-:S05]  /*7300*/  HADD2.F32 R0, -RZ, R0.H0_H0 ;  /* 0x20000000ff007230 */ /* 0x004fca0000004100 */
[----:B------:R-:W-:Y:S01]  /*7310*/  F2FP.BF16.F32.PACK_AB R0, RZ, R0 ;  /* 0x00000000ff00723e */ /* 0x000fe200000010ff */
[----:B------:R-:W-:Y:S06]  /*7320*/  BRA `(.L_x_148) ;  /* 0x0000000c00087947 */ /* 0x000fec0003800000 */
.L_x_151:
        /* <DEDUP_REMOVED lines=9> */
.L_x_154:
[----:B------:R-:W2:Y:S02]  /*73c0*/  LDG.E.U16 R2, desc[UR36][R2.64] ;  /* 0x0000002402027981 */ /* 0x000ea4000c1e1500 */
[----:B--2---:R-:W-:-:S05]  /*73d0*/  HADD2.F32 R0, -RZ, R2.H0_H0 ;  /* 0x20000002ff007230 */ /* 0x004fca0000004100 */
[----:B------:R-:W-:Y:S01]  /*73e0*/  F2FP.BF16.F32.PACK_AB R0, RZ, R0 ;  /* 0x00000000ff00723e */ /* 0x000fe200000010ff */
[----:B------:R-:W-:Y:S06]  /*73f0*/  BRA `(.L_x_148) ;  /* 0x0000000800d47947 */ /* 0x000fec0003800000 */
.L_x_153:
        /* <DEDUP_REMOVED lines=8> */
.L_x_143:
        /* <DEDUP_REMOVED lines=13> */
.L_x_157:
        /* <DEDUP_REMOVED lines=8> */
.L_x_156:
        /* <DEDUP_REMOVED lines=12> */
[----:B0-----:R-:W-:-:S04]  /*7690*/  IADD3 R5, PT, PT, -R5, RZ, RZ ;  /* 0x000000ff05057210 */ /* 0x001fc80007ffe1ff */
[----:B------:R-:W-:-:S05]  /*76a0*/  VIADDMNMX.U32 R5, R5, R6, 0x4, !PT ;  /* 0x0000000405057446 */ /* 0x000fca0007800006 */
[----:B------:R-:W-:-:S04]  /*76b0*/  VIADD R5, R5, 0xfffffffc ;  /* 0xfffffffc05057836 */ /* 0x000fc80000000000 */
[----:B------:R-:W-:Y:S01]  /*76c0*/  IMAD.SHL.U32 R7, R5, 0x800000, RZ ;  /* 0x0080000005077824 */ /* 0x000fe200078e00ff */
[C---:B------:R-:W-:Y:S01]  /*76d0*/  SHF.L.U32 R6, R4.reuse, R5, RZ ;  /* 0x0000000504067219 */ /* 0x040fe200000006ff */
        /* <DEDUP_REMOVED lines=10> */
.L_x_159:
[----:B------:R-:W2:Y:S02]  /*7780*/  LDG.E.U8 R2, desc[UR36][R2.64] ;  /* 0x0000002402027981 */ /* 0x000ea4000c1e1100 */
[C---:B--2---:R-:W-:Y:S01]  /*7790*/  SHF.L.U32 R0, R2.reuse, 0x19, RZ ;  /* 0x0000001902007819 */ /* 0x044fe200000006ff */
        /* <DEDUP_REMOVED lines=9> */
[----:B------:R-:W-:Y:S01]  /*7830*/  F2FP.BF16.F32.PACK_AB R0, RZ, R0 ;  /* 0x00000000ff00723e */ /* 0x000fe200000010ff */
[----:B------:R-:W-:Y:S06]  /*7840*/  BRA `(.L_x_148) ;  /* 0x0000000400c07947 */ /* 0x000fec0003800000 */
.L_x_158:
[----:B------:R0:W5:Y:S01]  /*7850*/  LDG.E.U16 R0, desc[UR36][R2.64] ;  /* 0x0000002402007981 */ /* 0x000162000c1e1500 */
[----:B------:R-:W-:Y:S05]  /*7860*/  BRA `(.L_x_148) ;  /* 0x0000000400b87947 */ /* 0x000fea0003800000 */
.L_x_155:
        /* <DEDUP_REMOVED lines=12> */
.L_x_162:
        /* <DEDUP_REMOVED lines=17> */
[----:B------:R-:W-:Y:S02]  /*7a40*/  IADD3 R5, PT, PT, R3, -0x1c, RZ ;  /* 0xffffffe403057810 */ /* 0x000fe40007ffe0ff */
[----:B------:R-:W-:Y:S02]  /*7a50*/  IADD3 R2, PT, PT, R2, 0x1d, -R3 ;  /* 0x0000001d02027810 */ /* 0x000fe40007ffe803 */
[----:B------:R-:W-:-:S04]  /*7a60*/  SHF.L.U32 R5, R0, R5, RZ ;  /* 0x0000000500057219 */ /* 0x000fc800000006ff */
[----:B------:R-:W-:-:S07]  /*7a70*/  LOP3.LUT R0, R5, 0x7, RZ, 0xc0, !PT ;  /* 0x0000000705007812 */ /* 0x000fce00078ec0ff */
.L_x_166:
[----:B------:R-:W-:Y:S05]  /*7a80*/  BSYNC.RECONVERGENT B1 ;  /* 0x0000000000017941 */ /* 0x000fea0003800200 */
.L_x_165:
[----:B------:R-:W-:Y:S01]  /*7a90*/  IMAD.SHL.U32 R0, R0, 0x100000, RZ ;  /* 0x0010000000007824 */ /* 0x000fe200078e00ff */
[----:B------:R-:W-:-:S04]  /*7aa0*/  LEA R2, R2, 0x3b800000, 0x17 ;  /* 0x3b80000002027811 */ /* 0x000fc800078eb8ff */
[----:B------:R-:W-:-:S07]  /*7ab0*/  LOP3.LUT R0, R2, R0, R7, 0xfe, !PT ;  /* 0x0000000002007212 */ /* 0x000fce00078efe07 */
.L_x_164:
[----:B------:R-:W-:Y:S05]  /*7ac0*/  BSYNC.RECONVERGENT B0 ;  /* 0x0000000000007941 */ /* 0x000fea0003800200 */
.L_x_163:
[----:B------:R-:W-:Y:S01]  /*7ad0*/  F2FP.BF16.F32.PACK_AB R0, RZ, R0 ;  /* 0x00000000ff00723e */ /* 0x000fe200000010ff */
[----:B------:R-:W-:Y:S06]  /*7ae0*/  BRA `(.L_x_148) ;  /* 0x0000000400187947 */ /* 0x000fec0003800000 */
.L_x_161:
        /* <DEDUP_REMOVED lines=21> */
.L_x_170:
[----:B------:R-:W-:Y:S05]  /*7c40*/  BSYNC.RECONVERGENT B1 ;  /* 0x0000000000017941 */ /* 0x000fea0003800200 */
.L_x_169:
[----:B------:R-:W-:Y:S01]  /*7c50*/  IMAD.SHL.U32 R0, R0, 0x200000, RZ ;  /* 0x0020000000007824 */ /* 0x000fe200078e00ff */
[----:B------:R-:W-:-:S04]  /*7c60*/  LEA R2, R2, 0x37800000, 0x17 ;  /* 0x3780000002027811 */ /* 0x000fc800078eb8ff */
[----:B------:R-:W-:-:S07]  /*7c70*/  LOP3.LUT R0, R2, R0, R7, 0xfe, !PT ;  /* 0x0000000002007212 */ /* 0x000fce00078efe07 */
.L_x_168:
[----:B------:R-:W-:Y:S05]  /*7c80*/  BSYNC.RECONVERGENT B0 ;  /* 0x0000000000007941 */ /* 0x000fea0003800200 */
.L_x_167:
[----:B------:R-:W-:Y:S01]  /*7c90*/  F2FP.BF16.F32.PACK_AB R0, RZ, R0 ;  /* 0x00000000ff00723e */ /* 0x000fe200000010ff */
[----:B------:R-:W-:Y:S06]  /*7ca0*/  BRA `(.L_x_148) ;  /* 0x0000000000a87947 */ /* 0x000fec0003800000 */
.L_x_160:
        /* <DEDUP_REMOVED lines=8> */
[----:B------:R-:W-:Y:S01]  /*7d30*/  IMAD.MOV.U32 R0, RZ, RZ, 0x400000 ;  /* 0x00400000ff007424 */ /* 0x000fe200078e00ff */
[----:B--2---:R-:W-:-:S13]  /*7d40*/  ISETP.NE.AND P0, PT, R2, RZ, PT ;  /* 0x000000ff0200720c */ /* 0x004fda0003f05270 */
[----:B------:R-:W-:Y:S05]  /*7d50*/  @!P0 BRA `(.L_x_174) ;  /* 0x00000000000c8947 */ /* 0x000fea0003800000 */
[----:B------:R-:W-:-:S13]  /*7d60*/  ISETP.NE.AND P0, PT, R2, 0xff, PT ;  /* 0x000000ff0200780c */ /* 0x000fda0003f05270 */
[----:B------:R-:W-:Y:S02]  /*7d70*/  @!P0 IMAD.MOV.U32 R0, RZ, RZ, 0x7f800001 ;  /* 0x7f800001ff008424 */ /* 0x000fe400078e00ff */
[----:B------:R-:W-:-:S07]  /*7d80*/  @P0 IMAD.SHL.U32 R0, R2, 0x800000, RZ ;  /* 0x0080000002000824 */ /* 0x000fce00078e00ff */
.L_x_174:
[----:B------:R-:W-:Y:S05]  /*7d90*/  BSYNC.RECONVERGENT B0 ;  /* 0x0000000000007941 */ /* 0x000fea0003800200 */
.L_x_173:
[----:B------:R-:W-:Y:S01]  /*7da0*/  F2FP.BF16.F32.PACK_AB R0, RZ, R0 ;  /* 0x00000000ff00723e */ /* 0x000fe200000010ff */
[----:B------:R-:W-:Y:S06]  /*7db0*/  BRA `(.L_x_148) ;  /* 0x0000000000647947 */ /* 0x000fec0003800000 */
.L_x_147:
        /* <DEDUP_REMOVED lines=8> */
[----:B0-----:R-:W-:Y:S01]  /*7e40*/  MOV R4, UR4 ;  /* 0x0000000400047c02 */ /* 0x001fe20008000f00 */
[----:B------:R-:W-:-:S02]  /*7e50*/  IMAD.U32 R5, RZ, RZ, UR5 ;  /* 0x00000005ff057e24 */ /* 0x000fc4000f8e00ff */
[----:B-1----:R-:W-:Y:S02]  /*7e60*/  IMAD.U32 R6, RZ, RZ, UR6 ;  /* 0x00000006ff067e24 */ /* 0x002fe4000f8e00ff */
[----:B------:R-:W-:Y:S02]  /*7e70*/  IMAD.U32 R7, RZ, RZ, UR7 ;  /* 0x00000007ff077e24 */ /* 0x000fe4000f8e00ff */
[----:B---3--:R-:W-:Y:S01]  /*7e80*/  IMAD.U32 R10, RZ, RZ, UR8 ;  /* 0x00000008ff0a7e24 */ /* 0x008fe2000f8e00ff */
[----:B------:R-:W-:-:S07]  /*7e90*/  MOV R11, UR9 ;  /* 0x00000009000b7c02 */ /* 0x000fce0008000f00 */
[----:B------:R-:W-:-:S07]  /*7ea0*/  LEPC R20, `(.L_x_175) ;  /* 0x000000001014794e */ /* 0x000fce0000000000 */
[----:B--2--5:R-:W-:Y:S05]  /*7eb0*/  CALL.ABS.NOINC R2 ;  /* 0x0000000002007343 */ /* 0x024fea0003c00000 */
.L_x_175:
[----:B------:R-:W-:Y:S01]  /*7ec0*/  PRMT R0, RZ, 0x7610, R0 ;  /* 0x00007610ff007816 */ /* 0x000fe20000000000 */
[----:B------:R-:W-:Y:S06]  /*7ed0*/  BRA `(.L_x_148) ;  /* 0x00000000001c7947 */ /* 0x000fec0003800000 */
.L_x_172:
[----:B------:R-:W2:Y:S02]  /*7ee0*/  LDG.E.64 R2, desc[UR36][R2.64] ;  /* 0x0000002402027981 */ /* 0x000ea4000c1e1b00 */
[----:B--2---:R-:W0:Y:S02]  /*7ef0*/  I2F.U64 R0, R2 ;  /* 0x0000000200007312 */ /* 0x004e240000301000 */
[----:B0-----:R-:W-:Y:S01]  /*7f00*/  F2FP.BF16.F32.PACK_AB R0, RZ, R0 ;  /* 0x00000000ff00723e */ /* 0x001fe200000010ff */
[----:B------:R-:W-:Y:S06]  /*7f10*/  BRA `(.L_x_148) ;  /* 0x00000000000c7947 */ /* 0x000fec0003800000 */
.L_x_171:
[----:B------:R-:W2:Y:S02]  /*7f20*/  LDG.E R2, desc[UR36][R2.64] ;  /* 0x0000002402027981 */ /* 0x000ea4000c1e1900 */
[----:B--2---:R-:W-:-:S04]  /*7f30*/  I2FP.F32.U32 R0, R2 ;  /* 0x0000000200007245 */ /* 0x004fc80000201000 */
[----:B------:R-:W-:-:S07]  /*7f40*/  F2FP.BF16.F32.PACK_AB R0, RZ, R0 ;  /* 0x00000000ff00723e */ /* 0x000fce00000010ff */
.L_x_148:
[----:B-----5:R-:W-:Y:S01]  /*7f50*/  IMAD.U32 R0, R0, 0x10000, RZ ;  /* 0x0001000000007824 */ /* 0x020fe200078e00ff */
[----:B------:R-:W-:Y:S01]  /*7f60*/  MOV R4, 0x38eb4c3a ;  /* 0x38eb4c3a00047802 */ /* 0x000fe20000000f00 */
[----:B------:R-:W-:Y:S01]  /*7f70*/  IMAD.MOV.U32 R6, RZ, RZ, 0x3aae005b ;  /* 0x3aae005bff067424 */ /* 0x000fe200078e00ff */
[----:B------:R-:W-:Y:S01]  /*7f80*/  MOV R8, 0x3f69b4f9 ;  /* 0x3f69b4f900087802 */ /* 0x000fe20000000f00 */
[----:B0-----:R-:W-:Y:S01]  /*7f90*/  FMUL.FTZ R2, R0, 0.70710676908493041992 ;  /* 0x3f3504f300027820 */ /* 0x001fe20000410000 */
[----:B------:R-:W-:Y:S01]  /*7fa0*/  IMAD.MOV.U32 R5, RZ, RZ, 0x3c09919f ;  /* 0x3c09919fff057424 */ /* 0x000fe200078e00ff */
[----:B------:R-:W0:Y:S01]  /*7fb0*/  LDCU.64 UR6, c[0x0][0x5e8] ;  /* 0x0000bd00ff0677ac */ /* 0x000e220008000a00 */
[----:B------:R-:W-:Y:S02]  /*7fc0*/  IMAD.MOV.U32 R7, RZ, RZ, 0x3d24d99a ;  /* 0x3d24d99aff077424 */ /* 0x000fe400078e00ff */
[C---:B------:R-:W-:Y:S01]  /*7fd0*/  FADD.FTZ R3, |R2|.reuse, -RZ ;  /* 0x800000ff02037221 */ /* 0x040fe20000010200 */
[----:B------:R-:W-:Y:S01]  /*7fe0*/  FSETP.GE.FTZ.AND P0, PT, |R2|, 1.0029599666595458984, PT ;  /* 0x3f8060fe0200780b */ /* 0x000fe20003f16200 */
[----:B------:R-:W-:Y:S01]  /*7ff0*/  IMAD.U32 R19, R19, 0x10000, RZ ;  /* 0x0001000013137824 */ /* 0x000fe200078e00ff */
[----:B------:R-:W-:-:S02]  /*8000*/  UPRMT UR4, UR43, 0x9910, URZ ;  /* 0x000099102b047896 */ /* 0x000fc400080000ff */
[----:B------:R-:W-:Y:S02]  /*8010*/  FSEL R4, R4, 8.4834944573231041431e-05, P0 ;  /* 0x38b1e96a04047808 */ /* 0x000fe40000000000 */
        /* <DEDUP_REMOVED lines=9> */
[----:B------:R-:W-:Y:S01]  /*80b0*/  FSEL R5, R6, 0.11284004896879196167, P0 ;  /* 0x3de718af06057808 */ /* 0x000fe20000000000 */
[----:B------:R-:W-:Y:S02]  /*80c0*/  IMAD.MOV.U32 R6, RZ, RZ, 0x3f210a14 ;  /* 0x3f210a14ff067424 */ /* 0x000fe400078e00ff */
[----:B------:R-:W-:Y:S01]  /*80d0*/  FFMA.FTZ R4, R3, R4, R7 ;  /* 0x0000000403047223 */ /* 0x000fe20000010007 */
[----:B------:R-:W-:-:S02]  /*80e0*/  FSEL R7, R8, -0.37612664699554443359, P0 ;  /* 0xbec093ac08077808 */ /* 0x000fc40000000000 */
[----:B------:R-:W-:Y:S01]  /*80f0*/  FSEL R9, R9, R2, P0 ;  /* 0x0000000209097208 */ /* 0x000fe20000000000 */
[----:B------:R-:W-:Y:S01]  /*8100*/  FFMA.FTZ R4, R3, R4, R5 ;  /* 0x0000000403047223 */ /* 0x000fe20000010005 */
[----:B------:R-:W-:-:S03]  /*8110*/  FSEL R5, R6, 0.12837915122509002686, P0 ;  /* 0x3e0375d306057808 */ /* 0x000fc60000000000 */
[----:B------:R-:W-:-:S04]  /*8120*/  FFMA.FTZ R4, R3, R4, R7 ;  /* 0x0000000403047223 */ /* 0x000fc80000010007 */
[----:B------:R-:W-:Y:S01]  /*8130*/  FFMA.FTZ R4, R3, R4, R5 ;  /* 0x0000000403047223 */ /* 0x000fe20000010005 */
[----:B------:R-:W-:-:S03]  /*8140*/  FMUL.FTZ R3, R0, -0.5 ;  /* 0xbf00000000037820 */ /* 0x000fc60000410000 */
[----:B------:R-:W-:Y:S01]  /*8150*/  FFMA.FTZ R4, R4, R9, R9 ;  /* 0x0000000904047223 */ /* 0x000fe20000010009 */
[----:B------:R-:W-:-:S03]  /*8160*/  FMUL.FTZ R5, R0, R3 ;  /* 0x0000000300057220 */ /* 0x000fc60000410000 */
[----:B------:R-:W1:Y:S01]  /*8170*/  @P0 MUFU.EX2 R3, R4 ;  /* 0x0000000400030308 */ /* 0x000e620000000800 */
[----:B------:R-:W-:-:S07]  /*8180*/  FMUL.FTZ R5, R5, 1.4426950216293334961 ;  /* 0x3fb8aa3b05057820 */ /* 0x000fce0000410000 */
[----:B------:R-:W2:Y:S01]  /*8190*/  MUFU.EX2 R5, R5 ;  /* 0x0000000500057308 */ /* 0x000ea20000000800 */
[----:B-1----:R-:W-:-:S05]  /*81a0*/  @P0 FADD.FTZ R3, -R3, 1 ;  /* 0x3f80000003030421 */ /* 0x002fca0000010100 */
[----:B------:R-:W-:Y:S02]  /*81b0*/  @P0 LOP3.LUT R4, R3, 0x80000000, R2, 0xb8, !PT ;  /* 0x8000000003040812 */ /* 0x000fe400078eb802 */
[----:B0-----:R-:W-:Y:S01]  /*81c0*/  IADD3 R2, P0, PT, R16, UR6, RZ ;  /* 0x0000000610027c10 */ /* 0x001fe2000ff1e0ff */
        /* <DEDUP_REMOVED lines=20> */
.L_x_179:
[----:B-1----:R-:W-:-:S06]  /*8310*/  SHF.L.U32 R5, R5, 0x10, RZ ;  /* 0x0000001005057819 */ /* 0x002fcc00000006ff */
[----:B------:R-:W1:Y:S02]  /*8320*/  F2I.S64.TRUNC R4, R5 ;  /* 0x0000000500047311 */ /* 0x000e64000020d900 */
[----:B-1----:R1:W-:Y:S01]  /*8330*/  STG.E.U8 desc[UR36][R2.64], R4 ;  /* 0x0000000402007986 */ /* 0x0023e2000c101124 */
[----:B------:R-:W-:Y:S05]  /*8340*/  BRA `(.L_x_181) ;  /* 0x0000000c006c7947 */ /* 0x000fea0003800000 */
.L_x_178:
[----:B------:R-:W-:-:S09]  /*8350*/  UISETP.NE.AND UP0, UPT, UR4, 0x2, UPT ;  /* 0x000000020400788c */ /* 0x000fd2000bf05270 */
[----:B------:R-:W-:Y:S05]  /*8360*/  BRA.U !UP0, `(.L_x_182) ;  /* 0x0000000108307547 */ /* 0x000fea000b800000 */
[----:B------:R-:W-:-:S09]  /*8370*/  UISETP.NE.AND UP0, UPT, UR4, 0x3, UPT ;  /* 0x000000030400788c */ /* 0x000fd2000bf05270 */
[----:B------:R-:W-:Y:S05]  /*8380*/  BRA.U !UP0, `(.L_x_183) ;  /* 0x0000000108187547 */ /* 0x000fea000b800000 */
[----:B------:R-:W-:-:S09]  /*8390*/  UISETP.NE.AND UP0, UPT, UR4, 0x4, UPT ;  /* 0x000000040400788c */ /* 0x000fd2000bf05270 */
[----:B------:R-:W-:Y:S05]  /*83a0*/  BRA.U UP0, `(.L_x_180) ;  /* 0x0000000900787547 */ /* 0x000fea000b800000 */
[----:B-1----:R-:W-:-:S06]  /*83b0*/  IMAD.U32 R5, R5, 0x10000, RZ ;  /* 0x0001000005057824 */ /* 0x002fcc00078e00ff */
[----:B------:R-:W1:Y:S02]  /*83c0*/  F2I.S64.TRUNC R4, R5 ;  /* 0x0000000500047311 */ /* 0x000e64000020d900 */
[----:B-1----:R1:W-:Y:S01]  /*83d0*/  STG.E.64 desc[UR36][R2.64], R4 ;  /* 0x0000000402007986 */ /* 0x0023e2000c101b24 */
[----:B------:R-:W-:Y:S05]  /*83e0*/  BRA `(.L_x_181) ;  /* 0x0000000c00447947 */ /* 0x000fea0003800000 */
.L_x_183:
[----:B-1----:R-:W-:-:S06]  /*83f0*/  IMAD.U32 R5, R5, 0x10000, RZ ;  /* 0x0001000005057824 */ /* 0x002fcc00078e00ff */
[----:B------:R-:W1:Y:S02]  /*8400*/  F2I.FTZ.TRUNC.NTZ R5, R5 ;  /* 0x0000000500057305 */ /* 0x000e64000021f100 */
[----:B-1----:R1:W-:Y:S01]  /*8410*/  STG.E desc[UR36][R2.64], R5 ;  /* 0x0000000502007986 */ /* 0x0023e2000c101924 */
[----:B------:R-:W-:Y:S05]  /*8420*/  BRA `(.L_x_181) ;  /* 0x0000000c00347947 */ /* 0x000fea0003800000 */
.L_x_182:
[----:B-1----:R-:W-:-:S06]  /*8430*/  IMAD.U32 R5, R5, 0x10000, RZ ;  /* 0x0001000005057824 */ /* 0x002fcc00078e00ff */
[----:B------:R-:W1:Y:S02]  /*8440*/  F2I.FTZ.TRUNC.NTZ R5, R5 ;  /* 0x0000000500057305 */ /* 0x000e64000021f100 */
[----:B-1----:R1:W-:Y:S01]  /*8450*/  STG.E.U16 desc[UR36][R2.64], R5 ;  /* 0x0000000502007986 */ /* 0x0023e2000c101524 */
[----:B------:R-:W-:Y:S05]  /*8460*/  BRA `(.L_x_181) ;  /* 0x0000000c00247947 */ /* 0x000fea0003800000 */
.L_x_177:
        /* <DEDUP_REMOVED lines=9> */
.L_x_185:
[----:B01----:R-:W-:-:S04]  /*8500*/  SHF.L.U32 R0, R5, 0x10, RZ ;  /* 0x0000001005007819 */ /* 0x003fc800000006ff */
[----:B------:R-:W-:-:S05]  /*8510*/  F2FP.F16.F32.PACK_AB R0, RZ, R0 ;  /* 0x00000000ff00723e */ /* 0x000fca00000000ff */
[----:B------:R0:W-:Y:S01]  /*8520*/  STG.E.U16 desc[UR36][R2.64], R0 ;  /* 0x0000000002007986 */ /* 0x0001e2000c101524 */
[----:B------:R-:W-:Y:S05]  /*8530*/  BRA `(.L_x_181) ;  /* 0x0000000800f07947 */ /* 0x000fea0003800000 */
.L_x_184:
[----:B------:R-:W-:-:S09]  /*8540*/  UISETP.NE.AND UP0, UPT, UR4, 0x7, UPT ;  /* 0x000000070400788c */ /* 0x000fd2000bf05270 */
[----:B------:R-:W-:Y:S05]  /*8550*/  BRA.U !UP0, `(.L_x_186) ;  /* 0x0000000108347547 */ /* 0x000fea000b800000 */
[----:B------:R-:W-:-:S09]  /*8560*/  UISETP.NE.AND UP0, UPT, UR4, 0x8, UPT ;  /* 0x000000080400788c */ /* 0x000fd2000bf05270 */
[----:B------:R-:W-:Y:S05]  /*8570*/  BRA.U !UP0, `(.L_x_187) ;  /* 0x0000000108187547 */ /* 0x000fea000b800000 */
[----:B------:R-:W-:-:S09]  /*8580*/  UISETP.NE.AND UP0, UPT, UR4, 0x9, UPT ;  /* 0x000000090400788c */ /* 0x000fd2000bf05270 */
[----:B------:R-:W-:Y:S05]  /*8590*/  BRA.U UP0, `(.L_x_180) ;  /* 0x0000000500fc7547 */ /* 0x000fea000b800000 */
[----:B-1----:R-:W-:Y:S02]  /*85a0*/  IMAD.U32 R4, R5, 0x10000, RZ ;  /* 0x0001000005047824 */ /* 0x002fe400078e00ff */
[----:B------:R-:W-:-:S05]  /*85b0*/  IMAD.MOV.U32 R5, RZ, RZ, RZ ;  /* 0x000000ffff057224 */ /* 0x000fca00078e00ff */
[----:B------:R1:W-:Y:S01]  /*85c0*/  STG.E.64 desc[UR36][R2.64], R4 ;  /* 0x0000000402007986 */ /* 0x0003e2000c101b24 */
[----:B------:R-:W-:Y:S05]  /*85d0*/  BRA `(.L_x_181) ;  /* 0x0000000800c87947 */ /* 0x000fea0003800000 */
.L_x_187:
[----:B-1----:R-:W-:-:S05]  /*85e0*/  IMAD.U32 R5, R5, 0x10000, RZ ;  /* 0x0001000005057824 */ /* 0x002fca00078e00ff */
[----:B------:R-:W-:-:S04]  /*85f0*/  F2FP.F16.F32.PACK_AB R5, RZ, R5 ;  /* 0x00000005ff05723e */ /* 0x000fc800000000ff */
[----:B------:R-:W-:-:S05]  /*8600*/  PRMT R5, R5, 0x5410, RZ ;  /* 0x0000541005057816 */ /* 0x000fca00000000ff */
[----:B------:R1:W-:Y:S01]  /*8610*/  STG.E desc[UR36][R2.64], R5 ;  /* 0x0000000502007986 */ /* 0x0003e2000c101924 */
[----:B------:R-:W-:Y:S05]  /*8620*/  BRA `(.L_x_181) ;  /* 0x0000000800b47947 */ /* 0x000fea0003800000 */
.L_x_186:
[----:B-1----:R-:W-:-:S04]  /*8630*/  IMAD.U32 R4, R5, 0x10000, RZ ;  /* 0x0001000005047824 */ /* 0x002fc800078e00ff */
[----:B------:R-:W-:-:S06]  /*8640*/  FMUL.FTZ R4, R4, 1 ;  /* 0x3f80000004047820 */ /* 0x000fcc0000410000 */
[----:B------:R-:W1:Y:S02]  /*8650*/  F2F.F64.F32 R4, R4 ;  /* 0x0000000400047310 */ /* 0x000e640000201800 */
[----:B-1----:R1:W-:Y:S01]  /*8660*/  STG.E.64 desc[UR36][R2.64], R4 ;  /* 0x0000000402007986 */ /* 0x0023e2000c101b24 */
[----:B------:R-:W-:Y:S05]  /*8670*/  BRA `(.L_x_181) ;  /* 0x0000000800a07947 */ /* 0x000fea0003800000 */
.L_x_176:
[----:B------:R-:W-:-:S09]  /*8680*/  UISETP.GT.AND UP0, UPT, UR4, 0x18, UPT ;  /* 0x000000180400788c */ /* 0x000fd2000bf04270 */
[----:B------:R-:W-:Y:S05]  /*8690*/  BRA.U !UP0, `(.L_x_188) ;  /* 0x0000000508607547 */ /* 0x000fea000b800000 */
        /* <DEDUP_REMOVED lines=12> */
.L_x_191:
[----:B-1----:R-:W-:Y:S01]  /*8760*/  IMAD.U32 R5, R5, 0x10000, RZ ;  /* 0x0001000005057824 */ /* 0x002fe200078e00ff */
[----:B------:R-:W-:Y:S01]  /*8770*/  BSSY.RECONVERGENT B0, `(.L_x_192) ;  /* 0x0000013000007945 */ /* 0x000fe20003800200 */
[----:B0-----:R-:W-:-:S03]  /*8780*/  IMAD.MOV.U32 R0, RZ, RZ, 0x80 ;  /* 0x00000080ff007424 */ /* 0x001fc600078e00ff */
[----:B------:R-:W-:-:S04]  /*8790*/  LOP3.LUT R4, R5, 0x7fffffff, RZ, 0xc0, !PT ;  /* 0x7fffffff05047812 */ /* 0x000fc800078ec0ff */
[----:B------:R-:W-:-:S13]  /*87a0*/  ISETP.GT.U32.AND P0, PT, R4, 0x437fffff, PT ;  /* 0x437fffff0400780c */ /* 0x000fda0003f04070 */
[----:B------:R-:W-:Y:S05]  /*87b0*/  @P0 BRA `(.L_x_193) ;  /* 0x0000000000380947 */ /* 0x000fea0003800000 */
[----:B------:R-:W-:-:S13]  /*87c0*/  ISETP.GE.U32.AND P0, PT, R4, 0x3c000000, PT ;  /* 0x3c0000000400780c */ /* 0x000fda0003f06070 */
[----:B------:R-:W-:-:S04]  /*87d0*/  @P0 SHF.R.U32.HI R0, RZ, 0x14, R5 ;  /* 0x00000014ff000819 */ /* 0x000fc80000011605 */
[----:B------:R-:W-:-:S04]  /*87e0*/  @P0 LOP3.LUT R0, R0, 0x1, RZ, 0xc0, !PT ;  /* 0x0000000100000812 */ /* 0x000fc800078ec0ff */
[----:B------:R-:W-:-:S04]  /*87f0*/  @P0 IADD3 R0, PT, PT, R5, 0x487ffff, R0 ;  /* 0x0487ffff05000810 */ /* 0x000fc80007ffe000 */
[----:B------:R-:W-:-:S04]  /*8800*/  @P0 SHF.R.U32.HI R0, RZ, 0x14, R0 ;  /* 0x00000014ff000819 */ /* 0x000fc80000011600 */
[----:B------:R-:W-:Y:S01]  /*8810*/  @P0 LOP3.LUT R0, R0, 0xff, RZ, 0xc0, !PT ;  /* 0x000000ff00000812 */ /* 0x000fe200078ec0ff */
[----:B------:R-:W-:Y:S06]  /*8820*/  @P0 BRA `(.L_x_194) ;  /* 0x0000000000140947 */ /* 0x000fec0003800000 */
[----:B------:R-:W-:-:S05]  /*8830*/  FADD.FTZ R0, R4, 8192 ;  /* 0x4600000004007421 */ /* 0x000fca0000010000 */
[----:B------:R-:W-:Y:S02]  /*8840*/  LOP3.LUT P0, R4, R0, 0xff, RZ, 0xc0, !PT ;  /* 0x000000ff00047812 */ /* 0x000fe4000780c0ff */
[----:B------:R-:W-:-:S11]  /*8850*/  PRMT R0, RZ, 0x7610, R0 ;  /* 0x00007610ff007816 */ /* 0x000fd60000000000 */
[----:B------:R-:W-:Y:S05]  /*8860*/  @!P0 BRA `(.L_x_193) ;  /* 0x00000000000c8947 */ /* 0x000fea0003800000 */
[----:B------:R-:W-:-:S07]  /*8870*/  IMAD.MOV.U32 R0, RZ, RZ, R4 ;  /* 0x000000ffff007224 */ /* 0x000fce00078e0004 */
.L_x_194:
[----:B------:R-:W-:-:S04]  /*8880*/  SHF.R.U32.HI R5, RZ, 0x18, R5 ;  /* 0x00000018ff057819 */ /* 0x000fc80000011605 */
[----:B------:R-:W-:-:S07]  /*8890*/  LOP3.LUT R0, R0, 0x80, R5, 0xf8, !PT ;  /* 0x0000008000007812 */ /* 0x000fce00078ef805 */
.L_x_193:
[----:B------:R-:W-:Y:S05]  /*88a0*/  BSYNC.RECONVERGENT B0 ;  /* 0x0000000000007941 */ /* 0x000fea0003800200 */
.L_x_192:
[----:B------:R4:W-:Y:S01]  /*88b0*/  STG.E.U8 desc[UR36][R2.64], R0 ;  /* 0x0000000002007986 */ /* 0x0009e2000c101124 */
[----:B------:R-:W-:Y:S05]  /*88c0*/  BRA `(.L_x_181) ;  /* 0x00000008000c7947 */ /* 0x000fea0003800000 */
.L_x_190:
[----:B-1----:R-:W-:Y:S01]  /*88d0*/  IMAD.U32 R5, R5, 0x10000, RZ ;  /* 0x0001000005057824 */ /* 0x002fe200078e00ff */
[----:B------:R-:W-:Y:S01]  /*88e0*/  BSSY.RECONVERGENT B0, `(.L_x_195) ;  /* 0x0000013000007945 */ /* 0x000fe20003800200 */
[----:B0-----:R-:W-:-:S03]  /*88f0*/  HFMA2 R0, -RZ, RZ, 0, 7.62939453125e-06 ;  /* 0x00000080ff007431 */ /* 0x001fc600000001ff */
        /* <DEDUP_REMOVED lines=15> */
.L_x_197:
[----:B------:R-:W-:-:S04]  /*89f0*/  SHF.R.U32.HI R5, RZ, 0x18, R5 ;  /* 0x00000018ff057819 */ /* 0x000fc80000011605 */
[----:B------:R-:W-:-:S07]  /*8a00*/  LOP3.LUT R0, R0, 0x80, R5, 0xf8, !PT ;  /* 0x0000008000007812 */ /* 0x000fce00078ef805 */
.L_x_196:
[----:B------:R-:W-:Y:S05]  /*8a10*/  BSYNC.RECONVERGENT B0 ;  /* 0x0000000000007941 */ /* 0x000fea0003800200 */
.L_x_195:
[----:B------:R0:W-:Y:S01]  /*8a20*/  STG.E.U8 desc[UR36][R2.64], R0 ;  /* 0x0000000002007986 */ /* 0x0001e2000c101124 */
[----:B------:R-:W-:Y:S05]  /*8a30*/  BRA `(.L_x_181) ;  /* 0x0000000400b07947 */ /* 0x000fea0003800000 */
.L_x_189:
[----:B------:R-:W-:-:S09]  /*8a40*/  UISETP.NE.AND UP0, UPT, UR4, 0x1c, UPT ;  /* 0x0000001c0400788c */ /* 0x000fd2000bf05270 */
[----:B------:R-:W-:Y:S05]  /*8a50*/  BRA.U !UP0, `(.L_x_198) ;  /* 0x0000000108607547 */ /* 0x000fea000b800000 */
[----:B------:R-:W-:-:S09]  /*8a60*/  UISETP.NE.AND UP0, UPT, UR4, 0x1d, UPT ;  /* 0x0000001d0400788c */ /* 0x000fd2000bf05270 */
[----:B------:R-:W-:Y:S05]  /*8a70*/  BRA.U !UP0, `(.L_x_199) ;  /* 0x0000000108487547 */ /* 0x000fea000b800000 */
[----:B------:R-:W-:-:S09]  /*8a80*/  UISETP.NE.AND UP0, UPT, UR4, 0x2c, UPT ;  /* 0x0000002c0400788c */ /* 0x000fd2000bf05270 */
[----:B------:R-:W-:Y:S05]  /*8a90*/  BRA.U UP0, `(.L_x_180) ;  /* 0x0000000100bc7547 */ /* 0x000fea000b800000 */
[----:B-1----:R-:W-:-:S05]  /*8aa0*/  IMAD.U32 R5, R5, 0x10000, RZ ;  /* 0x0001000005057824 */ /* 0x002fca00078e00ff */
[----:B------:R-:W-:-:S04]  /*8ab0*/  SHF.R.U32.HI R6, RZ, 0x17, R5 ;  /* 0x00000017ff067819 */ /* 0x000fc80000011605 */
[----:B------:R-:W-:-:S04]  /*8ac0*/  LOP3.LUT R4, R6, 0xff, RZ, 0xc0, !PT ;  /* 0x000000ff06047812 */ /* 0x000fc800078ec0ff */
[----:B------:R-:W-:-:S13]  /*8ad0*/  ISETP.NE.AND P1, PT, R4, 0xff, PT ;  /* 0x000000ff0400780c */ /* 0x000fda0003f25270 */
[--C-:B0-----:R-:W-:Y:S02]  /*8ae0*/  @P1 SHF.R.U32.HI R0, RZ, 0x16, R5.reuse ;  /* 0x00000016ff001819 */ /* 0x101fe40000011605 */
[----:B------:R-:W-:Y:S01]  /*8af0*/  @P1 LOP3.LUT P0, RZ, R4, 0x3fffff, R5, 0xf8, !PT ;  /* 0x003fffff04ff1812 */ /* 0x000fe2000780f805 */
[----:B------:R-:W-:Y:S01]  /*8b00*/  IMAD.MOV.U32 R5, RZ, RZ, 0xff ;  /* 0x000000ffff057424 */ /* 0x000fe200078e00ff */
[----:B------:R-:W-:-:S04]  /*8b10*/  @P1 LOP3.LUT R0, R0, 0x1, RZ, 0xc0, !PT ;  /* 0x0000000100001812 */ /* 0x000fc800078ec0ff */
[----:B------:R-:W-:Y:S01]  /*8b20*/  @P1 ISETP.EQ.U32.AND P2, PT, R0, 0x1, P0 ;  /* 0x000000010000180c */ /* 0x000fe20000742070 */
[----:B------:R-:W-:Y:S01]  /*8b30*/  @P1 VIADD R0, R6, 0x1 ;  /* 0x0000000106001836 */ /* 0x000fe20000000000 */
[----:B------:R-:W-:Y:S02]  /*8b40*/  PLOP3.LUT P0, PT, PT, PT, PT, 0x80, 0x8 ;  /* 0x000000000008781c */ /* 0x000fe40003f0f070 */
[----:B------:R-:W-:-:S13]  /*8b50*/  @P1 PLOP3.LUT P0, PT, P2, PT, PT, 0x80, 0x8 ;  /* 0x000000000008181c */ /* 0x000fda000170f070 */
[----:B------:R-:W-:-:S05]  /*8b60*/  @!P0 IADD3 R0, PT, PT, R6, RZ, RZ ;  /* 0x000000ff06008210 */ /* 0x000fca0007ffe0ff */
[----:B------:R-:W-:-:S05]  /*8b70*/  @P1 IMAD.MOV.U32 R5, RZ, RZ, R0 ;  /* 0x000000ffff051224 */ /* 0x000fca00078e0000 */
[----:B------:R3:W-:Y:S01]  /*8b80*/  STG.E.U8 desc[UR36][R2.64], R5 ;  /* 0x0000000502007986 */ /* 0x0007e2000c101124 */
[----:B------:R-:W-:Y:S05]  /*8b90*/  BRA `(.L_x_181) ;  /* 0x0000000400587947 */ /* 0x000fea0003800000 */
.L_x_199:
[----:B-1----:R-:W-:-:S06]  /*8ba0*/  IMAD.U32 R5, R5, 0x10000, RZ ;  /* 0x0001000005057824 */ /* 0x002fcc00078e00ff */
[----:B------:R-:W1:Y:S02]  /*8bb0*/  F2I.U64.TRUNC R4, R5 ;  /* 0x0000000500047311 */ /* 0x000e64000020d800 */
[----:B-1----:R2:W-:Y:S01]  /*8bc0*/  STG.E.64 desc[UR36][R2.64], R4 ;  /* 0x0000000402007986 */ /* 0x0025e2000c101b24 */
[----:B------:R-:W-:Y:S05]  /*8bd0*/  BRA `(.L_x_181) ;  /* 0x0000000400487947 */ /* 0x000fea0003800000 */
.L_x_198:
[----:B-1----:R-:W-:-:S06]  /*8be0*/  IMAD.U32 R5, R5, 0x10000, RZ ;  /* 0x0001000005057824 */ /* 0x002fcc00078e00ff */
[----:B------:R-:W1:Y:S02]  /*8bf0*/  F2I.FTZ.U32.TRUNC.NTZ R5, R5 ;  /* 0x0000000500057305 */ /* 0x000e64000021f000 */
[----:B-1----:R1:W-:Y:S01]  /*8c00*/  STG.E desc[UR36][R2.64], R5 ;  /* 0x0000000502007986 */ /* 0x0023e2000c101924 */
[----:B------:R-:W-:Y:S05]  /*8c10*/  BRA `(.L_x_181) ;  /* 0x0000000400387947 */ /* 0x000fea0003800000 */
.L_x_188:
        /* <DEDUP_REMOVED lines=11> */
.L_x_201:
[----:B-1----:R-:W-:Y:S02]  /*8cd0*/  SHF.L.U32 R5, R5, 0x10, RZ ;  /* 0x0000001005057819 */ /* 0x002fe400000006ff */
[----:B------:R-:W-:-:S03]  /*8ce0*/  CS2R R6, SRZ ;  /* 0x0000000000067805 */ /* 0x000fc6000001ff00 */
[----:B------:R-:W-:-:S06]  /*8cf0*/  FMUL.FTZ R5, R5, 1 ;  /* 0x3f80000005057820 */ /* 0x000fcc0000410000 */
[----:B------:R-:W1:Y:S02]  /*8d00*/  F2F.F64.F32 R4, R5 ;  /* 0x0000000500047310 */ /* 0x000e640000201800 */
[----:B-1----:R1:W-:Y:S01]  /*8d10*/  STG.E.128 desc[UR36][R2.64], R4 ;  /* 0x0000000402007986 */ /* 0x0023e2000c101d24 */
[----:B------:R-:W-:Y:S05]  /*8d20*/  BRA `(.L_x_181) ;  /* 0x0000000000f47947 */ /* 0x000fea0003800000 */
.L_x_200:
[----:B------:R-:W-:-:S09]  /*8d30*/  UISETP.NE.AND UP0, UPT, UR4, 0xf, UPT ;  /* 0x0000000f0400788c */ /* 0x000fd2000bf05270 */
[----:B------:R-:W-:Y:S05]  /*8d40*/  BRA.U !UP0, `(.L_x_202) ;  /* 0x0000000108e87547 */ /* 0x000fea000b800000 */
[----:B------:R-:W-:-:S09]  /*8d50*/  UISETP.NE.AND UP0, UPT, UR4, 0x17, UPT ;  /* 0x000000170400788c */ /* 0x000fd2000bf05270 */
[----:B------:R-:W-:Y:S05]  /*8d60*/  BRA.U !UP0, `(.L_x_203) ;  /* 0x0000000108907547 */ /* 0x000fea000b800000 */
[----:B------:R-:W-:-:S09]  /*8d70*/  UISETP.NE.AND UP0, UPT, UR4, 0x18, UPT ;  /* 0x000000180400788c */ /* 0x000fd2000bf05270 */
[----:B------:R-:W-:Y:S05]  /*8d80*/  BRA.U !UP0, `(.L_x_204) ;  /* 0x0000000108447547 */ /* 0x000fea000b800000 */
.L_x_180:
        /* <DEDUP_REMOVED lines=8> */
[----:B0-----:R-:W-:-:S02]  /*8e10*/  IMAD.U32 R4, RZ, RZ, UR4 ;  /* 0x00000004ff047e24 */ /* 0x001fc4000f8e00ff */
[----:B-1----:R-:W-:Y:S02]  /*8e20*/  IMAD.U32 R5, RZ, RZ, UR5 ;  /* 0x00000005ff057e24 */ /* 0x002fe4000f8e00ff */
[----:B----4-:R-:W-:Y:S02]  /*8e30*/  IMAD.U32 R6, RZ, RZ, UR6 ;  /* 0x00000006ff067e24 */ /* 0x010fe4000f8e00ff */
[----:B------:R-:W-:Y:S01]  /*8e40*/  IMAD.U32 R7, RZ, RZ, UR7 ;  /* 0x00000007ff077e24 */ /* 0x000fe2000f8e00ff */
[----:B-----5:R-:W-:Y:S01]  /*8e50*/  MOV R10, UR8 ;  /* 0x00000008000a7c02 */ /* 0x020fe20008000f00 */
[----:B--2---:R-:W-:-:S07]  /*8e60*/  IMAD.U32 R11, RZ, RZ, UR9 ;  /* 0x00000009ff0b7e24 */ /* 0x004fce000f8e00ff */
[----:B------:R-:W-:-:S07]  /*8e70*/  LEPC R20, `(.L_x_205) ;  /* 0x000000001014794e */ /* 0x000fce0000000000 */
[----:B---3--:R-:W-:Y:S05]  /*8e80*/  CALL.ABS.NOINC R2 ;  /* 0x0000000002007343 */ /* 0x008fea0003c00000 */
.L_x_205:
[----:B------:R-:W-:Y:S05]  /*8e90*/  BRA `(.L_x_181) ;  /* 0x0000000000987947 */ /* 0x000fea0003800000 */
.L_x_204:
[----:B-1----:R-:W-:Y:S01]  /*8ea0*/  SHF.L.U32 R7, R5, 0x10, RZ ;  /* 0x0000001005077819 */ /* 0x002fe200000006ff */
[----:B------:R-:W-:Y:S01]  /*8eb0*/  BSSY.RECONVERGENT B0, `(.L_x_206) ;  /* 0x000000c000007945 */ /* 0x000fe20003800200 */
[----:B0-----:R-:W-:Y:S02]  /*8ec0*/  IMAD.MOV.U32 R0, RZ, RZ, 0x7f ;  /* 0x0000007fff007424 */ /* 0x001fe400078e00ff */
[----:B------:R-:W-:Y:S02]  /*8ed0*/  LOP3.LUT R4, R7, 0x7fffffff, RZ, 0xc0, !PT ;  /* 0x7fffffff07047812 */ /* 0x000fe400078ec0ff */
[----:B------:R-:W-:Y:S02]  /*8ee0*/  SHF.R.U32.HI R5, RZ, 0x18, R7 ;  /* 0x00000018ff057819 */ /* 0x000fe40000011607 */
[----:B------:R-:W-:-:S13]  /*8ef0*/  ISETP.GT.U32.AND P0, PT, R4, 0x43efffff, PT ;  /* 0x43efffff0400780c */ /* 0x000fda0003f04070 */
[----:B------:R-:W-:Y:S05]  /*8f00*/  @P0 BRA `(.L_x_207) ;  /* 0x0000000000180947 */ /* 0x000fea0003800000 */
[----:B------:R-:W-:-:S13]  /*8f10*/  ISETP.GE.U32.AND P0, PT, R4, 0x3c800000, PT ;  /* 0x3c8000000400780c */ /* 0x000fda0003f06070 */
[----:B------:R-:W-:-:S04]  /*8f20*/  @P0 SHF.R.U32.HI R0, RZ, 0x14, R7 ;  /* 0x00000014ff000819 */ /* 0x000fc80000011607 */
[----:B------:R-:W-:-:S04]  /*8f30*/  @P0 LOP3.LUT R0, R0, 0x1, RZ, 0xc0, !PT ;  /* 0x0000000100000812 */ /* 0x000fc800078ec0ff */
[----:B------:R-:W-:-:S04]  /*8f40*/  @P0 IADD3 R0, PT, PT, R7, 0x407ffff, R0 ;  /* 0x0407ffff07000810 */ /* 0x000fc80007ffe000 */
[----:B------:R-:W-:Y:S01]  /*8f50*/  @P0 SHF.R.U32.HI R0, RZ, 0x14, R0 ;  /* 0x00000014ff000819 */ /* 0x000fe20000011600 */
[----:B------:R-:W-:-:S07]  /*8f60*/  @!P0 FADD.FTZ R0, R4, 16384 ;  /* 0x4680000004008421 */ /* 0x000fce0000010000 */
.L_x_207:
[----:B------:R-:W-:Y:S05]  /*8f70*/  BSYNC.RECONVERGENT B0 ;  /* 0x0000000000007941 */ /* 0x000fea0003800200 */
.L_x_206:
[----:B------:R-:W-:-:S05]  /*8f80*/  LOP3.LUT R5, R0, 0x80, R5, 0xf8, !PT ;  /* 0x0000008000057812 */ /* 0x000fca00078ef805 */
[----:B------:R0:W-:Y:S01]  /*8f90*/  STG.E.U8 desc[UR36][R2.64], R5 ;  /* 0x0000000502007986 */ /* 0x0001e2000c101124 */
[----:B------:R-:W-:Y:S05]  /*8fa0*/  BRA `(.L_x_181) ;  /* 0x0000000000547947 */ /* 0x000fea0003800000 */
.L_x_203:
[----:B-1----:R-:W-:Y:S01]  /*8fb0*/  IMAD.U32 R5, R5, 0x10000, RZ ;  /* 0x0001000005057824 */ /* 0x002fe200078e00ff */
[----:B------:R-:W-:Y:S04]  /*8fc0*/  BSSY.RECONVERGENT B0, `(.L_x_208) ;  /* 0x000000e000007945 */ /* 0x000fe80003800200 */
[----:B------:R-:W-:-:S04]  /*8fd0*/  LOP3.LUT R4, R5, 0x7fffffff, RZ, 0xc0, !PT ;  /* 0x7fffffff05047812 */ /* 0x000fc800078ec0ff */
[----:B------:R-:W-:-:S13]  /*8fe0*/  ISETP.GT.U32.AND P0, PT, R4, 0x477fffff, PT ;  /* 0x477fffff0400780c */ /* 0x000fda0003f04070 */
[----:B------:R-:W-:Y:S05]  /*8ff0*/  @P0 BRA `(.L_x_209) ;  /* 0x00000000001c0947 */ /* 0x000fea0003800000 */
[----:B------:R-:W-:-:S13]  /*9000*/  ISETP.GE.U32.AND P0, PT, R4, 0x38800000, PT ;  /* 0x388000000400780c */ /* 0x000fda0003f06070 */
[----:B0-----:R-:W-:-:S04]  /*9010*/  @P0 SHF.R.U32.HI R0, RZ, 0x15, R5 ;  /* 0x00000015ff000819 */ /* 0x001fc80000011605 */
[----:B------:R-:W-:-:S04]  /*9020*/  @P0 LOP3.LUT R0, R0, 0x1, RZ, 0xc0, !PT ;  /* 0x0000000100000812 */ /* 0x000fc800078ec0ff */
[----:B------:R-:W-:-:S04]  /*9030*/  @P0 IADD3 R0, PT, PT, R5, 0x80fffff, R0 ;  /* 0x080fffff05000810 */ /* 0x000fc80007ffe000 */
[----:B------:R-:W-:Y:S01]  /*9040*/  @P0 SHF.R.U32.HI R0, RZ, 0x15, R0 ;  /* 0x00000015ff000819 */ /* 0x000fe20000011600 */
[----:B------:R-:W-:Y:S01]  /*9050*/  @!P0 FADD.FTZ R0, R4, 128 ;  /* 0x4300000004008421 */ /* 0x000fe20000010000 */
[----:B------:R-:W-:Y:S06]  /*9060*/  BRA `(.L_x_210) ;  /* 0x00000000000c7947 */ /* 0x000fec0003800000 */
.L_x_209:
[----:B0-----:R-:W-:Y:S01]  /*9070*/  IMAD.MOV.U32 R0, RZ, RZ, 0x7f ;  /* 0x0000007fff007424 */ /* 0x001fe200078e00ff */
[----:B------:R-:W-:-:S04]  /*9080*/  ISETP.GT.U32.AND P0, PT, R4, 0x7f800000, PT ;  /* 0x7f8000000400780c */ /* 0x000fc80003f04070 */
[----:B------:R-:W-:-:S09]  /*9090*/  SEL R0, R0, 0x7c, P0 ;  /* 0x0000007c00007807 */ /* 0x000fd20000000000 */
.L_x_210:
[----:B------:R-:W-:Y:S05]  /*90a0*/  BSYNC.RECONVERGENT B0 ;  /* 0x0000000000007941 */ /* 0x000fea0003800200 */
.L_x_208:
[----:B------:R-:W-:-:S04]  /*90b0*/  SHF.R.U32.HI R5, RZ, 0x18, R5 ;  /* 0x00000018ff057819 */ /* 0x000fc80000011605 */
[----:B------:R-:W-:-:S05]  /*90c0*/  LOP3.LUT R5, R0, 0x80, R5, 0xf8, !PT ;  /* 0x0000008000057812 */ /* 0x000fca00078ef805 */
[----:B------:R0:W-:Y:S01]  /*90d0*/  STG.E.U8 desc[UR36][R2.64], R5 ;  /* 0x0000000502007986 */ /* 0x0001e2000c101124 */
[----:B------:R-:W-:Y:S05]  /*90e0*/  BRA `(.L_x_181) ;  /* 0x0000000000047947 */ /* 0x000fea0003800000 */
.L_x_202:
[----:B-1----:R1:W-:Y:S02]  /*90f0*/  STG.E.U16 desc[UR36][R2.64], R5 ;  /* 0x0000000502007986 */ /* 0x0023e4000c101524 */
.L_x_181:
[----:B------:R-:W-:-:S07]  /*9100*/  VIADD R17, R17, 0x80 ;  /* 0x0000008011117836 */ /* 0x000fce0000000000 */
.L_x_108:
[----:B------:R-:W-:Y:S05]  /*9110*/  BSYNC.RECONVERGENT B6 ;  /* 0x0000000000067941 */ /* 0x000fea0003800200 */
.L_x_107:
[----:B------:R-:W5:Y:S01]  /*9120*/  LDCU UR4, c[0x0][0x380] ;  /* 0x00007000ff0477ac */ /* 0x000f620008000800 */
[----:B------:R-:W-:Y:S01]  /*9130*/  BSSY.RECONVERGENT B6, `(.L_x_211) ;  /* 0x0000480000067945 */ /* 0x000fe20003800200 */
[----:B-----5:R-:W-:-:S13]  /*9140*/  ISETP.GE.AND P0, PT, R17, UR4, PT ;  /* 0x0000000411007c0c */ /* 0x020fda000bf06270 */
[----:B------:R-:W-:Y:S05]  /*9150*/  @P0 BRA `(.L_x_212) ;  /* 0x0000004400f40947 */ /* 0x000fea0003800000 */
[----:B------:R-:W5:Y:S01]  /*9160*/  LDCU UR4, c[0x0][0x388] ;  /* 0x00007100ff0477ac */ /* 0x000f620008000800 */
[----:B------:R-:W-:Y:S02]  /*9170*/  HFMA2 R18, -RZ, RZ, 0, 0 ;  /* 0x00000000ff127431 */ /* 0x000fe400000001ff */
[----:B0---4-:R-:W-:Y:S02]  /*9180*/  IMAD.MOV.U32 R0, RZ, RZ, RZ ;  /* 0x000000ffff007224 */ /* 0x011fe400078e00ff */
[----:B------:R-:W-:Y:S01]  /*9190*/  IMAD.MOV.U32 R16, RZ, RZ, RZ ;  /* 0x000000ffff107224 */ /* 0x000fe200078e00ff */
[----:B-----5:R-:W-:-:S09]  /*91a0*/  UISETP.NE.AND UP0, UPT, UR4, URZ, UPT ;  /* 0x000000ff0400728c */ /* 0x020fd2000bf05270 */
[----:B------:R-:W-:Y:S05]  /*91b0*/  BRA.U !UP0, `(.L_x_213) ;  /* 0x0000001508707547 */ /* 0x000fea000b800000 */
[----:B------:R-:W1:Y:S01]  /*91c0*/  LDCU.64 UR4, c[0x0][0x390] ;  /* 0x00007200ff0477ac */ /* 0x000e620008000a00 */
[----:B------:R-:W-:Y:S01]  /*91d0*/  IMAD.MOV.U32 R16, RZ, RZ, RZ ;  /* 0x000000ffff107224 */ /* 0x000fe200078e00ff */
[----:B------:R-:W0:Y:S01]  /*91e0*/  LDCU UR6, c[0x0][0x38c] ;  /* 0x00007180ff0677ac */ /* 0x000e220008000800 */
[----:B------:R-:W4:Y:S01]  /*91f0*/  LDCU.64 UR8, c[0x0][0x4b8] ;  /* 0x00009700ff0877ac */ /* 0x000f220008000a00 */
[----:B------:R-:W-:Y:S01]  /*9200*/  UISETP.NE.AND UP0, UPT, UR41, URZ, UPT ;  /* 0x000000ff2900728c */ /* 0x000fe2000bf05270 */
[----:B-123--:R-:W-:Y:S01]  /*9210*/  IMAD.HI.U32 R2, R17, UR4, R16 ;  /* 0x0000000411027c27 */ /* 0x00efe2000f8e0010 */
[----:B------:R-:W1:Y:S04]  /*9220*/  LDCU UR4, c[0x0][0x4c0] ;  /* 0x00009800ff0477ac */ /* 0x000e680008000800 */
[----:B------:R-:W-:-:S05]  /*9230*/  SHF.R.U32.HI R3, RZ, UR5, R2 ;  /* 0x00000005ff037c19 */ /* 0x000fca0008011602 */
[----:B------:R-:W-:-:S04]  /*9240*/  IMAD.MOV R18, RZ, RZ, -R3 ;  /* 0x000000ffff127224 */ /* 0x000fc800078e0a03 */
[----:B0-----:R-:W-:-:S04]  /*9250*/  IMAD R18, R18, UR6, R17 ;  /* 0x0000000612127c24 */ /* 0x001fc8000f8e0211 */
[C---:B----4-:R-:W-:Y:S02]  /*9260*/  IMAD R16, R18.reuse, UR8, RZ ;  /* 0x0000000812107c24 */ /* 0x050fe4000f8e02ff */
[C---:B------:R-:W-:Y:S02]  /*9270*/  IMAD R0, R18.reuse, UR9, RZ ;  /* 0x0000000912007c24 */ /* 0x040fe4000f8e02ff */
[----:B-1----:R-:W-:Y:S01]  /*9280*/  IMAD R18, R18, UR4, RZ ;  /* 0x0000000412127c24 */ /* 0x002fe2000f8e02ff */
[----:B------:R-:W-:Y:S06]  /*9290*/  BRA.U !UP0, `(.L_x_213) ;  /* 0x0000001508387547 */ /* 0x000fec000b800000 */
[----:B------:R-:W0:Y:S01]  /*92a0*/  LDCU.64 UR6, c[0x0][0x398] ;  /* 0x00007300ff0677ac */ /* 0x000e220008000a00 */
[----:B------:R-:W-:Y:S01]  /*92b0*/  MOV R2, RZ ;  /* 0x000000ff00027202 */ /* 0x000fe20000000f00 */
        /* <DEDUP_REMOVED lines=69> */
[----:B------:R-:W-:Y:S01]  /*9710*/  HFMA2 R4, -RZ, RZ, 0, 0 ;  /* 0x00000000ff047431 */ /* 0x000fe200000001ff */
        /* <DEDUP_REMOVED lines=262> */
.L_x_213:
[----:B------:R-:W1:Y:S01]  /*a780*/  LDCU.64 UR6, c[0x0][0x5f0] ;  /* 0x0000be00ff0677ac */ /* 0x000e620008000a00 */
[----:B------:R-:W-:-:S04]  /*a790*/  UPRMT UR4, UR39, 0x9910, URZ ;  /* 0x0000991027047896 */ /* 0x000fc800080000ff */
[----:B------:R-:W-:Y:S01]  /*a7a0*/  UISETP.GT.AND UP0, UPT, UR4, 0x9, UPT ;  /* 0x000000090400788c */ /* 0x000fe2000bf04270 */
[----:B-123--:R-:W-:-:S05]  /*a7b0*/  IADD3 R2, P0, PT, R0, UR6, RZ ;  /* 0x0000000600027c10 */ /* 0x00efca000ff1e0ff */
        /* <DEDUP_REMOVED lines=15> */
.L_x_217:
[----:B------:R-:W2:Y:S02]  /*a8b0*/  LDG.E.U8 R2, desc[UR36][R2.64] ;  /* 0x0000002402027981 */ /* 0x000ea4000c1e1100 */
[----:B--2---:R-:W-:-:S04]  /*a8c0*/  I2FP.F32.U32 R0, R2 ;  /* 0x0000000200007245 */ /* 0x004fc80000201000 */
[----:B------:R-:W-:-:S04]  /*a8d0*/  F2FP.BF16.F32.PACK_AB R0, RZ, R0 ;  /* 0x00000000ff00723e */ /* 0x000fc800000010ff */
[----:B------:R-:W-:Y:S01]  /*a8e0*/  PRMT R19, R0, 0x7610, R19 ;  /* 0x0000761000137816 */ /* 0x000fe20000000013 */
[----:B------:R-:W-:Y:S06]  /*a8f0*/  BRA `(.L_x_219) ;  /* 0x0000000c00c07947 */ /* 0x000fec0003800000 */
.L_x_216:
        /* <DEDUP_REMOVED lines=11> */
.L_x_221:
[----:B------:R-:W2:Y:S02]  /*a9b0*/  LDG.E R2, desc[UR36][R2.64] ;  /* 0x0000002402027981 */ /* 0x000ea4000c1e1900 */
[----:B--2---:R-:W-:-:S04]  /*a9c0*/  I2FP.F32.S32 R0, R2 ;  /* 0x0000000200007245 */ /* 0x004fc80000201400 */
[----:B------:R-:W-:-:S04]  /*a9d0*/  F2FP.BF16.F32.PACK_AB R0, RZ, R0 ;  /* 0x00000000ff00723e */ /* 0x000fc800000010ff */
[----:B------:R-:W-:Y:S01]  /*a9e0*/  PRMT R19, R0, 0x7610, R19 ;  /* 0x0000761000137816 */ /* 0x000fe20000000013 */
[----:B------:R-:W-:Y:S06]  /*a9f0*/  BRA `(.L_x_219) ;  /* 0x0000000c00807947 */ /* 0x000fec0003800000 */
.L_x_220:
[----:B------:R-:W2:Y:S02]  /*aa00*/  LDG.E.U16 R2, desc[UR36][R2.64] ;  /* 0x0000002402027981 */ /* 0x000ea4000c1e1500 */
[----:B--2---:R-:W0:Y:S02]  /*aa10*/  I2F.S16 R0, R2 ;  /* 0x0000000200007306 */ /* 0x004e240000101400 */
[----:B0-----:R-:W-:-:S04]  /*aa20*/  F2FP.BF16.F32.PACK_AB R0, RZ, R0 ;  /* 0x00000000ff00723e */ /* 0x001fc800000010ff */
[----:B------:R-:W-:Y:S01]  /*aa30*/  PRMT R19, R0, 0x7610, R19 ;  /* 0x0000761000137816 */ /* 0x000fe20000000013 */
[----:B------:R-:W-:Y:S06]  /*aa40*/  BRA `(.L_x_219) ;  /* 0x0000000c006c7947 */ /* 0x000fec0003800000 */
.L_x_215:
        /* <DEDUP_REMOVED lines=9> */
.L_x_223:
[----:B------:R-:W2:Y:S02]  /*aae0*/  LDG.E.U16 R0, desc[UR36][R2.64] ;  /* 0x0000002402007981 */ /* 0x000ea4000c1e1500 */
[----:B--2---:R-:W-:-:S05]  /*aaf0*/  HADD2.F32 R0, -RZ, R0.H0_H0 ;  /* 0x20000000ff007230 */ /* 0x004fca0000004100 */
[----:B------:R-:W-:-:S04]  /*ab00*/  F2FP.BF16.F32.PACK_AB R0, RZ, R0 ;  /* 0x00000000ff00723e */ /* 0x000fc800000010ff */
[----:B------:R-:W-:Y:S01]  /*ab10*/  PRMT R19, R0, 0x7610, R19 ;  /* 0x0000761000137816 */ /* 0x000fe20000000013 */
[----:B------:R-:W-:Y:S06]  /*ab20*/  BRA `(.L_x_219) ;  /* 0x0000000c00347947 */ /* 0x000fec0003800000 */
.L_x_222:
        /* <DEDUP_REMOVED lines=9> */
.L_x_225:
[----:B------:R-:W2:Y:S02]  /*abc0*/  LDG.E.U16 R2, desc[UR36][R2.64] ;  /* 0x0000002402027981 */ /* 0x000ea4000c1e1500 */
[----:B--2---:R-:W-:-:S05]  /*abd0*/  HADD2.F32 R0, -RZ, R2.H0_H0 ;  /* 0x20000002ff007230 */ /* 0x004fca0000004100 */
[----:B------:R-:W-:-:S04]  /*abe0*/  F2FP.BF16.F32.PACK_AB R0, RZ, R0 ;  /* 0x00000000ff00723e */ /* 0x000fc800000010ff */
[----:B------:R-:W-:Y:S01]  /*abf0*/  PRMT R19, R0, 0x7610, R19 ;  /* 0x0000761000137816 */ /* 0x000fe20000000013 */
[----:B------:R-:W-:Y:S06]  /*ac00*/  BRA `(.L_x_219) ;  /* 0x0000000800fc7947 */ /* 0x000fec0003800000 */
.L_x_224:
        /* <DEDUP_REMOVED lines=9> */
.L_x_214:
        /* <DEDUP_REMOVED lines=14> */
.L_x_228:
        /* <DEDUP_REMOVED lines=9> */
.L_x_227:
[----:B------:R-:W-:-:S09]  /*ae10*/  UISETP.NE.AND UP0, UPT, UR4, 0xf, UPT ;  /* 0x0000000f0400788c */ /* 0x000fd2000bf05270 */
[----:B------:R-:W-:Y:S05]  /*ae20*/  BRA.U !UP0, `(.L_x_229) ;  /* 0x00000001089c7547 */ /* 0x000fea000b800000 */
[----:B------:R-:W-:-:S09]  /*ae30*/  UISETP.NE.AND UP0, UPT, UR4, 0x17, UPT ;  /* 0x000000170400788c */ /* 0x000fd2000bf05270 */
[----:B------:R-:W-:Y:S05]  /*ae40*/  BRA.U !UP0, `(.L_x_230) ;  /* 0x00000001085c7547 */ /* 0x000fea000b800000 */
[----:B------:R-:W-:-:S09]  /*ae50*/  UISETP.NE.AND UP0, UPT, UR4, 0x18, UPT ;  /* 0x000000180400788c */ /* 0x000fd2000bf05270 */
[----:B------:R-:W-:Y:S05]  /*ae60*/  BRA.U UP0, `(.L_x_218) ;  /* 0x0000000500f87547 */ /* 0x000fea000b800000 */
[----:B------:R-:W2:Y:S01]  /*ae70*/  LDG.E.U8 R0, desc[UR36][R2.64] ;  /* 0x0000002402007981 */ /* 0x000ea2000c1e1100 */
[----:B------:R-:W-:Y:S01]  /*ae80*/  MOV R6, 0x1f ;  /* 0x0000001f00067802 */ /* 0x000fe20000000f00 */
[----:B--2---:R-:W-:-:S05]  /*ae90*/  IMAD.SHL.U32 R0, R0, 0x1000000, RZ ;  /* 0x0100000000007824 */ /* 0x004fca00078e00ff */
[C---:B------:R-:W-:Y:S02]  /*aea0*/  LOP3.LUT R4, R0.reuse, 0x7f000000, RZ, 0xc0, !PT ;  /* 0x7f00000000047812 */ /* 0x040fe400078ec0ff */
[----:B------:R-:W-:Y:S02]  /*aeb0*/  LOP3.LUT P0, RZ, R0, 0x7f000000, RZ, 0xc0, !PT ;  /* 0x7f00000000ff7812 */ /* 0x000fe4000780c0ff */
[----:B------:R-:W0:Y:S02]  /*aec0*/  FLO.U32 R5, R4 ;  /* 0x0000000400057300 */ /* 0x000e2400000e0000 */
[----:B0-----:R-:W-:-:S05]  /*aed0*/  IMAD.MOV R5, RZ, RZ, -R5 ;  /* 0x000000ffff057224 */ /* 0x001fca00078e0a05 */
[----:B------:R-:W-:-:S05]  /*aee0*/  VIADDMNMX.U32 R5, R5, R6, 0x4, !PT ;  /* 0x0000000405057446 */ /* 0x000fca0007800006 */
[----:B------:R-:W-:-:S04]  /*aef0*/  VIADD R5, R5, 0xfffffffc ;  /* 0xfffffffc05057836 */ /* 0x000fc80000000000 */
[----:B------:R-:W-:Y:S01]  /*af00*/  IMAD.SHL.U32 R7, R5, 0x800000, RZ ;  /* 0x0080000005077824 */ /* 0x000fe200078e00ff */
[C---:B------:R-:W-:Y:S01]  /*af10*/  SHF.L.U32 R6, R4.reuse, R5, RZ ;  /* 0x0000000504067219 */ /* 0x040fe200000006ff */
[----:B------:R-:W-:-:S03]  /*af20*/  VIADD R5, R4, 0x1000000 ;  /* 0x0100000004057836 */ /* 0x000fc60000000000 */
[----:B------:R-:W-:Y:S02]  /*af30*/  LEA.HI R6, R6, -R7, RZ, 0x1c ;  /* 0x8000000706067211 */ /* 0x000fe400078fe0ff */
[----:B------:R-:W-:Y:S02]  /*af40*/  SHF.R.S32.HI R5, RZ, 0x8, R5 ;  /* 0x00000008ff057819 */ /* 0x000fe40000011405 */
[----:B------:R-:W-:-:S04]  /*af50*/  IADD3 R6, PT, PT, R6, 0x3c000000, RZ ;  /* 0x3c00000006067810 */ /* 0x000fc80007ffe0ff */
[----:B------:R-:W-:-:S04]  /*af60*/  LOP3.LUT R5, R6, 0x7f800000, R5, 0xf8, !PT ;  /* 0x7f80000006057812 */ /* 0x000fc800078ef805 */
[----:B------:R-:W-:-:S04]  /*af70*/  SEL R5, R5, RZ, P0 ;  /* 0x000000ff05057207 */ /* 0x000fc80000000000 */
[----:B------:R-:W-:-:S04]  /*af80*/  LOP3.LUT R5, R5, 0x80000000, R0, 0xf8, !PT ;  /* 0x8000000005057812 */ /* 0x000fc800078ef800 */
[----:B------:R-:W-:-:S04]  /*af90*/  F2FP.BF16.F32.PACK_AB R5, RZ, R5 ;  /* 0x00000005ff05723e */ /* 0x000fc800000010ff */
[----:B------:R-:W-:Y:S01]  /*afa0*/  PRMT R19, R5, 0x7610, R19 ;  /* 0x0000761005137816 */ /* 0x000fe20000000013 */
[----:B------:R-:W-:Y:S06]  /*afb0*/  BRA `(.L_x_219) ;  /* 0x0000000800107947 */ /* 0x000fec0003800000 */
.L_x_230:
        /* <DEDUP_REMOVED lines=14> */
.L_x_229:
[----:B------:R0:W5:Y:S01]  /*b0a0*/  LDG.E.U16 R19, desc[UR36][R2.64] ;  /* 0x0000002402137981 */ /* 0x000162000c1e1500 */
[----:B------:R-:W-:Y:S05]  /*b0b0*/  BRA `(.L_x_219) ;  /* 0x0000000400d07947 */ /* 0x000fea0003800000 */
.L_x_226:
        /* <DEDUP_REMOVED lines=13> */
.L_x_233:
        /* <DEDUP_REMOVED lines=11> */
[----:B------:R-:W-:-:S04]  /*b240*/  SHF.R.U32.HI R0, RZ, 0x7, R3 ;  /* 0x00000007ff007819 */ /* 0x000fc80000011603 */
[----:B------:R-:W-:Y:S02]  /*b250*/  SHF.L.U32 R7, R0, 0x1f, RZ ;  /* 0x0000001f00077819 */ /* 0x000fe400000006ff */
        /* <DEDUP_REMOVED lines=8> */
.L_x_237:
[----:B------:R-:W-:Y:S05]  /*b2e0*/  BSYNC.RECONVERGENT B1 ;  /* 0x0000000000017941 */ /* 0x000fea0003800200 */
.L_x_236:
[----:B------:R-:W-:Y:S01]  /*b2f0*/  IMAD.SHL.U32 R0, R0, 0x100000, RZ ;  /* 0x0010000000007824 */ /* 0x000fe200078e00ff */
[----:B------:R-:W-:-:S04]  /*b300*/  LEA R2, R2, 0x3b800000, 0x17 ;  /* 0x3b80000002027811 */ /* 0x000fc800078eb8ff */
[----:B------:R-:W-:-:S07]  /*b310*/  LOP3.LUT R0, R2, R0, R7, 0xfe, !PT ;  /* 0x0000000002007212 */ /* 0x000fce00078efe07 */
.L_x_235:
[----:B------:R-:W-:Y:S05]  /*b320*/  BSYNC.RECONVERGENT B0 ;  /* 0x0000000000007941 */ /* 0x000fea0003800200 */
.L_x_234:
[----:B------:R-:W-:-:S04]  /*b330*/  F2FP.BF16.F32.PACK_AB R0, RZ, R0 ;  /* 0x00000000ff00723e */ /* 0x000fc800000010ff */
[----:B------:R-:W-:Y:S01]  /*b340*/  PRMT R19, R0, 0x7610, R19 ;  /* 0x0000761000137816 */ /* 0x000fe20000000013 */
[----:B------:R-:W-:Y:S06]  /*b350*/  BRA `(.L_x_219) ;  /* 0x0000000400287947 */ /* 0x000fec0003800000 */
.L_x_232:
        /* <DEDUP_REMOVED lines=21> */
.L_x_241:
[----:B------:R-:W-:Y:S05]  /*b4b0*/  BSYNC.RECONVERGENT B1 ;  /* 0x0000000000017941 */ /* 0x000fea0003800200 */
.L_x_240:
[----:B------:R-:W-:Y:S01]  /*b4c0*/  IMAD.SHL.U32 R0, R0, 0x200000, RZ ;  /* 0x0020000000007824 */ /* 0x000fe200078e00ff */
[----:B------:R-:W-:-:S04]  /*b4d0*/  LEA R2, R2, 0x37800000, 0x17 ;  /* 0x3780000002027811 */ /* 0x000fc800078eb8ff */
[----:B------:R-:W-:-:S07]  /*b4e0*/  LOP3.LUT R0, R2, R0, R7, 0xfe, !PT ;  /* 0x0000000002007212 */ /* 0x000fce00078efe07 */
.L_x_239:
[----:B------:R-:W-:Y:S05]  /*b4f0*/  BSYNC.RECONVERGENT B0 ;  /* 0x0000000000007941 */ /* 0x000fea0003800200 */
.L_x_238:
[----:B------:R-:W-:-:S04]  /*b500*/  F2FP.BF16.F32.PACK_AB R0, RZ, R0 ;  /* 0x00000000ff00723e */ /* 0x000fc800000010ff */
[----:B------:R-:W-:Y:S01]  /*b510*/  PRMT R19, R0, 0x7610, R19 ;  /* 0x0000761000137816 */ /* 0x000fe20000000013 */
[----:B------:R-:W-:Y:S06]  /*b520*/  BRA `(.L_x_219) ;  /* 0x0000000000b47947 */ /* 0x000fec0003800000 */
.L_x_231:
        /* <DEDUP_REMOVED lines=14> */
.L_x_245:
[----:B------:R-:W-:Y:S05]  /*b610*/  BSYNC.RECONVERGENT B0 ;  /* 0x0000000000007941 */ /* 0x000fea0003800200 */
.L_x_244:
[----:B------:R-:W-:-:S04]  /*b620*/  F2FP.BF16.F32.PACK_AB R0, RZ, R0 ;  /* 0x00000000ff00723e */ /* 0x000fc800000010ff */
[----:B------:R-:W-:Y:S01]  /*b630*/  PRMT R19, R0, 0x7610, R19 ;  /* 0x0000761000137816 */ /* 0x000fe20000000013 */
[----:B------:R-:W-:Y:S06]  /*b640*/  BRA `(.L_x_219) ;  /* 0x00000000006c7947 */ /* 0x000fec0003800000 */
.L_x_218:
        /* <DEDUP_REMOVED lines=15> */
[----:B--2---:R-:W-:Y:S05]  /*b740*/  CALL.ABS.NOINC R2 ;  /* 0x0000000002007343 */ /* 0x004fea0003c00000 */
.L_x_246:
[----:B------:R-:W-:Y:S01]  /*b750*/  PRMT R19, RZ, 0x7610, R19 ;  /* 0x00007610ff137816 */ /* 0x000fe20000000013 */
[----:B------:R-:W-:Y:S06]  /*b760*/  BRA `(.L_x_219) ;  /* 0x0000000000247947 */ /* 0x000fec0003800000 */
.L_x_243:
[----:B------:R-:W2:Y:S02]  /*b770*/  LDG.E.64 R2, desc[UR36][R2.64] ;  /* 0x0000002402027981 */ /* 0x000ea4000c1e1b00 */
[----:B--2---:R-:W0:Y:S02]  /*b780*/  I2F.U64 R0, R2 ;  /* 0x0000000200007312 */ /* 0x004e240000301000 */
[----:B0-----:R-:W-:-:S04]  /*b790*/  F2FP.BF16.F32.PACK_AB R0, RZ, R0 ;  /* 0x00000000ff00723e */ /* 0x001fc800000010ff */
[----:B------:R-:W-:Y:S01]  /*b7a0*/  PRMT R19, R0, 0x7610, R19 ;  /* 0x0000761000137816 */ /* 0x000fe20000000013 */
[----:B------:R-:W-:Y:S06]  /*b7b0*/  BRA `(.L_x_219) ;  /* 0x0000000000107947 */ /* 0x000fec0003800000 */
.L_x_242:
[----:B------:R-:W2:Y:S02]  /*b7c0*/  LDG.E R2, desc[UR36][R2.64] ;  /* 0x0000002402027981 */ /* 0x000ea4000c1e1900 */
[----:B--2---:R-:W-:-:S04]  /*b7d0*/  I2FP.F32.U32 R0, R2 ;  /* 0x0000000200007245 */ /* 0x004fc80000201000 */
[----:B------:R-:W-:-:S04]  /*b7e0*/  F2FP.BF16.F32.PACK_AB R0, RZ, R0 ;  /* 0x00000000ff00723e */ /* 0x000fc800000010ff */
[----:B------:R-:W-:-:S07]  /*b7f0*/  PRMT R19, R0, 0x7610, R19 ;  /* 0x0000761000137816 */ /* 0x000fce0000000013 */
.L_x_219:
[----:B------:R-:W0:Y:S01]  /*b800*/  LDCU.64 UR6, c[0x0][0x5f8] ;  /* 0x0000bf00ff0677ac */ /* 0x000e220008000a00 */
[----:B------:R-:W-:-:S04]  /*b810*/  UPRMT UR4, UR42, 0x9910, URZ ;  /* 0x000099102a047896 */ /* 0x000fc800080000ff */
[----:B------:R-:W-:Y:S01]  /*b820*/  UISETP.GT.AND UP0, UPT, UR4, 0x9, UPT ;  /* 0x000000090400788c */ /* 0x000fe2000bf04270 */
[----:B0-----:R-:W-:-:S04]  /*b830*/  IADD3 R2, P0, PT, R18, UR6, RZ ;  /* 0x0000000612027c10 */ /* 0x001fc8000ff1e0ff */
        /* <DEDUP_REMOVED lines=14> */
.L_x_250:
[----:B------:R-:W2:Y:S02]  /*b920*/  LDG.E.U8 R2, desc[UR36][R2.64] ;  /* 0x0000002402027981 */ /* 0x000ea4000c1e1100 */
[----:B--2---:R-:W-:-:S04]  /*b930*/  I2FP.F32.U32 R0, R2 ;  /* 0x0000000200007245 */ /* 0x004fc80000201000 */
[----:B------:R-:W-:Y:S01]  /*b940*/  F2FP.BF16.F32.PACK_AB R0, RZ, R0 ;  /* 0x00000000ff00723e */ /* 0x000fe200000010ff */
[----:B------:R-:W-:Y:S06]  /*b950*/  BRA `(.L_x_252) ;  /* 0x0000000c00847947 */ /* 0x000fec0003800000 */
.L_x_249:
        /* <DEDUP_REMOVED lines=10> */
.L_x_254:
[----:B------:R-:W2:Y:S02]  /*ba00*/  LDG.E R2, desc[UR36][R2.64] ;  /* 0x0000002402027981 */ /* 0x000ea4000c1e1900 */
[----:B--2---:R-:W-:-:S04]  /*ba10*/  I2FP.F32.S32 R0, R2 ;  /* 0x0000000200007245 */ /* 0x004fc80000201400 */
[----:B------:R-:W-:Y:S01]  /*ba20*/  F2FP.BF16.F32.PACK_AB R0, RZ, R0 ;  /* 0x00000000ff00723e */ /* 0x000fe200000010ff */
[----:B------:R-:W-:Y:S06]  /*ba30*/  BRA `(.L_x_252) ;  /* 0x0000000c004c7947 */ /* 0x000fec0003800000 */
.L_x_253:
[----:B------:R-:W2:Y:S02]  /*ba40*/  LDG.E.U16 R2, desc[UR36][R2.64] ;  /* 0x0000002402027981 */ /* 0x000ea4000c1e1500 */
[----:B--2---:R-:W0:Y:S02]  /*ba50*/  I2F.S16 R0, R2 ;  /* 0x0000000200007306 */ /* 0x004e240000101400 */
[----:B0-----:R-:W-:Y:S01]  /*ba60*/  F2FP.BF16.F32.PACK_AB R0, RZ, R0 ;  /* 0x00000000ff00723e */ /* 0x001fe200000010ff */
[----:B------:R-:W-:Y:S06]  /*ba70*/  BRA `(.L_x_252) ;  /* 0x0000000c003c7947 */ /* 0x000fec0003800000 */
.L_x_248:
        /* <DEDUP_REMOVED lines=9> */
.L_x_256:
[----:B------:R-:W2:Y:S02]  /*bb10*/  LDG.E.U16 R0, desc[UR36][R2.64] ;  /* 0x0000002402007981 */ /* 0x000ea4000c1e1500 */
[----:B--2---:R-:W-:-:S05]  /*bb20*/  HADD2.F32 R0, -RZ, R0.H0_H0 ;  /* 0x20000000ff007230 */ /* 0x004fca0000004100 */
[----:B------:R-:W-:Y:S01]  /*bb30*/  F2FP.BF16.F32.PACK_AB R0, RZ, R0 ;  /* 0x00000000ff00723e */ /* 0x000fe200000010ff */
[----:B------:R-:W-:Y:S06]  /*bb40*/  BRA `(.L_x_252) ;  /* 0x0000000c00087947 */ /* 0x000fec0003800000 */
.L_x_255:
        /* <DEDUP_REMOVED lines=9> */
.L_x_258:
[----:B------:R-:W2:Y:S02]  /*bbe0*/  LDG.E.U16 R2, desc[UR36][R2.64] ;  /* 0x0000002402027981 */ /* 0x000ea4000c1e1500 */
[----:B--2---:R-:W-:-:S05]  /*bbf0*/  HADD2.F32 R0, -RZ, R2.H0_H0 ;  /* 0x20000002ff007230 */ /* 0x004fca0000004100 */
[----:B------:R-:W-:Y:S01]  /*bc00*/  F2FP.BF16.F32.PACK_AB R0, RZ, R0 ;  /* 0x00000000ff00723e */ /* 0x000fe200000010ff */
[----:B------:R-:W-:Y:S06]  /*bc10*/  BRA `(.L_x_252) ;  /* 0x0000000800d47947 */ /* 0x000fec0003800000 */
.L_x_257:
        /* <DEDUP_REMOVED lines=8> */
.L_x_247:
        /* <DEDUP_REMOVED lines=13> */
.L_x_261:
        /* <DEDUP_REMOVED lines=8> */
.L_x_260:
        /* <DEDUP_REMOVED lines=27> */
.L_x_263:
        /* <DEDUP_REMOVED lines=13> */
.L_x_262:
[----:B------:R0:W5:Y:S01]  /*c070*/  LDG.E.U16 R0, desc[UR36][R2.64] ;  /* 0x0000002402007981 */ /* 0x000162000c1e1500 */
[----:B------:R-:W-:Y:S05]  /*c080*/  BRA `(.L_x_252) ;  /* 0x0000000400b87947 */ /* 0x000fea0003800000 */
.L_x_259:
        /* <DEDUP_REMOVED lines=12> */
.L_x_266:
        /* <DEDUP_REMOVED lines=21> */
.L_x_270:
[----:B------:R-:W-:Y:S05]  /*c2a0*/  BSYNC.RECONVERGENT B1 ;  /* 0x0000000000017941 */ /* 0x000fea0003800200 */
.L_x_269:
[----:B------:R-:W-:Y:S01]  /*c2b0*/  IMAD.SHL.U32 R0, R0, 0x100000, RZ ;  /* 0x0010000000007824 */ /* 0x000fe200078e00ff */
[----:B------:R-:W-:-:S04]  /*c2c0*/  LEA R2, R2, 0x3b800000, 0x17 ;  /* 0x3b80000002027811 */ /* 0x000fc800078eb8ff */
[----:B------:R-:W-:-:S07]  /*c2d0*/  LOP3.LUT R0, R2, R0, R7, 0xfe, !PT ;  /* 0x0000000002007212 */ /* 0x000fce00078efe07 */
.L_x_268:
[----:B------:R-:W-:Y:S05]  /*c2e0*/  BSYNC.RECONVERGENT B0 ;  /* 0x0000000000007941 */ /* 0x000fea0003800200 */
.L_x_267:
[----:B------:R-:W-:Y:S01]  /*c2f0*/  F2FP.BF16.F32.PACK_AB R0, RZ, R0 ;  /* 0x00000000ff00723e */ /* 0x000fe200000010ff */
[----:B------:R-:W-:Y:S06]  /*c300*/  BRA `(.L_x_252) ;  /* 0x0000000400187947 */ /* 0x000fec0003800000 */
.L_x_265:
        /* <DEDUP_REMOVED lines=21> */
.L_x_274:
[----:B------:R-:W-:Y:S05]  /*c460*/  BSYNC.RECONVERGENT B1 ;  /* 0x0000000000017941 */ /* 0x000fea0003800200 */
.L_x_273:
[----:B------:R-:W-:Y:S01]  /*c470*/  IMAD.SHL.U32 R0, R0, 0x200000, RZ ;  /* 0x0020000000007824 */ /* 0x000fe200078e00ff */
[----:B------:R-:W-:-:S04]  /*c480*/  LEA R2, R2, 0x37800000, 0x17 ;  /* 0x3780000002027811 */ /* 0x000fc800078eb8ff */
[----:B------:R-:W-:-:S07]  /*c490*/  LOP3.LUT R0, R2, R0, R7, 0xfe, !PT ;  /* 0x0000000002007212 */ /* 0x000fce00078efe07 */
.L_x_272:
[----:B------:R-:W-:Y:S05]  /*c4a0*/  BSYNC.RECONVERGENT B0 ;  /* 0x0000000000007941 */ /* 0x000fea0003800200 */
.L_x_271:
[----:B------:R-:W-:Y:S01]  /*c4b0*/  F2FP.BF16.F32.PACK_AB R0, RZ, R0 ;  /* 0x00000000ff00723e */ /* 0x000fe200000010ff */
[----:B------:R-:W-:Y:S06]  /*c4c0*/  BRA `(.L_x_252) ;  /* 0x0000000000a87947 */ /* 0x000fec0003800000 */
.L_x_264:
        /* <DEDUP_REMOVED lines=14> */
.L_x_278:
[----:B------:R-:W-:Y:S05]  /*c5b0*/  BSYNC.RECONVERGENT B0 ;  /* 0x0000000000007941 */ /* 0x000fea0003800200 */
.L_x_277:
[----:B------:R-:W-:Y:S01]  /*c5c0*/  F2FP.BF16.F32.PACK_AB R0, RZ, R0 ;  /* 0x00000000ff00723e */ /* 0x000fe200000010ff */
[----:B------:R-:W-:Y:S06]  /*c5d0*/  BRA `(.L_x_252) ;  /* 0x0000000000647947 */ /* 0x000fec0003800000 */
.L_x_251:
        /* <DEDUP_REMOVED lines=15> */
[----:B--2--5:R-:W-:Y:S05]  /*c6d0*/  CALL.ABS.NOINC R2 ;  /* 0x0000000002007343 */ /* 0x024fea0003c00000 */
.L_x_279:
[----:B------:R-:W-:Y:S01]  /*c6e0*/  PRMT R0, RZ, 0x7610, R0 ;  /* 0x00007610ff007816 */ /* 0x000fe20000000000 */
[----:B------:R-:W-:Y:S06]  /*c6f0*/  BRA `(.L_x_252) ;  /* 0x00000000001c7947 */ /* 0x000fec0003800000 */
.L_x_276:
[----:B------:R-:W2:Y:S02]  /*c700*/  LDG.E.64 R2, desc[UR36][R2.64] ;  /* 0x0000002402027981 */ /* 0x000ea4000c1e1b00 */
[----:B--2---:R-:W0:Y:S02]  /*c710*/  I2F.U64 R0, R2 ;  /* 0x0000000200007312 */ /* 0x004e240000301000 */
[----:B0-----:R-:W-:Y:S01]  /*c720*/  F2FP.BF16.F32.PACK_AB R0, RZ, R0 ;  /* 0x00000000ff00723e */ /* 0x001fe200000010ff */
[----:B------:R-:W-:Y:S06]  /*c730*/  BRA `(.L_x_252) ;  /* 0x00000000000c7947 */ /* 0x000fec0003800000 */
.L_x_275:
[----:B------:R-:W2:Y:S02]  /*c740*/  LDG.E R2, desc[UR36][R2.64] ;  /* 0x0000002402027981 */ /* 0x000ea4000c1e1900 */
[----:B--2---:R-:W-:-:S04]  /*c750*/  I2FP.F32.U32 R0, R2 ;  /* 0x0000000200007245 */ /* 0x004fc80000201000 */
[----:B------:R-:W-:-:S07]  /*c760*/  F2FP.BF16.F32.PACK_AB R0, RZ, R0 ;  /* 0x00000000ff00723e */ /* 0x000fce00000010ff */
.L_x_252:
[----:B-----5:R-:W-:Y:S01]  /*c770*/  IMAD.U32 R0, R0, 0x10000, RZ ;  /* 0x0001000000007824 */ /* 0x020fe200078e00ff */
[----:B------:R-:W-:Y:S01]  /*c780*/  MOV R5, 0x3c09919f ;  /* 0x3c09919f00057802 */ /* 0x000fe20000000f00 */
[----:B------:R-:W-:Y:S01]  /*c790*/  IMAD.MOV.U32 R4, RZ, RZ, 0x38eb4c3a ;  /* 0x38eb4c3aff047424 */ /* 0x000fe200078e00ff */
[----:B------:R-:W1:Y:S01]  /*c7a0*/  LDCU.64 UR6, c[0x0][0x5e8] ;  /* 0x0000bd00ff0677ac */ /* 0x000e620008000a00 */
[----:B0-----:R-:W-:Y:S01]  /*c7b0*/  FMUL.FTZ R2, R0, 0.70710676908493041992 ;  /* 0x3f3504f300027820 */ /* 0x001fe20000410000 */
[----:B------:R-:W-:Y:S01]  /*c7c0*/  IMAD.MOV.U32 R6, RZ, RZ, 0x3aae005b ;  /* 0x3aae005bff067424 */ /* 0x000fe200078e00ff */
[----:B------:R-:W-:Y:S01]  /*c7d0*/  SHF.L.U32 R19, R19, 0x10, RZ ;  /* 0x0000001013137819 */ /* 0x000fe200000006ff */
[----:B------:R-:W-:Y:S02]  /*c7e0*/  IMAD.MOV.U32 R7, RZ, RZ, 0x3d24d99a ;  /* 0x3d24d99aff077424 */ /* 0x000fe400078e00ff */
[C---:B------:R-:W-:Y:S01]  /*c7f0*/  FADD.FTZ R3, |R2|.reuse, -RZ ;  /* 0x800000ff02037221 */ /* 0x040fe20000010200 */
[----:B------:R-:W-:Y:S01]  /*c800*/  FSETP.GE.FTZ.AND P0, PT, |R2|, 1.0029599666595458984, PT ;  /* 0x3f8060fe0200780b */ /* 0x000fe20003f16200 */
[----:B------:R-:W-:Y:S01]  /*c810*/  IMAD.MOV.U32 R8, RZ, RZ, 0x3f69b4f9 ;  /* 0x3f69b4f9ff087424 */ /* 0x000fe200078e00ff */
        /* <DEDUP_REMOVED lines=49> */
.L_x_283:
[----:B-1----:R-:W-:-:S06]  /*cb30*/  IMAD.U32 R5, R5, 0x10000, RZ ;  /* 0x0001000005057824 */ /* 0x002fcc00078e00ff */
[----:B------:R-:W1:Y:S02]  /*cb40*/  F2I.S64.TRUNC R4, R5 ;  /* 0x0000000500047311 */ /* 0x000e64000020d900 */
[----:B-1----:R1:W-:Y:S01]  /*cb50*/  STG.E.U8 desc[UR36][R2.64], R4 ;  /* 0x0000000402007986 */ /* 0x0023e2000c101124 */
[----:B------:R-:W-:Y:S05]  /*cb60*/  BRA `(.L_x_285) ;  /* 0x0000000c006c7947 */ /* 0x000fea0003800000 */
.L_x_282:
        /* <DEDUP_REMOVED lines=10> */
.L_x_287:
[----:B-1----:R-:W-:-:S06]  /*cc10*/  SHF.L.U32 R5, R5, 0x10, RZ ;  /* 0x0000001005057819 */ /* 0x002fcc00000006ff */
[----:B------:R-:W1:Y:S02]  /*cc20*/  F2I.FTZ.TRUNC.NTZ R5, R5 ;  /* 0x0000000500057305 */ /* 0x000e64000021f100 */
[----:B-1----:R1:W-:Y:S01]  /*cc30*/  STG.E desc[UR36][R2.64], R5 ;  /* 0x0000000502007986 */ /* 0x0023e2000c101924 */
[----:B------:R-:W-:Y:S05]  /*cc40*/  BRA `(.L_x_285) ;  /* 0x0000000c00347947 */ /* 0x000fea0003800000 */
.L_x_286:
[----:B-1----:R-:W-:-:S06]  /*cc50*/  IMAD.U32 R5, R5, 0x10000, RZ ;  /* 0x0001000005057824 */ /* 0x002fcc00078e00ff */
[----:B------:R-:W1:Y:S02]  /*cc60*/  F2I.FTZ.TRUNC.NTZ R5, R5 ;  /* 0x0000000500057305 */ /* 0x000e64000021f100 */
[----:B-1----:R1:W-:Y:S01]  /*cc70*/  STG.E.U16 desc[UR36][R2.64], R5 ;  /* 0x0000000502007986 */ /* 0x0023e2000c101524 */
[----:B------:R-:W-:Y:S05]  /*cc80*/  BRA `(.L_x_285) ;  /* 0x0000000c00247947 */ /* 0x000fea0003800000 */
.L_x_281:
        /* <DEDUP_REMOVED lines=9> */
.L_x_289:
[----:B01----:R-:W-:-:S05]  /*cd20*/  IMAD.U32 R0, R5, 0x10000, RZ ;  /* 0x0001000005007824 */ /* 0x003fca00078e00ff */
[----:B------:R-:W-:-:S05]  /*cd30*/  F2FP.F16.F32.PACK_AB R0, RZ, R0 ;  /* 0x00000000ff00723e */ /* 0x000fca00000000ff */
[----:B------:R0:W-:Y:S01]  /*cd40*/  STG.E.U16 desc[UR36][R2.64], R0 ;  /* 0x0000000002007986 */ /* 0x0001e2000c101524 */
[----:B------:R-:W-:Y:S05]  /*cd50*/  BRA `(.L_x_285) ;  /* 0x0000000800f07947 */ /* 0x000fea0003800000 */
.L_x_288:
[----:B------:R-:W-:-:S09]  /*cd60*/  UISETP.NE.AND UP0, UPT, UR4, 0x7, UPT ;  /* 0x000000070400788c */ /* 0x000fd2000bf05270 */
[----:B------:R-:W-:Y:S05]  /*cd70*/  BRA.U !UP0, `(.L_x_290) ;  /* 0x0000000108347547 */ /* 0x000fea000b800000 */
[----:B------:R-:W-:-:S09]  /*cd80*/  UISETP.NE.AND UP0, UPT, UR4, 0x8, UPT ;  /* 0x000000080400788c */ /* 0x000fd2000bf05270 */
[----:B------:R-:W-:Y:S05]  /*cd90*/  BRA.U !UP0, `(.L_x_291) ;  /* 0x0000000108187547 */ /* 0x000fea000b800000 */
[----:B------:R-:W-:-:S09]  /*cda0*/  UISETP.NE.AND UP0, UPT, UR4, 0x9, UPT ;  /* 0x000000090400788c */ /* 0x000fd2000bf05270 */
[----:B------:R-:W-:Y:S05]  /*cdb0*/  BRA.U UP0, `(.L_x_284) ;  /* 0x0000000500fc7547 */ /* 0x000fea000b800000 */
[----:B-1----:R-:W-:Y:S01]  /*cdc0*/  IMAD.U32 R4, R5, 0x10000, RZ ;  /* 0x0001000005047824 */ /* 0x002fe200078e00ff */
[----:B------:R-:W-:-:S05]  /*cdd0*/  MOV R5, RZ ;  /* 0x000000ff00057202 */ /* 0x000fca0000000f00 */
[----:B------:R1:W-:Y:S01]  /*cde0*/  STG.E.64 desc[UR36][R2.64], R4 ;  /* 0x0000000402007986 */ /* 0x0003e2000c101b24 */
[----:B------:R-:W-:Y:S05]  /*cdf0*/  BRA `(.L_x_285) ;  /* 0x0000000800c87947 */ /* 0x000fea0003800000 */
.L_x_291:
[----:B-1----:R-:W-:-:S05]  /*ce00*/  IMAD.U32 R5, R5, 0x10000, RZ ;  /* 0x0001000005057824 */ /* 0x002fca00078e00ff */
[----:B------:R-:W-:-:S04]  /*ce10*/  F2FP.F16.F32.PACK_AB R5, RZ, R5 ;  /* 0x00000005ff05723e */ /* 0x000fc800000000ff */
[----:B------:R-:W-:-:S05]  /*ce20*/  PRMT R5, R5, 0x5410, RZ ;  /* 0x0000541005057816 */ /* 0x000fca00000000ff */
[----:B------:R1:W-:Y:S01]  /*ce30*/  STG.E desc[UR36][R2.64], R5 ;  /* 0x0000000502007986 */ /* 0x0003e2000c101924 */
[----:B------:R-:W-:Y:S05]  /*ce40*/  BRA `(.L_x_285) ;  /* 0x0000000800b47947 */ /* 0x000fea0003800000 */
.L_x_290:
[----:B-1----:R-:W-:-:S04]  /*ce50*/  IMAD.U32 R4, R5, 0x10000, RZ ;  /* 0x0001000005047824 */ /* 0x002fc800078e00ff */
[----:B------:R-:W-:-:S06]  /*ce60*/  FMUL.FTZ R4, R4, 1 ;  /* 0x3f80000004047820 */ /* 0x000fcc0000410000 */
[----:B------:R-:W1:Y:S02]  /*ce70*/  F2F.F64.F32 R4, R4 ;  /* 0x0000000400047310 */ /* 0x000e640000201800 */
[----:B-1----:R1:W-:Y:S01]  /*ce80*/  STG.E.64 desc[UR36][R2.64], R4 ;  /* 0x0000000402007986 */ /* 0x0023e2000c101b24 */
[----:B------:R-:W-:Y:S05]  /*ce90*/  BRA `(.L_x_285) ;  /* 0x0000000800a07947 */ /* 0x000fea0003800000 */
.L_x_280:
        /* <DEDUP_REMOVED lines=10> */
[----:B-1----:R-:W-:-:S06]  /*cf40*/  IMAD.U32 R5, R5, 0x10000, RZ ;  /* 0x0001000005057824 */ /* 0x002fcc00078e00ff */
[----:B------:R-:W1:Y:S02]  /*cf50*/  F2I.FTZ.U32.TRUNC.NTZ R5, R5 ;  /* 0x0000000500057305 */ /* 0x000e64000021f000 */
[----:B-1----:R1:W-:Y:S01]  /*cf60*/  STG.E.U16 desc[UR36][R2.64], R5 ;  /* 0x0000000502007986 */ /* 0x0023e2000c101524 */
[----:B------:R-:W-:Y:S05]  /*cf70*/  BRA `(.L_x_285) ;  /* 0x0000000800687947 */ /* 0x000fea0003800000 */
.L_x_295:
        /* <DEDUP_REMOVED lines=18> */
.L_x_298:
[----:B------:R-:W-:-:S04]  /*d0a0*/  SHF.R.U32.HI R5, RZ, 0x18, R5 ;  /* 0x00000018ff057819 */ /* 0x000fc80000011605 */
[----:B------:R-:W-:-:S07]  /*d0b0*/  LOP3.LUT R0, R0, 0x80, R5, 0xf8, !PT ;  /* 0x0000008000007812 */ /* 0x000fce00078ef805 */
.L_x_297:
[----:B------:R-:W-:Y:S05]  /*d0c0*/  BSYNC.RECONVERGENT B0 ;  /* 0x0000000000007941 */ /* 0x000fea0003800200 */
.L_x_296:
[----:B------:R0:W-:Y:S01]  /*d0d0*/  STG.E.U8 desc[UR36][R2.64], R0 ;  /* 0x0000000002007986 */ /* 0x0001e2000c101124 */
[----:B------:R-:W-:Y:S05]  /*d0e0*/  BRA `(.L_x_285) ;  /* 0x00000008000c7947 */ /* 0x000fea0003800000 */
.L_x_294:
        /* <DEDUP_REMOVED lines=18> */
.L_x_301:
[----:B------:R-:W-:-:S04]  /*d210*/  SHF.R.U32.HI R5, RZ, 0x18, R5 ;  /* 0x00000018ff057819 */ /* 0x000fc80000011605 */
[----:B------:R-:W-:-:S07]  /*d220*/  LOP3.LUT R0, R0, 0x80, R5, 0xf8, !PT ;  /* 0x0000008000007812 */ /* 0x000fce00078ef805 */
.L_x_300:
[----:B------:R-:W-:Y:S05]  /*d230*/  BSYNC.RECONVERGENT B0 ;  /* 0x0000000000007941 */ /* 0x000fea0003800200 */
.L_x_299:
[----:B------:R0:W-:Y:S01]  /*d240*/  STG.E.U8 desc[UR36][R2.64], R0 ;  /* 0x0000000002007986 */ /* 0x0001e2000c101124 */
[----:B------:R-:W-:Y:S05]  /*d250*/  BRA `(.L_x_285) ;  /* 0x0000000400b07947 */ /* 0x000fea0003800000 */
.L_x_293:
[----:B------:R-:W-:-:S09]  /*d260*/  UISETP.NE.AND UP0, UPT, UR4, 0x1c, UPT ;  /* 0x0000001c0400788c */ /* 0x000fd2000bf05270 */
[----:B------:R-:W-:Y:S05]  /*d270*/  BRA.U !UP0, `(.L_x_302) ;  /* 0x0000000108607547 */ /* 0x000fea000b800000 */
[----:B------:R-:W-:-:S09]  /*d280*/  UISETP.NE.AND UP0, UPT, UR4, 0x1d, UPT ;  /* 0x0000001d0400788c */ /* 0x000fd2000bf05270 */
[----:B------:R-:W-:Y:S05]  /*d290*/  BRA.U !UP0, `(.L_x_303) ;  /* 0x0000000108487547 */ /* 0x000fea000b800000 */
[----:B------:R-:W-:-:S09]  /*d2a0*/  UISETP.NE.AND UP0, UPT, UR4, 0x2c, UPT ;  /* 0x0000002c0400788c */ /* 0x000fd2000bf05270 */
[----:B------:R-:W-:Y:S05]  /*d2b0*/  BRA.U UP0, `(.L_x_284) ;  /* 0x0000000100bc7547 */ /* 0x000fea000b800000 */
[----:B-1----:R-:W-:-:S04]  /*d2c0*/  SHF.L.U32 R5, R5, 0x10, RZ ;  /* 0x0000001005057819 */ /* 0x002fc800000006ff */
        /* <DEDUP_REMOVED lines=15> */
.L_x_303:
[----:B-1----:R-:W-:-:S06]  /*d3c0*/  SHF.L.U32 R5, R5, 0x10, RZ ;  /* 0x0000001005057819 */ /* 0x002fcc00000006ff */
[----:B------:R-:W1:Y:S02]  /*d3d0*/  F2I.U64.TRUNC R4, R5 ;  /* 0x0000000500047311 */ /* 0x000e64000020d800 */
[----:B-1----:R1:W-:Y:S01]  /*d3e0*/  STG.E.64 desc[UR36][R2.64], R4 ;  /* 0x0000000402007986 */ /* 0x0023e2000c101b24 */
[----:B------:R-:W-:Y:S05]  /*d3f0*/  BRA `(.L_x_285) ;  /* 0x0000000400487947 */ /* 0x000fea0003800000 */
.L_x_302:
[----:B-1----:R-:W-:-:S06]  /*d400*/  IMAD.U32 R5, R5, 0x10000, RZ ;  /* 0x0001000005057824 */ /* 0x002fcc00078e00ff */
[----:B------:R-:W1:Y:S02]  /*d410*/  F2I.FTZ.U32.TRUNC.NTZ R5, R5 ;  /* 0x0000000500057305 */ /* 0x000e64000021f000 */
[----:B-1----:R1:W-:Y:S01]  /*d420*/  STG.E desc[UR36][R2.64], R5 ;  /* 0x0000000502007986 */ /* 0x0023e2000c101924 */
[----:B------:R-:W-:Y:S05]  /*d430*/  BRA `(.L_x_285) ;  /* 0x0000000400387947 */ /* 0x000fea0003800000 */
.L_x_292:
        /* <DEDUP_REMOVED lines=11> */
.L_x_305:
[----:B-1----:R-:W-:Y:S01]  /*d4f0*/  IMAD.U32 R5, R5, 0x10000, RZ ;  /* 0x0001000005057824 */ /* 0x002fe200078e00ff */
[----:B------:R-:W-:-:S03]  /*d500*/  CS2R R6, SRZ ;  /* 0x0000000000067805 */ /* 0x000fc6000001ff00 */
[----:B------:R-:W-:-:S06]  /*d510*/  FMUL.FTZ R5, R5, 1 ;  /* 0x3f80000005057820 */ /* 0x000fcc0000410000 */
[----:B------:R-:W1:Y:S02]  /*d520*/  F2F.F64.F32 R4, R5 ;  /* 0x0000000500047310 */ /* 0x000e640000201800 */
[----:B-1----:R1:W-:Y:S01]  /*d530*/  STG.E.128 desc[UR36][R2.64], R4 ;  /* 0x0000000402007986 */ /* 0x0023e2000c101d24 */
[----:B------:R-:W-:Y:S05]  /*d540*/  BRA `(.L_x_285) ;  /* 0x0000000000f47947 */ /* 0x000fea0003800000 */
.L_x_304:
[----:B------:R-:W-:-:S09]  /*d550*/  UISETP.NE.AND UP0, UPT, UR4, 0xf, UPT ;  /* 0x0000000f0400788c */ /* 0x000fd2000bf05270 */
[----:B------:R-:W-:Y:S05]  /*d560*/  BRA.U !UP0, `(.L_x_306) ;  /* 0x0000000108e87547 */ /* 0x000fea000b800000 */
[----:B------:R-:W-:-:S09]  /*d570*/  UISETP.NE.AND UP0, UPT, UR4, 0x17, UPT ;  /* 0x000000170400788c */ /* 0x000fd2000bf05270 */
[----:B------:R-:W-:Y:S05]  /*d580*/  BRA.U !UP0, `(.L_x_307) ;  /* 0x0000000108907547 */ /* 0x000fea000b800000 */
[----:B------:R-:W-:-:S09]  /*d590*/  UISETP.NE.AND UP0, UPT, UR4, 0x18, UPT ;  /* 0x000000180400788c */ /* 0x000fd2000bf05270 */
[----:B------:R-:W-:Y:S05]  /*d5a0*/  BRA.U !UP0, `(.L_x_308) ;  /* 0x0000000108447547 */ /* 0x000fea000b800000 */
.L_x_284:
[----:B0-----:R-:W-:Y:S01]  /*d5b0*/  MOV R0, 0x0 ;  /* 0x0000000000007802 */ /* 0x001fe20000000f00 */
[----:B------:R-:W0:Y:S01]  /*d5c0*/  LDCU.64 UR4, c[0x4][0x128] ;  /* 0x01002500ff0477ac */ /* 0x000e220008000a00 */
[----:B------:R-:W-:Y:S02]  /*d5d0*/  HFMA2 R8, -RZ, RZ, 0, 6.020069122314453125e-06 ;  /* 0x00000065ff087431 */ /* 0x000fe400000001ff */
[----:B------:R-:W-:Y:S01]  /*d5e0*/  IMAD.MOV.U32 R12, RZ, RZ, 0x1 ;  /* 0x00000001ff0c7424 */ /* 0x000fe200078e00ff */
[----:B------:R2:W3:Y:S01]  /*d5f0*/  LDC.64 R2, c[0x4][R0] ;  /* 0x0100000000027b82 */ /* 0x0004e20000000a00 */
[----:B------:R-:W4:Y:S01]  /*d600*/  LDCU.64 UR6, c[0x4][0x130] ;  /* 0x01002600ff0677ac */ /* 0x000f220008000a00 */
[----:B------:R-:W-:Y:S01]  /*d610*/  IMAD.MOV.U32 R13, RZ, RZ, RZ ;  /* 0x000000ffff0d7224 */ /* 0x000fe200078e00ff */
[----:B------:R-:W5:Y:S01]  /*d620*/  LDCU.64 UR8, c[0x4][0x40] ;  /* 0x01000800ff0877ac */ /* 0x000f620008000a00 */
[----:B0-----:R-:W-:Y:S01]  /*d630*/  IMAD.U32 R4, RZ, RZ, UR4 ;  /* 0x00000004ff047e24 */ /* 0x001fe2000f8e00ff */
[----:B-1----:R-:W-:Y:S01]  /*d640*/  MOV R5, UR5 ;  /* 0x0000000500057c02 */ /* 0x002fe20008000f00 */
[----:B----4-:R-:W-:-:S02]  /*d650*/  IMAD.U32 R6, RZ, RZ, UR6 ;  /* 0x00000006ff067e24 */ /* 0x010fc4000f8e00ff */
[----:B------:R-:W-:Y:S02]  /*d660*/  IMAD.U32 R7, RZ, RZ, UR7 ;  /* 0x00000007ff077e24 */ /* 0x000fe4000f8e00ff */
[----:B-----5:R-:W-:Y:S02]  /*d670*/  IMAD.U32 R10, RZ, RZ, UR8 ;  /* 0x00000008ff0a7e24 */ /* 0x020fe4000f8e00ff */
[----:B--2---:R-:W-:-:S07]  /*d680*/  IMAD.U32 R11, RZ, RZ, UR9 ;  /* 0x00000009ff0b7e24 */ /* 0x004fce000f8e00ff */
[----:B------:R-:W-:-:S07]  /*d690*/  LEPC R20, `(.L_x_309) ;  /* 0x000000001014794e */ /* 0x000fce0000000000 */
[----:B---3--:R-:W-:Y:S05]  /*d6a0*/  CALL.ABS.NOINC R2 ;  /* 0x0000000002007343 */ /* 0x008fea0003c00000 */
.L_x_309:
[----:B------:R-:W-:Y:S05]  /*d6b0*/  BRA `(.L_x_285) ;  /* 0x0000000000987947 */ /* 0x000fea0003800000 */
.L_x_308:
[----:B-1----:R-:W-:Y:S01]  /*d6c0*/  IMAD.U32 R7, R5, 0x10000, RZ ;  /* 0x0001000005077824 */ /* 0x002fe200078e00ff */
[----:B------:R-:W-:Y:S01]  /*d6d0*/  BSSY.RECONVERGENT B0, `(.L_x_310) ;  /* 0x000000c000007945 */ /* 0x000fe20003800200 */
[----:B0-----:R-:W-:-:S03]  /*d6e0*/  IMAD.MOV.U32 R0, RZ, RZ, 0x7f ;  /* 0x0000007fff007424 */ /* 0x001fc600078e00ff */
        /* <DEDUP_REMOVED lines=10> */
.L_x_311:
[----:B------:R-:W-:Y:S05]  /*d790*/  BSYNC.RECONVERGENT B0 ;  /* 0x0000000000007941 */ /* 0x000fea0003800200 */
.L_x_310:
[----:B------:R-:W-:-:S05]  /*d7a0*/  LOP3.LUT R5, R0, 0x80, R5, 0xf8, !PT ;  /* 0x0000008000057812 */ /* 0x000fca00078ef805 */
[----:B------:R4:W-:Y:S01]  /*d7b0*/  STG.E.U8 desc[UR36][R2.64], R5 ;  /* 0x0000000502007986 */ /* 0x0009e2000c101124 */
[----:B------:R-:W-:Y:S05]  /*d7c0*/  BRA `(.L_x_285) ;  /* 0x0000000000547947 */ /* 0x000fea0003800000 */
.L_x_307:
[----:B-1----:R-:W-:Y:S01]  /*d7d0*/  SHF.L.U32 R5, R5, 0x10, RZ ;  /* 0x0000001005057819 */ /* 0x002fe200000006ff */
[----:B------:R-:W-:Y:S03]  /*d7e0*/  BSSY.RECONVERGENT B0, `(.L_x_312) ;  /* 0x000000e000007945 */ /* 0x000fe60003800200 */
        /* <DEDUP_REMOVED lines=10> */
.L_x_313:
[----:B0-----:R-:W-:Y:S01]  /*d890*/  IMAD.MOV.U32 R0, RZ, RZ, 0x7f ;  /* 0x0000007fff007424 */ /* 0x001fe200078e00ff */
[----:B------:R-:W-:-:S04]  /*d8a0*/  ISETP.GT.U32.AND P0, PT, R4, 0x7f800000, PT ;  /* 0x7f8000000400780c */ /* 0x000fc80003f04070 */
[----:B------:R-:W-:-:S09]  /*d8b0*/  SEL R0, R0, 0x7c, P0 ;  /* 0x0000007c00007807 */ /* 0x000fd20000000000 */
.L_x_314:
[----:B------:R-:W-:Y:S05]  /*d8c0*/  BSYNC.RECONVERGENT B0 ;  /* 0x0000000000007941 */ /* 0x000fea0003800200 */
.L_x_312:
[----:B------:R-:W-:-:S04]  /*d8d0*/  SHF.R.U32.HI R5, RZ, 0x18, R5 ;  /* 0x00000018ff057819 */ /* 0x000fc80000011605 */
[----:B------:R-:W-:-:S05]  /*d8e0*/  LOP3.LUT R5, R0, 0x80, R5, 0xf8, !PT ;  /* 0x0000008000057812 */ /* 0x000fca00078ef805 */
[----:B------:R3:W-:Y:S01]  /*d8f0*/  STG.E.U8 desc[UR36][R2.64], R5 ;  /* 0x0000000502007986 */ /* 0x0007e2000c101124 */
[----:B------:R-:W-:Y:S05]  /*d900*/  BRA `(.L_x_285) ;  /* 0x0000000000047947 */ /* 0x000fea0003800000 */
.L_x_306:
[----:B-1----:R1:W-:Y:S02]  /*d910*/  STG.E.U16 desc[UR36][R2.64], R5 ;  /* 0x0000000502007986 */ /* 0x0023e4000c101524 */
.L_x_285:
[----:B------:R-:W-:-:S07]  /*d920*/  VIADD R17, R17, 0x80 ;  /* 0x0000008011117836 */ /* 0x000fce0000000000 */
.L_x_212:
[----:B------:R-:W-:Y:S05]  /*d930*/  BSYNC.RECONVERGENT B6 ;  /* 0x0000000000067941 */ /* 0x000fea0003800200 */
.L_x_211:
[----:B------:R-:W5:Y:S02]  /*d940*/  LDCU UR4, c[0x0][0x380] ;  /* 0x00007000ff0477ac */ /* 0x000f640008000800 */
[----:B-----5:R-:W-:-:S13]  /*d950*/  ISETP.GE.AND P0, PT, R17, UR4, PT ;  /* 0x0000000411007c0c */ /* 0x020fda000bf06270 */
[----:B------:R-:W-:Y:S05]  /*d960*/  @P0 EXIT ;  /* 0x000000000000094d */ /* 0x000fea0003800000 */
[----:B------:R-:W5:Y:S01]  /*d970*/  LDCU UR4, c[0x0][0x388] ;  /* 0x00007100ff0477ac */ /* 0x000f620008000800 */
[----:B------:R-:W-:Y:S01]  /*d980*/  IMAD.MOV.U32 R18, RZ, RZ, RZ ;  /* 0x000000ffff127224 */ /* 0x000fe200078e00ff */
[----:B------:R-:W-:Y:S01]  /*d990*/  MOV R16, RZ ;  /* 0x000000ff00107202 */ /* 0x000fe20000000f00 */
[----:B0---4-:R-:W-:Y:S01]  /*d9a0*/  IMAD.MOV.U32 R0, RZ, RZ, RZ ;  /* 0x000000ffff007224 */ /* 0x011fe200078e00ff */
        /* <DEDUP_REMOVED lines=350> */
.L_x_315:
[----:B------:R-:W0:Y:S01]  /*ef90*/  LDCU.64 UR6, c[0x0][0x5e8] ;  /* 0x0000bd00ff0677ac */ /* 0x000e220008000a00 */
[----:B------:R-:W1:Y:S01]  /*efa0*/  LDCU.64 UR8, c[0x0][0x5f0] ;  /* 0x0000be00ff0877ac */ /* 0x000e620008000a00 */
[----:B------:R-:W-:-:S04]  /*efb0*/  UPRMT UR4, UR39, 0x9910, URZ ;  /* 0x0000991027047896 */ /* 0x000fc800080000ff */
[----:B------:R-:W-:Y:S01]  /*efc0*/  UISETP.GT.AND UP0, UPT, UR4, 0x9, UPT ;  /* 0x000000090400788c */ /* 0x000fe2000bf04270 */
[----:B0-----:R-:W-:Y:S02]  /*efd0*/  IADD3 R16, P0, PT, R16, UR6, RZ ;  /* 0x0000000610107c10 */ /* 0x001fe4000ff1e0ff */
[----:B-123--:R-:W-:-:S03]  /*efe0*/  IADD3 R2, P1, PT, R0, UR8, RZ ;  /* 0x0000000800027c10 */ /* 0x00efc6000ff3e0ff */
[----:B------:R-:W-:Y:S01]  /*eff0*/  IMAD.X R17, RZ, RZ, UR7, P0 ;  /* 0x00000007ff117e24 */ /* 0x000fe200080e06ff */
[----:B------:R-:W-:Y:S02]  /*f000*/  IADD3.X R3, PT, PT, RZ, UR9, RZ, P1, !PT ;  /* 0x00000009ff037c10 */ /* 0x000fe40008ffe4ff */
[----:B------:R-:W-:Y:S07]  /*f010*/  BRA.U UP0, `(.L_x_316) ;  /* 0x0000000500307547 */ /* 0x000fee000b800000 */
        /* <DEDUP_REMOVED lines=13> */
.L_x_319:
[----:B------:R-:W2:Y:S02]  /*f0f0*/  LDG.E.U8 R2, desc[UR36][R2.64] ;  /* 0x0000002402027981 */ /* 0x000ea4000c1e1100 */
[----:B--2---:R-:W-:-:S04]  /*f100*/  I2FP.F32.U32 R0, R2 ;  /* 0x0000000200007245 */ /* 0x004fc80000201000 */
[----:B------:R-:W-:-:S04]  /*f110*/  F2FP.BF16.F32.PACK_AB R0, RZ, R0 ;  /* 0x00000000ff00723e */ /* 0x000fc800000010ff */
[----:B------:R-:W-:Y:S01]  /*f120*/  PRMT R19, R0, 0x7610, R19 ;  /* 0x0000761000137816 */ /* 0x000fe20000000013 */
[----:B------:R-:W-:Y:S06]  /*f130*/  BRA `(.L_x_321) ;  /* 0x0000000c00c07947 */ /* 0x000fec0003800000 */
.L_x_318:
        /* <DEDUP_REMOVED lines=11> */
.L_x_323:
[----:B------:R-:W2:Y:S02]  /*f1f0*/  LDG.E R2, desc[UR36][R2.64] ;  /* 0x0000002402027981 */ /* 0x000ea4000c1e1900 */
[----:B--2---:R-:W-:-:S04]  /*f200*/  I2FP.F32.S32 R0, R2 ;  /* 0x0000000200007245 */ /* 0x004fc80000201400 */
[----:B------:R-:W-:-:S04]  /*f210*/  F2FP.BF16.F32.PACK_AB R0, RZ, R0 ;  /* 0x00000000ff00723e */ /* 0x000fc800000010ff */
[----:B------:R-:W-:Y:S01]  /*f220*/  PRMT R19, R0, 0x7610, R19 ;  /* 0x0000761000137816 */ /* 0x000fe20000000013 */
[----:B------:R-:W-:Y:S06]  /*f230*/  BRA `(.L_x_321) ;  /* 0x0000000c00807947 */ /* 0x000fec0003800000 */
.L_x_322:
[----:B------:R-:W2:Y:S02]  /*f240*/  LDG.E.U16 R2, desc[UR36][R2.64] ;  /* 0x0000002402027981 */ /* 0x000ea4000c1e1500 */
[----:B--2---:R-:W0:Y:S02]  /*f250*/  I2F.S16 R0, R2 ;  /* 0x0000000200007306 */ /* 0x004e240000101400 */
[----:B0-----:R-:W-:-:S04]  /*f260*/  F2FP.BF16.F32.PACK_AB R0, RZ, R0 ;  /* 0x00000000ff00723e */ /* 0x001fc800000010ff */
[----:B------:R-:W-:Y:S01]  /*f270*/  PRMT R19, R0, 0x7610, R19 ;  /* 0x0000761000137816 */ /* 0x000fe20000000013 */
[----:B------:R-:W-:Y:S06]  /*f280*/  BRA `(.L_x_321) ;  /* 0x0000000c006c7947 */ /* 0x000fec0003800000 */
.L_x_317:
        /* <DEDUP_REMOVED lines=9> */
.L_x_325:
[----:B------:R-:W2:Y:S02]  /*f320*/  LDG.E.U16 R0, desc[UR36][R2.64] ;  /* 0x0000002402007981 */ /* 0x000ea4000c1e1500 */
[----:B--2---:R-:W-:-:S05]  /*f330*/  HADD2.F32 R0, -RZ, R0.H0_H0 ;  /* 0x20000000ff007230 */ /* 0x004fca0000004100 */
[----:B------:R-:W-:-:S04]  /*f340*/  F2FP.BF16.F32.PACK_AB R0, RZ, R0 ;  /* 0x00000000ff00723e */ /* 0x000fc800000010ff */
[----:B------:R-:W-:Y:S01]  /*f350*/  PRMT R19, R0, 0x7610, R19 ;  /* 0x0000761000137816 */ /* 0x000fe20000000013 */
[----:B------:R-:W-:Y:S06]  /*f360*/  BRA `(.L_x_321) ;  /* 0x0000000c00347947 */ /* 0x000fec0003800000 */
.L_x_324:
        /* <DEDUP_REMOVED lines=9> */
.L_x_327:
[----:B------:R-:W2:Y:S02]  /*f400*/  LDG.E.U16 R2, desc[UR36][R2.64] ;  /* 0x0000002402027981 */ /* 0x000ea4000c1e1500 */
[----:B--2---:R-:W-:-:S05]  /*f410*/  HADD2.F32 R0, -RZ, R2.H0_H0 ;  /* 0x20000002ff007230 */ /* 0x004fca0000004100 */
[----:B------:R-:W-:-:S04]  /*f420*/  F2FP.BF16.F32.PACK_AB R0, RZ, R0 ;  /* 0x00000000ff00723e */ /* 0x000fc800000010ff */
[----:B------:R-:W-:Y:S01]  /*f430*/  PRMT R19, R0, 0x7610, R19 ;  /* 0x0000761000137816 */ /* 0x000fe20000000013 */
[----:B------:R-:W-:Y:S06]  /*f440*/  BRA `(.L_x_321) ;  /* 0x0000000800fc7947 */ /* 0x000fec0003800000 */
.L_x_326:
        /* <DEDUP_REMOVED lines=9> */
.L_x_316:
        /* <DEDUP_REMOVED lines=14> */
.L_x_330:
        /* <DEDUP_REMOVED lines=9> */
.L_x_329:
        /* <DEDUP_REMOVED lines=27> */
.L_x_332:
        /* <DEDUP_REMOVED lines=14> */
.L_x_331:
[----:B------:R0:W5:Y:S01]  /*f8e0*/  LDG.E.U16 R19, desc[UR36][R2.64] ;  /* 0x0000002402137981 */ /* 0x000162000c1e1500 */
[----:B------:R-:W-:Y:S05]  /*f8f0*/  BRA `(.L_x_321) ;  /* 0x0000000400d07947 */ /* 0x000fea0003800000 */
.L_x_328:
        /* <DEDUP_REMOVED lines=13> */
.L_x_335:
        /* <DEDUP_REMOVED lines=21> */
.L_x_339:
[----:B------:R-:W-:Y:S05]  /*fb20*/  BSYNC.RECONVERGENT B1 ;  /* 0x0000000000017941 */ /* 0x000fea0003800200 */
.L_x_338:
[----:B------:R-:W-:Y:S01]  /*fb30*/  IMAD.SHL.U32 R0, R0, 0x100000, RZ ;  /* 0x0010000000007824 */ /* 0x000fe200078e00ff */
[----:B------:R-:W-:-:S04]  /*fb40*/  LEA R2, R2, 0x3b800000, 0x17 ;  /* 0x3b80000002027811 */ /* 0x000fc800078eb8ff */
[----:B------:R-:W-:-:S07]  /*fb50*/  LOP3.LUT R0, R2, R0, R7, 0xfe, !PT ;  /* 0x0000000002007212 */ /* 0x000fce00078efe07 */
.L_x_337:
[----:B------:R-:W-:Y:S05]  /*fb60*/  BSYNC.RECONVERGENT B0 ;  /* 0x0000000000007941 */ /* 0x000fea0003800200 */
.L_x_336:
[----:B------:R-:W-:-:S04]  /*fb70*/  F2FP.BF16.F32.PACK_AB R0, RZ, R0 ;  /* 0x00000000ff00723e */ /* 0x000fc800000010ff */
[----:B------:R-:W-:Y:S01]  /*fb80*/  PRMT R19, R0, 0x7610, R19 ;  /* 0x0000761000137816 */ /* 0x000fe20000000013 */
[----:B------:R-:W-:Y:S06]  /*fb90*/  BRA `(.L_x_321) ;  /* 0x0000000400287947 */ /* 0x000fec0003800000 */
.L_x_334:
        /* <DEDUP_REMOVED lines=21> */
.L_x_343:
[----:B------:R-:W-:Y:S05]  /*fcf0*/  BSYNC.RECONVERGENT B1 ;  /* 0x0000000000017941 */ /* 0x000fea0003800200 */
.L_x_342:
[----:B------:R-:W-:Y:S01]  /*fd00*/  IMAD.SHL.U32 R0, R0, 0x200000, RZ ;  /* 0x0020000000007824 */ /* 0x000fe200078e00ff */
[----:B------:R-:W-:-:S04]  /*fd10*/  LEA R2, R2, 0x37800000, 0x17 ;  /* 0x3780000002027811 */ /* 0x000fc800078eb8ff */
[----:B------:R-:W-:-:S07]  /*fd20*/  LOP3.LUT R0, R2, R0, R7, 0xfe, !PT ;  /* 0x0000000002007212 */ /* 0x000fce00078efe07 */
.L_x_341:
[----:B------:R-:W-:Y:S05]  /*fd30*/  BSYNC.RECONVERGENT B0 ;  /* 0x0000000000007941 */ /* 0x000fea0003800200 */
.L_x_340:
[----:B------:R-:W-:-:S04]  /*fd40*/  F2FP.BF16.F32.PACK_AB R0, RZ, R0 ;  /* 0x00000000ff00723e */ /* 0x000fc800000010ff */
[----:B------:R-:W-:Y:S01]  /*fd50*/  PRMT R19, R0, 0x7610, R19 ;  /* 0x0000761000137816 */ /* 0x000fe20000000013 */
[----:B------:R-:W-:Y:S06]  /*fd60*/  BRA `(.L_x_321) ;  /* 0x0000000000b47947 */ /* 0x000fec0003800000 */
.L_x_333:
        /* <DEDUP_REMOVED lines=14> */
.L_x_347:
[----:B------:R-:W-:Y:S05]  /*fe50*/  BSYNC.RECONVERGENT B0 ;  /* 0x0000000000007941 */ /* 0x000fea0003800200 */
.L_x_346:
[----:B------:R-:W-:-:S04]  /*fe60*/  F2FP.BF16.F32.PACK_AB R0, RZ, R0 ;  /* 0x00000000ff00723e */ /* 0x000fc800000010ff */
[----:B------:R-:W-:Y:S01]  /*fe70*/  PRMT R19, R0, 0x7610, R19 ;  /* 0x0000761000137816 */ /* 0x000fe20000000013 */
[----:B------:R-:W-:Y:S06]  /*fe80*/  BRA `(.L_x_321) ;  /* 0x00000000006c7947 */ /* 0x000fec0003800000 */
.L_x_320:
        /* <DEDUP_REMOVED lines=12> */
[----:B---3--:R-:W-:Y:S01]  /*ff50*/  IMAD.U32 R10, RZ, RZ, UR8 ;  /* 0x00000008ff0a7e24 */ /* 0x008fe2000f8e00ff */
[----:B------:R-:W-:-:S07]  /*ff60*/  MOV R11, UR9 ;  /* 0x00000009000b7c02 */ /* 0x000fce0008000f00 */
[----:B------:R-:W-:-:S07]  /*ff70*/  LEPC R20, `(.L_x_348) ;  /* 0x000000001014794e */ /* 0x000fce0000000000 */
[----:B--2---:R-:W-:Y:S05]  /*ff80*/  CALL.ABS.NOINC R2 ;  /* 0x0000000002007343 */ /* 0x004fea0003c00000 */
.L_x_348:
[----:B------:R-:W-:Y:S01]  /*ff90*/  PRMT R19, RZ, 0x7610, R19 ;  /* 0x00007610ff137816 */ /* 0x000fe20000000013 */
[----:B------:R-:W-:Y:S06]  /*ffa0*/  BRA `(.L_x_321) ;  /* 0x0000000000247947 */ /* 0x000fec0003800000 */
.L_x_345:
[----:B------:R-:W2:Y:S02]  /*ffb0*/  LDG.E.64 R2, desc[UR36][R2.64] ;  /* 0x0000002402027981 */ /* 0x000ea4000c1e1b00 */
[----:B--2---:R-:W0:Y:S02]  /*ffc0*/  I2F.U64 R0, R2 ;  /* 0x0000000200007312 */ /* 0x004e240000301000 */
[----:B0-----:R-:W-:-:S04]  /*ffd0*/  F2FP.BF16.F32.PACK_AB R0, RZ, R0 ;  /* 0x00000000ff00723e */ /* 0x001fc800000010ff */
[----:B------:R-:W-:Y:S01]  /*ffe0*/  PRMT R19, R0, 0x7610, R19 ;  /* 0x0000761000137816 */ /* 0x000fe20000000013 */
[----:B------:R-:W-:Y:S06]  /*fff0*/  BRA `(.L_x_321) ;  /* 0x0000000000107947 */ /* 0x000fec0003800000 */
.L_x_344:
[----:B------:R-:W2:Y:S02]  /*10000*/  LDG.E R2, desc[UR36][R2.64] ;  /* 0x0000002402027981 */ /* 0x000ea4000c1e1900 */
[----:B--2---:R-:W-:-:S04]  /*10010*/  I2FP.F32.U32 R0, R2 ;  /* 0x0000000200007245 */ /* 0x004fc80000201000 */
[----:B------:R-:W-:-:S04]  /*10020*/  F2FP.BF16.F32.PACK_AB R0, RZ, R0 ;  /* 0x00000000ff00723e */ /* 0x000fc800000010ff */
[----:B------:R-:W-:-:S07]  /*10030*/  PRMT R19, R0, 0x7610, R19 ;  /* 0x0000761000137816 */ /* 0x000fce0000000013 */
.L_x_321:
        /* <DEDUP_REMOVED lines=18> */
.L_x_352:
[----:B------:R-:W2:Y:S02]  /*10160*/  LDG.E.U8 R2, desc[UR36][R2.64] ;  /* 0x0000002402027981 */ /* 0x000ea4000c1e1100 */
[----:B--2---:R-:W-:-:S04]  /*10170*/  I2FP.F32.U32 R0, R2 ;  /* 0x0000000200007245 */ /* 0x004fc80000201000 */
[----:B------:R-:W-:Y:S01]  /*10180*/  F2FP.BF16.F32.PACK_AB R0, RZ, R0 ;  /* 0x00000000ff00723e */ /* 0x000fe200000010ff */
[----:B------:R-:W-:Y:S06]  /*10190*/  BRA `(.L_x_354) ;  /* 0x0000000c00847947 */ /* 0x000fec0003800000 */
.L_x_351:
        /* <DEDUP_REMOVED lines=10> */
.L_x_356:
[----:B------:R-:W2:Y:S02]  /*10240*/  LDG.E R2, desc[UR36][R2.64] ;  /* 0x0000002402027981 */ /* 0x000ea4000c1e1900 */
[----:B--2---:R-:W-:-:S04]  /*10250*/  I2FP.F32.S32 R0, R2 ;  /* 0x0000000200007245 */ /* 0x004fc80000201400 */
[----:B------:R-:W-:Y:S01]  /*10260*/  F2FP.BF16.F32.PACK_AB R0, RZ, R0 ;  /* 0x00000000ff00723e */ /* 0x000fe200000010ff */
[----:B------:R-:W-:Y:S06]  /*10270*/  BRA `(.L_x_354) ;  /* 0x0000000c004c7947 */ /* 0x000fec0003800000 */
.L_x_355:
[----:B------:R-:W2:Y:S02]  /*10280*/  LDG.E.U16 R2, desc[UR36][R2.64] ;  /* 0x0000002402027981 */ /* 0x000ea4000c1e1500 */
[----:B--2---:R-:W0:Y:S02]  /*10290*/  I2F.S16 R0, R2 ;  /* 0x0000000200007306 */ /* 0x004e240000101400 */
[----:B0-----:R-:W-:Y:S01]  /*102a0*/  F2FP.BF16.F32.PACK_AB R0, RZ, R0 ;  /* 0x00000000ff00723e */ /* 0x001fe200000010ff */
[----:B------:R-:W-:Y:S06]  /*102b0*/  BRA `(.L_x_354) ;  /* 0x0000000c003c7947 */ /* 0x000fec0003800000 */
.L_x_350:
        /* <DEDUP_REMOVED lines=9> */
.L_x_358:
[----:B------:R-:W2:Y:S02]  /*10350*/  LDG.E.U16 R0, desc[UR36][R2.64] ;  /* 0x0000002402007981 */ /* 0x000ea4000c1e1500 */
[----:B--2---:R-:W-:-:S05]  /*10360*/  HADD2.F32 R0, -RZ, R0.H0_H0 ;  /* 0x20000000ff007230 */ /* 0x004fca0000004100 */
[----:B------:R-:W-:Y:S01]  /*10370*/  F2FP.BF16.F32.PACK_AB R0, RZ, R0 ;  /* 0x00000000ff00723e */ /* 0x000fe200000010ff */
[----:B------:R-:W-:Y:S06]  /*10380*/  BRA `(.L_x_354) ;  /* 0x0000000c00087947 */ /* 0x000fec0003800000 */
.L_x_357:
        /* <DEDUP_REMOVED lines=9> */
.L_x_360:
[----:B------:R-:W2:Y:S02]  /*10420*/  LDG.E.U16 R2, desc[UR36][R2.64] ;  /* 0x0000002402027981 */ /* 0x000ea4000c1e1500 */
[----:B--2---:R-:W-:-:S05]  /*10430*/  HADD2.F32 R0, -RZ, R2.H0_H0 ;  /* 0x20000002ff007230 */ /* 0x004fca0000004100 */
[----:B------:R-:W-:Y:S01]  /*10440*/  F2FP.BF16.F32.PACK_AB R0, RZ, R0 ;  /* 0x00000000ff00723e */ /* 0x000fe200000010ff */
[----:B------:R-:W-:Y:S06]  /*10450*/  BRA `(.L_x_354) ;  /* 0x0000000800d47947 */ /* 0x000fec0003800000 */
.L_x_359:
        /* <DEDUP_REMOVED lines=8> */
.L_x_349:
        /* <DEDUP_REMOVED lines=13> */
.L_x_363:
        /* <DEDUP_REMOVED lines=8> */
.L_x_362:
        /* <DEDUP_REMOVED lines=27> */
.L_x_365:
        /* <DEDUP_REMOVED lines=13> */
.L_x_364:
[----:B------:R0:W5:Y:S01]  /*108b0*/  LDG.E.U16 R0, desc[UR36][R2.64] ;  /* 0x0000002402007981 */ /* 0x000162000c1e1500 */
[----:B------:R-:W-:Y:S05]  /*108c0*/  BRA `(.L_x_354) ;  /* 0x0000000400b87947 */ /* 0x000fea0003800000 */
.L_x_361:
        /* <DEDUP_REMOVED lines=12> */
.L_x_368:
        /* <DEDUP_REMOVED lines=21> */
.L_x_372:
[----:B------:R-:W-:Y:S05]  /*10ae0*/  BSYNC.RECONVERGENT B1 ;  /* 0x0000000000017941 */ /* 0x000fea0003800200 */
.L_x_371:
[----:B------:R-:W-:Y:S01]  /*10af0*/  IMAD.SHL.U32 R0, R0, 0x100000, RZ ;  /* 0x0010000000007824 */ /* 0x000fe200078e00ff */
[----:B------:R-:W-:-:S04]  /*10b00*/  LEA R2, R2, 0x3b800000, 0x17 ;  /* 0x3b80000002027811 */ /* 0x000fc800078eb8ff */
[----:B------:R-:W-:-:S07]  /*10b10*/  LOP3.LUT R0, R2, R0, R7, 0xfe, !PT ;  /* 0x0000000002007212 */ /* 0x000fce00078efe07 */
.L_x_370:
[----:B------:R-:W-:Y:S05]  /*10b20*/  BSYNC.RECONVERGENT B0 ;  /* 0x0000000000007941 */ /* 0x000fea0003800200 */
.L_x_369:
[----:B------:R-:W-:Y:S01]  /*10b30*/  F2FP.BF16.F32.PACK_AB R0, RZ, R0 ;  /* 0x00000000ff00723e */ /* 0x000fe200000010ff */
[----:B------:R-:W-:Y:S06]  /*10b40*/  BRA `(.L_x_354) ;  /* 0x0000000400187947 */ /* 0x000fec0003800000 */
.L_x_367:
        /* <DEDUP_REMOVED lines=21> */
.L_x_376:
[----:B------:R-:W-:Y:S05]  /*10ca0*/  BSYNC.RECONVERGENT B1 ;  /* 0x0000000000017941 */ /* 0x000fea0003800200 */
.L_x_375:
[----:B------:R-:W-:Y:S01]  /*10cb0*/  IMAD.SHL.U32 R0, R0, 0x200000, RZ ;  /* 0x0020000000007824 */ /* 0x000fe200078e00ff */
[----:B------:R-:W-:-:S04]  /*10cc0*/  LEA R2, R2, 0x37800000, 0x17 ;  /* 0x3780000002027811 */ /* 0x000fc800078eb8ff */
[----:B------:R-:W-:-:S07]  /*10cd0*/  LOP3.LUT R0, R2, R0, R7, 0xfe, !PT ;  /* 0x0000000002007212 */ /* 0x000fce00078efe07 */
.L_x_374:
[----:B------:R-:W-:Y:S05]  /*10ce0*/  BSYNC.RECONVERGENT B0 ;  /* 0x0000000000007941 */ /* 0x000fea0003800200 */
.L_x_373:
[----:B------:R-:W-:Y:S01]  /*10cf0*/  F2FP.BF16.F32.PACK_AB R0, RZ, R0 ;  /* 0x00000000ff00723e */ /* 0x000fe200000010ff */
[----:B------:R-:W-:Y:S06]  /*10d00*/  BRA `(.L_x_354) ;  /* 0x0000000000a87947 */ /* 0x000fec0003800000 */
.L_x_366:
        /* <DEDUP_REMOVED lines=14> */
.L_x_380:
[----:B------:R-:W-:Y:S05]  /*10df0*/  BSYNC.RECONVERGENT B0 ;  /* 0x0000000000007941 */ /* 0x000fea0003800200 */
.L_x_379:
[----:B------:R-:W-:Y:S01]  /*10e00*/  F2FP.BF16.F32.PACK_AB R0, RZ, R0 ;  /* 0x00000000ff00723e */ /* 0x000fe200000010ff */
[----:B------:R-:W-:Y:S06]  /*10e10*/  BRA `(.L_x_354) ;  /* 0x0000000000647947 */ /* 0x000fec0003800000 */
.L_x_353:
        /* <DEDUP_REMOVED lines=15> */
[----:B--2--5:R-:W-:Y:S05]  /*10f10*/  CALL.ABS.NOINC R2 ;  /* 0x0000000002007343 */ /* 0x024fea0003c00000 */
.L_x_381:
[----:B------:R-:W-:Y:S01]  /*10f20*/  PRMT R0, RZ, 0x7610, R0 ;  /* 0x00007610ff007816 */ /* 0x000fe20000000000 */
[----:B------:R-:W-:Y:S06]  /*10f30*/  BRA `(.L_x_354) ;  /* 0x00000000001c7947 */ /* 0x000fec0003800000 */
.L_x_378:
[----:B------:R-:W2:Y:S02]  /*10f40*/  LDG.E.64 R2, desc[UR36][R2.64] ;  /* 0x0000002402027981 */ /* 0x000ea4000c1e1b00 */
[----:B--2---:R-:W0:Y:S02]  /*10f50*/  I2F.U64 R0, R2 ;  /* 0x0000000200007312 */ /* 0x004e240000301000 */
[----:B0-----:R-:W-:Y:S01]  /*10f60*/  F2FP.BF16.F32.PACK_AB R0, RZ, R0 ;  /* 0x00000000ff00723e */ /* 0x001fe200000010ff */
[----:B------:R-:W-:Y:S06]  /*10f70*/  BRA `(.L_x_354) ;  /* 0x00000000000c7947 */ /* 0x000fec0003800000 */
.L_x_377:
[----:B------:R-:W2:Y:S02]  /*10f80*/  LDG.E R2, desc[UR36][R2.64] ;  /* 0x0000002402027981 */ /* 0x000ea4000c1e1900 */
[----:B--2---:R-:W-:-:S04]  /*10f90*/  I2FP.F32.U32 R0, R2 ;  /* 0x0000000200007245 */ /* 0x004fc80000201000 */
[----:B------:R-:W-:-:S07]  /*10fa0*/  F2FP.BF16.F32.PACK_AB R0, RZ, R0 ;  /* 0x00000000ff00723e */ /* 0x000fce00000010ff */
.L_x_354:
[----:B-----5:R-:W-:Y:S01]  /*10fb0*/  SHF.L.U32 R0, R0, 0x10, RZ ;  /* 0x0000001000007819 */ /* 0x020fe200000006ff */
[----:B------:R-:W-:Y:S01]  /*10fc0*/  IMAD.MOV.U32 R4, RZ, RZ, 0x38eb4c3a ;  /* 0x38eb4c3aff047424 */ /* 0x000fe200078e00ff */
[----:B------:R-:W-:Y:S01]  /*10fd0*/  MOV R7, 0x3d24d99a ;  /* 0x3d24d99a00077802 */ /* 0x000fe20000000f00 */
[----:B------:R-:W-:Y:S01]  /*10fe0*/  IMAD.MOV.U32 R6, RZ, RZ, 0x3aae005b ;  /* 0x3aae005bff067424 */ /* 0x000fe200078e00ff */
[----:B------:R-:W-:Y:S01]  /*10ff0*/  SHF.L.U32 R19, R19, 0x10, RZ ;  /* 0x0000001013137819 */ /* 0x000fe200000006ff */
[----:B0-----:R-:W-:Y:S01]  /*11000*/  FMUL.FTZ R2, R0, 0.70710676908493041992 ;  /* 0x3f3504f300027820 */ /* 0x001fe20000410000 */
[----:B------:R-:W-:Y:S01]  /*11010*/  IMAD.MOV.U32 R5, RZ, RZ, 0x3c09919f ;  /* 0x3c09919fff057424 */ /* 0x000fe200078e00ff */
[----:B------:R-:W-:Y:S01]  /*11020*/  UPRMT UR4, UR43, 0x9910, URZ ;  /* 0x000099102b047896 */ /* 0x000fe200080000ff */
[----:B------:R-:W-:Y:S02]  /*11030*/  IMAD.MOV.U32 R8, RZ, RZ, 0x3f69b4f9 ;  /* 0x3f69b4f9ff087424 */ /* 0x000fe400078e00ff */
[C---:B------:R-:W-:Y:S01]  /*11040*/  FADD.FTZ R3, |R2|.reuse, -RZ ;  /* 0x800000ff02037221 */ /* 0x040fe20000010200 */
[----:B------:R-:W-:Y:S01]  /*11050*/  FSETP.GE.FTZ.AND P0, PT, |R2|, 1.0029599666595458984, PT ;  /* 0x3f8060fe0200780b */ /* 0x000fe20003f16200 */
[----:B------:R-:W-:-:S03]  /*11060*/  UISETP.GT.AND UP0, UPT, UR4, 0x9, UPT ;  /* 0x000000090400788c */ /* 0x000fc6000bf04270 */
[----:B------:R-:W-:Y:S02]  /*11070*/  FSEL R4, R4, 8.4834944573231041431e-05, P0 ;  /* 0x38b1e96a04047808 */ /* 0x000fe40000000000 */
[----:B------:R-:W-:Y:S02]  /*11080*/  FSEL R6, -R6, -0.00082130916416645050049, P0 ;  /* 0xba574d2006067808 */ /* 0x000fe40000000100 */
        /* <DEDUP_REMOVED lines=21> */
[----:B------:R-:W1:Y:S01]  /*111e0*/  MUFU.EX2 R5, R5 ;  /* 0x0000000500057308 */ /* 0x000e620000000800 */
[----:B0-----:R-:W-:-:S05]  /*111f0*/  @P0 FADD.FTZ R3, -R3, 1 ;  /* 0x3f80000003030421 */ /* 0x001fca0000010100 */
[----:B------:R-:W-:Y:S01]  /*11200*/  @P0 LOP3.LUT R4, R3, 0x80000000, R2, 0xb8, !PT ;  /* 0x8000000003040812 */ /* 0x000fe200078eb802 */
[----:B-1----:R-:W-:-:S04]  /*11210*/  FMUL.FTZ R7, R5, 0.3989422917366027832 ;  /* 0x3ecc422a05077820 */ /* 0x002fc80000410000 */
[----:B------:R-:W-:Y:S01]  /*11220*/  FMUL.FTZ R7, R0, R7 ;  /* 0x0000000700077220 */ /* 0x000fe20000410000 */
[----:B------:R-:W-:-:S04]  /*11230*/  FADD.FTZ R0, R4, 1 ;  /* 0x3f80000004007421 */ /* 0x000fc80000010000 */
        /* <DEDUP_REMOVED lines=14> */
[----:B0-----:R-:W-:Y:S01]  /*11320*/  STG.E.U8 desc[UR36][R16.64], R3 ;  /* 0x0000000310007986 */ /* 0x001fe2000c101124 */
[----:B------:R-:W-:Y:S05]  /*11330*/  EXIT ;  /* 0x000000000000794d */ /* 0x000fea0003800000 */
.L_x_385:
[----:B-1----:R-:W-:-:S06]  /*11340*/  IMAD.U32 R3, R3, 0x10000, RZ ;  /* 0x0001000003037824 */ /* 0x002fcc00078e00ff */
[----:B------:R-:W1:Y:S02]  /*11350*/  F2I.S64.TRUNC R2, R3 ;  /* 0x0000000300027311 */ /* 0x000e64000020d900 */
[----:B-1----:R-:W-:Y:S01]  /*11360*/  STG.E.U8 desc[UR36][R16.64], R2 ;  /* 0x0000000210007986 */ /* 0x002fe2000c101124 */
[----:B------:R-:W-:Y:S05]  /*11370*/  EXIT ;  /* 0x000000000000794d */ /* 0x000fea0003800000 */
.L_x_384:
        /* <DEDUP_REMOVED lines=8> */
[----:B-1----:R-:W-:Y:S01]  /*11400*/  STG.E.64 desc[UR36][R16.64], R2 ;  /* 0x0000000210007986 */ /* 0x002fe2000c101b24 */
[----:B------:R-:W-:Y:S05]  /*11410*/  EXIT ;  /* 0x000000000000794d */ /* 0x000fea0003800000 */
.L_x_388:
[----:B-1----:R-:W-:-:S06]  /*11420*/  SHF.L.U32 R3, R3, 0x10, RZ ;  /* 0x0000001003037819 */ /* 0x002fcc00000006ff */
[----:B------:R-:W1:Y:S02]  /*11430*/  F2I.FTZ.TRUNC.NTZ R3, R3 ;  /* 0x0000000300037305 */ /* 0x000e64000021f100 */
[----:B-1----:R-:W-:Y:S01]  /*11440*/  STG.E desc[UR36][R16.64], R3 ;  /* 0x0000000310007986 */ /* 0x002fe2000c101924 */
[----:B------:R-:W-:Y:S05]  /*11450*/  EXIT ;  /* 0x000000000000794d */ /* 0x000fea0003800000 */
.L_x_387:
[----:B-1----:R-:W-:-:S06]  /*11460*/  IMAD.U32 R3, R3, 0x10000, RZ ;  /* 0x0001000003037824 */ /* 0x002fcc00078e00ff */
[----:B------:R-:W1:Y:S02]  /*11470*/  F2I.FTZ.TRUNC.NTZ R3, R3 ;  /* 0x0000000300037305 */ /* 0x000e64000021f100 */
[----:B-1----:R-:W-:Y:S01]  /*11480*/  STG.E.U16 desc[UR36][R16.64], R3 ;  /* 0x0000000310007986 */ /* 0x002fe2000c101524 */
[----:B------:R-:W-:Y:S05]  /*11490*/  EXIT ;  /* 0x000000000000794d */ /* 0x000fea0003800000 */
.L_x_383:
[----:B------:R-:W-:-:S09]  /*114a0*/  UISETP.GT.AND UP0, UPT, UR4, 0x6, UPT ;  /* 0x000000060400788c */ /* 0x000fd2000bf04270 */
[----:B------:R-:W-:Y:S05]  /*114b0*/  BRA.U UP0, `(.L_x_389) ;  /* 0x00000001002c7547 */ /* 0x000fea000b800000 */
[----:B------:R-:W-:-:S09]  /*114c0*/  UISETP.NE.AND UP0, UPT, UR4, 0x5, UPT ;  /* 0x000000050400788c */ /* 0x000fd2000bf05270 */
[----:B------:R-:W-:Y:S05]  /*114d0*/  BRA.U !UP0, `(.L_x_390) ;  /* 0x0000000108147547 */ /* 0x000fea000b800000 */
[----:B------:R-:W-:-:S09]  /*114e0*/  UISETP.NE.AND UP0, UPT, UR4, 0x6, UPT ;  /* 0x000000060400788c */ /* 0x000fd2000bf05270 */
[----:B------:R-:W-:Y:S05]  /*114f0*/  BRA.U UP0, `(.L_x_386) ;  /* 0x0000000900307547 */ /* 0x000fea000b800000 */
[----:B-1----:R-:W-:-:S05]  /*11500*/  IMAD.U32 R3, R3, 0x10000, RZ ;  /* 0x0001000003037824 */ /* 0x002fca00078e00ff */
[----:B------:R-:W-:Y:S01]  /*11510*/  STG.E desc[UR36][R16.64], R3 ;  /* 0x0000000310007986 */ /* 0x000fe2000c101924 */
[----:B------:R-:W-:Y:S05]  /*11520*/  EXIT ;  /* 0x000000000000794d */ /* 0x000fea0003800000 */
.L_x_390:
[----:B01----:R-:W-:-:S05]  /*11530*/  IMAD.U32 R0, R3, 0x10000, RZ ;  /* 0x0001000003007824 */ /* 0x003fca00078e00ff */
[----:B------:R-:W-:-:S05]  /*11540*/  F2FP.F16.F32.PACK_AB R0, RZ, R0 ;  /* 0x00000000ff00723e */ /* 0x000fca00000000ff */
[----:B------:R-:W-:Y:S01]  /*11550*/  STG.E.U16 desc[UR36][R16.64], R0 ;  /* 0x0000000010007986 */ /* 0x000fe2000c101524 */
[----:B------:R-:W-:Y:S05]  /*11560*/  EXIT ;  /* 0x000000000000794d */ /* 0x000fea0003800000 */
.L_x_389:
        /* <DEDUP_REMOVED lines=8> */
[----:B------:R-:W-:Y:S01]  /*115f0*/  STG.E.64 desc[UR36][R16.64], R2 ;  /* 0x0000000210007986 */ /* 0x000fe2000c101b24 */
[----:B------:R-:W-:Y:S05]  /*11600*/  EXIT ;  /* 0x000000000000794d */ /* 0x000fea0003800000 */
.L_x_392:
[----:B-1----:R-:W-:-:S05]  /*11610*/  IMAD.U32 R3, R3, 0x10000, RZ ;  /* 0x0001000003037824 */ /* 0x002fca00078e00ff */
[----:B------:R-:W-:-:S04]  /*11620*/  F2FP.F16.F32.PACK_AB R3, RZ, R3 ;  /* 0x00000003ff03723e */ /* 0x000fc800000000ff */
[----:B------:R-:W-:-:S05]  /*11630*/  PRMT R3, R3, 0x5410, RZ ;  /* 0x0000541003037816 */ /* 0x000fca00000000ff */
[----:B------:R-:W-:Y:S01]  /*11640*/  STG.E desc[UR36][R16.64], R3 ;  /* 0x0000000310007986 */ /* 0x000fe2000c101924 */
[----:B------:R-:W-:Y:S05]  /*11650*/  EXIT ;  /* 0x000000000000794d */ /* 0x000fea0003800000 */
.L_x_391:
[----:B-1----:R-:W-:-:S04]  /*11660*/  IMAD.U32 R2, R3, 0x10000, RZ ;  /* 0x0001000003027824 */ /* 0x002fc800078e00ff */
[----:B------:R-:W-:-:S06]  /*11670*/  FMUL.FTZ R2, R2, 1 ;  /* 0x3f80000002027820 */ /* 0x000fcc0000410000 */
[----:B------:R-:W1:Y:S02]  /*11680*/  F2F.F64.F32 R2, R2 ;  /* 0x0000000200027310 */ /* 0x000e640000201800 */
[----:B-1----:R-:W-:Y:S01]  /*11690*/  STG.E.64 desc[UR36][R16.64], R2 ;  /* 0x0000000210007986 */ /* 0x002fe2000c101b24 */
[----:B------:R-:W-:Y:S05]  /*116a0*/  EXIT ;  /* 0x000000000000794d */ /* 0x000fea0003800000 */
.L_x_382:
        /* <DEDUP_REMOVED lines=12> */
[----:B-1----:R-:W-:Y:S01]  /*11770*/  STG.E.U16 desc[UR36][R16.64], R3 ;  /* 0x0000000310007986 */ /* 0x002fe2000c101524 */
[----:B------:R-:W-:Y:S05]  /*11780*/  EXIT ;  /* 0x000000000000794d */ /* 0x000fea0003800000 */
.L_x_396:
[----:B-1----:R-:W-:Y:S01]  /*11790*/  IMAD.U32 R3, R3, 0x10000, RZ ;  /* 0x0001000003037824 */ /* 0x002fe200078e00ff */
[----:B------:R-:W-:Y:S01]  /*117a0*/  BSSY.RECONVERGENT B0, `(.L_x_397) ;  /* 0x0000013000007945 */ /* 0x000fe20003800200 */
[----:B------:R-:W-:-:S03]  /*117b0*/  IMAD.MOV.U32 R8, RZ, RZ, 0x80 ;  /* 0x00000080ff087424 */ /* 0x000fc600078e00ff */
[----:B------:R-:W-:-:S04]  /*117c0*/  LOP3.LUT R2, R3, 0x7fffffff, RZ, 0xc0, !PT ;  /* 0x7fffffff03027812 */ /* 0x000fc800078ec0ff */
[----:B------:R-:W-:-:S13]  /*117d0*/  ISETP.GT.U32.AND P0, PT, R2, 0x437fffff, PT ;  /* 0x437fffff0200780c */ /* 0x000fda0003f04070 */
[----:B------:R-:W-:Y:S05]  /*117e0*/  @P0 BRA `(.L_x_398) ;  /* 0x0000000000380947 */ /* 0x000fea0003800000 */
[----:B------:R-:W-:-:S13]  /*117f0*/  ISETP.GE.U32.AND P0, PT, R2, 0x3c000000, PT ;  /* 0x3c0000000200780c */ /* 0x000fda0003f06070 */
[----:B0-----:R-:W-:-:S04]  /*11800*/  @P0 SHF.R.U32.HI R0, RZ, 0x14, R3 ;  /* 0x00000014ff000819 */ /* 0x001fc80000011603 */
[----:B------:R-:W-:-:S04]  /*11810*/  @P0 LOP3.LUT R0, R0, 0x1, RZ, 0xc0, !PT ;  /* 0x0000000100000812 */ /* 0x000fc800078ec0ff */
[----:B------:R-:W-:-:S04]  /*11820*/  @P0 IADD3 R0, PT, PT, R3, 0x487ffff, R0 ;  /* 0x0487ffff03000810 */ /* 0x000fc80007ffe000 */
[----:B------:R-:W-:-:S04]  /*11830*/  @P0 SHF.R.U32.HI R0, RZ, 0x14, R0 ;  /* 0x00000014ff000819 */ /* 0x000fc80000011600 */
[----:B------:R-:W-:Y:S01]  /*11840*/  @P0 LOP3.LUT R0, R0, 0xff, RZ, 0xc0, !PT ;  /* 0x000000ff00000812 */ /* 0x000fe200078ec0ff */
[----:B------:R-:W-:Y:S06]  /*11850*/  @P0 BRA `(.L_x_399) ;  /* 0x0000000000100947 */ /* 0x000fec0003800000 */
[----:B------:R-:W-:Y:S01]  /*11860*/  FADD.FTZ R0, R2, 8192 ;  /* 0x4600000002007421 */ /* 0x000fe20000010000 */
[----:B------:R-:W-:-:S04]  /*11870*/  PRMT R8, RZ, 0x7610, R8 ;  /* 0x00007610ff087816 */ /* 0x000fc80000000008 */
[----:B------:R-:W-:-:S13]  /*11880*/  LOP3.LUT P0, R0, R0, 0xff, RZ, 0xc0, !PT ;  /* 0x000000ff00007812 */ /* 0x000fda000780c0ff */
[----:B------:R-:W-:Y:S05]  /*11890*/  @!P0 BRA `(.L_x_398) ;  /* 0x00000000000c8947 */ /* 0x000fea0003800000 */
.L_x_399:
[----:B------:R-:W-:-:S04]  /*118a0*/  SHF.R.U32.HI R3, RZ, 0x18, R3 ;  /* 0x00000018ff037819 */ /* 0x000fc80000011603 */
[----:B------:R-:W-:-:S04]  /*118b0*/  LOP3.LUT R0, R0, 0x80, R3, 0xf8, !PT ;  /* 0x0000008000007812 */ /* 0x000fc800078ef803 */
[----:B------:R-:W-:-:S07]  /*118c0*/  PRMT R8, R0, 0x7610, R8 ;  /* 0x0000761000087816 */ /* 0x000fce0000000008 */
.L_x_398:
[----:B------:R-:W-:Y:S05]  /*118d0*/  BSYNC.RECONVERGENT B0 ;  /* 0x0000000000007941 */ /* 0x000fea0003800200 */
.L_x_397:
[----:B------:R-:W-:Y:S01]  /*118e0*/  STG.E.U8 desc[UR36][R16.64], R8 ;  /* 0x0000000810007986 */ /* 0x000fe2000c101124 */
[----:B------:R-:W-:Y:S05]  /*118f0*/  EXIT ;  /* 0x000000000000794d */ /* 0x000fea0003800000 */
.L_x_395:
[----:B-1----:R-:W-:Y:S01]  /*11900*/  IMAD.U32 R3, R3, 0x10000, RZ ;  /* 0x0001000003037824 */ /* 0x002fe200078e00ff */
[----:B------:R-:W-:Y:S01]  /*11910*/  BSSY.RECONVERGENT B0, `(.L_x_400) ;  /* 0x0000013000007945 */ /* 0x000fe20003800200 */
[----:B------:R-:W-:-:S03]  /*11920*/  HFMA2 R8, -RZ, RZ, 0, 7.62939453125e-06 ;  /* 0x00000080ff087431 */ /* 0x000fc600000001ff */
        /* <DEDUP_REMOVED lines=14> */
.L_x_402:
[----:B------:R-:W-:-:S04]  /*11a10*/  SHF.R.U32.HI R3, RZ, 0x18, R3 ;  /* 0x00000018ff037819 */ /* 0x000fc80000011603 */
[----:B------:R-:W-:-:S04]  /*11a20*/  LOP3.LUT R0, R0, 0x80, R3, 0xf8, !PT ;  /* 0x0000008000007812 */ /* 0x000fc800078ef803 */
[----:B------:R-:W-:-:S07]  /*11a30*/  PRMT R8, R0, 0x7610, R8 ;  /* 0x0000761000087816 */ /* 0x000fce0000000008 */
.L_x_401:
[----:B------:R-:W-:Y:S05]  /*11a40*/  BSYNC.RECONVERGENT B0 ;  /* 0x0000000000007941 */ /* 0x000fea0003800200 */
.L_x_400:
[----:B------:R-:W-:Y:S01]  /*11a50*/  STG.E.U8 desc[UR36][R16.64], R8 ;  /* 0x0000000810007986 */ /* 0x000fe2000c101124 */
[----:B------:R-:W-:Y:S05]  /*11a60*/  EXIT ;  /* 0x000000000000794d */ /* 0x000fea0003800000 */
.L_x_394:
        /* <DEDUP_REMOVED lines=20> */
[----:B------:R-:W-:Y:S01]  /*11bb0*/  STG.E.U8 desc[UR36][R16.64], R3 ;  /* 0x0000000310007986 */ /* 0x000fe2000c101124 */
[----:B------:R-:W-:Y:S05]  /*11bc0*/  EXIT ;  /* 0x000000000000794d */ /* 0x000fea0003800000 */
.L_x_404:
[----:B-1----:R-:W-:-:S06]  /*11bd0*/  IMAD.U32 R3, R3, 0x10000, RZ ;  /* 0x0001000003037824 */ /* 0x002fcc00078e00ff */
[----:B------:R-:W1:Y:S02]  /*11be0*/  F2I.U64.TRUNC R2, R3 ;  /* 0x0000000300027311 */ /* 0x000e64000020d800 */
[----:B-1----:R-:W-:Y:S01]  /*11bf0*/  STG.E.64 desc[UR36][R16.64], R2 ;  /* 0x0000000210007986 */ /* 0x002fe2000c101b24 */
[----:B------:R-:W-:Y:S05]  /*11c00*/  EXIT ;  /* 0x000000000000794d */ /* 0x000fea0003800000 */
.L_x_403:
[----:B-1----:R-:W-:-:S06]  /*11c10*/  IMAD.U32 R3, R3, 0x10000, RZ ;  /* 0x0001000003037824 */ /* 0x002fcc00078e00ff */
[----:B------:R-:W1:Y:S02]  /*11c20*/  F2I.FTZ.U32.TRUNC.NTZ R3, R3 ;  /* 0x0000000300037305 */ /* 0x000e64000021f000 */
[----:B-1----:R-:W-:Y:S01]  /*11c30*/  STG.E desc[UR36][R16.64], R3 ;  /* 0x0000000310007986 */ /* 0x002fe2000c101924 */
[----:B------:R-:W-:Y:S05]  /*11c40*/  EXIT ;  /* 0x000000000000794d */ /* 0x000fea0003800000 */
.L_x_393:
[----:B------:R-:W-:-:S09]  /*11c50*/  UISETP.GT.AND UP0, UPT, UR4, 0xe, UPT ;  /* 0x0000000e0400788c */ /* 0x000fd2000bf04270 */
[----:B------:R-:W-:Y:S05]  /*11c60*/  BRA.U UP0, `(.L_x_405) ;  /* 0x00000001003c7547 */ /* 0x000fea000b800000 */
[----:B------:R-:W-:-:S09]  /*11c70*/  UISETP.NE.AND UP0, UPT, UR4, 0xa, UPT ;  /* 0x0000000a0400788c */ /* 0x000fd2000bf05270 */
[----:B------:R-:W-:Y:S05]  /*11c80*/  BRA.U !UP0, `(.L_x_406) ;  /* 0x00000001081c7547 */ /* 0x000fea000b800000 */
[----:B------:R-:W-:-:S09]  /*11c90*/  UISETP.NE.AND UP0, UPT, UR4, 0xb, UPT ;  /* 0x0000000b0400788c */ /* 0x000fd2000bf05270 */
[----:B------:R-:W-:Y:S05]  /*11ca0*/  BRA.U UP0, `(.L_x_386) ;  /* 0x0000000100447547 */ /* 0x000fea000b800000 */
[----:B-1----:R-:W-:-:S04]  /*11cb0*/  SHF.L.U32 R3, R3, 0x10, RZ ;  /* 0x0000001003037819 */ /* 0x002fc800000006ff */
[----:B------:R-:W-:-:S04]  /*11cc0*/  FSETP.NEU.FTZ.AND P0, PT, R3, RZ, PT ;  /* 0x000000ff0300720b */ /* 0x000fc80003f1d000 */
[----:B------:R-:W-:-:S05]  /*11cd0*/  SEL R3, RZ, 0x1, !P0 ;  /* 0x00000001ff037807 */ /* 0x000fca0004000000 */
[----:B------:R-:W-:Y:S01]  /*11ce0*/  STG.E.U8 desc[UR36][R16.64], R3 ;  /* 0x0000000310007986 */ /* 0x000fe2000c101124 */
[----:B------:R-:W-:Y:S05]  /*11cf0*/  EXIT ;  /* 0x000000000000794d */ /* 0x000fea0003800000 */
.L_x_406:
[----:B-1----:R-:W-:Y:S01]  /*11d00*/  IMAD.U32 R3, R3, 0x10000, RZ ;  /* 0x0001000003037824 */ /* 0x002fe200078e00ff */
[----:B------:R-:W-:-:S03]  /*11d10*/  CS2R R6, SRZ ;  /* 0x0000000000067805 */ /* 0x000fc6000001ff00 */
[----:B------:R-:W-:-:S04]  /*11d20*/  FMUL.FTZ R3, R3, 1 ;  /* 0x3f80000003037820 */ /* 0x000fc80000410000 */
[----:B------:R-:W1:Y:S02]  /*11d30*/  F2F.F64.F32 R4, R3 ;  /* 0x0000000300047310 */ /* 0x000e640000201800 */
[----:B-1----:R-:W-:Y:S01]  /*11d40*/  STG.E.128 desc[UR36][R16.64], R4 ;  /* 0x0000000410007986 */ /* 0x002fe2000c101d24 */
[----:B------:R-:W-:Y:S05]  /*11d50*/  EXIT ;  /* 0x000000000000794d */ /* 0x000fea0003800000 */
.L_x_405:
[----:B------:R-:W-:-:S09]  /*11d60*/  UISETP.NE.AND UP0, UPT, UR4, 0xf, UPT ;  /* 0x0000000f0400788c */ /* 0x000fd2000bf05270 */
[----:B------:R-:W-:Y:S05]  /*11d70*/  BRA.U !UP0, `(.L_x_407) ;  /* 0x0000000108e87547 */ /* 0x000fea000b800000 */
[----:B------:R-:W-:-:S09]  /*11d80*/  UISETP.NE.AND UP0, UPT, UR4, 0x17, UPT ;  /* 0x000000170400788c */ /* 0x000fd2000bf05270 */
[----:B------:R-:W-:Y:S05]  /*11d90*/  BRA.U !UP0, `(.L_x_408) ;  /* 0x0000000108907547 */ /* 0x000fea000b800000 */
[----:B------:R-:W-:-:S09]  /*11da0*/  UISETP.NE.AND UP0, UPT, UR4, 0x18, UPT ;  /* 0x000000180400788c */ /* 0x000fd2000bf05270 */
[----:B------:R-:W-:Y:S05]  /*11db0*/  BRA.U !UP0, `(.L_x_409) ;  /* 0x0000000108447547 */ /* 0x000fea000b800000 */
.L_x_386:
[----:B0-----:R-:W-:Y:S01]  /*11dc0*/  MOV R0, 0x0 ;  /* 0x0000000000007802 */ /* 0x001fe20000000f00 */
[----:B------:R-:W0:Y:S01]  /*11dd0*/  LDCU.64 UR4, c[0x4][0x128] ;  /* 0x01002500ff0477ac */ /* 0x000e220008000a00 */
[----:B------:R-:W-:Y:S02]  /*11de0*/  HFMA2 R8, -RZ, RZ, 0, 6.020069122314453125e-06 ;  /* 0x00000065ff087431 */ /* 0x000fe400000001ff */
[----:B------:R-:W-:Y:S01]  /*11df0*/  IMAD.MOV.U32 R12, RZ, RZ, 0x1 ;  /* 0x00000001ff0c7424 */ /* 0x000fe200078e00ff */
[----:B-1----:R1:W2:Y:S01]  /*11e00*/  LDC.64 R2, c[0x4][R0] ;  /* 0x0100000000027b82 */ /* 0x0022a20000000a00 */
[----:B------:R-:W3:Y:S01]  /*11e10*/  LDCU.64 UR6, c[0x4][0x130] ;  /* 0x01002600ff0677ac */ /* 0x000ee20008000a00 */
[----:B------:R-:W-:Y:S01]  /*11e20*/  IMAD.MOV.U32 R13, RZ, RZ, RZ ;  /* 0x000000ffff0d7224 */ /* 0x000fe200078e00ff */
[----:B------:R-:W4:Y:S01]  /*11e30*/  LDCU.64 UR8, c[0x4][0x40] ;  /* 0x01000800ff0877ac */ /* 0x000f220008000a00 */
[----:B0-----:R-:W-:Y:S02]  /*11e40*/  IMAD.U32 R4, RZ, RZ, UR4 ;  /* 0x00000004ff047e24 */ /* 0x001fe4000f8e00ff */
[----:B------:R-:W-:Y:S01]  /*11e50*/  IMAD.U32 R5, RZ, RZ, UR5 ;  /* 0x00000005ff057e24 */ /* 0x000fe2000f8e00ff */
[----:B---3--:R-:W-:Y:S01]  /*11e60*/  MOV R6, UR6 ;  /* 0x0000000600067c02 */ /* 0x008fe20008000f00 */
[----:B------:R-:W-:-:S02]  /*11e70*/  IMAD.U32 R7, RZ, RZ, UR7 ;  /* 0x00000007ff077e24 */ /* 0x000fc4000f8e00ff */
[----:B----4-:R-:W-:Y:S02]  /*11e80*/  IMAD.U32 R10, RZ, RZ, UR8 ;  /* 0x00000008ff0a7e24 */ /* 0x010fe4000f8e00ff */
[----:B-1----:R-:W-:-:S07]  /*11e90*/  IMAD.U32 R11, RZ, RZ, UR9 ;  /* 0x00000009ff0b7e24 */ /* 0x002fce000f8e00ff */
[----:B------:R-:W-:-:S07]  /*11ea0*/  LEPC R20, `(.L_x_410) ;  /* 0x000000001014794e */ /* 0x000fce0000000000 */
[----:B--2---:R-:W-:Y:S05]  /*11eb0*/  CALL.ABS.NOINC R2 ;  /* 0x0000000002007343 */ /* 0x004fea0003c00000 */
.L_x_410:
[----:B------:R-:W-:Y:S05]  /*11ec0*/  EXIT ;  /* 0x000000000000794d */ /* 0x000fea0003800000 */
.L_x_409:
[----:B-1----:R-:W-:Y:S01]  /*11ed0*/  IMAD.U32 R5, R3, 0x10000, RZ ;  /* 0x0001000003057824 */ /* 0x002fe200078e00ff */
[----:B------:R-:W-:Y:S01]  /*11ee0*/  BSSY.RECONVERGENT B0, `(.L_x_411) ;  /* 0x000000c000007945 */ /* 0x000fe20003800200 */
[----:B0-----:R-:W-:-:S03]  /*11ef0*/  MOV R0, 0x7f ;  /* 0x0000007f00007802 */ /* 0x001fc60000000f00 */
        /* <DEDUP_REMOVED lines=10> */
.L_x_412:
[----:B------:R-:W-:Y:S05]  /*11fa0*/  BSYNC.RECONVERGENT B0 ;  /* 0x0000000000007941 */ /* 0x000fea0003800200 */
.L_x_411:
[----:B------:R-:W-:-:S05]  /*11fb0*/  LOP3.LUT R3, R0, 0x80, R3, 0xf8, !PT ;  /* 0x0000008000037812 */ /* 0x000fca00078ef803 */
[----:B------:R-:W-:Y:S01]  /*11fc0*/  STG.E.U8 desc[UR36][R16.64], R3 ;  /* 0x0000000310007986 */ /* 0x000fe2000c101124 */
[----:B------:R-:W-:Y:S05]  /*11fd0*/  EXIT ;  /* 0x000000000000794d */ /* 0x000fea0003800000 */
.L_x_408:
        /* <DEDUP_REMOVED lines=12> */
.L_x_414:
[----:B0-----:R-:W-:Y:S01]  /*120a0*/  IMAD.MOV.U32 R0, RZ, RZ, 0x7f ;  /* 0x0000007fff007424 */ /* 0x001fe200078e00ff */
[----:B------:R-:W-:-:S04]  /*120b0*/  ISETP.GT.U32.AND P0, PT, R2, 0x7f800000, PT ;  /* 0x7f8000000200780c */ /* 0x000fc80003f04070 */
[----:B------:R-:W-:-:S09]  /*120c0*/  SEL R0, R0, 0x7c, P0 ;  /* 0x0000007c00007807 */ /* 0x000fd20000000000 */
.L_x_415:
[----:B------:R-:W-:Y:S05]  /*120d0*/  BSYNC.RECONVERGENT B0 ;  /* 0x0000000000007941 */ /* 0x000fea0003800200 */
.L_x_413:
[----:B------:R-:W-:-:S04]  /*120e0*/  SHF.R.U32.HI R3, RZ, 0x18, R3 ;  /* 0x00000018ff037819 */ /* 0x000fc80000011603 */
[----:B------:R-:W-:-:S05]  /*120f0*/  LOP3.LUT R3, R0, 0x80, R3, 0xf8, !PT ;  /* 0x0000008000037812 */ /* 0x000fca00078ef803 */
[----:B------:R-:W-:Y:S01]  /*12100*/  STG.E.U8 desc[UR36][R16.64], R3 ;  /* 0x0000000310007986 */ /* 0x000fe2000c101124 */
[----:B------:R-:W-:Y:S05]  /*12110*/  EXIT ;  /* 0x000000000000794d */ /* 0x000fea0003800000 */
.L_x_407:
[----:B-1----:R-:W-:Y:S01]  /*12120*/  STG.E.U16 desc[UR36][R16.64], R3 ;  /* 0x0000000310007986 */ /* 0x002fe2000c101524 */
[----:B------:R-:W-:Y:S05]  /*12130*/  EXIT ;  /* 0x000000000000794d */ /* 0x000fea0003800000 */
.L_x_416:
[----:B------:R-:W-:-:S00]  /*12140*/  BRA `(.L_x_416) ;  /* 0xfffffffc00fc7947 */ /* 0x000fc0000383ffff */
[----:B------:R-:W-:-:S00]  /*12150*/  NOP ;  /* 0x0000000000007918 */ /* 0x000fc00000000000 */
        /* <DEDUP_REMOVED lines=10> */
.L_x_12856:


//--------------------- .text._ZN2at6native27unrolled_elementwise_kernelIZZZNS0_26GeluBackwardCUDAKernelImplERNS_18TensorIteratorBaseENS0_8GeluTypeEENKUlvE0_clEvENKUlvE2_clEvEUlN3c108BFloat16ES8_E_St5arrayIPcLm3EELi4E23TrivialOffsetCalculatorILi2EjESD_ILi1EjENS0_6memory12LoadWithCastILi2EEENSG_13StoreWithCastILi1EEEEEviT_T0_T2_T3_T4_T5_ --------------------------
	.section	.text._ZN2at6native27unrolled_elementwise_kernelIZZZNS0_26GeluBackwardCUDAKernelImplERNS_18TensorIteratorBaseENS0_8GeluTypeEENKUlvE0_clEvENKUlvE2_clEvEUlN3c108BFloat16ES8_E_St5arrayIPcLm3EELi4E23TrivialOffsetCalculatorILi2EjESD_ILi1EjENS0_6memory12LoadWithCastILi2EEENSG_13StoreWithCastILi1EEEEEviT_T0_T2_T3_T4_T5_,"ax",@progbits
	.align	128
        .global         _ZN2at6native27unrolled_elementwise_kernelIZZZNS0_26GeluBackwardCUDAKernelImplERNS_18TensorIteratorBaseENS0_8GeluTypeEENKUlvE0_clEvENKUlvE2_clEvEUlN3c108BFloat16ES8_E_St5arrayIPcLm3EELi4E23TrivialOffsetCalculatorILi2EjESD_ILi1EjENS0_6memory12LoadWithCastILi2EEENSG_13StoreWithCastILi1EEEEEviT_T0_T2_T3_T4_T5_
        .type           _ZN2at6native27unrolled_elementwise_kernelIZZZNS0_26GeluBackwardCUDAKernelImplERNS_18TensorIteratorBaseENS0_8GeluTypeEENKUlvE0_clEvENKUlvE2_clEvEUlN3c108BFloat16ES8_E_St5arrayIPcLm3EELi4E23TrivialOffsetCalculatorILi2EjESD_ILi1EjENS0_6memory12LoadWithCastILi2EEENSG_13StoreWithCastILi1EEEEEviT_T0_T2_T3_T4_T5_,@function
        .size           _ZN2at6native27unrolled_elementwise_kernelIZZZNS0_26GeluBackwardCUDAKernelImplERNS_18TensorIteratorBaseENS0_8GeluTypeEENKUlvE0_clEvENKUlvE2_clEvEUlN3c108BFloat16ES8_E_St5arrayIPcLm3EELi4E23TrivialOffsetCalculatorILi2EjESD_ILi1EjENS0_6memory12LoadWithCastILi2EEENSG_13StoreWithCastILi1EEEEEviT_T0_T2_T3_T4_T5_,(.L_x_12857 - _ZN2at6native27unrolled_elementwise_kernelIZZZNS0_26GeluBackwardCUDAKernelImplERNS_18TensorIteratorBaseENS0_8GeluTypeEENKUlvE0_clEvENKUlvE2_clEvEUlN3c108BFloat16ES8_E_St5arrayIPcLm3EELi4E23TrivialOffsetCalculatorILi2EjESD_ILi1EjENS0_6memory12LoadWithCastILi2EEENSG_13StoreWithCastILi1EEEEEviT_T0_T2_T3_T4_T5_)
        .other          _ZN2at6native27unrolled_elementwise_kernelIZZZNS0_26GeluBackwardCUDAKernelImplERNS_18TensorIteratorBaseENS0_8GeluTypeEENKUlvE0_clEvENKUlvE2_clEvEUlN3c108BFloat16ES8_E_St5arrayIPcLm3EELi4E23TrivialOffsetCalculatorILi2EjESD_ILi1EjENS0_6memory12LoadWithCastILi2EEENSG_13StoreWithCastILi1EEEEEviT_T0_T2_T3_T4_T5_,@"STO_CUDA_ENTRY STV_DEFAULT"
_ZN2at6native27unrolled_elementwise_kernelIZZZNS0_26GeluBackwardCUDAKernelImplERNS_18TensorIteratorBaseENS0_8GeluTypeEENKUlvE0_clEvENKUlvE2_clEvEUlN3c108BFloat16ES8_E_St5arrayIPcLm3EELi4E23TrivialOffsetCalculatorILi2EjESD_ILi1EjENS0_6memory12LoadWithCastILi2EEENSG_13StoreWithCastILi1EEEEEviT_T0_T2_T3_T4_T5_:
.text._ZN2at6native27unrolled_elementwise_kernelIZZZNS0_26GeluBackwardCUDAKernelImplERNS_18TensorIteratorBaseENS0_8GeluTypeEENKUlvE0_clEvENKUlvE2_clEvEUlN3c108BFloat16ES8_E_St5arrayIPcLm3EELi4E23TrivialOffsetCalculatorILi2EjESD_ILi1EjENS0_6memory12LoadWithCastILi2EEENSG_13StoreWithCastILi1EEEEEviT_T0_T2_T3_T4_T5_:
[----:B------:R-:W0:Y:S01]  /*0000*/  LDC R1, c[0x0][0x37c] ;  /* 0x0000df00ff017b82 */ /* 0x000e220000000800 */
[----:B------:R-:W1:Y:S07]  /*0010*/  S2R R2, SR_CTAID.X ;  /* 0x0000000000027919 */ /* 0x000e6e0000002500 */
[----:B------:R-:W1:Y:S01]  /*0020*/  LDC R3, c[0x0][0x380] ;  /* 0x0000e000ff037b82 */ /* 0x000e620000000800 */
[----:B------:R-:W2:Y:S01]  /*0030*/  LDCU.64 UR36, c[0x0][0x358] ;  /* 0x00006b00ff2477ac */ /* 0x000ea20008000a00 */
[----:B------:R-:W-:Y:S01]  /*0040*/  BSSY.RECONVERGENT B6, `(.L_x_417) ;  /* 0x0000222000067945 */ /* 0x000fe20003800200 */
[----:B------:R-:W3:Y:S01]  /*0050*/  S2R R17, SR_TID.X ;  /* 0x0000000000117919 */ /* 0x000ee20000002100 */
[----:B------:R-:W-:Y:S01]  /*0060*/  PRMT R28, RZ, 0x7610, R28 ;  /* 0x00007610ff1c7816 */ /* 0x000fe2000000001c */
[----:B------:R-:W4:Y:S01]  /*0070*/  LDCU.U8 UR38, c[0x0][0x3a4] ;  /* 0x00007480ff2677ac */ /* 0x000f220008000000 */
[----:B------:R-:W-:Y:S01]  /*0080*/  PRMT R22, RZ, 0x7610, R22 ;  /* 0x00007610ff167816 */ /* 0x000fe20000000016 */
[----:B------:R-:W0:Y:S01]  /*0090*/  LDCU.U8 UR39, c[0x0][0x3a5] ;  /* 0x000074a0ff2777ac */ /* 0x000e220008000000 */
[----:B-1----:R-:W-:-:S02]  /*00a0*/  IMAD R16, R2, -0x200, R3 ;  /* 0xfffffe0002107824 */ /* 0x002fc400078e0203 */
[----:B---3--:R-:W-:-:S03]  /*00b0*/  IMAD.MOV.U32 R25, RZ, RZ, R17 ;  /* 0x000000ffff197224 */ /* 0x008fc600078e0011 */
[----:B------:R-:W-:-:S13]  /*00c0*/  ISETP.GE.AND P0, PT, R17, R16, PT ;  /* 0x000000101100720c */ /* 0x000fda0003f06270 */
[----:B0-2-4-:R-:W-:Y:S05]  /*00d0*/  @P0 BRA `(.L_x_418) ;  /* 0x0000002000600947 */ /* 0x015fea0003800000 */
[----:B------:R-:W0:Y:S01]  /*00e0*/  LDC.64 R4, c[0x0][0x390] ;  /* 0x0000e400ff047b82 */ /* 0x000e220000000a00 */
[----:B------:R-:W1:Y:S01]  /*00f0*/  LDCU UR5, c[0x0][0x3a8] ;  /* 0x00007500ff0577ac */ /* 0x000e620008000800 */
[----:B------:R-:W-:Y:S01]  /*0100*/  IMAD R17, R2, 0x200, R25 ;  /* 0x0000020002117824 */ /* 0x000fe200078e0219 */
[----:B------:R-:W-:-:S04]  /*0110*/  UPRMT UR4, UR38, 0x9910, URZ ;  /* 0x0000991026047896 */ /* 0x000fc800080000ff */
[----:B------:R-:W-:Y:S01]  /*0120*/  UISETP.GT.AND UP0, UPT, UR4, 0x9, UPT ;  /* 0x000000090400788c */ /* 0x000fe2000bf04270 */
[----:B-1----:R-:W-:-:S05]  /*0130*/  IMAD R3, R17, UR5, RZ ;  /* 0x0000000511037c24 */ /* 0x002fca000f8e02ff */
[----:B0-----:R-:W-:-:S05]  /*0140*/  IADD3 R4, P0, PT, R3, R4, RZ ;  /* 0x0000000403047210 */ /* 0x001fca0007f1e0ff */
[----:B------:R-:W-:Y:S01]  /*0150*/  IMAD.X R5, RZ, RZ, R5, P0 ;  /* 0x000000ffff057224 */ /* 0x000fe200000e0605 */
        /* <DEDUP_REMOVED lines=14> */
.L_x_422:
[----:B------:R-:W2:Y:S02]  /*0240*/  LDG.E.U8 R4, desc[UR36][R4.64] ;  /* 0x0000002404047981 */ /* 0x000ea4000c1e1100 */
[----:B--2---:R-:W-:-:S04]  /*0250*/  I2FP.F32.U32 R0, R4 ;  /* 0x0000000400007245 */ /* 0x004fc80000201000 */
[----:B------:R-:W-:-:S04]  /*0260*/  F2FP.BF16.F32.PACK_AB R0, RZ, R0 ;  /* 0x00000000ff00723e */ /* 0x000fc800000010ff */
[----:B------:R-:W-:Y:S01]  /*0270*/  PRMT R28, R0, 0x7610, R28 ;  /* 0x00007610001c7816 */ /* 0x000fe2000000001c */
[----:B------:R-:W-:Y:S06]  /*0280*/  BRA `(.L_x_424) ;  /* 0x0000000c00c47947 */ /* 0x000fec0003800000 */
.L_x_421:
        /* <DEDUP_REMOVED lines=11> */
.L_x_426:
[----:B------:R-:W2:Y:S02]  /*0340*/  LDG.E R4, desc[UR36][R4.64] ;  /* 0x0000002404047981 */ /* 0x000ea4000c1e1900 */
[----:B--2---:R-:W-:-:S04]  /*0350*/  I2FP.F32.S32 R0, R4 ;  /* 0x0000000400007245 */ /* 0x004fc80000201400 */
[----:B------:R-:W-:-:S04]  /*0360*/  F2FP.BF16.F32.PACK_AB R0, RZ, R0 ;  /* 0x00000000ff00723e */ /* 0x000fc800000010ff */
[----:B------:R-:W-:Y:S01]  /*0370*/  PRMT R28, R0, 0x7610, R28 ;  /* 0x00007610001c7816 */ /* 0x000fe2000000001c */
[----:B------:R-:W-:Y:S06]  /*0380*/  BRA `(.L_x_424) ;  /* 0x0000000c00847947 */ /* 0x000fec0003800000 */
.L_x_425:
[----:B------:R-:W2:Y:S02]  /*0390*/  LDG.E.U16 R4, desc[UR36][R4.64] ;  /* 0x0000002404047981 */ /* 0x000ea4000c1e1500 */
[----:B--2---:R-:W0:Y:S02]  /*03a0*/  I2F.S16 R0, R4 ;  /* 0x0000000400007306 */ /* 0x004e240000101400 */
[----:B0-----:R-:W-:-:S04]  /*03b0*/  F2FP.BF16.F32.PACK_AB R0, RZ, R0 ;  /* 0x00000000ff00723e */ /* 0x001fc800000010ff */
[----:B------:R-:W-:Y:S01]  /*03c0*/  PRMT R28, R0, 0x7610, R28 ;  /* 0x00007610001c7816 */ /* 0x000fe2000000001c */
[----:B------:R-:W-:Y:S06]  /*03d0*/  BRA `(.L_x_424) ;  /* 0x0000000c00707947 */ /* 0x000fec0003800000 */
.L_x_420:
        /* <DEDUP_REMOVED lines=9> */
.L_x_428:
[----:B------:R-:W2:Y:S02]  /*0470*/  LDG.E.U16 R0, desc[UR36][R4.64] ;  /* 0x0000002404007981 */ /* 0x000ea4000c1e1500 */
[----:B--2---:R-:W-:-:S05]  /*0480*/  HADD2.F32 R0, -RZ, R0.H0_H0 ;  /* 0x20000000ff007230 */ /* 0x004fca0000004100 */
[----:B------:R-:W-:-:S04]  /*0490*/  F2FP.BF16.F32.PACK_AB R0, RZ, R0 ;  /* 0x00000000ff00723e */ /* 0x000fc800000010ff */
[----:B------:R-:W-:Y:S01]  /*04a0*/  PRMT R28, R0, 0x7610, R28 ;  /* 0x00007610001c7816 */ /* 0x000fe2000000001c */
[----:B------:R-:W-:Y:S06]  /*04b0*/  BRA `(.L_x_424) ;  /* 0x0000000c00387947 */ /* 0x000fec0003800000 */
.L_x_427:
        /* <DEDUP_REMOVED lines=9> */
.L_x_430:
[----:B------:R-:W2:Y:S02]  /*0550*/  LDG.E.U16 R4, desc[UR36][R4.64] ;  /* 0x0000002404047981 */ /* 0x000ea4000c1e1500 */
[----:B--2---:R-:W-:-:S05]  /*0560*/  HADD2.F32 R0, -RZ, R4.H0_H0 ;  /* 0x20000004ff007230 */ /* 0x004fca0000004100 */
[----:B------:R-:W-:-:S04]  /*0570*/  F2FP.BF16.F32.PACK_AB R0, RZ, R0 ;  /* 0x00000000ff00723e */ /* 0x000fc800000010ff */
[----:B------:R-:W-:Y:S01]  /*0580*/  PRMT R28, R0, 0x7610, R28 ;  /* 0x00007610001c7816 */ /* 0x000fe2000000001c */
[----:B------:R-:W-:Y:S06]  /*0590*/  BRA `(.L_x_424) ;  /* 0x0000000c00007947 */ /* 0x000fec0003800000 */
.L_x_429:
        /* <DEDUP_REMOVED lines=9> */
.L_x_419:
        /* <DEDUP_REMOVED lines=14> */
.L_x_433:
        /* <DEDUP_REMOVED lines=9> */
.L_x_432:
        /* <DEDUP_REMOVED lines=27> */
.L_x_435:
[----:B------:R-:W2:Y:S02]  /*0950*/  LDG.E.U8 R4, desc[UR36][R4.64] ;  /* 0x0000002404047981 */ /* 0x000ea4000c1e1100 */
[C---:B--2---:R-:W-:Y:S02]  /*0960*/  IMAD.SHL.U32 R3, R4.reuse, 0x2000000, RZ ;  /* 0x0200000004037824 */ /* 0x044fe400078e00ff */
[----:B------:R-:W-:-:S03]  /*0970*/  IMAD.SHL.U32 R6, R4, 0x100, RZ ;  /* 0x0000010004067824 */ /* 0x000fc600078e00ff */
[----:B------:R-:W-:-:S13]  /*0980*/  ISETP.GT.U32.AND P0, PT, R3, 0x7ffffff, PT ;  /* 0x07ffffff0300780c */ /* 0x000fda0003f04070 */
[----:B------:R-:W-:Y:S02]  /*0990*/  @!P0 LOP3.LUT R0, R6, 0x7f00, RZ, 0xc0, !PT ;  /* 0x00007f0006008812 */ /* 0x000fe400078ec0ff */
[----:B------:R-:W-:Y:S02]  /*09a0*/  @P0 LEA.HI R3, R3, 0x70000000, RZ, 0x1c ;  /* 0x7000000003030811 */ /* 0x000fe400078fe0ff */
[----:B------:R-:W-:Y:S02]  /*09b0*/  @!P0 LOP3.LUT R0, R0, 0x3f000000, RZ, 0xfc, !PT ;  /* 0x3f00000000008812 */ /* 0x000fe400078efcff */
[----:B------:R-:W-:-:S03]  /*09c0*/  PRMT R6, R6, 0x9910, RZ ;  /* 0x0000991006067816 */ /* 0x000fc600000000ff */
[----:B------:R-:W-:Y:S01]  /*09d0*/  @!P0 FADD.FTZ R0, R0, -0.5 ;  /* 0xbf00000000008421 */ /* 0x000fe20000010000 */
[----:B------:R-:W-:Y:S01]  /*09e0*/  @P0 FMUL.FTZ R0, R3, 1.9259299443872358531e-34 ;  /* 0x0780000003000820 */ /* 0x000fe20000410000 */
[----:B------:R-:W-:-:S05]  /*09f0*/  IMAD.MOV.U32 R3, RZ, RZ, R6 ;  /* 0x000000ffff037224 */ /* 0x000fca00078e0006 */
[----:B------:R-:W-:-:S04]  /*0a00*/  LOP3.LUT R0, R0, 0x80000000, R3, 0xf8, !PT ;  /* 0x8000000000007812 */ /* 0x000fc800078ef803 */
[----:B------:R-:W-:-:S04]  /*0a10*/  F2FP.BF16.F32.PACK_AB R0, RZ, R0 ;  /* 0x00000000ff00723e */ /* 0x000fc800000010ff */
[----:B------:R-:W-:Y:S01]  /*0a20*/  PRMT R28, R0, 0x7610, R28 ;  /* 0x00007610001c7816 */ /* 0x000fe2000000001c */
[----:B------:R-:W-:Y:S06]  /*0a30*/  BRA `(.L_x_424) ;  /* 0x0000000400d87947 */ /* 0x000fec0003800000 */
.L_x_434:
[----:B------:R0:W5:Y:S01]  /*0a40*/  LDG.E.U16 R28, desc[UR36][R4.64] ;  /* 0x00000024041c7981 */ /* 0x000162000c1e1500 */
[----:B------:R-:W-:Y:S05]  /*0a50*/  BRA `(.L_x_424) ;  /* 0x0000000400d07947 */ /* 0x000fea0003800000 */
.L_x_431:
        /* <DEDUP_REMOVED lines=13> */
.L_x_438:
        /* <DEDUP_REMOVED lines=21> */
.L_x_442:
[----:B------:R-:W-:Y:S05]  /*0c80*/  BSYNC.RECONVERGENT B1 ;  /* 0x0000000000017941 */ /* 0x000fea0003800200 */
.L_x_441:
[----:B------:R-:W-:Y:S01]  /*0c90*/  IMAD.SHL.U32 R0, R0, 0x100000, RZ ;  /* 0x0010000000007824 */ /* 0x000fe200078e00ff */
[----:B------:R-:W-:-:S04]  /*0ca0*/  LEA R3, R3, 0x3b800000, 0x17 ;  /* 0x3b80000003037811 */ /* 0x000fc800078eb8ff */
[----:B------:R-:W-:-:S07]  /*0cb0*/  LOP3.LUT R0, R3, R0, R7, 0xfe, !PT ;  /* 0x0000000003007212 */ /* 0x000fce00078efe07 */
.L_x_440:
[----:B------:R-:W-:Y:S05]  /*0cc0*/  BSYNC.RECONVERGENT B0 ;  /* 0x0000000000007941 */ /* 0x000fea0003800200 */
.L_x_439:
[----:B------:R-:W-:-:S04]  /*0cd0*/  F2FP.BF16.F32.PACK_AB R0, RZ, R0 ;  /* 0x00000000ff00723e */ /* 0x000fc800000010ff */
[----:B------:R-:W-:Y:S01]  /*0ce0*/  PRMT R28, R0, 0x7610, R28 ;  /* 0x00007610001c7816 */ /* 0x000fe2000000001c */
[----:B------:R-:W-:Y:S06]  /*0cf0*/  BRA `(.L_x_424) ;  /* 0x0000000400287947 */ /* 0x000fec0003800000 */
.L_x_437:
        /* <DEDUP_REMOVED lines=21> */
.L_x_446:
[----:B------:R-:W-:Y:S05]  /*0e50*/  BSYNC.RECONVERGENT B1 ;  /* 0x0000000000017941 */ /* 0x000fea0003800200 */
.L_x_445:
[----:B------:R-:W-:Y:S01]  /*0e60*/  IMAD.SHL.U32 R0, R0, 0x200000, RZ ;  /* 0x0020000000007824 */ /* 0x000fe200078e00ff */
[----:B------:R-:W-:-:S04]  /*0e70*/  LEA R3, R3, 0x37800000, 0x17 ;  /* 0x3780000003037811 */ /* 0x000fc800078eb8ff */
[----:B------:R-:W-:-:S07]  /*0e80*/  LOP3.LUT R0, R3, R0, R7, 0xfe, !PT ;  /* 0x0000000003007212 */ /* 0x000fce00078efe07 */
.L_x_444:
[----:B------:R-:W-:Y:S05]  /*0e90*/  BSYNC.RECONVERGENT B0 ;  /* 0x0000000000007941 */ /* 0x000fea0003800200 */
.L_x_443:
[----:B------:R-:W-:-:S04]  /*0ea0*/  F2FP.BF16.F32.PACK_AB R0, RZ, R0 ;  /* 0x00000000ff00723e */ /* 0x000fc800000010ff */
[----:B------:R-:W-:Y:S01]  /*0eb0*/  PRMT R28, R0, 0x7610, R28 ;  /* 0x00007610001c7816 */ /* 0x000fe2000000001c */
[----:B------:R-:W-:Y:S06]  /*0ec0*/  BRA `(.L_x_424) ;  /* 0x0000000000b47947 */ /* 0x000fec0003800000 */
.L_x_436:
[----:B------:R-:W-:-:S09]  /*0ed0*/  UISETP.NE.AND UP0, UPT, UR4, 0x1c, UPT ;  /* 0x0000001c0400788c */ /* 0x000fd2000bf05270 */
[----:B------:R-:W-:Y:S05]  /*0ee0*/  BRA.U !UP0, `(.L_x_447) ;  /* 0x00000001089c7547 */ /* 0x000fea000b800000 */
[----:B------:R-:W-:-:S09]  /*0ef0*/  UISETP.NE.AND UP0, UPT, UR4, 0x1d, UPT ;  /* 0x0000001d0400788c */ /* 0x000fd2000bf05270 */
[----:B------:R-:W-:Y:S05]  /*0f00*/  BRA.U !UP0, `(.L_x_448) ;  /* 0x0000000108807547 */ /* 0x000fea000b800000 */
[----:B------:R-:W-:-:S09]  /*0f10*/  UISETP.NE.AND UP0, UPT, UR4, 0x2c, UPT ;  /* 0x0000002c0400788c */ /* 0x000fd2000bf05270 */
[----:B------:R-:W-:Y:S05]  /*0f20*/  BRA.U !UP0, `(.L_x_449) ;  /* 0x0000000108487547 */ /* 0x000fea000b800000 */
.L_x_423:
        /* <DEDUP_REMOVED lines=11> */
[----:B------:R-:W-:Y:S02]  /*0fe0*/  IMAD.U32 R7, RZ, RZ, UR7 ;  /* 0x00000007ff077e24 */ /* 0x000fe4000f8e00ff */
[----:B---3--:R-:W-:Y:S02]  /*0ff0*/  IMAD.U32 R10, RZ, RZ, UR8 ;  /* 0x00000008ff0a7e24 */ /* 0x008fe4000f8e00ff */
[----:B------:R-:W-:-:S07]  /*1000*/  IMAD.U32 R11, RZ, RZ, UR9 ;  /* 0x00000009ff0b7e24 */ /* 0x000fce000f8e00ff */
[----:B------:R-:W-:-:S07]  /*1010*/  LEPC R20, `(.L_x_450) ;  /* 0x000000001014794e */ /* 0x000fce0000000000 */
[----:B--2---:R-:W-:Y:S05]  /*1020*/  CALL.ABS.NOINC R14 ;  /* 0x000000000e007343 */ /* 0x004fea0003c00000 */
.L_x_450:
[----:B------:R-:W-:Y:S01]  /*1030*/  PRMT R28, RZ, 0x7610, R28 ;  /* 0x00007610ff1c7816 */ /* 0x000fe2000000001c */
[----:B------:R-:W-:Y:S06]  /*1040*/  BRA `(.L_x_424) ;  /* 0x0000000000547947 */ /* 0x000fec0003800000 */
.L_x_449:
        /* <DEDUP_REMOVED lines=8> */
.L_x_452:
[----:B------:R-:W-:Y:S05]  /*10d0*/  BSYNC.RECONVERGENT B0 ;  /* 0x0000000000007941 */ /* 0x000fea0003800200 */
.L_x_451:
[----:B------:R-:W-:-:S04]  /*10e0*/  F2FP.BF16.F32.PACK_AB R0, RZ, R0 ;  /* 0x00000000ff00723e */ /* 0x000fc800000010ff */
[----:B------:R-:W-:Y:S01]  /*10f0*/  PRMT R28, R0, 0x7610, R28 ;  /* 0x00007610001c7816 */ /* 0x000fe2000000001c */
[----:B------:R-:W-:Y:S06]  /*1100*/  BRA `(.L_x_424) ;  /* 0x0000000000247947 */ /* 0x000fec0003800000 */
.L_x_448:
[----:B------:R-:W2:Y:S02]  /*1110*/  LDG.E.64 R4, desc[UR36][R4.64] ;  /* 0x0000002404047981 */ /* 0x000ea4000c1e1b00 */
[----:B--2---:R-:W0:Y:S02]  /*1120*/  I2F.U64 R0, R4 ;  /* 0x0000000400007312 */ /* 0x004e240000301000 */
[----:B0-----:R-:W-:-:S04]  /*1130*/  F2FP.BF16.F32.PACK_AB R0, RZ, R0 ;  /* 0x00000000ff00723e */ /* 0x001fc800000010ff */
[----:B------:R-:W-:Y:S01]  /*1140*/  PRMT R28, R0, 0x7610, R28 ;  /* 0x00007610001c7816 */ /* 0x000fe2000000001c */
[----:B------:R-:W-:Y:S06]  /*1150*/  BRA `(.L_x_424) ;  /* 0x0000000000107947 */ /* 0x000fec0003800000 */
.L_x_447:
[----:B------:R-:W2:Y:S02]  /*1160*/  LDG.E R4, desc[UR36][R4.64] ;  /* 0x0000002404047981 */ /* 0x000ea4000c1e1900 */
[----:B--2---:R-:W-:-:S04]  /*1170*/  I2FP.F32.U32 R0, R4 ;  /* 0x0000000400007245 */ /* 0x004fc80000201000 */
[----:B------:R-:W-:-:S04]  /*1180*/  F2FP.BF16.F32.PACK_AB R0, RZ, R0 ;  /* 0x00000000ff00723e */ /* 0x000fc800000010ff */
[----:B------:R-:W-:-:S07]  /*1190*/  PRMT R28, R0, 0x7610, R28 ;  /* 0x00007610001c7816 */ /* 0x000fce000000001c */
.L_x_424:
[----:B0-----:R-:W0:Y:S01]  /*11a0*/  LDC.64 R4, c[0x0][0x398] ;  /* 0x0000e600ff047b82 */ /* 0x001e220000000a00 */
[----:B------:R-:W1:Y:S01]  /*11b0*/  LDCU UR5, c[0x0][0x3ac] ;  /* 0x00007580ff0577ac */ /* 0x000e620008000800 */
        /* <DEDUP_REMOVED lines=19> */
.L_x_456:
[----:B------:R-:W2:Y:S02]  /*12f0*/  LDG.E.U8 R4, desc[UR36][R4.64] ;  /* 0x0000002404047981 */ /* 0x000ea4000c1e1100 */
[----:B--2---:R-:W-:-:S04]  /*1300*/  I2FP.F32.U32 R0, R4 ;  /* 0x0000000400007245 */ /* 0x004fc80000201000 */
[----:B------:R-:W-:-:S04]  /*1310*/  F2FP.BF16.F32.PACK_AB R0, RZ, R0 ;  /* 0x00000000ff00723e */ /* 0x000fc800000010ff */
[----:B------:R-:W-:Y:S01]  /*1320*/  PRMT R22, R0, 0x7610, R22 ;  /* 0x0000761000167816 */ /* 0x000fe20000000016 */
[----:B------:R-:W-:Y:S06]  /*1330*/  BRA `(.L_x_458) ;  /* 0x0000000c00c47947 */ /* 0x000fec0003800000 */
.L_x_455:
        /* <DEDUP_REMOVED lines=11> */
.L_x_460:
[----:B------:R-:W2:Y:S02]  /*13f0*/  LDG.E R4, desc[UR36][R4.64] ;  /* 0x0000002404047981 */ /* 0x000ea4000c1e1900 */
[----:B--2---:R-:W-:-:S04]  /*1400*/  I2FP.F32.S32 R0, R4 ;  /* 0x0000000400007245 */ /* 0x004fc80000201400 */
[----:B------:R-:W-:-:S04]  /*1410*/  F2FP.BF16.F32.PACK_AB R0, RZ, R0 ;  /* 0x00000000ff00723e */ /* 0x000fc800000010ff */
[----:B------:R-:W-:Y:S01]  /*1420*/  PRMT R22, R0, 0x7610, R22 ;  /* 0x0000761000167816 */ /* 0x000fe20000000016 */
[----:B------:R-:W-:Y:S06]  /*1430*/  BRA `(.L_x_458) ;  /* 0x0000000c00847947 */ /* 0x000fec0003800000 */
.L_x_459:
[----:B------:R-:W2:Y:S02]  /*1440*/  LDG.E.U16 R4, desc[UR36][R4.64] ;  /* 0x0000002404047981 */ /* 0x000ea4000c1e1500 */
[----:B--2---:R-:W0:Y:S02]  /*1450*/  I2F.S16 R0, R4 ;  /* 0x0000000400007306 */ /* 0x004e240000101400 */
[----:B0-----:R-:W-:-:S04]  /*1460*/  F2FP.BF16.F32.PACK_AB R0, RZ, R0 ;  /* 0x00000000ff00723e */ /* 0x001fc800000010ff */
[----:B------:R-:W-:Y:S01]  /*1470*/  PRMT R22, R0, 0x7610, R22 ;  /* 0x0000761000167816 */ /* 0x000fe20000000016 */
[----:B------:R-:W-:Y:S06]  /*1480*/  BRA `(.L_x_458) ;  /* 0x0000000c00707947 */ /* 0x000fec0003800000 */
.L_x_454:
        /* <DEDUP_REMOVED lines=9> */
.L_x_462:
[----:B------:R-:W2:Y:S02]  /*1520*/  LDG.E.U16 R0, desc[UR36][R4.64] ;  /* 0x0000002404007981 */ /* 0x000ea4000c1e1500 */
[----:B--2---:R-:W-:-:S05]  /*1530*/  HADD2.F32 R0, -RZ, R0.H0_H0 ;  /* 0x20000000ff007230 */ /* 0x004fca0000004100 */
[----:B------:R-:W-:-:S04]  /*1540*/  F2FP.BF16.F32.PACK_AB R0, RZ, R0 ;  /* 0x00000000ff00723e */ /* 0x000fc800000010ff */
[----:B------:R-:W-:Y:S01]  /*1550*/  PRMT R22, R0, 0x7610, R22 ;  /* 0x0000761000167816 */ /* 0x000fe20000000016 */
[----:B------:R-:W-:Y:S06]  /*1560*/  BRA `(.L_x_458) ;  /* 0x0000000c00387947 */ /* 0x000fec0003800000 */
.L_x_461:
        /* <DEDUP_REMOVED lines=9> */
.L_x_464:
[----:B------:R-:W2:Y:S02]  /*1600*/  LDG.E.U16 R4, desc[UR36][R4.64] ;  /* 0x0000002404047981 */ /* 0x000ea4000c1e1500 */
[----:B--2---:R-:W-:-:S05]  /*1610*/  HADD2.F32 R0, -RZ, R4.H0_H0 ;  /* 0x20000004ff007230 */ /* 0x004fca0000004100 */
[----:B------:R-:W-:-:S04]  /*1620*/  F2FP.BF16.F32.PACK_AB R0, RZ, R0 ;  /* 0x00000000ff00723e */ /* 0x000fc800000010ff */
[----:B------:R-:W-:Y:S01]  /*1630*/  PRMT R22, R0, 0x7610, R22 ;  /* 0x0000761000167816 */ /* 0x000fe20000000016 */
[----:B------:R-:W-:Y:S06]  /*1640*/  BRA `(.L_x_458) ;  /* 0x0000000c00007947 */ /* 0x000fec0003800000 */
.L_x_463:
        /* <DEDUP_REMOVED lines=9> */
.L_x_453:
        /* <DEDUP_REMOVED lines=14> */
.L_x_467:
        /* <DEDUP_REMOVED lines=9> */
.L_x_466:
        /* <DEDUP_REMOVED lines=27> */
.L_x_469:
        /* <DEDUP_REMOVED lines=15> */
.L_x_468:
[----:B------:R0:W5:Y:S01]  /*1af0*/  LDG.E.U16 R22, desc[UR36][R4.64] ;  /* 0x0000002404167981 */ /* 0x000162000c1e1500 */
[----:B------:R-:W-:Y:S05]  /*1b00*/  BRA `(.L_x_458) ;  /* 0x0000000400d07947 */ /* 0x000fea0003800000 */
.L_x_465:
        /* <DEDUP_REMOVED lines=13> */
.L_x_472:
        /* <DEDUP_REMOVED lines=21> */
.L_x_476:
[----:B------:R-:W-:Y:S05]  /*1d30*/  BSYNC.RECONVERGENT B1 ;  /* 0x0000000000017941 */ /* 0x000fea0003800200 */
.L_x_475:
[----:B------:R-:W-:Y:S01]  /*1d40*/  IMAD.SHL.U32 R0, R0, 0x100000, RZ ;  /* 0x0010000000007824 */ /* 0x000fe200078e00ff */
[----:B------:R-:W-:-:S04]  /*1d50*/  LEA R3, R3, 0x3b800000, 0x17 ;  /* 0x3b80000003037811 */ /* 0x000fc800078eb8ff */
[----:B------:R-:W-:-:S07]  /*1d60*/  LOP3.LUT R0, R3, R0, R7, 0xfe, !PT ;  /* 0x0000000003007212 */ /* 0x000fce00078efe07 */
.L_x_474:
[----:B------:R-:W-:Y:S05]  /*1d70*/  BSYNC.RECONVERGENT B0 ;  /* 0x0000000000007941 */ /* 0x000fea0003800200 */
.L_x_473:
[----:B------:R-:W-:-:S04]  /*1d80*/  F2FP.BF16.F32.PACK_AB R0, RZ, R0 ;  /* 0x00000000ff00723e */ /* 0x000fc800000010ff */
[----:B------:R-:W-:Y:S01]  /*1d90*/  PRMT R22, R0, 0x7610, R22 ;  /* 0x0000761000167816 */ /* 0x000fe20000000016 */
[----:B------:R-:W-:Y:S06]  /*1da0*/  BRA `(.L_x_458) ;  /* 0x0000000400287947 */ /* 0x000fec0003800000 */
.L_x_471:
        /* <DEDUP_REMOVED lines=21> */
.L_x_480:
[----:B------:R-:W-:Y:S05]  /*1f00*/  BSYNC.RECONVERGENT B1 ;  /* 0x0000000000017941 */ /* 0x000fea0003800200 */
.L_x_479:
[----:B------:R-:W-:Y:S01]  /*1f10*/  IMAD.SHL.U32 R0, R0, 0x200000, RZ ;  /* 0x0020000000007824 */ /* 0x000fe200078e00ff */
[----:B------:R-:W-:-:S04]  /*1f20*/  LEA R3, R3, 0x37800000, 0x17 ;  /* 0x3780000003037811 */ /* 0x000fc800078eb8ff */
[----:B------:R-:W-:-:S07]  /*1f30*/  LOP3.LUT R0, R3, R0, R7, 0xfe, !PT ;  /* 0x0000000003007212 */ /* 0x000fce00078efe07 */
.L_x_478:
[----:B------:R-:W-:Y:S05]  /*1f40*/  BSYNC.RECONVERGENT B0 ;  /* 0x0000000000007941 */ /* 0x000fea0003800200 */
.L_x_477:
[----:B------:R-:W-:-:S04]  /*1f50*/  F2FP.BF16.F32.PACK_AB R0, RZ, R0 ;  /* 0x00000000ff00723e */ /* 0x000fc800000010ff */
[----:B------:R-:W-:Y:S01]  /*1f60*/  PRMT R22, R0, 0x7610, R22 ;  /* 0x0000761000167816 */ /* 0x000fe20000000016 */
[----:B------:R-:W-:Y:S06]  /*1f70*/  BRA `(.L_x_458) ;  /* 0x0000000000b47947 */ /* 0x000fec0003800000 */
.L_x_470:
[----:B------:R-:W-:-:S09]  /*1f80*/  UISETP.NE.AND UP0, UPT, UR4, 0x1c, UPT ;  /* 0x0000001c0400788c */ /* 0x000fd2000bf05270 */
[----:B------:R-:W-:Y:S05]  /*1f90*/  BRA.U !UP0, `(.L_x_481) ;  /* 0x00000001089c7547 */ /* 0x000fea000b800000 */
[----:B------:R-:W-:-:S09]  /*1fa0*/  UISETP.NE.AND UP0, UPT, UR4, 0x1d, UPT ;  /* 0x0000001d0400788c */ /* 0x000fd2000bf05270 */
[----:B------:R-:W-:Y:S05]  /*1fb0*/  BRA.U !UP0, `(.L_x_482) ;  /* 0x0000000108807547 */ /* 0x000fea000b800000 */
[----:B------:R-:W-:-:S09]  /*1fc0*/  UISETP.NE.AND UP0, UPT, UR4, 0x2c, UPT ;  /* 0x0000002c0400788c */ /* 0x000fd2000bf05270 */
[----:B------:R-:W-:Y:S05]  /*1fd0*/  BRA.U !UP0, `(.L_x_483) ;  /* 0x0000000108487547 */ /* 0x000fea000b800000 */
.L_x_457:
        /* <DEDUP_REMOVED lines=15> */
[----:B--2--5:R-:W-:Y:S05]  /*20d0*/  CALL.ABS.NOINC R14 ;  /* 0x000000000e007343 */ /* 0x024fea0003c00000 */
.L_x_484:
[----:B------:R-:W-:Y:S01]  /*20e0*/  PRMT R22, RZ, 0x7610, R22 ;  /* 0x00007610ff167816 */ /* 0x000fe20000000016 */
[----:B------:R-:W-:Y:S06]  /*20f0*/  BRA `(.L_x_458) ;  /* 0x0000000000547947 */ /* 0x000fec0003800000 */
.L_x_483:
        /* <DEDUP_REMOVED lines=8> */
.L_x_486:
[----:B------:R-:W-:Y:S05]  /*2180*/  BSYNC.RECONVERGENT B0 ;  /* 0x0000000000007941 */ /* 0x000fea0003800200 */
.L_x_485:
[----:B------:R-:W-:-:S04]  /*2190*/  F2FP.BF16.F32.PACK_AB R0, RZ, R0 ;  /* 0x00000000ff00723e */ /* 0x000fc800000010ff */
[----:B------:R-:W-:Y:S01]  /*21a0*/  PRMT R22, R0, 0x7610, R22 ;  /* 0x0000761000167816 */ /* 0x000fe20000000016 */
[----:B------:R-:W-:Y:S06]  /*21b0*/  BRA `(.L_x_458) ;  /* 0x0000000000247947 */ /* 0x000fec0003800000 */
.L_x_482:
[----:B------:R-:W2:Y:S02]  /*21c0*/  LDG.E.64 R4, desc[UR36][R4.64] ;  /* 0x0000002404047981 */ /* 0x000ea4000c1e1b00 */
[----:B--2---:R-:W0:Y:S02]  /*21d0*/  I2F.U64 R0, R4 ;  /* 0x0000000400007312 */ /* 0x004e240000301000 */
[----:B0-----:R-:W-:-:S04]  /*21e0*/  F2FP.BF16.F32.PACK_AB R0, RZ, R0 ;  /* 0x00000000ff00723e */ /* 0x001fc800000010ff */
[----:B------:R-:W-:Y:S01]  /*21f0*/  PRMT R22, R0, 0x7610, R22 ;  /* 0x0000761000167816 */ /* 0x000fe20000000016 */
[----:B------:R-:W-:Y:S06]  /*2200*/  BRA `(.L_x_458) ;  /* 0x0000000000107947 */ /* 0x000fec0003800000 */
.L_x_481:
[----:B------:R-:W2:Y:S02]  /*2210*/  LDG.E R4, desc[UR36][R4.64] ;  /* 0x0000002404047981 */ /* 0x000ea4000c1e1900 */
[----:B--2---:R-:W-:-:S04]  /*2220*/  I2FP.F32.U32 R0, R4 ;  /* 0x0000000400007245 */ /* 0x004fc80000201000 */
[----:B------:R-:W-:-:S04]  /*2230*/  F2FP.BF16.F32.PACK_AB R0, RZ, R0 ;  /* 0x00000000ff00723e */ /* 0x000fc800000010ff */
[----:B------:R-:W-:-:S07]  /*2240*/  PRMT R22, R0, 0x7610, R22 ;  /* 0x0000761000167816 */ /* 0x000fce0000000016 */
.L_x_458:
[----:B------:R-:W-:-:S07]  /*2250*/  VIADD R17, R25, 0x80 ;  /* 0x0000008019117836 */ /* 0x000fce0000000000 */
.L_x_418:
[----:B------:R-:W-:Y:S05]  /*2260*/  BSYNC.RECONVERGENT B6 ;  /* 0x0000000000067941 */ /* 0x000fea0003800200 */
.L_x_417:
[----:B------:R-:W-:Y:S01]  /*2270*/  ISETP.GE.AND P0, PT, R17, R16, PT ;  /* 0x000000101100720c */ /* 0x000fe20003f06270 */
[----:B------:R-:W-:Y:S01]  /*2280*/  BSSY.RECONVERGENT B6, `(.L_x_487) ;  /* 0x000021c000067945 */ /* 0x000fe20003800200 */
[----:B------:R-:W-:Y:S02]  /*2290*/  PRMT R26, RZ, 0x7610, R26 ;  /* 0x00007610ff1a7816 */ /* 0x000fe4000000001a */
[----:B------:R-:W-:-:S09]  /*22a0*/  PRMT R27, RZ, 0x7610, R27 ;  /* 0x00007610ff1b7816 */ /* 0x000fd2000000001b */
[----:B------:R-:W-:Y:S05]  /*22b0*/  @P0 BRA `(.L_x_488) ;  /* 0x0000002000600947 */ /* 0x000fea0003800000 */
[----:B0-----:R-:W0:Y:S01]  /*22c0*/  LDC.64 R4, c[0x0][0x390] ;  /* 0x0000e400ff047b82 */ /* 0x001e220000000a00 */
        /* <DEDUP_REMOVED lines=21> */
.L_x_492:
[----:B------:R-:W2:Y:S02]  /*2420*/  LDG.E.U8 R4, desc[UR36][R4.64] ;  /* 0x0000002404047981 */ /* 0x000ea4000c1e1100 */
[----:B--2---:R-:W-:-:S04]  /*2430*/  I2FP.F32.U32 R0, R4 ;  /* 0x0000000400007245 */ /* 0x004fc80000201000 */
[----:B------:R-:W-:-:S04]  /*2440*/  F2FP.BF16.F32.PACK_AB R0, RZ, R0 ;  /* 0x00000000ff00723e */ /* 0x000fc800000010ff */
[----:B------:R-:W-:Y:S01]  /*2450*/  PRMT R26, R0, 0x7610, R26 ;  /* 0x00007610001a7816 */ /* 0x000fe2000000001a */
[----:B------:R-:W-:Y:S06]  /*2460*/  BRA `(.L_x_494) ;  /* 0x0000000c00c47947 */ /* 0x000fec0003800000 */
.L_x_491:
        /* <DEDUP_REMOVED lines=11> */
.L_x_496:
[----:B------:R-:W2:Y:S02]  /*2520*/  LDG.E R4, desc[UR36][R4.64] ;  /* 0x0000002404047981 */ /* 0x000ea4000c1e1900 */
[----:B--2---:R-:W-:-:S04]  /*2530*/  I2FP.F32.S32 R0, R4 ;  /* 0x0000000400007245 */ /* 0x004fc80000201400 */
[----:B------:R-:W-:-:S04]  /*2540*/  F2FP.BF16.F32.PACK_AB R0, RZ, R0 ;  /* 0x00000000ff00723e */ /* 0x000fc800000010ff */
[----:B------:R-:W-:Y:S01]  /*2550*/  PRMT R26, R0, 0x7610, R26 ;  /* 0x00007610001a7816 */ /* 0x000fe2000000001a */
[----:B------:R-:W-:Y:S06]  /*2560*/  BRA `(.L_x_494) ;  /* 0x0000000c00847947 */ /* 0x000fec0003800000 */
.L_x_495:
[----:B------:R-:W2:Y:S02]  /*2570*/  LDG.E.U16 R4, desc[UR36][R4.64] ;  /* 0x0000002404047981 */ /* 0x000ea4000c1e1500 */
[----:B--2---:R-:W0:Y:S02]  /*2580*/  I2F.S16 R0, R4 ;  /* 0x0000000400007306 */ /* 0x004e240000101400 */
[----:B0-----:R-:W-:-:S04]  /*2590*/  F2FP.BF16.F32.PACK_AB R0, RZ, R0 ;  /* 0x00000000ff00723e */ /* 0x001fc800000010ff */
[----:B------:R-:W-:Y:S01]  /*25a0*/  PRMT R26, R0, 0x7610, R26 ;  /* 0x00007610001a7816 */ /* 0x000fe2000000001a */
[----:B------:R-:W-:Y:S06]  /*25b0*/  BRA `(.L_x_494) ;  /* 0x0000000c00707947 */ /* 0x000fec0003800000 */
.L_x_490:
        /* <DEDUP_REMOVED lines=9> */
.L_x_498:
[----:B------:R-:W2:Y:S02]  /*2650*/  LDG.E.U16 R0, desc[UR36][R4.64] ;  /* 0x0000002404007981 */ /* 0x000ea4000c1e1500 */
[----:B--2---:R-:W-:-:S05]  /*2660*/  HADD2.F32 R0, -RZ, R0.H0_H0 ;  /* 0x20000000ff007230 */ /* 0x004fca0000004100 */
[----:B------:R-:W-:-:S04]  /*2670*/  F2FP.BF16.F32.PACK_AB R0, RZ, R0 ;  /* 0x00000000ff00723e */ /* 0x000fc800000010ff */
[----:B------:R-:W-:Y:S01]  /*2680*/  PRMT R26, R0, 0x7610, R26 ;  /* 0x00007610001a7816 */ /* 0x000fe2000000001a */
[----:B------:R-:W-:Y:S06]  /*2690*/  BRA `(.L_x_494) ;  /* 0x0000000c00387947 */ /* 0x000fec0003800000 */
.L_x_497:
        /* <DEDUP_REMOVED lines=9> */
.L_x_500:
[----:B------:R-:W2:Y:S02]  /*2730*/  LDG.E.U16 R4, desc[UR36][R4.64] ;  /* 0x0000002404047981 */ /* 0x000ea4000c1e1500 */
[----:B--2---:R-:W-:-:S05]  /*2740*/  HADD2.F32 R0, -RZ, R4.H0_H0 ;  /* 0x20000004ff007230 */ /* 0x004fca0000004100 */
[----:B------:R-:W-:-:S04]  /*2750*/  F2FP.BF16.F32.PACK_AB R0, RZ, R0 ;  /* 0x00000000ff00723e */ /* 0x000fc800000010ff */
[----:B------:R-:W-:Y:S01]  /*2760*/  PRMT R26, R0, 0x7610, R26 ;  /* 0x00007610001a7816 */ /* 0x000fe2000000001a */
[----:B------:R-:W-:Y:S06]  /*2770*/  BRA `(.L_x_494) ;  /* 0x0000000c00007947 */ /* 0x000fec0003800000 */
.L_x_499:
        /* <DEDUP_REMOVED lines=9> */
.L_x_489:
        /* <DEDUP_REMOVED lines=14> */
.L_x_503:
        /* <DEDUP_REMOVED lines=9> */
.L_x_502:
        /* <DEDUP_REMOVED lines=27> */
.L_x_505:
[----:B------:R-:W2:Y:S02]  /*2b30*/  LDG.E.U8 R4, desc[UR36][R4.64] ;  /* 0x0000002404047981 */ /* 0x000ea4000c1e1100 */
[C---:B--2---:R-:W-:Y:S02]  /*2b40*/  IMAD.SHL.U32 R0, R4.reuse, 0x2000000, RZ ;  /* 0x0200000004007824 */ /* 0x044fe400078e00ff */
[----:B------:R-:W-:-:S03]  /*2b50*/  IMAD.SHL.U32 R6, R4, 0x100, RZ ;  /* 0x0000010004067824 */ /* 0x000fc600078e00ff */
[----:B------:R-:W-:-:S13]  /*2b60*/  ISETP.GE.U32.AND P0, PT, R0, 0x8000000, PT ;  /* 0x080000000000780c */ /* 0x000fda0003f06070 */
[----:B------:R-:W-:Y:S02]  /*2b70*/  @!P0 LOP3.LUT R3, R6, 0x7f00, RZ, 0xc0, !PT ;  /* 0x00007f0006038812 */ /* 0x000fe400078ec0ff */
[----:B------:R-:W-:Y:S02]  /*2b80*/  @P0 LEA.HI R0, R0, 0x70000000, RZ, 0x1c ;  /* 0x7000000000000811 */ /* 0x000fe400078fe0ff */
[----:B------:R-:W-:Y:S02]  /*2b90*/  @!P0 LOP3.LUT R3, R3, 0x3f000000, RZ, 0xfc, !PT ;  /* 0x3f00000003038812 */ /* 0x000fe400078efcff */
[----:B------:R-:W-:Y:S01]  /*2ba0*/  PRMT R6, R6, 0x9910, RZ ;  /* 0x0000991006067816 */ /* 0x000fe200000000ff */
[----:B------:R-:W-:Y:S02]  /*2bb0*/  @P0 FMUL.FTZ R0, R0, 1.9259299443872358531e-34 ;  /* 0x0780000000000820 */ /* 0x000fe40000410000 */
[----:B------:R-:W-:Y:S02]  /*2bc0*/  @!P0 FADD.FTZ R0, R3, -0.5 ;  /* 0xbf00000003008421 */ /* 0x000fe40000010000 */
[----:B------:R-:W-:-:S05]  /*2bd0*/  IMAD.MOV.U32 R3, RZ, RZ, R6 ;  /* 0x000000ffff037224 */ /* 0x000fca00078e0006 */
[----:B------:R-:W-:-:S04]  /*2be0*/  LOP3.LUT R0, R0, 0x80000000, R3, 0xf8, !PT ;  /* 0x8000000000007812 */ /* 0x000fc800078ef803 */
[----:B------:R-:W-:-:S04]  /*2bf0*/  F2FP.BF16.F32.PACK_AB R0, RZ, R0 ;  /* 0x00000000ff00723e */ /* 0x000fc800000010ff */
[----:B------:R-:W-:Y:S01]  /*2c00*/  PRMT R26, R0, 0x7610, R26 ;  /* 0x00007610001a7816 */ /* 0x000fe2000000001a */
[----:B------:R-:W-:Y:S06]  /*2c10*/  BRA `(.L_x_494) ;  /* 0x0000000400d87947 */ /* 0x000fec0003800000 */
.L_x_504:
[----:B------:R0:W5:Y:S01]  /*2c20*/  LDG.E.U16 R26, desc[UR36][R4.64] ;  /* 0x00000024041a7981 */ /* 0x000162000c1e1500 */
[----:B------:R-:W-:Y:S05]  /*2c30*/  BRA `(.L_x_494) ;  /* 0x0000000400d07947 */ /* 0x000fea0003800000 */
.L_x_501:
        /* <DEDUP_REMOVED lines=13> */
.L_x_508:
        /* <DEDUP_REMOVED lines=21> */
.L_x_512:
[----:B------:R-:W-:Y:S05]  /*2e60*/  BSYNC.RECONVERGENT B1 ;  /* 0x0000000000017941 */ /* 0x000fea0003800200 */
.L_x_511:
[----:B------:R-:W-:Y:S01]  /*2e70*/  IMAD.SHL.U32 R0, R0, 0x100000, RZ ;  /* 0x0010000000007824 */ /* 0x000fe200078e00ff */
[----:B------:R-:W-:-:S04]  /*2e80*/  LEA R3, R3, 0x3b800000, 0x17 ;  /* 0x3b80000003037811 */ /* 0x000fc800078eb8ff */
[----:B------:R-:W-:-:S07]  /*2e90*/  LOP3.LUT R0, R3, R0, R7, 0xfe, !PT ;  /* 0x0000000003007212 */ /* 0x000fce00078efe07 */
.L_x_510:
[----:B------:R-:W-:Y:S05]  /*2ea0*/  BSYNC.RECONVERGENT B0 ;  /* 0x0000000000007941 */ /* 0x000fea0003800200 */
.L_x_509:
[----:B------:R-:W-:-:S04]  /*2eb0*/  F2FP.BF16.F32.PACK_AB R0, RZ, R0 ;  /* 0x00000000ff00723e */ /* 0x000fc800000010ff */
[----:B------:R-:W-:Y:S01]  /*2ec0*/  PRMT R26, R0, 0x7610, R26 ;  /* 0x00007610001a7816 */ /* 0x000fe2000000001a */
[----:B------:R-:W-:Y:S06]  /*2ed0*/  BRA `(.L_x_494) ;  /* 0x0000000400287947 */ /* 0x000fec0003800000 */
.L_x_507:
        /* <DEDUP_REMOVED lines=21> */
.L_x_516:
[----:B------:R-:W-:Y:S05]  /*3030*/  BSYNC.RECONVERGENT B1 ;  /* 0x0000000000017941 */ /* 0x000fea0003800200 */
.L_x_515:
[----:B------:R-:W-:Y:S01]  /*3040*/  IMAD.SHL.U32 R0, R0, 0x200000, RZ ;  /* 0x0020000000007824 */ /* 0x000fe200078e00ff */
[----:B------:R-:W-:-:S04]  /*3050*/  LEA R3, R3, 0x37800000, 0x17 ;  /* 0x3780000003037811 */ /* 0x000fc800078eb8ff */
[----:B------:R-:W-:-:S07]  /*3060*/  LOP3.LUT R0, R3, R0, R7, 0xfe, !PT ;  /* 0x0000000003007212 */ /* 0x000fce00078efe07 */
.L_x_514:
[----:B------:R-:W-:Y:S05]  /*3070*/  BSYNC.RECONVERGENT B0 ;  /* 0x0000000000007941 */ /* 0x000fea0003800200 */
.L_x_513:
[----:B------:R-:W-:-:S04]  /*3080*/  F2FP.BF16.F32.PACK_AB R0, RZ, R0 ;  /* 0x00000000ff00723e */ /* 0x000fc800000010ff */
[----:B------:R-:W-:Y:S01]  /*3090*/  PRMT R26, R0, 0x7610, R26 ;  /* 0x00007610001a7816 */ /* 0x000fe2000000001a */
[----:B------:R-:W-:Y:S06]  /*30a0*/  BRA `(.L_x_494) ;  /* 0x0000000000b47947 */ /* 0x000fec0003800000 */
.L_x_506:
        /* <DEDUP_REMOVED lines=14> */
.L_x_520:
[----:B------:R-:W-:Y:S05]  /*3190*/  BSYNC.RECONVERGENT B0 ;  /* 0x0000000000007941 */ /* 0x000fea0003800200 */
.L_x_519:
[----:B------:R-:W-:-:S04]  /*31a0*/  F2FP.BF16.F32.PACK_AB R0, RZ, R0 ;  /* 0x00000000ff00723e */ /* 0x000fc800000010ff */
[----:B------:R-:W-:Y:S01]  /*31b0*/  PRMT R26, R0, 0x7610, R26 ;  /* 0x00007610001a7816 */ /* 0x000fe2000000001a */
[----:B------:R-:W-:Y:S06]  /*31c0*/  BRA `(.L_x_494) ;  /* 0x00000000006c7947 */ /* 0x000fec0003800000 */
.L_x_493:
        /* <DEDUP_REMOVED lines=16> */
.L_x_521:
[----:B------:R-:W-:Y:S01]  /*32d0*/  PRMT R26, RZ, 0x7610, R26 ;  /* 0x00007610ff1a7816 */ /* 0x000fe2000000001a */
[----:B------:R-:W-:Y:S06]  /*32e0*/  BRA `(.L_x_494) ;  /* 0x0000000000247947 */ /* 0x000fec0003800000 */
.L_x_518:
[----:B------:R-:W2:Y:S02]  /*32f0*/  LDG.E.64 R4, desc[UR36][R4.64] ;  /* 0x0000002404047981 */ /* 0x000ea4000c1e1b00 */
[----:B--2---:R-:W0:Y:S02]  /*3300*/  I2F.U64 R0, R4 ;  /* 0x0000000400007312 */ /* 0x004e240000301000 */
[----:B0-----:R-:W-:-:S04]  /*3310*/  F2FP.BF16.F32.PACK_AB R0, RZ, R0 ;  /* 0x00000000ff00723e */ /* 0x001fc800000010ff */
[----:B------:R-:W-:Y:S01]  /*3320*/  PRMT R26, R0, 0x7610, R26 ;  /* 0x00007610001a7816 */ /* 0x000fe2000000001a */
[----:B------:R-:W-:Y:S06]  /*3330*/  BRA `(.L_x_494) ;  /* 0x0000000000107947 */ /* 0x000fec0003800000 */
.L_x_517:
[----:B------:R-:W2:Y:S02]  /*3340*/  LDG.E R4, desc[UR36][R4.64] ;  /* 0x0000002404047981 */ /* 0x000ea4000c1e1900 */
[----:B--2---:R-:W-:-:S04]  /*3350*/  I2FP.F32.U32 R0, R4 ;  /* 0x0000000400007245 */ /* 0x004fc80000201000 */
[----:B------:R-:W-:-:S04]  /*3360*/  F2FP.BF16.F32.PACK_AB R0, RZ, R0 ;  /* 0x00000000ff00723e */ /* 0x000fc800000010ff */
[----:B------:R-:W-:-:S07]  /*3370*/  PRMT R26, R0, 0x7610, R26 ;  /* 0x00007610001a7816 */ /* 0x000fce000000001a */
.L_x_494:
        /* <DEDUP_REMOVED lines=21> */
.L_x_525:
[----:B------:R-:W2:Y:S02]  /*34d0*/  LDG.E.U8 R4, desc[UR36][R4.64] ;  /* 0x0000002404047981 */ /* 0x000ea4000c1e1100 */
[----:B--2---:R-:W-:-:S04]  /*34e0*/  I2FP.F32.U32 R0, R4 ;  /* 0x0000000400007245 */ /* 0x004fc80000201000 */
[----:B------:R-:W-:-:S04]  /*34f0*/  F2FP.BF16.F32.PACK_AB R0, RZ, R0 ;  /* 0x00000000ff00723e */ /* 0x000fc800000010ff */
[----:B------:R-:W-:Y:S01]  /*3500*/  PRMT R27, R0, 0x7610, R27 ;  /* 0x00007610001b7816 */ /* 0x000fe2000000001b */
[----:B------:R-:W-:Y:S06]  /*3510*/  BRA `(.L_x_527) ;  /* 0x0000000c00c47947 */ /* 0x000fec0003800000 */
.L_x_524:
        /* <DEDUP_REMOVED lines=11> */
.L_x_529:
[----:B------:R-:W2:Y:S02]  /*35d0*/  LDG.E R4, desc[UR36][R4.64] ;  /* 0x0000002404047981 */ /* 0x000ea4000c1e1900 */
[----:B--2---:R-:W-:-:S04]  /*35e0*/  I2FP.F32.S32 R0, R4 ;  /* 0x0000000400007245 */ /* 0x004fc80000201400 */
[----:B------:R-:W-:-:S04]  /*35f0*/  F2FP.BF16.F32.PACK_AB R0, RZ, R0 ;  /* 0x00000000ff00723e */ /* 0x000fc800000010ff */
[----:B------:R-:W-:Y:S01]  /*3600*/  PRMT R27, R0, 0x7610, R27 ;  /* 0x00007610001b7816 */ /* 0x000fe2000000001b */
[----:B------:R-:W-:Y:S06]  /*3610*/  BRA `(.L_x_527) ;  /* 0x0000000c00847947 */ /* 0x000fec0003800000 */
.L_x_528:
[----:B------:R-:W2:Y:S02]  /*3620*/  LDG.E.U16 R4, desc[UR36][R4.64] ;  /* 0x0000002404047981 */ /* 0x000ea4000c1e1500 */
[----:B--2---:R-:W0:Y:S02]  /*3630*/  I2F.S16 R0, R4 ;  /* 0x0000000400007306 */ /* 0x004e240000101400 */
[----:B0-----:R-:W-:-:S04]  /*3640*/  F2FP.BF16.F32.PACK_AB R0, RZ, R0 ;  /* 0x00000000ff00723e */ /* 0x001fc800000010ff */
[----:B------:R-:W-:Y:S01]  /*3650*/  PRMT R27, R0, 0x7610, R27 ;  /* 0x00007610001b7816 */ /* 0x000fe2000000001b */
[----:B------:R-:W-:Y:S06]  /*3660*/  BRA `(.L_x_527) ;  /* 0x0000000c00707947 */ /* 0x000fec0003800000 */
.L_x_523:
        /* <DEDUP_REMOVED lines=9> */
.L_x_531:
[----:B------:R-:W2:Y:S02]  /*3700*/  LDG.E.U16 R0, desc[UR36][R4.64] ;  /* 0x0000002404007981 */ /* 0x000ea4000c1e1500 */
[----:B--2---:R-:W-:-:S05]  /*3710*/  HADD2.F32 R0, -RZ, R0.H0_H0 ;  /* 0x20000000ff007230 */ /* 0x004fca0000004100 */
[----:B------:R-:W-:-:S04]  /*3720*/  F2FP.BF16.F32.PACK_AB R0, RZ, R0 ;  /* 0x00000000ff00723e */ /* 0x000fc800000010ff */
[----:B------:R-:W-:Y:S01]  /*3730*/  PRMT R27, R0, 0x7610, R27 ;  /* 0x00007610001b7816 */ /* 0x000fe2000000001b */
[----:B------:R-:W-:Y:S06]  /*3740*/  BRA `(.L_x_527) ;  /* 0x0000000c00387947 */ /* 0x000fec0003800000 */
.L_x_530:
        /* <DEDUP_REMOVED lines=9> */
.L_x_533:
[----:B------:R-:W2:Y:S02]  /*37e0*/  LDG.E.U16 R4, desc[UR36][R4.64] ;  /* 0x0000002404047981 */ /* 0x000ea4000c1e1500 */
[----:B--2---:R-:W-:-:S05]  /*37f0*/  HADD2.F32 R0, -RZ, R4.H0_H0 ;  /* 0x20000004ff007230 */ /* 0x004fca0000004100 */
[----:B------:R-:W-:-:S04]  /*3800*/  F2FP.BF16.F32.PACK_AB R0, RZ, R0 ;  /* 0x00000000ff00723e */ /* 0x000fc800000010ff */
[----:B------:R-:W-:Y:S01]  /*3810*/  PRMT R27, R0, 0x7610, R27 ;  /* 0x00007610001b7816 */ /* 0x000fe2000000001b */
[----:B------:R-:W-:Y:S06]  /*3820*/  BRA `(.L_x_527) ;  /* 0x0000000c00007947 */ /* 0x000fec0003800000 */
.L_x_532:
        /* <DEDUP_REMOVED lines=9> */
.L_x_522:
        /* <DEDUP_REMOVED lines=14> */
.L_x_536:
        /* <DEDUP_REMOVED lines=9> */
.L_x_535:
        /* <DEDUP_REMOVED lines=27> */
.L_x_538:
        /* <DEDUP_REMOVED lines=15> */
.L_x_537:
[----:B------:R0:W5:Y:S01]  /*3cd0*/  LDG.E.U16 R27, desc[UR36][R4.64] ;  /* 0x00000024041b7981 */ /* 0x000162000c1e1500 */
[----:B------:R-:W-:Y:S05]  /*3ce0*/  BRA `(.L_x_527) ;  /* 0x0000000400d07947 */ /* 0x000fea0003800000 */
.L_x_534:
        /* <DEDUP_REMOVED lines=13> */
.L_x_541:
        /* <DEDUP_REMOVED lines=21> */
.L_x_545:
[----:B------:R-:W-:Y:S05]  /*3f10*/  BSYNC.RECONVERGENT B1 ;  /* 0x0000000000017941 */ /* 0x000fea0003800200 */
.L_x_544:
[----:B------:R-:W-:Y:S01]  /*3f20*/  IMAD.SHL.U32 R0, R0, 0x100000, RZ ;  /* 0x0010000000007824 */ /* 0x000fe200078e00ff */
[----:B------:R-:W-:-:S04]  /*3f30*/  LEA R3, R3, 0x3b800000, 0x17 ;  /* 0x3b80000003037811 */ /* 0x000fc800078eb8ff */
[----:B------:R-:W-:-:S07]  /*3f40*/  LOP3.LUT R0, R3, R0, R7, 0xfe, !PT ;  /* 0x0000000003007212 */ /* 0x000fce00078efe07 */
.L_x_543:
[----:B------:R-:W-:Y:S05]  /*3f50*/  BSYNC.RECONVERGENT B0 ;  /* 0x0000000000007941 */ /* 0x000fea0003800200 */
.L_x_542:
[----:B------:R-:W-:-:S04]  /*3f60*/  F2FP.BF16.F32.PACK_AB R0, RZ, R0 ;  /* 0x00000000ff00723e */ /* 0x000fc800000010ff */
[----:B------:R-:W-:Y:S01]  /*3f70*/  PRMT R27, R0, 0x7610, R27 ;  /* 0x00007610001b7816 */ /* 0x000fe2000000001b */
[----:B------:R-:W-:Y:S06]  /*3f80*/  BRA `(.L_x_527) ;  /* 0x0000000400287947 */ /* 0x000fec0003800000 */
.L_x_540:
        /* <DEDUP_REMOVED lines=21> */
.L_x_549:
[----:B------:R-:W-:Y:S05]  /*40e0*/  BSYNC.RECONVERGENT B1 ;  /* 0x0000000000017941 */ /* 0x000fea0003800200 */
.L_x_548:
[----:B------:R-:W-:Y:S01]  /*40f0*/  IMAD.SHL.U32 R0, R0, 0x200000, RZ ;  /* 0x0020000000007824 */ /* 0x000fe200078e00ff */
[----:B------:R-:W-:-:S04]  /*4100*/  LEA R3, R3, 0x37800000, 0x17 ;  /* 0x3780000003037811 */ /* 0x000fc800078eb8ff */
[----:B------:R-:W-:-:S07]  /*4110*/  LOP3.LUT R0, R3, R0, R7, 0xfe, !PT ;  /* 0x0000000003007212 */ /* 0x000fce00078efe07 */
.L_x_547:
[----:B------:R-:W-:Y:S05]  /*4120*/  BSYNC.RECONVERGENT B0 ;  /* 0x0000000000007941 */ /* 0x000fea0003800200 */
.L_x_546:
[----:B------:R-:W-:-:S04]  /*4130*/  F2FP.BF16.F32.PACK_AB R0, RZ, R0 ;  /* 0x00000000ff00723e */ /* 0x000fc800000010ff */
[----:B------:R-:W-:Y:S01]  /*4140*/  PRMT R27, R0, 0x7610, R27 ;  /* 0x00007610001b7816 */ /* 0x000fe2000000001b */
[----:B------:R-:W-:Y:S06]  /*4150*/  BRA `(.L_x_527) ;  /* 0x0000000000b47947 */ /* 0x000fec0003800000 */
.L_x_539:
        /* <DEDUP_REMOVED lines=14> */
.L_x_553:
[----:B------:R-:W-:Y:S05]  /*4240*/  BSYNC.RECONVERGENT B0 ;  /* 0x0000000000007941 */ /* 0x000fea0003800200 */
.L_x_552:
[----:B------:R-:W-:-:S04]  /*4250*/  F2FP.BF16.F32.PACK_AB R0, RZ, R0 ;  /* 0x00000000ff00723e */ /* 0x000fc800000010ff */
[----:B------:R-:W-:Y:S01]  /*4260*/  PRMT R27, R0, 0x7610, R27 ;  /* 0x00007610001b7816 */ /* 0x000fe2000000001b */
[----:B------:R-:W-:Y:S06]  /*4270*/  BRA `(.L_x_527) ;  /* 0x00000000006c7947 */ /* 0x000fec0003800000 */
.L_x_526:
        /* <DEDUP_REMOVED lines=16> */
.L_x_554:
[----:B------:R-:W-:Y:S01]  /*4380*/  PRMT R27, RZ, 0x7610, R27 ;  /* 0x00007610ff1b7816 */ /* 0x000fe2000000001b */
[----:B------:R-:W-:Y:S06]  /*4390*/  BRA `(.L_x_527) ;  /* 0x0000000000247947 */ /* 0x000fec0003800000 */
.L_x_551:
[----:B------:R-:W2:Y:S02]  /*43a0*/  LDG.E.64 R4, desc[UR36][R4.64] ;  /* 0x0000002404047981 */ /* 0x000ea4000c1e1b00 */
[----:B--2---:R-:W0:Y:S02]  /*43b0*/  I2F.U64 R0, R4 ;  /* 0x0000000400007312 */ /* 0x004e240000301000 */
[----:B0-----:R-:W-:-:S04]  /*43c0*/  F2FP.BF16.F32.PACK_AB R0, RZ, R0 ;  /* 0x00000000ff00723e */ /* 0x001fc800000010ff */
[----:B------:R-:W-:Y:S01]  /*43d0*/  PRMT R27, R0, 0x7610, R27 ;  /* 0x00007610001b7816 */ /* 0x000fe2000000001b */
[----:B------:R-:W-:Y:S06]  /*43e0*/  BRA `(.L_x_527) ;  /* 0x0000000000107947 */ /* 0x000fec0003800000 */
.L_x_550:
[----:B------:R-:W2:Y:S02]  /*43f0*/  LDG.E R4, desc[UR36][R4.64] ;  /* 0x0000002404047981 */ /* 0x000ea4000c1e1900 */
[----:B--2---:R-:W-:-:S04]  /*4400*/  I2FP.F32.U32 R0, R4 ;  /* 0x0000000400007245 */ /* 0x004fc80000201000 */
[----:B------:R-:W-:-:S04]  /*4410*/  F2FP.BF16.F32.PACK_AB R0, RZ, R0 ;  /* 0x00000000ff00723e */ /* 0x000fc800000010ff */
[----:B------:R-:W-:-:S07]  /*4420*/  PRMT R27, R0, 0x7610, R27 ;  /* 0x00007610001b7816 */ /* 0x000fce000000001b */
.L_x_527:
[----:B------:R-:W-:-:S07]  /*4430*/  VIADD R17, R17, 0x80 ;  /* 0x0000008011117836 */ /* 0x000fce0000000000 */
.L_x_488:
[----:B------:R-:W-:Y:S05]  /*4440*/  BSYNC.RECONVERGENT B6 ;  /* 0x0000000000067941 */ /* 0x000fea0003800200 */
.L_x_487:
        /* <DEDUP_REMOVED lines=27> */
.L_x_560:
[----:B------:R-:W2:Y:S02]  /*4600*/  LDG.E.U8 R4, desc[UR36][R4.64] ;  /* 0x0000002404047981 */ /* 0x000ea4000c1e1100 */
[----:B--2---:R-:W-:-:S04]  /*4610*/  I2FP.F32.U32 R0, R4 ;  /* 0x0000000400007245 */ /* 0x004fc80000201000 */
[----:B------:R-:W-:-:S04]  /*4620*/  F2FP.BF16.F32.PACK_AB R0, RZ, R0 ;  /* 0x00000000ff00723e */ /* 0x000fc800000010ff */
[----:B------:R-:W-:Y:S01]  /*4630*/  PRMT R18, R0, 0x7610, R18 ;  /* 0x0000761000127816 */ /* 0x000fe20000000012 */
[----:B------:R-:W-:Y:S06]  /*4640*/  BRA `(.L_x_562) ;  /* 0x0000000c00c47947 */ /* 0x000fec0003800000 */
.L_x_559:
        /* <DEDUP_REMOVED lines=11> */
.L_x_564:
[----:B------:R-:W2:Y:S02]  /*4700*/  LDG.E R4, desc[UR36][R4.64] ;  /* 0x0000002404047981 */ /* 0x000ea4000c1e1900 */
[----:B--2---:R-:W-:-:S04]  /*4710*/  I2FP.F32.S32 R0, R4 ;  /* 0x0000000400007245 */ /* 0x004fc80000201400 */
[----:B------:R-:W-:-:S04]  /*4720*/  F2FP.BF16.F32.PACK_AB R0, RZ, R0 ;  /* 0x00000000ff00723e */ /* 0x000fc800000010ff */
[----:B------:R-:W-:Y:S01]  /*4730*/  PRMT R18, R0, 0x7610, R18 ;  /* 0x0000761000127816 */ /* 0x000fe20000000012 */
[----:B------:R-:W-:Y:S06]  /*4740*/  BRA `(.L_x_562) ;  /* 0x0000000c00847947 */ /* 0x000fec0003800000 */
.L_x_563:
[----:B------:R-:W2:Y:S02]  /*4750*/  LDG.E.U16 R4, desc[UR36][R4.64] ;  /* 0x0000002404047981 */ /* 0x000ea4000c1e1500 */
[----:B--2---:R-:W0:Y:S02]  /*4760*/  I2F.S16 R0, R4 ;  /* 0x0000000400007306 */ /* 0x004e240000101400 */
[----:B0-----:R-:W-:-:S04]  /*4770*/  F2FP.BF16.F32.PACK_AB R0, RZ, R0 ;  /* 0x00000000ff00723e */ /* 0x001fc800000010ff */
[----:B------:R-:W-:Y:S01]  /*4780*/  PRMT R18, R0, 0x7610, R18 ;  /* 0x0000761000127816 */ /* 0x000fe20000000012 */
[----:B------:R-:W-:Y:S06]  /*4790*/  BRA `(.L_x_562) ;  /* 0x0000000c00707947 */ /* 0x000fec0003800000 */
.L_x_558:
        /* <DEDUP_REMOVED lines=9> */
.L_x_566:
[----:B------:R-:W2:Y:S02]  /*4830*/  LDG.E.U16 R0, desc[UR36][R4.64] ;  /* 0x0000002404007981 */ /* 0x000ea4000c1e1500 */
[----:B--2---:R-:W-:-:S05]  /*4840*/  HADD2.F32 R0, -RZ, R0.H0_H0 ;  /* 0x20000000ff007230 */ /* 0x004fca0000004100 */
[----:B------:R-:W-:-:S04]  /*4850*/  F2FP.BF16.F32.PACK_AB R0, RZ, R0 ;  /* 0x00000000ff00723e */ /* 0x000fc800000010ff */
[----:B------:R-:W-:Y:S01]  /*4860*/  PRMT R18, R0, 0x7610, R18 ;  /* 0x0000761000127816 */ /* 0x000fe20000000012 */
[----:B------:R-:W-:Y:S06]  /*4870*/  BRA `(.L_x_562) ;  /* 0x0000000c00387947 */ /* 0x000fec0003800000 */
.L_x_565:
        /* <DEDUP_REMOVED lines=9> */
.L_x_568:
[----:B------:R-:W2:Y:S02]  /*4910*/  LDG.E.U16 R4, desc[UR36][R4.64] ;  /* 0x0000002404047981 */ /* 0x000ea4000c1e1500 */
[----:B--2---:R-:W-:-:S05]  /*4920*/  HADD2.F32 R0, -RZ, R4.H0_H0 ;  /* 0x20000004ff007230 */ /* 0x004fca0000004100 */
[----:B------:R-:W-:-:S04]  /*4930*/  F2FP.BF16.F32.PACK_AB R0, RZ, R0 ;  /* 0x00000000ff00723e */ /* 0x000fc800000010ff */
[----:B------:R-:W-:Y:S01]  /*4940*/  PRMT R18, R0, 0x7610, R18 ;  /* 0x0000761000127816 */ /* 0x000fe20000000012 */
[----:B------:R-:W-:Y:S06]  /*4950*/  BRA `(.L_x_562) ;  /* 0x0000000c00007947 */ /* 0x000fec0003800000 */
.L_x_567:
        /* <DEDUP_REMOVED lines=9> */
.L_x_557:
        /* <DEDUP_REMOVED lines=14> */
.L_x_571:
        /* <DEDUP_REMOVED lines=9> */
.L_x_570:
        /* <DEDUP_REMOVED lines=27> */
.L_x_573:
        /* <DEDUP_REMOVED lines=15> */
.L_x_572:
[----:B------:R0:W5:Y:S01]  /*4e00*/  LDG.E.U16 R18, desc[UR36][R4.64] ;  /* 0x0000002404127981 */ /* 0x000162000c1e1500 */
[----:B------:R-:W-:Y:S05]  /*4e10*/  BRA `(.L_x_562) ;  /* 0x0000000400d07947 */ /* 0x000fea0003800000 */
.L_x_569:
        /* <DEDUP_REMOVED lines=13> */
.L_x_576:
        /* <DEDUP_REMOVED lines=21> */
.L_x_580:
[----:B------:R-:W-:Y:S05]  /*5040*/  BSYNC.RECONVERGENT B1 ;  /* 0x0000000000017941 */ /* 0x000fea0003800200 */
.L_x_579:
[----:B------:R-:W-:Y:S01]  /*5050*/  IMAD.SHL.U32 R0, R0, 0x100000, RZ ;  /* 0x0010000000007824 */ /* 0x000fe200078e00ff */
[----:B------:R-:W-:-:S04]  /*5060*/  LEA R3, R3, 0x3b800000, 0x17 ;  /* 0x3b80000003037811 */ /* 0x000fc800078eb8ff */
[----:B------:R-:W-:-:S07]  /*5070*/  LOP3.LUT R0, R3, R0, R7, 0xfe, !PT ;  /* 0x0000000003007212 */ /* 0x000fce00078efe07 */
.L_x_578:
[----:B------:R-:W-:Y:S05]  /*5080*/  BSYNC.RECONVERGENT B0 ;  /* 0x0000000000007941 */ /* 0x000fea0003800200 */
.L_x_577:
[----:B------:R-:W-:-:S04]  /*5090*/  F2FP.BF16.F32.PACK_AB R0, RZ, R0 ;  /* 0x00000000ff00723e */ /* 0x000fc800000010ff */
[----:B------:R-:W-:Y:S01]  /*50a0*/  PRMT R18, R0, 0x7610, R18 ;  /* 0x0000761000127816 */ /* 0x000fe20000000012 */
[----:B------:R-:W-:Y:S06]  /*50b0*/  BRA `(.L_x_562) ;  /* 0x0000000400287947 */ /* 0x000fec0003800000 */
.L_x_575:
        /* <DEDUP_REMOVED lines=21> */
.L_x_584:
[----:B------:R-:W-:Y:S05]  /*5210*/  BSYNC.RECONVERGENT B1 ;  /* 0x0000000000017941 */ /* 0x000fea0003800200 */
.L_x_583:
[----:B------:R-:W-:Y:S01]  /*5220*/  IMAD.SHL.U32 R0, R0, 0x200000, RZ ;  /* 0x0020000000007824 */ /* 0x000fe200078e00ff */
[----:B------:R-:W-:-:S04]  /*5230*/  LEA R3, R3, 0x37800000, 0x17 ;  /* 0x3780000003037811 */ /* 0x000fc800078eb8ff */
[----:B------:R-:W-:-:S07]  /*5240*/  LOP3.LUT R0, R3, R0, R7, 0xfe, !PT ;  /* 0x0000000003007212 */ /* 0x000fce00078efe07 */
.L_x_582:
[----:B------:R-:W-:Y:S05]  /*5250*/  BSYNC.RECONVERGENT B0 ;  /* 0x0000000000007941 */ /* 0x000fea0003800200 */
.L_x_581:
[----:B------:R-:W-:-:S04]  /*5260*/  F2FP.BF16.F32.PACK_AB R0, RZ, R0 ;  /* 0x00000000ff00723e */ /* 0x000fc800000010ff */
[----:B------:R-:W-:Y:S01]  /*5270*/  PRMT R18, R0, 0x7610, R18 ;  /* 0x0000761000127816 */ /* 0x000fe20000000012 */
[----:B------:R-:W-:Y:S06]  /*5280*/  BRA `(.L_x_562) ;  /* 0x0000000000b47947 */ /* 0x000fec0003800000 */
.L_x_574:
        /* <DEDUP_REMOVED lines=14> */
.L_x_588:
[----:B------:R-:W-:Y:S05]  /*5370*/  BSYNC.RECONVERGENT B0 ;  /* 0x0000000000007941 */ /* 0x000fea0003800200 */
.L_x_587:
[----:B------:R-:W-:-:S04]  /*5380*/  F2FP.BF16.F32.PACK_AB R0, RZ, R0 ;  /* 0x00000000ff00723e */ /* 0x000fc800000010ff */
[----:B------:R-:W-:Y:S01]  /*5390*/  PRMT R18, R0, 0x7610, R18 ;  /* 0x0000761000127816 */ /* 0x000fe20000000012 */
[----:B------:R-:W-:Y:S06]  /*53a0*/  BRA `(.L_x_562) ;  /* 0x00000000006c7947 */ /* 0x000fec0003800000 */
.L_x_561:
        /* <DEDUP_REMOVED lines=16> */
.L_x_589:
[----:B------:R-:W-:Y:S01]  /*54b0*/  PRMT R18, RZ, 0x7610, R18 ;  /* 0x00007610ff127816 */ /* 0x000fe20000000012 */
[----:B------:R-:W-:Y:S06]  /*54c0*/  BRA `(.L_x_562) ;  /* 0x0000000000247947 */ /* 0x000fec0003800000 */
.L_x_586:
[----:B------:R-:W2:Y:S02]  /*54d0*/  LDG.E.64 R4, desc[UR36][R4.64] ;  /* 0x0000002404047981 */ /* 0x000ea4000c1e1b00 */
[----:B--2---:R-:W0:Y:S02]  /*54e0*/  I2F.U64 R0, R4 ;  /* 0x0000000400007312 */ /* 0x004e240000301000 */
[----:B0-----:R-:W-:-:S04]  /*54f0*/  F2FP.BF16.F32.PACK_AB R0, RZ, R0 ;  /* 0x00000000ff00723e */ /* 0x001fc800000010ff */
[----:B------:R-:W-:Y:S01]  /*5500*/  PRMT R18, R0, 0x7610, R18 ;  /* 0x0000761000127816 */ /* 0x000fe20000000012 */
[----:B------:R-:W-:Y:S06]  /*5510*/  BRA `(.L_x_562) ;  /* 0x0000000000107947 */ /* 0x000fec0003800000 */
.L_x_585:
[----:B------:R-:W2:Y:S02]  /*5520*/  LDG.E R4, desc[UR36][R4.64] ;  /* 0x0000002404047981 */ /* 0x000ea4000c1e1900 */
[----:B--2---:R-:W-:-:S04]  /*5530*/  I2FP.F32.U32 R0, R4 ;  /* 0x0000000400007245 */ /* 0x004fc80000201000 */
[----:B------:R-:W-:-:S04]  /*5540*/  F2FP.BF16.F32.PACK_AB R0, RZ, R0 ;  /* 0x00000000ff00723e */ /* 0x000fc800000010ff */
[----:B------:R-:W-:-:S07]  /*5550*/  PRMT R18, R0, 0x7610, R18 ;  /* 0x0000761000127816 */ /* 0x000fce0000000012 */
.L_x_562:
[----:B------:R-:W1:Y:S01]  /*5560*/  LDCU.U8 UR6, c[0x0][0x3a5] ;  /* 0x000074a0ff0677ac */ /* 0x000e620008000000 */
[----:B0-----:R-:W0:Y:S01]  /*5570*/  LDC.64 R4, c[0x0][0x398] ;  /* 0x0000e600ff047b82 */ /* 0x001e220000000a00 */
[----:B------:R-:W2:Y:S01]  /*5580*/  LDCU UR5, c[0x0][0x3ac] ;  /* 0x00007580ff0577ac */ /* 0x000ea20008000800 */
[----:B-1----:R-:W-:-:S04]  /*5590*/  UPRMT UR4, UR6, 0x9910, URZ ;  /* 0x0000991006047896 */ /* 0x002fc800080000ff */
[----:B------:R-:W-:Y:S01]  /*55a0*/  UISETP.GT.AND UP0, UPT, UR4, 0x9, UPT ;  /* 0x000000090400788c */ /* 0x000fe2000bf04270 */
[----:B--2---:R-:W-:-:S05]  /*55b0*/  IMAD R19, R19, UR5, RZ ;  /* 0x0000000513137c24 */ /* 0x004fca000f8e02ff */
        /* <DEDUP_REMOVED lines=16> */
.L_x_593:
[----:B------:R-:W2:Y:S02]  /*56c0*/  LDG.E.U8 R4, desc[UR36][R4.64] ;  /* 0x0000002404047981 */ /* 0x000ea4000c1e1100 */
[----:B--2---:R-:W-:-:S04]  /*56d0*/  I2FP.F32.U32 R0, R4 ;  /* 0x0000000400007245 */ /* 0x004fc80000201000 */
[----:B------:R-:W-:-:S04]  /*56e0*/  F2FP.BF16.F32.PACK_AB R0, RZ, R0 ;  /* 0x00000000ff00723e */ /* 0x000fc800000010ff */
[----:B------:R-:W-:Y:S01]  /*56f0*/  PRMT R24, R0, 0x7610, R24 ;  /* 0x0000761000187816 */ /* 0x000fe20000000018 */
[----:B------:R-:W-:Y:S06]  /*5700*/  BRA `(.L_x_595) ;  /* 0x0000000c00c47947 */ /* 0x000fec0003800000 */
.L_x_592:
        /* <DEDUP_REMOVED lines=11> */
.L_x_597:
[----:B------:R-:W2:Y:S02]  /*57c0*/  LDG.E R4, desc[UR36][R4.64] ;  /* 0x0000002404047981 */ /* 0x000ea4000c1e1900 */
[----:B--2---:R-:W-:-:S04]  /*57d0*/  I2FP.F32.S32 R0, R4 ;  /* 0x0000000400007245 */ /* 0x004fc80000201400 */
[----:B------:R-:W-:-:S04]  /*57e0*/  F2FP.BF16.F32.PACK_AB R0, RZ, R0 ;  /* 0x00000000ff00723e */ /* 0x000fc800000010ff */
[----:B------:R-:W-:Y:S01]  /*57f0*/  PRMT R24, R0, 0x7610, R24 ;  /* 0x0000761000187816 */ /* 0x000fe20000000018 */
[----:B------:R-:W-:Y:S06]  /*5800*/  BRA `(.L_x_595) ;  /* 0x0000000c00847947 */ /* 0x000fec0003800000 */
.L_x_596:
[----:B------:R-:W2:Y:S02]  /*5810*/  LDG.E.U16 R4, desc[UR36][R4.64] ;  /* 0x0000002404047981 */ /* 0x000ea4000c1e1500 */
[----:B--2---:R-:W0:Y:S02]  /*5820*/  I2F.S16 R0, R4 ;  /* 0x0000000400007306 */ /* 0x004e240000101400 */
[----:B0-----:R-:W-:-:S04]  /*5830*/  F2FP.BF16.F32.PACK_AB R0, RZ, R0 ;  /* 0x00000000ff00723e */ /* 0x001fc800000010ff */
[----:B------:R-:W-:Y:S01]  /*5840*/  PRMT R24, R0, 0x7610, R24 ;  /* 0x0000761000187816 */ /* 0x000fe20000000018 */
[----:B------:R-:W-:Y:S06]  /*5850*/  BRA `(.L_x_595) ;  /* 0x0000000c00707947 */ /* 0x000fec0003800000 */
.L_x_591:
        /* <DEDUP_REMOVED lines=9> */
.L_x_599:
[----:B------:R-:W2:Y:S02]  /*58f0*/  LDG.E.U16 R0, desc[UR36][R4.64] ;  /* 0x0000002404007981 */ /* 0x000ea4000c1e1500 */
[----:B--2---:R-:W-:-:S05]  /*5900*/  HADD2.F32 R0, -RZ, R0.H0_H0 ;  /* 0x20000000ff007230 */ /* 0x004fca0000004100 */
[----:B------:R-:W-:-:S04]  /*5910*/  F2FP.BF16.F32.PACK_AB R0, RZ, R0 ;  /* 0x00000000ff00723e */ /* 0x000fc800000010ff */
[----:B------:R-:W-:Y:S01]  /*5920*/  PRMT R24, R0, 0x7610, R24 ;  /* 0x0000761000187816 */ /* 0x000fe20000000018 */
[----:B------:R-:W-:Y:S06]  /*5930*/  BRA `(.L_x_595) ;  /* 0x0000000c00387947 */ /* 0x000fec0003800000 */
.L_x_598:
        /* <DEDUP_REMOVED lines=9> */
.L_x_601:
[----:B------:R-:W2:Y:S02]  /*59d0*/  LDG.E.U16 R4, desc[UR36][R4.64] ;  /* 0x0000002404047981 */ /* 0x000ea4000c1e1500 */
[----:B--2---:R-:W-:-:S05]  /*59e0*/  HADD2.F32 R0, -RZ, R4.H0_H0 ;  /* 0x20000004ff007230 */ /* 0x004fca0000004100 */
[----:B------:R-:W-:-:S04]  /*59f0*/  F2FP.BF16.F32.PACK_AB R0, RZ, R0 ;  /* 0x00000000ff00723e */ /* 0x000fc800000010ff */
[----:B------:R-:W-:Y:S01]  /*5a00*/  PRMT R24, R0, 0x7610, R24 ;  /* 0x0000761000187816 */ /* 0x000fe20000000018 */
[----:B------:R-:W-:Y:S06]  /*5a10*/  BRA `(.L_x_595) ;  /* 0x0000000c00007947 */ /* 0x000fec0003800000 */
.L_x_600:
        /* <DEDUP_REMOVED lines=9> */
.L_x_590:
        /* <DEDUP_REMOVED lines=14> */
.L_x_604:
        /* <DEDUP_REMOVED lines=9> */
.L_x_603:
        /* <DEDUP_REMOVED lines=27> */
.L_x_606:
        /* <DEDUP_REMOVED lines=15> */
.L_x_605:
[----:B------:R0:W5:Y:S01]  /*5ec0*/  LDG.E.U16 R24, desc[UR36][R4.64] ;  /* 0x0000002404187981 */ /* 0x000162000c1e1500 */
[----:B------:R-:W-:Y:S05]  /*5ed0*/  BRA `(.L_x_595) ;  /* 0x0000000400d07947 */ /* 0x000fea0003800000 */
.L_x_602:
        /* <DEDUP_REMOVED lines=13> */
.L_x_609:
        /* <DEDUP_REMOVED lines=21> */
.L_x_613:
[----:B------:R-:W-:Y:S05]  /*6100*/  BSYNC.RECONVERGENT B1 ;  /* 0x0000000000017941 */ /* 0x000fea0003800200 */
.L_x_612:
[----:B------:R-:W-:Y:S01]  /*6110*/  IMAD.SHL.U32 R0, R0, 0x100000, RZ ;  /* 0x0010000000007824 */ /* 0x000fe200078e00ff */
[----:B------:R-:W-:-:S04]  /*6120*/  LEA R3, R3, 0x3b800000, 0x17 ;  /* 0x3b80000003037811 */ /* 0x000fc800078eb8ff */
[----:B------:R-:W-:-:S07]  /*6130*/  LOP3.LUT R0, R3, R0, R7, 0xfe, !PT ;  /* 0x0000000003007212 */ /* 0x000fce00078efe07 */
.L_x_611:
[----:B------:R-:W-:Y:S05]  /*6140*/  BSYNC.RECONVERGENT B0 ;  /* 0x0000000000007941 */ /* 0x000fea0003800200 */
.L_x_610:
[----:B------:R-:W-:-:S04]  /*6150*/  F2FP.BF16.F32.PACK_AB R0, RZ, R0 ;  /* 0x00000000ff00723e */ /* 0x000fc800000010ff */
[----:B------:R-:W-:Y:S01]  /*6160*/  PRMT R24, R0, 0x7610, R24 ;  /* 0x0000761000187816 */ /* 0x000fe20000000018 */
[----:B------:R-:W-:Y:S06]  /*6170*/  BRA `(.L_x_595) ;  /* 0x0000000400287947 */ /* 0x000fec0003800000 */
.L_x_608:
        /* <DEDUP_REMOVED lines=21> */
.L_x_617:
[----:B------:R-:W-:Y:S05]  /*62d0*/  BSYNC.RECONVERGENT B1 ;  /* 0x0000000000017941 */ /* 0x000fea0003800200 */
.L_x_616:
[----:B------:R-:W-:Y:S01]  /*62e0*/  IMAD.SHL.U32 R0, R0, 0x200000, RZ ;  /* 0x0020000000007824 */ /* 0x000fe200078e00ff */
[----:B------:R-:W-:-:S04]  /*62f0*/  LEA R3, R3, 0x37800000, 0x17 ;  /* 0x3780000003037811 */ /* 0x000fc800078eb8ff */
[----:B------:R-:W-:-:S07]  /*6300*/  LOP3.LUT R0, R3, R0, R7, 0xfe, !PT ;  /* 0x0000000003007212 */ /* 0x000fce00078efe07 */
.L_x_615:
[----:B------:R-:W-:Y:S05]  /*6310*/  BSYNC.RECONVERGENT B0 ;  /* 0x0000000000007941 */ /* 0x000fea0003800200 */
.L_x_614:
[----:B------:R-:W-:-:S04]  /*6320*/  F2FP.BF16.F32.PACK_AB R0, RZ, R0 ;  /* 0x00000000ff00723e */ /* 0x000fc800000010ff */
[----:B------:R-:W-:Y:S01]  /*6330*/  PRMT R24, R0, 0x7610, R24 ;  /* 0x0000761000187816 */ /* 0x000fe20000000018 */
[----:B------:R-:W-:Y:S06]  /*6340*/  BRA `(.L_x_595) ;  /* 0x0000000000b47947 */ /* 0x000fec0003800000 */
.L_x_607:
        /* <DEDUP_REMOVED lines=14> */
.L_x_621:
[----:B------:R-:W-:Y:S05]  /*6430*/  BSYNC.RECONVERGENT B0 ;  /* 0x0000000000007941 */ /* 0x000fea0003800200 */
.L_x_620:
[----:B------:R-:W-:-:S04]  /*6440*/  F2FP.BF16.F32.PACK_AB R0, RZ, R0 ;  /* 0x00000000ff00723e */ /* 0x000fc800000010ff */
[----:B------:R-:W-:Y:S01]  /*6450*/  PRMT R24, R0, 0x7610, R24 ;  /* 0x0000761000187816 */ /* 0x000fe20000000018 */
[----:B------:R-:W-:Y:S06]  /*6460*/  BRA `(.L_x_595) ;  /* 0x00000000006c7947 */ /* 0x000fec0003800000 */
.L_x_594:
        /* <DEDUP_REMOVED lines=16> */
.L_x_622:
[----:B------:R-:W-:Y:S01]  /*6570*/  PRMT R24, RZ, 0x7610, R24 ;  /* 0x00007610ff187816 */ /* 0x000fe20000000018 */
[----:B------:R-:W-:Y:S06]  /*6580*/  BRA `(.L_x_595) ;  /* 0x0000000000247947 */ /* 0x000fec0003800000 */
.L_x_619:
[----:B------:R-:W2:Y:S02]  /*6590*/  LDG.E.64 R4, desc[UR36][R4.64] ;  /* 0x0000002404047981 */ /* 0x000ea4000c1e1b00 */
[----:B--2---:R-:W0:Y:S02]  /*65a0*/  I2F.U64 R0, R4 ;  /* 0x0000000400007312 */ /* 0x004e240000301000 */
[----:B0-----:R-:W-:-:S04]  /*65b0*/  F2FP.BF16.F32.PACK_AB R0, RZ, R0 ;  /* 0x00000000ff00723e */ /* 0x001fc800000010ff */
[----:B------:R-:W-:Y:S01]  /*65c0*/  PRMT R24, R0, 0x7610, R24 ;  /* 0x0000761000187816 */ /* 0x000fe20000000018 */
[----:B------:R-:W-:Y:S06]  /*65d0*/  BRA `(.L_x_595) ;  /* 0x0000000000107947 */ /* 0x000fec0003800000 */
.L_x_618:
[----:B------:R-:W2:Y:S02]  /*65e0*/  LDG.E R4, desc[UR36][R4.64] ;  /* 0x0000002404047981 */ /* 0x000ea4000c1e1900 */
[----:B--2---:R-:W-:-:S04]  /*65f0*/  I2FP.F32.U32 R0, R4 ;  /* 0x0000000400007245 */ /* 0x004fc80000201000 */
[----:B------:R-:W-:-:S04]  /*6600*/  F2FP.BF16.F32.PACK_AB R0, RZ, R0 ;  /* 0x00000000ff00723e */ /* 0x000fc800000010ff */
[----:B------:R-:W-:-:S07]  /*6610*/  PRMT R24, R0, 0x7610, R24 ;  /* 0x0000761000187816 */ /* 0x000fce0000000018 */
.L_x_595:
[----:B------:R-:W-:-:S07]  /*6620*/  VIADD R17, R17, 0x80 ;  /* 0x0000008011117836 */ /* 0x000fce0000000000 */
.L_x_556:
[----:B------:R-:W-:Y:S05]  /*6630*/  BSYNC.RECONVERGENT B6 ;  /* 0x0000000000067941 */ /* 0x000fea0003800200 */
.L_x_555:
        /* <DEDUP_REMOVED lines=27> */
.L_x_628:
[----:B------:R-:W2:Y:S02]  /*67f0*/  LDG.E.U8 R4, desc[UR36][R4.64] ;  /* 0x0000002404047981 */ /* 0x000ea4000c1e1100 */
[----:B--2---:R-:W-:-:S04]  /*6800*/  I2FP.F32.U32 R0, R4 ;  /* 0x0000000400007245 */ /* 0x004fc80000201000 */
[----:B------:R-:W-:-:S04]  /*6810*/  F2FP.BF16.F32.PACK_AB R0, RZ, R0 ;  /* 0x00000000ff00723e */ /* 0x000fc800000010ff */
[----:B------:R-:W-:Y:S01]  /*6820*/  PRMT R19, R0, 0x7610, R19 ;  /* 0x0000761000137816 */ /* 0x000fe20000000013 */
[----:B------:R-:W-:Y:S06]  /*6830*/  BRA `(.L_x_630) ;  /* 0x0000000c00c47947 */ /* 0x000fec0003800000 */
.L_x_627:
        /* <DEDUP_REMOVED lines=11> */
.L_x_632:
[----:B------:R-:W2:Y:S02]  /*68f0*/  LDG.E R4, desc[UR36][R4.64] ;  /* 0x0000002404047981 */ /* 0x000ea4000c1e1900 */
[----:B--2---:R-:W-:-:S04]  /*6900*/  I2FP.F32.S32 R0, R4 ;  /* 0x0000000400007245 */ /* 0x004fc80000201400 */
[----:B------:R-:W-:-:S04]  /*6910*/  F2FP.BF16.F32.PACK_AB R0, RZ, R0 ;  /* 0x00000000ff00723e */ /* 0x000fc800000010ff */
[----:B------:R-:W-:Y:S01]  /*6920*/  PRMT R19, R0, 0x7610, R19 ;  /* 0x0000761000137816 */ /* 0x000fe20000000013 */
[----:B------:R-:W-:Y:S06]  /*6930*/  BRA `(.L_x_630) ;  /* 0x0000000c00847947 */ /* 0x000fec0003800000 */
.L_x_631:
[----:B------:R-:W2:Y:S02]  /*6940*/  LDG.E.U16 R4, desc[UR36][R4.64] ;  /* 0x0000002404047981 */ /* 0x000ea4000c1e1500 */
[----:B--2---:R-:W0:Y:S02]  /*6950*/  I2F.S16 R0, R4 ;  /* 0x0000000400007306 */ /* 0x004e240000101400 */
[----:B0-----:R-:W-:-:S04]  /*6960*/  F2FP.BF16.F32.PACK_AB R0, RZ, R0 ;  /* 0x00000000ff00723e */ /* 0x001fc800000010ff */
[----:B------:R-:W-:Y:S01]  /*6970*/  PRMT R19, R0, 0x7610, R19 ;  /* 0x0000761000137816 */ /* 0x000fe20000000013 */
[----:B------:R-:W-:Y:S06]  /*6980*/  BRA `(.L_x_630) ;  /* 0x0000000c00707947 */ /* 0x000fec0003800000 */
.L_x_626:
        /* <DEDUP_REMOVED lines=9> */
.L_x_634:
[----:B------:R-:W2:Y:S02]  /*6a20*/  LDG.E.U16 R0, desc[UR36][R4.64] ;  /* 0x0000002404007981 */ /* 0x000ea4000c1e1500 */
[----:B--2---:R-:W-:-:S05]  /*6a30*/  HADD2.F32 R0, -RZ, R0.H0_H0 ;  /* 0x20000000ff007230 */ /* 0x004fca0000004100 */
[----:B------:R-:W-:-:S04]  /*6a40*/  F2FP.BF16.F32.PACK_AB R0, RZ, R0 ;  /* 0x00000000ff00723e */ /* 0x000fc800000010ff */
[----:B------:R-:W-:Y:S01]  /*6a50*/  PRMT R19, R0, 0x7610, R19 ;  /* 0x0000761000137816 */ /* 0x000fe20000000013 */
[----:B------:R-:W-:Y:S06]  /*6a60*/  BRA `(.L_x_630) ;  /* 0x0000000c00387947 */ /* 0x000fec0003800000 */
.L_x_633:
        /* <DEDUP_REMOVED lines=9> */
.L_x_636:
[----:B------:R-:W2:Y:S02]  /*6b00*/  LDG.E.U16 R4, desc[UR36][R4.64] ;  /* 0x0000002404047981 */ /* 0x000ea4000c1e1500 */
[----:B--2---:R-:W-:-:S05]  /*6b10*/  HADD2.F32 R0, -RZ, R4.H0_H0 ;  /* 0x20000004ff007230 */ /* 0x004fca0000004100 */
[----:B------:R-:W-:-:S04]  /*6b20*/  F2FP.BF16.F32.PACK_AB R0, RZ, R0 ;  /* 0x00000000ff00723e */ /* 0x000fc800000010ff */
[----:B------:R-:W-:Y:S01]  /*6b30*/  PRMT R19, R0, 0x7610, R19 ;  /* 0x0000761000137816 */ /* 0x000fe20000000013 */
[----:B------:R-:W-:Y:S06]  /*6b40*/  BRA `(.L_x_630) ;  /* 0x0000000c00007947 */ /* 0x000fec0003800000 */
.L_x_635:
        /* <DEDUP_REMOVED lines=9> */
.L_x_625:
        /* <DEDUP_REMOVED lines=14> */
.L_x_639:
        /* <DEDUP_REMOVED lines=9> */
.L_x_638:
        /* <DEDUP_REMOVED lines=27> */
.L_x_641:
        /* <DEDUP_REMOVED lines=15> */
.L_x_640:
[----:B------:R0:W5:Y:S01]  /*6ff0*/  LDG.E.U16 R19, desc[UR36][R4.64] ;  /* 0x0000002404137981 */ /* 0x000162000c1e1500 */
[----:B------:R-:W-:Y:S05]  /*7000*/  BRA `(.L_x_630) ;  /* 0x0000000400d07947 */ /* 0x000fea0003800000 */
.L_x_637:
        /* <DEDUP_REMOVED lines=13> */
.L_x_644:
        /* <DEDUP_REMOVED lines=21> */
.L_x_648:
[----:B------:R-:W-:Y:S05]  /*7230*/  BSYNC.RECONVERGENT B1 ;  /* 0x0000000000017941 */ /* 0x000fea0003800200 */
.L_x_647:
[----:B------:R-:W-:Y:S01]  /*7240*/  IMAD.SHL.U32 R0, R0, 0x100000, RZ ;  /* 0x0010000000007824 */ /* 0x000fe200078e00ff */
[----:B------:R-:W-:-:S04]  /*7250*/  LEA R3, R3, 0x3b800000, 0x17 ;  /* 0x3b80000003037811 */ /* 0x000fc800078eb8ff */
[----:B------:R-:W-:-:S07]  /*7260*/  LOP3.LUT R0, R3, R0, R7, 0xfe, !PT ;  /* 0x0000000003007212 */ /* 0x000fce00078efe07 */
.L_x_646:
[----:B------:R-:W-:Y:S05]  /*7270*/  BSYNC.RECONVERGENT B0 ;  /* 0x0000000000007941 */ /* 0x000fea0003800200 */
.L_x_645:
[----:B------:R-:W-:-:S04]  /*7280*/  F2FP.BF16.F32.PACK_AB R0, RZ, R0 ;  /* 0x00000000ff00723e */ /* 0x000fc800000010ff */
[----:B------:R-:W-:Y:S01]  /*7290*/  PRMT R19, R0, 0x7610, R19 ;  /* 0x0000761000137816 */ /* 0x000fe20000000013 */
[----:B------:R-:W-:Y:S06]  /*72a0*/  BRA `(.L_x_630) ;  /* 0x0000000400287947 */ /* 0x000fec0003800000 */
.L_x_643:
        /* <DEDUP_REMOVED lines=21> */
.L_x_652:
[----:B------:R-:W-:Y:S05]  /*7400*/  BSYNC.RECONVERGENT B1 ;  /* 0x0000000000017941 */ /* 0x000fea0003800200 */
.L_x_651:
[----:B------:R-:W-:Y:S01]  /*7410*/  IMAD.SHL.U32 R0, R0, 0x200000, RZ ;  /* 0x0020000000007824 */ /* 0x000fe200078e00ff */
[----:B------:R-:W-:-:S04]  /*7420*/  LEA R3, R3, 0x37800000, 0x17 ;  /* 0x3780000003037811 */ /* 0x000fc800078eb8ff */
[----:B------:R-:W-:-:S07]  /*7430*/  LOP3.LUT R0, R3, R0, R7, 0xfe, !PT ;  /* 0x0000000003007212 */ /* 0x000fce00078efe07 */
.L_x_650:
[----:B------:R-:W-:Y:S05]  /*7440*/  BSYNC.RECONVERGENT B0 ;  /* 0x0000000000007941 */ /* 0x000fea0003800200 */
.L_x_649:
[----:B------:R-:W-:-:S04]  /*7450*/  F2FP.BF16.F32.PACK_AB R0, RZ, R0 ;  /* 0x00000000ff00723e */ /* 0x000fc800000010ff */
[----:B------:R-:W-:Y:S01]  /*7460*/  PRMT R19, R0, 0x7610, R19 ;  /* 0x0000761000137816 */ /* 0x000fe20000000013 */
[----:B------:R-:W-:Y:S06]  /*7470*/  BRA `(.L_x_630) ;  /* 0x0000000000b47947 */ /* 0x000fec0003800000 */
.L_x_642:
        /* <DEDUP_REMOVED lines=14> */
.L_x_656:
[----:B------:R-:W-:Y:S05]  /*7560*/  BSYNC.RECONVERGENT B0 ;  /* 0x0000000000007941 */ /* 0x000fea0003800200 */
.L_x_655:
[----:B------:R-:W-:-:S04]  /*7570*/  F2FP.BF16.F32.PACK_AB R0, RZ, R0 ;  /* 0x00000000ff00723e */ /* 0x000fc800000010ff */
[----:B------:R-:W-:Y:S01]  /*7580*/  PRMT R19, R0, 0x7610, R19 ;  /* 0x0000761000137816 */ /* 0x000fe20000000013 */
[----:B------:R-:W-:Y:S06]  /*7590*/  BRA `(.L_x_630) ;  /* 0x00000000006c7947 */ /* 0x000fec0003800000 */
.L_x_629:
        /* <DEDUP_REMOVED lines=16> */
.L_x_657:
[----:B------:R-:W-:Y:S01]  /*76a0*/  PRMT R19, RZ, 0x7610, R19 ;  /* 0x00007610ff137816 */ /* 0x000fe20000000013 */
[----:B------:R-:W-:Y:S06]  /*76b0*/  BRA `(.L_x_630) ;  /* 0x0000000000247947 */ /* 0x000fec0003800000 */
.L_x_654:
[----:B------:R-:W2:Y:S02]  /*76c0*/  LDG.E.64 R4, desc[UR36][R4.64] ;  /* 0x0000002404047981 */ /* 0x000ea4000c1e1b00 */
[----:B--2---:R-:W0:Y:S02]  /*76d0*/  I2F.U64 R0, R4 ;  /* 0x0000000400007312 */ /* 0x004e240000301000 */
[----:B0-----:R-:W-:-:S04]  /*76e0*/  F2FP.BF16.F32.PACK_AB R0, RZ, R0 ;  /* 0x00000000ff00723e */ /* 0x001fc800000010ff */
[----:B------:R-:W-:Y:S01]  /*76f0*/  PRMT R19, R0, 0x7610, R19 ;  /* 0x0000761000137816 */ /* 0x000fe20000000013 */
[----:B------:R-:W-:Y:S06]  /*7700*/  BRA `(.L_x_630) ;  /* 0x0000000000107947 */ /* 0x000fec0003800000 */
.L_x_653:
[----:B------:R-:W2:Y:S02]  /*7710*/  LDG.E R4, desc[UR36][R4.64] ;  /* 0x0000002404047981 */ /* 0x000ea4000c1e1900 */
[----:B--2---:R-:W-:-:S04]  /*7720*/  I2FP.F32.U32 R0, R4 ;  /* 0x0000000400007245 */ /* 0x004fc80000201000 */
[----:B------:R-:W-:-:S04]  /*7730*/  F2FP.BF16.F32.PACK_AB R0, RZ, R0 ;  /* 0x00000000ff00723e */ /* 0x000fc800000010ff */
[----:B------:R-:W-:-:S07]  /*7740*/  PRMT R19, R0, 0x7610, R19 ;  /* 0x0000761000137816 */ /* 0x000fce0000000013 */
.L_x_630:
        /* <DEDUP_REMOVED lines=21> */
.L_x_661:
[----:B------:R-:W2:Y:S02]  /*78a0*/  LDG.E.U8 R4, desc[UR36][R4.64] ;  /* 0x0000002404047981 */ /* 0x000ea4000c1e1100 */
[----:B--2---:R-:W-:-:S04]  /*78b0*/  I2FP.F32.U32 R0, R4 ;  /* 0x0000000400007245 */ /* 0x004fc80000201000 */
[----:B------:R-:W-:Y:S01]  /*78c0*/  F2FP.BF16.F32.PACK_AB R0, RZ, R0 ;  /* 0x00000000ff00723e */ /* 0x000fe200000010ff */
[----:B------:R-:W-:Y:S06]  /*78d0*/  BRA `(.L_x_624) ;  /* 0x0000000c00887947 */ /* 0x000fec0003800000 */
.L_x_660:
        /* <DEDUP_REMOVED lines=10> */
.L_x_664:
[----:B------:R-:W2:Y:S02]  /*7980*/  LDG.E R4, desc[UR36][R4.64] ;  /* 0x0000002404047981 */ /* 0x000ea4000c1e1900 */
[----:B--2---:R-:W-:-:S04]  /*7990*/  I2FP.F32.S32 R0, R4 ;  /* 0x0000000400007245 */ /* 0x004fc80000201400 */
[----:B------:R-:W-:Y:S01]  /*79a0*/  F2FP.BF16.F32.PACK_AB R0, RZ, R0 ;  /* 0x00000000ff00723e */ /* 0x000fe200000010ff */
[----:B------:R-:W-:Y:S06]  /*79b0*/  BRA `(.L_x_624) ;  /* 0x0000000c00507947 */ /* 0x000fec0003800000 */
.L_x_663:
[----:B------:R-:W2:Y:S02]  /*79c0*/  LDG.E.U16 R4, desc[UR36][R4.64] ;  /* 0x0000002404047981 */ /* 0x000ea4000c1e1500 */
[----:B--2---:R-:W0:Y:S02]  /*79d0*/  I2F.S16 R0, R4 ;  /* 0x0000000400007306 */ /* 0x004e240000101400 */
[----:B0-----:R-:W-:Y:S01]  /*79e0*/  F2FP.BF16.F32.PACK_AB R0, RZ, R0 ;  /* 0x00000000ff00723e */ /* 0x001fe200000010ff */
[----:B------:R-:W-:Y:S06]  /*79f0*/  BRA `(.L_x_624) ;  /* 0x0000000c00407947 */ /* 0x000fec0003800000 */
.L_x_659:
        /* <DEDUP_REMOVED lines=9> */
.L_x_666:
[----:B------:R-:W2:Y:S02]  /*7a90*/  LDG.E.U16 R0, desc[UR36][R4.64] ;  /* 0x0000002404007981 */ /* 0x000ea4000c1e1500 */
[----:B--2---:R-:W-:-:S05]  /*7aa0*/  HADD2.F32 R0, -RZ, R0.H0_H0 ;  /* 0x20000000ff007230 */ /* 0x004fca0000004100 */
[----:B------:R-:W-:Y:S01]  /*7ab0*/  F2FP.BF16.F32.PACK_AB R0, RZ, R0 ;  /* 0x00000000ff00723e */ /* 0x000fe200000010ff */
[----:B------:R-:W-:Y:S06]  /*7ac0*/  BRA `(.L_x_624) ;  /* 0x0000000c000c7947 */ /* 0x000fec0003800000 */
.L_x_665:
        /* <DEDUP_REMOVED lines=9> */
.L_x_668:
[----:B------:R-:W2:Y:S02]  /*7b60*/  LDG.E.U16 R4, desc[UR36][R4.64] ;  /* 0x0000002404047981 */ /* 0x000ea4000c1e1500 */
[----:B--2---:R-:W-:-:S05]  /*7b70*/  HADD2.F32 R0, -RZ, R4.H0_H0 ;  /* 0x20000004ff007230 */ /* 0x004fca0000004100 */
[----:B------:R-:W-:Y:S01]  /*7b80*/  F2FP.BF16.F32.PACK_AB R0, RZ, R0 ;  /* 0x00000000ff00723e */ /* 0x000fe200000010ff */
[----:B------:R-:W-:Y:S06]  /*7b90*/  BRA `(.L_x_624) ;  /* 0x0000000800d87947 */ /* 0x000fec0003800000 */
.L_x_667:
        /* <DEDUP_REMOVED lines=8> */
.L_x_658:
        /* <DEDUP_REMOVED lines=13> */
.L_x_671:
        /* <DEDUP_REMOVED lines=8> */
.L_x_670:
        /* <DEDUP_REMOVED lines=27> */
.L_x_673:
        /* <DEDUP_REMOVED lines=12> */
[----:B------:R-:W-:Y:S01]  /*7fe0*/  F2FP.BF16.F32.PACK_AB R0, RZ, R0 ;  /* 0x00000000ff00723e */ /* 0x000fe200000010ff */
[----:B------:R-:W-:Y:S06]  /*7ff0*/  BRA `(.L_x_624) ;  /* 0x0000000400c07947 */ /* 0x000fec0003800000 */
.L_x_672:
[----:B------:R1:W5:Y:S01]  /*8000*/  LDG.E.U16 R0, desc[UR36][R4.64] ;  /* 0x0000002404007981 */ /* 0x000362000c1e1500 */
[----:B------:R-:W-:Y:S05]  /*8010*/  BRA `(.L_x_624) ;  /* 0x0000000400b87947 */ /* 0x000fea0003800000 */
.L_x_669:
        /* <DEDUP_REMOVED lines=12> */
.L_x_676:
        /* <DEDUP_REMOVED lines=21> */
.L_x_680:
[----:B------:R-:W-:Y:S05]  /*8230*/  BSYNC.RECONVERGENT B1 ;  /* 0x0000000000017941 */ /* 0x000fea0003800200 */
.L_x_679:
[----:B------:R-:W-:Y:S01]  /*8240*/  IMAD.SHL.U32 R0, R0, 0x100000, RZ ;  /* 0x0010000000007824 */ /* 0x000fe200078e00ff */
[----:B------:R-:W-:-:S04]  /*8250*/  LEA R3, R3, 0x3b800000, 0x17 ;  /* 0x3b80000003037811 */ /* 0x000fc800078eb8ff */
[----:B------:R-:W-:-:S07]  /*8260*/  LOP3.LUT R0, R3, R0, R7, 0xfe, !PT ;  /* 0x0000000003007212 */ /* 0x000fce00078efe07 */
.L_x_678:
[----:B------:R-:W-:Y:S05]  /*8270*/  BSYNC.RECONVERGENT B0 ;  /* 0x0000000000007941 */ /* 0x000fea0003800200 */
.L_x_677:
[----:B------:R-:W-:Y:S01]  /*8280*/  F2FP.BF16.F32.PACK_AB R0, RZ, R0 ;  /* 0x00000000ff00723e */ /* 0x000fe200000010ff */
[----:B------:R-:W-:Y:S06]  /*8290*/  BRA `(.L_x_624) ;  /* 0x0000000400187947 */ /* 0x000fec0003800000 */
.L_x_675:
        /* <DEDUP_REMOVED lines=21> */
.L_x_684:
[----:B------:R-:W-:Y:S05]  /*83f0*/  BSYNC.RECONVERGENT B1 ;  /* 0x0000000000017941 */ /* 0x000fea0003800200 */
.L_x_683:
[----:B------:R-:W-:Y:S01]  /*8400*/  IMAD.SHL.U32 R0, R0, 0x200000, RZ ;  /* 0x0020000000007824 */ /* 0x000fe200078e00ff */
[----:B------:R-:W-:-:S04]  /*8410*/  LEA R3, R3, 0x37800000, 0x17 ;  /* 0x3780000003037811 */ /* 0x000fc800078eb8ff */
[----:B------:R-:W-:-:S07]  /*8420*/  LOP3.LUT R0, R3, R0, R7, 0xfe, !PT ;  /* 0x0000000003007212 */ /* 0x000fce00078efe07 */
.L_x_682:
[----:B------:R-:W-:Y:S05]  /*8430*/  BSYNC.RECONVERGENT B0 ;  /* 0x0000000000007941 */ /* 0x000fea0003800200 */
.L_x_681:
[----:B------:R-:W-:Y:S01]  /*8440*/  F2FP.BF16.F32.PACK_AB R0, RZ, R0 ;  /* 0x00000000ff00723e */ /* 0x000fe200000010ff */
[----:B------:R-:W-:Y:S06]  /*8450*/  BRA `(.L_x_624) ;  /* 0x0000000000a87947 */ /* 0x000fec0003800000 */
.L_x_674:
        /* <DEDUP_REMOVED lines=14> */
.L_x_688:
[----:B------:R-:W-:Y:S05]  /*8540*/  BSYNC.RECONVERGENT B0 ;  /* 0x0000000000007941 */ /* 0x000fea0003800200 */
.L_x_687:
[----:B------:R-:W-:Y:S01]  /*8550*/  F2FP.BF16.F32.PACK_AB R0, RZ, R0 ;  /* 0x00000000ff00723e */ /* 0x000fe200000010ff */
[----:B------:R-:W-:Y:S06]  /*8560*/  BRA `(.L_x_624) ;  /* 0x0000000000647947 */ /* 0x000fec0003800000 */
.L_x_662:
        /* <DEDUP_REMOVED lines=16> */
.L_x_689:
[----:B------:R-:W-:Y:S01]  /*8670*/  PRMT R0, RZ, 0x7610, R0 ;  /* 0x00007610ff007816 */ /* 0x000fe20000000000 */
[----:B------:R-:W-:Y:S06]  /*8680*/  BRA `(.L_x_624) ;  /* 0x00000000001c7947 */ /* 0x000fec0003800000 */
.L_x_686:
[----:B------:R-:W2:Y:S02]  /*8690*/  LDG.E.64 R4, desc[UR36][R4.64] ;  /* 0x0000002404047981 */ /* 0x000ea4000c1e1b00 */
[----:B--2---:R-:W0:Y:S02]  /*86a0*/  I2F.U64 R0, R4 ;  /* 0x0000000400007312 */ /* 0x004e240000301000 */
[----:B0-----:R-:W-:Y:S01]  /*86b0*/  F2FP.BF16.F32.PACK_AB R0, RZ, R0 ;  /* 0x00000000ff00723e */ /* 0x001fe200000010ff */
[----:B------:R-:W-:Y:S06]  /*86c0*/  BRA `(.L_x_624) ;  /* 0x00000000000c7947 */ /* 0x000fec0003800000 */
.L_x_685:
[----:B------:R-:W2:Y:S02]  /*86d0*/  LDG.E R4, desc[UR36][R4.64] ;  /* 0x0000002404047981 */ /* 0x000ea4000c1e1900 */
[----:B--2---:R-:W-:-:S04]  /*86e0*/  I2FP.F32.U32 R0, R4 ;  /* 0x0000000400007245 */ /* 0x004fc80000201000 */
[----:B------:R-:W-:-:S07]  /*86f0*/  F2FP.BF16.F32.PACK_AB R0, RZ, R0 ;  /* 0x00000000ff00723e */ /* 0x000fce00000010ff */
.L_x_624:
[----:B------:R-:W-:Y:S05]  /*8700*/  BSYNC.RECONVERGENT B6 ;  /* 0x0000000000067941 */ /* 0x000fea0003800200 */
.L_x_623:
[----:B------:R-:W2:Y:S01]  /*8710*/  LDC.U8 R17, c[0x0][0x3b0] ;  /* 0x0000ec00ff117b82 */ /* 0x000ea20000000000 */
[CC--:B------:R-:W-:Y:S01]  /*8720*/  ISETP.GE.AND P2, PT, R25.reuse, R16.reuse, PT ;  /* 0x000000101900720c */ /* 0x0c0fe20003f46270 */
[C---:B------:R-:W-:Y:S01]  /*8730*/  VIADD R3, R25.reuse, 0x100 ;  /* 0x0000010019037836 */ /* 0x040fe20000000000 */
[----:B------:R-:W-:Y:S01]  /*8740*/  BSSY.RECONVERGENT B0, `(.L_x_690) ;  /* 0x0000031000007945 */ /* 0x000fe20003800200 */
[C---:B01----:R-:W-:Y:S02]  /*8750*/  VIADD R5, R25.reuse, 0x180 ;  /* 0x0000018019057836 */ /* 0x043fe40000000000 */
[----:B------:R-:W-:Y:S01]  /*8760*/  VIADD R23, R25, 0x80 ;  /* 0x0000008019177836 */ /* 0x000fe20000000000 */
[-C--:B------:R-:W-:Y:S02]  /*8770*/  ISETP.GE.AND P0, PT, R3, R16.reuse, PT ;  /* 0x000000100300720c */ /* 0x080fe40003f06270 */
[-C--:B------:R-:W-:Y:S02]  /*8780*/  ISETP.GE.AND P1, PT, R5, R16.reuse, PT ;  /* 0x000000100500720c */ /* 0x080fe40003f26270 */
[----:B------:R-:W-:-:S03]  /*8790*/  ISETP.GE.AND P4, PT, R23, R16, PT ;  /* 0x000000101700720c */ /* 0x000fc60003f86270 */
[----:B------:R-:W-:Y:S10]  /*87a0*/  @P2 BRA `(.L_x_691) ;  /* 0x0000000000a82947 */ /* 0x000ff40003800000 */
[----:B-----5:R-:W-:Y:S02]  /*87b0*/  IMAD.U32 R22, R22, 0x10000, RZ ;  /* 0x0001000016167824 */ /* 0x020fe400078e00ff */
[----:B------:R-:W-:Y:S02]  /*87c0*/  IMAD.MOV.U32 R5, RZ, RZ, 0x38eb4c3a ;  /* 0x38eb4c3aff057424 */ /* 0x000fe400078e00ff */
[----:B------:R-:W-:Y:S01]  /*87d0*/  FMUL.FTZ R3, R22, 0.70710676908493041992 ;  /* 0x3f3504f316037820 */ /* 0x000fe20000410000 */
[----:B------:R-:W-:Y:S02]  /*87e0*/  IMAD.MOV.U32 R7, RZ, RZ, 0x3aae005b ;  /* 0x3aae005bff077424 */ /* 0x000fe400078e00ff */
[----:B------:R-:W-:Y:S02]  /*87f0*/  IMAD.MOV.U32 R6, RZ, RZ, 0x3c09919f ;  /* 0x3c09919fff067424 */ /* 0x000fe400078e00ff */
[C---:B------:R-:W-:Y:S01]  /*8800*/  FADD.FTZ R4, |R3|.reuse, -RZ ;  /* 0x800000ff03047221 */ /* 0x040fe20000010200 */
[----:B------:R-:W-:Y:S01]  /*8810*/  FSETP.GE.FTZ.AND P3, PT, |R3|, 1.0029599666595458984, PT ;  /* 0x3f8060fe0300780b */ /* 0x000fe20003f76200 */
[----:B------:R-:W-:-:S02]  /*8820*/  IMAD.MOV.U32 R8, RZ, RZ, 0x3d24d99a ;  /* 0x3d24d99aff087424 */ /* 0x000fc400078e00ff */
[----:B------:R-:W-:Y:S01]  /*8830*/  IMAD.MOV.U32 R9, RZ, RZ, 0x3f69b4f9 ;  /* 0x3f69b4f9ff097424 */ /* 0x000fe200078e00ff */
[----:B------:R-:W-:Y:S01]  /*8840*/  FSEL R5, R5, 8.4834944573231041431e-05, P3 ;  /* 0x38b1e96a05057808 */ /* 0x000fe20001800000 */
[----:B------:R-:W-:Y:S01]  /*8850*/  IMAD.U32 R28, R28, 0x10000, RZ ;  /* 0x000100001c1c7824 */ /* 0x000fe200078e00ff */
        /* <DEDUP_REMOVED lines=14> */
[----:B------:R-:W-:Y:S01]  /*8940*/  FSEL R6, R7, 0.12837915122509002686, P3 ;  /* 0x3e0375d307067808 */ /* 0x000fe20001800000 */
[----:B------:R-:W-:Y:S02]  /*8950*/  FMUL.FTZ R7, R22, -0.5 ;  /* 0xbf00000016077820 */ /* 0x000fe40000410000 */
[----:B------:R-:W-:Y:S02]  /*8960*/  FFMA.FTZ R5, R4, R5, R8 ;  /* 0x0000000504057223 */ /* 0x000fe40000010008 */
[----:B------:R-:W-:Y:S02]  /*8970*/  FMUL.FTZ R7, R22, R7 ;  /* 0x0000000716077220 */ /* 0x000fe40000410000 */
[----:B------:R-:W-:Y:S02]  /*8980*/  FFMA.FTZ R5, R4, R5, R6 ;  /* 0x0000000504057223 */ /* 0x000fe40000010006 */
[----:B------:R-:W-:-:S02]  /*8990*/  FMUL.FTZ R7, R7, 1.4426950216293334961 ;  /* 0x3fb8aa3b07077820 */ /* 0x000fc40000410000 */
[----:B------:R-:W-:-:S04]  /*89a0*/  FFMA.FTZ R5, R5, R10, R10 ;  /* 0x0000000a05057223 */ /* 0x000fc8000001000a */
[----:B------:R-:W0:Y:S08]  /*89b0*/  @P3 MUFU.EX2 R4, R5 ;  /* 0x0000000500043308 */ /* 0x000e300000000800 */
[----:B------:R-:W1:Y:S01]  /*89c0*/  MUFU.EX2 R7, R7 ;  /* 0x0000000700077308 */ /* 0x000e620000000800 */
[----:B0-----:R-:W-:-:S05]  /*89d0*/  @P3 FADD.FTZ R4, -R4, 1 ;  /* 0x3f80000004043421 */ /* 0x001fca0000010100 */
[----:B------:R-:W-:Y:S01]  /*89e0*/  @P3 LOP3.LUT R5, R4, 0x80000000, R3, 0xb8, !PT ;  /* 0x8000000004053812 */ /* 0x000fe200078eb803 */
[----:B-1----:R-:W-:-:S04]  /*89f0*/  FMUL.FTZ R9, R7, 0.3989422917366027832 ;  /* 0x3ecc422a07097820 */ /* 0x002fc80000410000 */
[----:B------:R-:W-:Y:S01]  /*8a00*/  FADD.FTZ R3, R5, 1 ;  /* 0x3f80000005037421 */ /* 0x000fe20000010000 */
[----:B------:R-:W-:-:S04]  /*8a10*/  FMUL.FTZ R22, R22, R9 ;  /* 0x0000000916167220 */ /* 0x000fc80000410000 */
[----:B------:R-:W-:-:S04]  /*8a20*/  FFMA.FTZ R3, R3, 0.5, R22 ;  /* 0x3f00000003037823 */ /* 0x000fc80000010016 */
[----:B------:R-:W-:-:S06]  /*8a30*/  FMUL.FTZ R3, R28, R3 ;  /* 0x000000031c037220 */ /* 0x000fcc0000410000 */
[----:B------:R-:W0:Y:S02]  /*8a40*/  F2F.BF16.F32 R3, R3 ;  /* 0x0000000300037304 */ /* 0x000e240000202000 */
.L_x_691:
[----:B------:R-:W-:Y:S05]  /*8a50*/  BSYNC.RECONVERGENT B0 ;  /* 0x0000000000007941 */ /* 0x000fea0003800200 */
.L_x_690:
[----:B------:R-:W-:Y:S04]  /*8a60*/  BSSY.RECONVERGENT B0, `(.L_x_692) ;  /* 0x000002c000007945 */ /* 0x000fe80003800200 */
[----:B------:R-:W-:Y:S05]  /*8a70*/  @P4 BRA `(.L_x_693) ;  /* 0x0000000000a84947 */ /* 0x000fea0003800000 */
        /* <DEDUP_REMOVED lines=32> */
[----:B------:R-:W1:Y:S08]  /*8c80*/  @P3 MUFU.EX2 R5, R6 ;  /* 0x0000000600053308 */ /* 0x000e700000000800 */
[----:B------:R-:W3:Y:S01]  /*8c90*/  MUFU.EX2 R8, R8 ;  /* 0x0000000800087308 */ /* 0x000ee20000000800 */
[----:B-1----:R-:W-:-:S05]  /*8ca0*/  @P3 FADD.FTZ R5, -R5, 1 ;  /* 0x3f80000005053421 */ /* 0x002fca0000010100 */
[----:B------:R-:W-:Y:S01]  /*8cb0*/  @P3 LOP3.LUT R6, R5, 0x80000000, R4, 0xb8, !PT ;  /* 0x8000000005063812 */ /* 0x000fe200078eb804 */
[----:B---3--:R-:W-:-:S04]  /*8cc0*/  FMUL.FTZ R10, R8, 0.3989422917366027832 ;  /* 0x3ecc422a080a7820 */ /* 0x008fc80000410000 */
[----:B------:R-:W-:Y:S01]  /*8cd0*/  FADD.FTZ R4, R6, 1 ;  /* 0x3f80000006047421 */ /* 0x000fe20000010000 */
[----:B------:R-:W-:-:S04]  /*8ce0*/  FMUL.FTZ R27, R27, R10 ;  /* 0x0000000a1b1b7220 */ /* 0x000fc80000410000 */
[----:B------:R-:W-:-:S04]  /*8cf0*/  FFMA.FTZ R27, R4, 0.5, R27 ;  /* 0x3f000000041b7823 */ /* 0x000fc8000001001b */
[----:B------:R-:W-:-:S06]  /*8d00*/  FMUL.FTZ R22, R26, R27 ;  /* 0x0000001b1a167220 */ /* 0x000fcc0000410000 */
[----:B------:R-:W1:Y:S02]  /*8d10*/  F2F.BF16.F32 R22, R22 ;  /* 0x0000001600167304 */ /* 0x000e640000202000 */
.L_x_693:
[----:B------:R-:W-:Y:S05]  /*8d20*/  BSYNC.RECONVERGENT B0 ;  /* 0x0000000000007941 */ /* 0x000fea0003800200 */
.L_x_692:
        /* <DEDUP_REMOVED lines=33> */
[----:B------:R-:W3:Y:S01]  /*8f40*/  @P0 MUFU.EX2 R5, R6 ;  /* 0x0000000600050308 */ /* 0x000ee20000000800 */
[----:B------:R-:W-:-:S07]  /*8f50*/  FMUL.FTZ R7, R7, 1.4426950216293334961 ;  /* 0x3fb8aa3b07077820 */ /* 0x000fce0000410000 */
[----:B------:R-:W4:Y:S01]  /*8f60*/  MUFU.EX2 R7, R7 ;  /* 0x0000000700077308 */ /* 0x000f220000000800 */
[----:B---3--:R-:W-:-:S05]  /*8f70*/  @P0 FADD.FTZ R5, -R5, 1 ;  /* 0x3f80000005050421 */ /* 0x008fca0000010100 */
[----:B------:R-:W-:Y:S01]  /*8f80*/  @P0 LOP3.LUT R6, R5, 0x80000000, R4, 0xb8, !PT ;  /* 0x8000000005060812 */ /* 0x000fe200078eb804 */
[----:B----4-:R-:W-:-:S04]  /*8f90*/  FMUL.FTZ R9, R7, 0.3989422917366027832 ;  /* 0x3ecc422a07097820 */ /* 0x010fc80000410000 */
[----:B------:R-:W-:Y:S01]  /*8fa0*/  FADD.FTZ R4, R6, 1 ;  /* 0x3f80000006047421 */ /* 0x000fe20000010000 */
[----:B------:R-:W-:-:S04]  /*8fb0*/  FMUL.FTZ R9, R24, R9 ;  /* 0x0000000918097220 */ /* 0x000fc80000410000 */
[----:B------:R-:W-:-:S04]  /*8fc0*/  FFMA.FTZ R9, R4, 0.5, R9 ;  /* 0x3f00000004097823 */ /* 0x000fc80000010009 */
[----:B------:R-:W-:-:S06]  /*8fd0*/  FMUL.FTZ R18, R18, R9 ;  /* 0x0000000912127220 */ /* 0x000fcc0000410000 */
[----:B------:R-:W3:Y:S02]  /*8fe0*/  F2F.BF16.F32 R18, R18 ;  /* 0x0000001200127304 */ /* 0x000ee40000202000 */
.L_x_695:
[----:B------:R-:W-:Y:S05]  /*8ff0*/  BSYNC.RECONVERGENT B0 ;  /* 0x0000000000007941 */ /* 0x000fea0003800200 */
.L_x_694:
        /* <DEDUP_REMOVED lines=33> */
[----:B------:R-:W4:Y:S01]  /*9210*/  @P0 MUFU.EX2 R5, R6 ;  /* 0x0000000600050308 */ /* 0x000f220000000800 */
[----:B------:R-:W-:-:S07]  /*9220*/  FMUL.FTZ R7, R7, 1.4426950216293334961 ;  /* 0x3fb8aa3b07077820 */ /* 0x000fce0000410000 */
[----:B------:R-:W0:Y:S01]  /*9230*/  MUFU.EX2 R7, R7 ;  /* 0x0000000700077308 */ /* 0x000e220000000800 */
[----:B----4-:R-:W-:-:S05]  /*9240*/  @P0 FADD.FTZ R5, -R5, 1 ;  /* 0x3f80000005050421 */ /* 0x010fca0000010100 */
[----:B------:R-:W-:Y:S01]  /*9250*/  @P0 LOP3.LUT R6, R5, 0x80000000, R4, 0xb8, !PT ;  /* 0x8000000005060812 */ /* 0x000fe200078eb804 */
[----:B0-----:R-:W-:-:S04]  /*9260*/  FMUL.FTZ R9, R7, 0.3989422917366027832 ;  /* 0x3ecc422a07097820 */ /* 0x001fc80000410000 */
[----:B------:R-:W-:Y:S01]  /*9270*/  FMUL.FTZ R9, R0, R9 ;  /* 0x0000000900097220 */ /* 0x000fe20000410000 */
[----:B------:R-:W-:-:S04]  /*9280*/  FADD.FTZ R0, R6, 1 ;  /* 0x3f80000006007421 */ /* 0x000fc80000010000 */
[----:B------:R-:W-:-:S04]  /*9290*/  FFMA.FTZ R0, R0, 0.5, R9 ;  /* 0x3f00000000007823 */ /* 0x000fc80000010009 */
[----:B------:R-:W-:-:S06]  /*92a0*/  FMUL.FTZ R19, R19, R0 ;  /* 0x0000000013137220 */ /* 0x000fcc0000410000 */
[----:B------:R-:W4:Y:S02]  /*92b0*/  F2F.BF16.F32 R19, R19 ;  /* 0x0000001300137304 */ /* 0x000f240000202000 */
.L_x_697:
[----:B------:R-:W-:Y:S05]  /*92c0*/  BSYNC.RECONVERGENT B0 ;  /* 0x0000000000007941 */ /* 0x000fea0003800200 */
.L_x_696:
[----:B------:R-:W-:Y:S04]  /*92d0*/  BSSY.RECONVERGENT B6, `(.L_x_698) ;  /* 0x000010e000067945 */ /* 0x000fe80003800200 */
[----:B------:R-:W-:Y:S05]  /*92e0*/  @P2 BRA `(.L_x_699) ;  /* 0x0000001000302947 */ /* 0x000fea0003800000 */
[----:B------:R-:W0:Y:S01]  /*92f0*/  LDCU UR4, c[0x0][0x3b4] ;  /* 0x00007680ff0477ac */ /* 0x000e220008000800 */
[----:B------:R-:W1:Y:S01]  /*9300*/  LDC.64 R8, c[0x0][0x388] ;  /* 0x0000e200ff087b82 */ /* 0x000e620000000a00 */
[----:B-----5:R-:W-:Y:S01]  /*9310*/  IMAD R0, R2, 0x200, R25 ;  /* 0x0000020002007824 */ /* 0x020fe200078e0219 */
[----:B--2---:R-:W-:-:S03]  /*9320*/  PRMT R4, R17, 0x9910, RZ ;  /* 0x0000991011047816 */ /* 0x004fc600000000ff */
[----:B0-----:R-:W-:Y:S02]  /*9330*/  IMAD R5, R0, UR4, RZ ;  /* 0x0000000400057c24 */ /* 0x001fe4000f8e02ff */
[----:B------:R-:W-:-:S05]  /*9340*/  IMAD.MOV.U32 R0, RZ, RZ, R4 ;  /* 0x000000ffff007224 */ /* 0x000fca00078e0004 */
[----:B------:R-:W-:Y:S02]  /*9350*/  ISETP.GT.AND P0, PT, R0, 0x9, PT ;  /* 0x000000090000780c */ /* 0x000fe40003f04270 */
[----:B-1----:R-:W-:-:S05]  /*9360*/  IADD3 R8, P1, PT, R5, R8, RZ ;  /* 0x0000000805087210 */ /* 0x002fca0007f3e0ff */
[----:B------:R-:W-:-:S06]  /*9370*/  IMAD.X R9, RZ, RZ, R9, P1 ;  /* 0x000000ffff097224 */ /* 0x000fcc00008e0609 */
[----:B------:R-:W-:Y:S05]  /*9380*/  @P0 BRA `(.L_x_700) ;  /* 0x0000000400340947 */ /* 0x000fea0003800000 */
[----:B------:R-:W-:-:S13]  /*9390*/  ISETP.GT.AND P0, PT, R0, 0x4, PT ;  /* 0x000000040000780c */ /* 0x000fda0003f04270 */
[----:B------:R-:W-:Y:S05]  /*93a0*/  @P0 BRA `(.L_x_701) ;  /* 0x0000000000940947 */ /* 0x000fea0003800000 */
[----:B------:R-:W-:-:S13]  /*93b0*/  ISETP.GT.AND P0, PT, R0, 0x1, PT ;  /* 0x000000010000780c */ /* 0x000fda0003f04270 */
[----:B------:R-:W-:Y:S05]  /*93c0*/  @P0 BRA `(.L_x_702) ;  /* 0x0000000000380947 */ /* 0x000fea0003800000 */
[----:B------:R-:W-:-:S13]  /*93d0*/  ISETP.NE.AND P0, PT, R17, RZ, PT ;  /* 0x000000ff1100720c */ /* 0x000fda0003f05270 */
[----:B------:R-:W-:Y:S05]  /*93e0*/  @!P0 BRA `(.L_x_703) ;  /* 0x00000000001c8947 */ /* 0x000fea0003800000 */
[----:B------:R-:W-:-:S13]  /*93f0*/  ISETP.NE.AND P0, PT, R0, 0x1, PT ;  /* 0x000000010000780c */ /* 0x000fda0003f05270 */
[----:B------:R-:W-:Y:S05]  /*9400*/  @P0 BRA `(.L_x_704) ;  /* 0x0000000c00380947 */ /* 0x000fea0003800000 */
[----:B------:R-:W-:Y:S02]  /*9410*/  IMAD.U32 R3, R3, 0x10000, RZ ;  /* 0x0001000003037824 */ /* 0x000fe400078e00ff */
[----:B------:R-:W-:-:S04]  /*9420*/  IMAD.MOV.U32 R25, RZ, RZ, R23 ;  /* 0x000000ffff197224 */ /* 0x000fc800078e0017 */
[----:B------:R-:W0:Y:S02]  /*9430*/  F2I.FTZ.TRUNC.NTZ R3, R3 ;  /* 0x0000000300037305 */ /* 0x000e24000021f100 */
[----:B0-----:R0:W-:Y:S01]  /*9440*/  STG.E.U8 desc[UR36][R8.64], R3 ;  /* 0x0000000308007986 */ /* 0x0011e2000c101124 */
[----:B------:R-:W-:Y:S05]  /*9450*/  BRA `(.L_x_699) ;  /* 0x0000000c00d47947 */ /* 0x000fea0003800000 */
.L_x_703:
[----:B------:R-:W-:Y:S02]  /*9460*/  IMAD.U32 R5, R3, 0x10000, RZ ;  /* 0x0001000003057824 */ /* 0x000fe400078e00ff */
[----:B------:R-:W-:-:S04]  /*9470*/  IMAD.MOV.U32 R25, RZ, RZ, R23 ;  /* 0x000000ffff197224 */ /* 0x000fc800078e0017 */
[----:B------:R-:W0:Y:S02]  /*9480*/  F2I.S64.TRUNC R4, R5 ;  /* 0x0000000500047311 */ /* 0x000e24000020d900 */
[----:B0-----:R0:W-:Y:S01]  /*9490*/  STG.E.U8 desc[UR36][R8.64], R4 ;  /* 0x0000000408007986 */ /* 0x0011e2000c101124 */
[----:B------:R-:W-:Y:S05]  /*94a0*/  BRA `(.L_x_699) ;  /* 0x0000000c00c07947 */ /* 0x000fea0003800000 */
.L_x_702:
[----:B------:R-:W-:-:S13]  /*94b0*/  ISETP.NE.AND P0, PT, R0, 0x2, PT ;  /* 0x000000020000780c */ /* 0x000fda0003f05270 */
[----:B------:R-:W-:Y:S05]  /*94c0*/  @!P0 BRA `(.L_x_705) ;  /* 0x0000000000388947 */ /* 0x000fea0003800000 */
[----:B------:R-:W-:-:S13]  /*94d0*/  ISETP.NE.AND P0, PT, R0, 0x3, PT ;  /* 0x000000030000780c */ /* 0x000fda0003f05270 */
[----:B------:R-:W-:Y:S05]  /*94e0*/  @!P0 BRA `(.L_x_706) ;  /* 0x00000000001c8947 */ /* 0x000fea0003800000 */
[----:B------:R-:W-:-:S13]  /*94f0*/  ISETP.NE.AND P0, PT, R0, 0x4, PT ;  /* 0x000000040000780c */ /* 0x000fda0003f05270 */
[----:B------:R-:W-:Y:S05]  /*9500*/  @P0 BRA `(.L_x_704) ;  /* 0x0000000800f80947 */ /* 0x000fea0003800000 */
[----:B------:R-:W-:Y:S02]  /*9510*/  IMAD.U32 R4, R3, 0x10000, RZ ;  /* 0x0001000003047824 */ /* 0x000fe400078e00ff */
[----:B------:R-:W-:-:S04]  /*9520*/  IMAD.MOV.U32 R25, RZ, RZ, R23 ;  /* 0x000000ffff197224 */ /* 0x000fc800078e0017 */
[----:B------:R-:W0:Y:S02]  /*9530*/  F2I.S64.TRUNC R4, R4 ;  /* 0x0000000400047311 */ /* 0x000e24000020d900 */
[----:B0-----:R0:W-:Y:S01]  /*9540*/  STG.E.64 desc[UR36][R8.64], R4 ;  /* 0x0000000408007986 */ /* 0x0011e2000c101b24 */
[----:B------:R-:W-:Y:S05]  /*9550*/  BRA `(.L_x_699) ;  /* 0x0000000c00947947 */ /* 0x000fea0003800000 */
.L_x_706:
[----:B------:R-:W-:Y:S02]  /*9560*/  IMAD.U32 R3, R3, 0x10000, RZ ;  /* 0x0001000003037824 */ /* 0x000fe400078e00ff */
[----:B------:R-:W-:-:S04]  /*9570*/  IMAD.MOV.U32 R25, RZ, RZ, R23 ;  /* 0x000000ffff197224 */ /* 0x000fc800078e0017 */
[----:B------:R-:W0:Y:S02]  /*9580*/  F2I.FTZ.TRUNC.NTZ R3, R3 ;  /* 0x0000000300037305 */ /* 0x000e24000021f100 */
[----:B0-----:R0:W-:Y:S01]  /*9590*/  STG.E desc[UR36][R8.64], R3 ;  /* 0x0000000308007986 */ /* 0x0011e2000c101924 */
[----:B------:R-:W-:Y:S05]  /*95a0*/  BRA `(.L_x_699) ;  /* 0x0000000c00807947 */ /* 0x000fea0003800000 */
.L_x_705:
[----:B------:R-:W-:Y:S02]  /*95b0*/  IMAD.U32 R3, R3, 0x10000, RZ ;  /* 0x0001000003037824 */ /* 0x000fe400078e00ff */
[----:B------:R-:W-:-:S04]  /*95c0*/  IMAD.MOV.U32 R25, RZ, RZ, R23 ;  /* 0x000000ffff197224 */ /* 0x000fc800078e0017 */
[----:B------:R-:W0:Y:S02]  /*95d0*/  F2I.FTZ.TRUNC.NTZ R3, R3 ;  /* 0x0000000300037305 */ /* 0x000e24000021f100 */
[----:B0-----:R0:W-:Y:S01]  /*95e0*/  STG.E.U16 desc[UR36][R8.64], R3 ;  /* 0x0000000308007986 */ /* 0x0011e2000c101524 */
[----:B------:R-:W-:Y:S05]  /*95f0*/  BRA `(.L_x_699) ;  /* 0x0000000c006c7947 */ /* 0x000fea0003800000 */
.L_x_701:
[----:B------:R-:W-:-:S13]  /*9600*/  ISETP.GT.AND P0, PT, R0, 0x6, PT ;  /* 0x000000060000780c */ /* 0x000fda0003f04270 */
[----:B------:R-:W-:Y:S05]  /*9610*/  @P0 BRA `(.L_x_707) ;  /* 0x0000000000340947 */ /* 0x000fea0003800000 */
[----:B------:R-:W-:-:S13]  /*9620*/  ISETP.NE.AND P0, PT, R0, 0x5, PT ;  /* 0x000000050000780c */ /* 0x000fda0003f05270 */
[----:B------:R-:W-:Y:S05]  /*9630*/  @!P0 BRA `(.L_x_708) ;  /* 0x0000000000188947 */ /* 0x000fea0003800000 */
[----:B------:R-:W-:-:S13]  /*9640*/  ISETP.NE.AND P0, PT, R0, 0x6, PT ;  /* 0x000000060000780c */ /* 0x000fda0003f05270 */
[----:B------:R-:W-:Y:S05]  /*9650*/  @P0 BRA `(.L_x_704) ;  /* 0x0000000800a40947 */ /* 0x000fea0003800000 */
[----:B------:R-:W-:Y:S02]  /*9660*/  IMAD.U32 R3, R3, 0x10000, RZ ;  /* 0x0001000003037824 */ /* 0x000fe400078e00ff */
[----:B------:R-:W-:-:S03]  /*9670*/  IMAD.MOV.U32 R25, RZ, RZ, R23 ;  /* 0x000000ffff197224 */ /* 0x000fc600078e0017 */
[----:B------:R0:W-:Y:S01]  /*9680*/  STG.E desc[UR36][R8.64], R3 ;  /* 0x0000000308007986 */ /* 0x0001e2000c101924 */
[----:B------:R-:W-:Y:S05]  /*9690*/  BRA `(.L_x_699) ;  /* 0x0000000c00447947 */ /* 0x000fea0003800000 */
.L_x_708:
[----:B------:R-:W-:Y:S02]  /*96a0*/  IMAD.U32 R0, R3, 0x10000, RZ ;  /* 0x0001000003007824 */ /* 0x000fe400078e00ff */
[----:B------:R-:W-:-:S03]  /*96b0*/  IMAD.MOV.U32 R25, RZ, RZ, R23 ;  /* 0x000000ffff197224 */ /* 0x000fc600078e0017 */
[----:B------:R-:W-:-:S05]  /*96c0*/  F2FP.F16.F32.PACK_AB R0, RZ, R0 ;  /* 0x00000000ff00723e */ /* 0x000fca00000000ff */
[----:B------:R0:W-:Y:S01]  /*96d0*/  STG.E.U16 desc[UR36][R8.64], R0 ;  /* 0x0000000008007986 */ /* 0x0001e2000c101524 */
[----:B------:R-:W-:Y:S05]  /*96e0*/  BRA `(.L_x_699) ;  /* 0x0000000c00307947 */ /* 0x000fea0003800000 */
.L_x_707:
[----:B------:R-:W-:-:S13]  /*96f0*/  ISETP.NE.AND P0, PT, R0, 0x7, PT ;  /* 0x000000070000780c */ /* 0x000fda0003f05270 */
[----:B------:R-:W-:Y:S05]  /*9700*/  @!P0 BRA `(.L_x_709) ;  /* 0x00000000003c8947 */ /* 0x000fea0003800000 */
[----:B------:R-:W-:-:S13]  /*9710*/  ISETP.NE.AND P0, PT, R0, 0x8, PT ;  /* 0x000000080000780c */ /* 0x000fda0003f05270 */
[----:B------:R-:W-:Y:S05]  /*9720*/  @!P0 BRA `(.L_x_710) ;  /* 0x00000000001c8947 */ /* 0x000fea0003800000 */
[----:B------:R-:W-:-:S13]  /*9730*/  ISETP.NE.AND P0, PT, R0, 0x9, PT ;  /* 0x000000090000780c */ /* 0x000fda0003f05270 */
[----:B------:R-:W-:Y:S05]  /*9740*/  @P0 BRA `(.L_x_704) ;  /* 0x0000000800680947 */ /* 0x000fea0003800000 */
[----:B------:R-:W-:Y:S02]  /*9750*/  IMAD.U32 R4, R3, 0x10000, RZ ;  /* 0x0001000003047824 */ /* 0x000fe400078e00ff */
[----:B------:R-:W-:Y:S02]  /*9760*/  IMAD.MOV.U32 R5, RZ, RZ, RZ ;  /* 0x000000ffff057224 */ /* 0x000fe400078e00ff */
[----:B------:R-:W-:-:S03]  /*9770*/  IMAD.MOV.U32 R25, RZ, RZ, R23 ;  /* 0x000000ffff197224 */ /* 0x000fc600078e0017 */
[----:B------:R0:W-:Y:S01]  /*9780*/  STG.E.64 desc[UR36][R8.64], R4 ;  /* 0x0000000408007986 */ /* 0x0001e2000c101b24 */
[----:B------:R-:W-:Y:S05]  /*9790*/  BRA `(.L_x_699) ;  /* 0x0000000c00047947 */ /* 0x000fea0003800000 */
.L_x_710:
[----:B------:R-:W-:Y:S02]  /*97a0*/  IMAD.U32 R3, R3, 0x10000, RZ ;  /* 0x0001000003037824 */ /* 0x000fe400078e00ff */
[----:B------:R-:W-:-:S03]  /*97b0*/  IMAD.MOV.U32 R25, RZ, RZ, R23 ;  /* 0x000000ffff197224 */ /* 0x000fc600078e0017 */
[----:B------:R-:W-:-:S04]  /*97c0*/  F2FP.F16.F32.PACK_AB R3, RZ, R3 ;  /* 0x00000003ff03723e */ /* 0x000fc800000000ff */
[----:B------:R-:W-:-:S05]  /*97d0*/  PRMT R3, R3, 0x5410, RZ ;  /* 0x0000541003037816 */ /* 0x000fca00000000ff */
[----:B------:R0:W-:Y:S01]  /*97e0*/  STG.E desc[UR36][R8.64], R3 ;  /* 0x0000000308007986 */ /* 0x0001e2000c101924 */
[----:B------:R-:W-:Y:S05]  /*97f0*/  BRA `(.L_x_699) ;  /* 0x0000000800ec7947 */ /* 0x000fea0003800000 */
.L_x_709:
[----:B------:R-:W-:Y:S02]  /*9800*/  IMAD.U32 R4, R3, 0x10000, RZ ;  /* 0x0001000003047824 */ /* 0x000fe400078e00ff */
[----:B------:R-:W-:Y:S02]  /*9810*/  IMAD.MOV.U32 R25, RZ, RZ, R23 ;  /* 0x000000ffff197224 */ /* 0x000fe400078e0017 */
[----:B------:R-:W-:-:S06]  /*9820*/  FMUL.FTZ R4, R4, 1 ;  /* 0x3f80000004047820 */ /* 0x000fcc0000410000 */
[----:B------:R-:W0:Y:S02]  /*9830*/  F2F.F64.F32 R4, R4 ;  /* 0x0000000400047310 */ /* 0x000e240000201800 */
[----:B0-----:R0:W-:Y:S01]  /*9840*/  STG.E.64 desc[UR36][R8.64], R4 ;  /* 0x0000000408007986 */ /* 0x0011e2000c101b24 */
[----:B------:R-:W-:Y:S05]  /*9850*/  BRA `(.L_x_699) ;  /* 0x0000000800d47947 */ /* 0x000fea0003800000 */
.L_x_700:
[----:B------:R-:W-:-:S13]  /*9860*/  ISETP.GT.AND P0, PT, R0, 0x18, PT ;  /* 0x000000180000780c */ /* 0x000fda0003f04270 */
[----:B------:R-:W-:Y:S05]  /*9870*/  @P0 BRA `(.L_x_711) ;  /* 0x0000000400080947 */ /* 0x000fea0003800000 */
        /* <DEDUP_REMOVED lines=8> */
[----:B------:R-:W-:-:S04]  /*9900*/  FSETP.NEU.FTZ.AND P0, PT, R3, RZ, PT ;  /* 0x000000ff0300720b */ /* 0x000fc80003f1d000 */
[----:B------:R-:W-:-:S05]  /*9910*/  SEL R3, RZ, 0x1, !P0 ;  /* 0x00000001ff037807 */ /* 0x000fca0004000000 */
[----:B------:R0:W-:Y:S01]  /*9920*/  STG.E.U8 desc[UR36][R8.64], R3 ;  /* 0x0000000308007986 */ /* 0x0001e2000c101124 */
[----:B------:R-:W-:Y:S05]  /*9930*/  BRA `(.L_x_699) ;  /* 0x00000008009c7947 */ /* 0x000fea0003800000 */
.L_x_713:
[----:B------:R-:W-:Y:S01]  /*9940*/  IMAD.U32 R3, R3, 0x10000, RZ ;  /* 0x0001000003037824 */ /* 0x000fe200078e00ff */
[----:B------:R-:W-:Y:S01]  /*9950*/  CS2R R6, SRZ ;  /* 0x0000000000067805 */ /* 0x000fe2000001ff00 */
[----:B------:R-:W-:Y:S02]  /*9960*/  IMAD.MOV.U32 R25, RZ, RZ, R23 ;  /* 0x000000ffff197224 */ /* 0x000fe400078e0017 */
[----:B------:R-:W-:-:S04]  /*9970*/  FMUL.FTZ R3, R3, 1 ;  /* 0x3f80000003037820 */ /* 0x000fc80000410000 */
[----:B------:R-:W0:Y:S02]  /*9980*/  F2F.F64.F32 R4, R3 ;  /* 0x0000000300047310 */ /* 0x000e240000201800 */
[----:B0-----:R0:W-:Y:S01]  /*9990*/  STG.E.128 desc[UR36][R8.64], R4 ;  /* 0x0000000408007986 */ /* 0x0011e2000c101d24 */
[----:B------:R-:W-:Y:S05]  /*99a0*/  BRA `(.L_x_699) ;  /* 0x0000000800807947 */ /* 0x000fea0003800000 */
.L_x_712:
[----:B------:R-:W-:-:S13]  /*99b0*/  ISETP.NE.AND P0, PT, R0, 0xf, PT ;  /* 0x0000000f0000780c */ /* 0x000fda0003f05270 */
[----:B------:R-:W-:Y:S05]  /*99c0*/  @!P0 BRA `(.L_x_714) ;  /* 0x0000000000a88947 */ /* 0x000fea0003800000 */
[----:B------:R-:W-:-:S13]  /*99d0*/  ISETP.NE.AND P0, PT, R0, 0x17, PT ;  /* 0x000000170000780c */ /* 0x000fda0003f05270 */
[----:B------:R-:W-:Y:S05]  /*99e0*/  @!P0 BRA `(.L_x_715) ;  /* 0x0000000000508947 */ /* 0x000fea0003800000 */
[----:B------:R-:W-:-:S13]  /*99f0*/  ISETP.NE.AND P0, PT, R0, 0x18, PT ;  /* 0x000000180000780c */ /* 0x000fda0003f05270 */
[----:B------:R-:W-:Y:S05]  /*9a00*/  @P0 BRA `(.L_x_704) ;  /* 0x0000000400b80947 */ /* 0x000fea0003800000 */
[----:B------:R-:W-:Y:S01]  /*9a10*/  IMAD.U32 R6, R3, 0x10000, RZ ;  /* 0x0001000003067824 */ /* 0x000fe200078e00ff */
[----:B------:R-:W-:Y:S01]  /*9a20*/  BSSY.RECONVERGENT B0, `(.L_x_716) ;  /* 0x000000c000007945 */ /* 0x000fe20003800200 */
[----:B------:R-:W-:-:S03]  /*9a30*/  IMAD.MOV.U32 R0, RZ, RZ, 0x7f ;  /* 0x0000007fff007424 */ /* 0x000fc600078e00ff */
        /* <DEDUP_REMOVED lines=10> */
.L_x_717:
[----:B------:R-:W-:Y:S05]  /*9ae0*/  BSYNC.RECONVERGENT B0 ;  /* 0x0000000000007941 */ /* 0x000fea0003800200 */
.L_x_716:
[----:B------:R-:W-:Y:S01]  /*9af0*/  LOP3.LUT R5, R0, 0x80, R5, 0xf8, !PT ;  /* 0x0000008000057812 */ /* 0x000fe200078ef805 */
[----:B------:R-:W-:-:S04]  /*9b00*/  IMAD.MOV.U32 R25, RZ, RZ, R23 ;  /* 0x000000ffff197224 */ /* 0x000fc800078e0017 */
[----:B------:R0:W-:Y:S01]  /*9b10*/  STG.E.U8 desc[UR36][R8.64], R5 ;  /* 0x0000000508007986 */ /* 0x0001e2000c101124 */
[----:B------:R-:W-:Y:S05]  /*9b20*/  BRA `(.L_x_699) ;  /* 0x0000000800207947 */ /* 0x000fea0003800000 */
.L_x_715:
[----:B------:R-:W-:Y:S01]  /*9b30*/  IMAD.U32 R6, R3, 0x10000, RZ ;  /* 0x0001000003067824 */ /* 0x000fe200078e00ff */
[----:B------:R-:W-:Y:S04]  /*9b40*/  BSSY.RECONVERGENT B0, `(.L_x_718) ;  /* 0x000000e000007945 */ /* 0x000fe80003800200 */
[----:B------:R-:W-:Y:S02]  /*9b50*/  LOP3.LUT R4, R6, 0x7fffffff, RZ, 0xc0, !PT ;  /* 0x7fffffff06047812 */ /* 0x000fe400078ec0ff */
[----:B------:R-:W-:Y:S02]  /*9b60*/  SHF.R.U32.HI R5, RZ, 0x18, R6 ;  /* 0x00000018ff057819 */ /* 0x000fe40000011606 */
[----:B------:R-:W-:-:S13]  /*9b70*/  ISETP.GE.U32.AND P1, PT, R4, 0x47800000, PT ;  /* 0x478000000400780c */ /* 0x000fda0003f26070 */
[----:B------:R-:W-:Y:S01]  /*9b80*/  @P1 IMAD.MOV.U32 R0, RZ, RZ, 0x7f ;  /* 0x0000007fff001424 */ /* 0x000fe200078e00ff */
        /* <DEDUP_REMOVED lines=9> */
.L_x_719:
[----:B------:R-:W-:Y:S05]  /*9c20*/  BSYNC.RECONVERGENT B0 ;  /* 0x0000000000007941 */ /* 0x000fea0003800200 */
.L_x_718:
[----:B------:R-:W-:Y:S01]  /*9c30*/  LOP3.LUT R5, R0, 0x80, R5, 0xf8, !PT ;  /* 0x0000008000057812 */ /* 0x000fe200078ef805 */
[----:B------:R-:W-:-:S04]  /*9c40*/  IMAD.MOV.U32 R25, RZ, RZ, R23 ;  /* 0x000000ffff197224 */ /* 0x000fc800078e0017 */
[----:B------:R0:W-:Y:S01]  /*9c50*/  STG.E.U8 desc[UR36][R8.64], R5 ;  /* 0x0000000508007986 */ /* 0x0001e2000c101124 */
[----:B------:R-:W-:Y:S05]  /*9c60*/  BRA `(.L_x_699) ;  /* 0x0000000400d07947 */ /* 0x000fea0003800000 */
.L_x_714:
[----:B------:R0:W-:Y:S01]  /*9c70*/  STG.E.U16 desc[UR36][R8.64], R3 ;  /* 0x0000000308007986 */ /* 0x0001e2000c101524 */
[----:B------:R-:W-:Y:S01]  /*9c80*/  IMAD.MOV.U32 R25, RZ, RZ, R23 ;  /* 0x000000ffff197224 */ /* 0x000fe200078e0017 */
[----:B------:R-:W-:Y:S06]  /*9c90*/  BRA `(.L_x_699) ;  /* 0x0000000400c47947 */ /* 0x000fec0003800000 */
.L_x_711:
[----:B------:R-:W-:-:S13]  /*9ca0*/  ISETP.GT.AND P0, PT, R0, 0x1b, PT ;  /* 0x0000001b0000780c */ /* 0x000fda0003f04270 */
[----:B------:R-:W-:Y:S05]  /*9cb0*/  @P0 BRA `(.L_x_720) ;  /* 0x0000000000f40947 */ /* 0x000fea0003800000 */
        /* <DEDUP_REMOVED lines=8> */
[----:B------:R-:W0:Y:S02]  /*9d40*/  F2I.FTZ.U32.TRUNC.NTZ R3, R3 ;  /* 0x0000000300037305 */ /* 0x000e24000021f000 */
[----:B0-----:R0:W-:Y:S01]  /*9d50*/  STG.E.U16 desc[UR36][R8.64], R3 ;  /* 0x0000000308007986 */ /* 0x0011e2000c101524 */
[----:B------:R-:W-:Y:S05]  /*9d60*/  BRA `(.L_x_699) ;  /* 0x0000000400907947 */ /* 0x000fea0003800000 */
.L_x_722:
[----:B------:R-:W-:Y:S01]  /*9d70*/  IMAD.U32 R3, R3, 0x10000, RZ ;  /* 0x0001000003037824 */ /* 0x000fe200078e00ff */
[----:B------:R-:W-:Y:S01]  /*9d80*/  BSSY.RECONVERGENT B0, `(.L_x_723) ;  /* 0x0000014000007945 */ /* 0x000fe20003800200 */
[----:B------:R-:W-:-:S03]  /*9d90*/  IMAD.MOV.U32 R4, RZ, RZ, 0x80 ;  /* 0x00000080ff047424 */ /* 0x000fc600078e00ff */
[----:B------:R-:W-:-:S04]  /*9da0*/  LOP3.LUT R0, R3, 0x7fffffff, RZ, 0xc0, !PT ;  /* 0x7fffffff03007812 */ /* 0x000fc800078ec0ff */
[----:B------:R-:W-:-:S13]  /*9db0*/  ISETP.GT.U32.AND P0, PT, R0, 0x437fffff, PT ;  /* 0x437fffff0000780c */ /* 0x000fda0003f04070 */
[----:B------:R-:W-:Y:S05]  /*9dc0*/  @P0 BRA `(.L_x_724) ;  /* 0x00000000003c0947 */ /* 0x000fea0003800000 */
[----:B------:R-:W-:-:S13]  /*9dd0*/  ISETP.GT.U32.AND P0, PT, R0, 0x3bffffff, PT ;  /* 0x3bffffff0000780c */ /* 0x000fda0003f04070 */
[----:B------:R-:W-:Y:S05]  /*9de0*/  @P0 BRA `(.L_x_725) ;  /* 0x0000000000140947 */ /* 0x000fea0003800000 */
[----:B------:R-:W-:Y:S01]  /*9df0*/  FADD.FTZ R0, R0, 8192 ;  /* 0x4600000000007421 */ /* 0x000fe20000010000 */
[----:B------:R-:W-:-:S04]  /*9e00*/  PRMT R4, RZ, 0x7610, R4 ;  /* 0x00007610ff047816 */ /* 0x000fc80000000004 */
[----:B------:R-:W-:-:S13]  /*9e10*/  LOP3.LUT P0, R0, R0, 0xff, RZ, 0xc0, !PT ;  /* 0x000000ff00007812 */ /* 0x000fda000780c0ff */
[----:B------:R-:W-:Y:S05]  /*9e20*/  @!P0 BRA `(.L_x_724) ;  /* 0x0000000000248947 */ /* 0x000fea0003800000 */
[----:B------:R-:W-:Y:S05]  /*9e30*/  BRA `(.L_x_726) ;  /* 0x0000000000147947 */ /* 0x000fea0003800000 */
.L_x_725:
[----:B------:R-:W-:-:S04]  /*9e40*/  SHF.R.U32.HI R0, RZ, 0x14, R3 ;  /* 0x00000014ff007819 */ /* 0x000fc80000011603 */
[----:B------:R-:W-:-:S04]  /*9e50*/  LOP3.LUT R0, R0, 0x1, RZ, 0xc0, !PT ;  /* 0x0000000100007812 */ /* 0x000fc800078ec0ff */
[----:B------:R-:W-:-:S04]  /*9e60*/  IADD3 R0, PT, PT, R3, 0x487ffff, R0 ;  /* 0x0487ffff03007810 */ /* 0x000fc80007ffe000 */
[----:B------:R-:W-:-:S04]  /*9e70*/  SHF.R.U32.HI R0, RZ, 0x14, R0 ;  /* 0x00000014ff007819 */ /* 0x000fc80000011600 */
[----:B------:R-:W-:-:S07]  /*9e80*/  LOP3.LUT R0, R0, 0xff, RZ, 0xc0, !PT ;  /* 0x000000ff00007812 */ /* 0x000fce00078ec0ff */
.L_x_726:
[----:B------:R-:W-:-:S04]  /*9e90*/  SHF.R.U32.HI R3, RZ, 0x18, R3 ;  /* 0x00000018ff037819 */ /* 0x000fc80000011603 */
[----:B------:R-:W-:-:S04]  /*9ea0*/  LOP3.LUT R0, R0, 0x80, R3, 0xf8, !PT ;  /* 0x0000008000007812 */ /* 0x000fc800078ef803 */
[----:B------:R-:W-:-:S07]  /*9eb0*/  PRMT R4, R0, 0x7610, R4 ;  /* 0x0000761000047816 */ /* 0x000fce0000000004 */
.L_x_724:
[----:B------:R-:W-:Y:S05]  /*9ec0*/  BSYNC.RECONVERGENT B0 ;  /* 0x0000000000007941 */ /* 0x000fea0003800200 */
.L_x_723:
[----:B------:R0:W-:Y:S01]  /*9ed0*/  STG.E.U8 desc[UR36][R8.64], R4 ;  /* 0x0000000408007986 */ /* 0x0001e2000c101124 */
[----:B------:R-:W-:Y:S01]  /*9ee0*/  IMAD.MOV.U32 R25, RZ, RZ, R23 ;  /* 0x000000ffff197224 */ /* 0x000fe200078e0017 */
[----:B------:R-:W-:Y:S06]  /*9ef0*/  BRA `(.L_x_699) ;  /* 0x00000004002c7947 */ /* 0x000fec0003800000 */
.L_x_721:
        /* <DEDUP_REMOVED lines=13> */
.L_x_729:
[----:B------:R-:W-:-:S04]  /*9fd0*/  SHF.R.U32.HI R0, RZ, 0x15, R3 ;  /* 0x00000015ff007819 */ /* 0x000fc80000011603 */
[----:B------:R-:W-:-:S04]  /*9fe0*/  LOP3.LUT R0, R0, 0x1, RZ, 0xc0, !PT ;  /* 0x0000000100007812 */ /* 0x000fc800078ec0ff */
[----:B------:R-:W-:-:S04]  /*9ff0*/  IADD3 R0, PT, PT, R3, 0x88fffff, R0 ;  /* 0x088fffff03007810 */ /* 0x000fc80007ffe000 */
[----:B------:R-:W-:-:S04]  /*a000*/  SHF.R.U32.HI R0, RZ, 0x15, R0 ;  /* 0x00000015ff007819 */ /* 0x000fc80000011600 */
[----:B------:R-:W-:-:S07]  /*a010*/  LOP3.LUT R0, R0, 0xff, RZ, 0xc0, !PT ;  /* 0x000000ff00007812 */ /* 0x000fce00078ec0ff */
.L_x_730:
[----:B------:R-:W-:-:S04]  /*a020*/  SHF.R.U32.HI R3, RZ, 0x18, R3 ;  /* 0x00000018ff037819 */ /* 0x000fc80000011603 */
[----:B------:R-:W-:-:S04]  /*a030*/  LOP3.LUT R0, R0, 0x80, R3, 0xf8, !PT ;  /* 0x0000008000007812 */ /* 0x000fc800078ef803 */
[----:B------:R-:W-:-:S07]  /*a040*/  PRMT R4, R0, 0x7610, R4 ;  /* 0x0000761000047816 */ /* 0x000fce0000000004 */
.L_x_728:
[----:B------:R-:W-:Y:S05]  /*a050*/  BSYNC.RECONVERGENT B0 ;  /* 0x0000000000007941 */ /* 0x000fea0003800200 */
.L_x_727:
[----:B------:R0:W-:Y:S01]  /*a060*/  STG.E.U8 desc[UR36][R8.64], R4 ;  /* 0x0000000408007986 */ /* 0x0001e2000c101124 */
[----:B------:R-:W-:Y:S01]  /*a070*/  IMAD.MOV.U32 R25, RZ, RZ, R23 ;  /* 0x000000ffff197224 */ /* 0x000fe200078e0017 */
[----:B------:R-:W-:Y:S06]  /*a080*/  BRA `(.L_x_699) ;  /* 0x0000000000c87947 */ /* 0x000fec0003800000 */
.L_x_720:
[----:B------:R-:W-:-:S13]  /*a090*/  ISETP.NE.AND P0, PT, R0, 0x1c, PT ;  /* 0x0000001c0000780c */ /* 0x000fda0003f05270 */
[----:B------:R-:W-:Y:S05]  /*a0a0*/  @!P0 BRA `(.L_x_731) ;  /* 0x0000000000b08947 */ /* 0x000fea0003800000 */
[----:B------:R-:W-:-:S13]  /*a0b0*/  ISETP.NE.AND P0, PT, R0, 0x1d, PT ;  /* 0x0000001d0000780c */ /* 0x000fda0003f05270 */
[----:B------:R-:W-:Y:S05]  /*a0c0*/  @!P0 BRA `(.L_x_732) ;  /* 0x0000000000948947 */ /* 0x000fea0003800000 */
[----:B------:R-:W-:-:S13]  /*a0d0*/  ISETP.NE.AND P0, PT, R0, 0x2c, PT ;  /* 0x0000002c0000780c */ /* 0x000fda0003f05270 */
[----:B------:R-:W-:Y:S05]  /*a0e0*/  @!P0 BRA `(.L_x_733) ;  /* 0x0000000000488947 */ /* 0x000fea0003800000 */
.L_x_704:
[----:B------:R-:W-:Y:S01]  /*a0f0*/  MOV R14, 0x0 ;  /* 0x00000000000e7802 */ /* 0x000fe20000000f00 */
[----:B------:R-:W0:Y:S01]  /*a100*/  LDCU.64 UR6, c[0x4][0x128] ;  /* 0x01002500ff0677ac */ /* 0x000e220008000a00 */
[----:B------:R-:W-:Y:S02]  /*a110*/  IMAD.MOV.U32 R8, RZ, RZ, 0x65 ;  /* 0x00000065ff087424 */ /* 0x000fe400078e00ff */
[----:B------:R-:W-:Y:S01]  /*a120*/  IMAD.MOV.U32 R12, RZ, RZ, 0x1 ;  /* 0x00000001ff0c7424 */ /* 0x000fe200078e00ff */
[----:B------:R-:W1:Y:S01]  /*a130*/  LDCU.64 UR8, c[0x4][0x130] ;  /* 0x01002600ff0877ac */ /* 0x000e620008000a00 */
[----:B------:R-:W2:Y:S01]  /*a140*/  LDC.64 R14, c[0x4][R14] ;  /* 0x010000000e0e7b82 */ /* 0x000ea20000000a00 */
[----:B------:R-:W-:Y:S01]  /*a150*/  IMAD.MOV.U32 R13, RZ, RZ, RZ ;  /* 0x000000ffff0d7224 */ /* 0x000fe200078e00ff */
[----:B------:R-:W5:Y:S01]  /*a160*/  LDCU.64 UR4, c[0x4][0x40] ;  /* 0x01000800ff0477ac */ /* 0x000f620008000a00 */
[----:B0-----:R-:W-:Y:S02]  /*a170*/  IMAD.U32 R4, RZ, RZ, UR6 ;  /* 0x00000006ff047e24 */ /* 0x001fe4000f8e00ff */
[----:B------:R-:W-:-:S02]  /*a180*/  IMAD.U32 R5, RZ, RZ, UR7 ;  /* 0x00000007ff057e24 */ /* 0x000fc4000f8e00ff */
[----:B-1----:R-:W-:Y:S02]  /*a190*/  IMAD.U32 R6, RZ, RZ, UR8 ;  /* 0x00000008ff067e24 */ /* 0x002fe4000f8e00ff */
[----:B------:R-:W-:Y:S02]  /*a1a0*/  IMAD.U32 R7, RZ, RZ, UR9 ;  /* 0x00000009ff077e24 */ /* 0x000fe4000f8e00ff */
[----:B-----5:R-:W-:Y:S02]  /*a1b0*/  IMAD.U32 R10, RZ, RZ, UR4 ;  /* 0x00000004ff0a7e24 */ /* 0x020fe4000f8e00ff */
[----:B------:R-:W-:-:S07]  /*a1c0*/  IMAD.U32 R11, RZ, RZ, UR5 ;  /* 0x00000005ff0b7e24 */ /* 0x000fce000f8e00ff */
[----:B------:R-:W-:-:S07]  /*a1d0*/  LEPC R20, `(.L_x_734) ;  /* 0x000000001014794e */ /* 0x000fce0000000000 */
[----:B--234-:R-:W-:Y:S05]  /*a1e0*/  CALL.ABS.NOINC R14 ;  /* 0x000000000e007343 */ /* 0x01cfea0003c00000 */
.L_x_734:
[----:B------:R-:W-:Y:S01]  /*a1f0*/  IMAD.MOV.U32 R25, RZ, RZ, R23 ;  /* 0x000000ffff197224 */ /* 0x000fe200078e0017 */
[----:B------:R-:W-:Y:S06]  /*a200*/  BRA `(.L_x_699) ;  /* 0x0000000000687947 */ /* 0x000fec0003800000 */
.L_x_733:
[----:B------:R-:W-:Y:S02]  /*a210*/  IMAD.U32 R4, R3, 0x10000, RZ ;  /* 0x0001000003047824 */ /* 0x000fe400078e00ff */
[----:B------:R-:W-:-:S03]  /*a220*/  IMAD.MOV.U32 R25, RZ, RZ, R23 ;  /* 0x000000ffff197224 */ /* 0x000fc600078e0017 */
[----:B------:R-:W-:-:S04]  /*a230*/  SHF.R.U32.HI R5, RZ, 0x17, R4 ;  /* 0x00000017ff057819 */ /* 0x000fc80000011604 */
[----:B------:R-:W-:-:S04]  /*a240*/  LOP3.LUT R3, R5, 0xff, RZ, 0xc0, !PT ;  /* 0x000000ff05037812 */ /* 0x000fc800078ec0ff */
[----:B------:R-:W-:-:S13]  /*a250*/  ISETP.NE.AND P2, PT, R3, 0xff, PT ;  /* 0x000000ff0300780c */ /* 0x000fda0003f45270 */
[--C-:B------:R-:W-:Y:S02]  /*a260*/  @P2 SHF.R.U32.HI R0, RZ, 0x16, R4.reuse ;  /* 0x00000016ff002819 */ /* 0x100fe40000011604 */
        /* <DEDUP_REMOVED lines=11> */
.L_x_732:
[----:B------:R-:W-:Y:S02]  /*a320*/  IMAD.U32 R4, R3, 0x10000, RZ ;  /* 0x0001000003047824 */ /* 0x000fe400078e00ff */
[----:B------:R-:W-:-:S04]  /*a330*/  IMAD.MOV.U32 R25, RZ, RZ, R23 ;  /* 0x000000ffff197224 */ /* 0x000fc800078e0017 */
[----:B------:R-:W0:Y:S02]  /*a340*/  F2I.U64.TRUNC R4, R4 ;  /* 0x0000000400047311 */ /* 0x000e24000020d800 */
[----:B0-----:R0:W-:Y:S01]  /*a350*/  STG.E.64 desc[UR36][R8.64], R4 ;  /* 0x0000000408007986 */ /* 0x0011e2000c101b24 */
[----:B------:R-:W-:Y:S05]  /*a360*/  BRA `(.L_x_699) ;  /* 0x0000000000107947 */ /* 0x000fea0003800000 */
.L_x_731:
[----:B------:R-:W-:Y:S02]  /*a370*/  IMAD.U32 R3, R3, 0x10000, RZ ;  /* 0x0001000003037824 */ /* 0x000fe400078e00ff */
[----:B------:R-:W-:-:S04]  /*a380*/  IMAD.MOV.U32 R25, RZ, RZ, R23 ;  /* 0x000000ffff197224 */ /* 0x000fc800078e0017 */
[----:B------:R-:W0:Y:S02]  /*a390*/  F2I.FTZ.U32.TRUNC.NTZ R3, R3 ;  /* 0x0000000300037305 */ /* 0x000e24000021f000 */
[----:B0-----:R0:W-:Y:S02]  /*a3a0*/  STG.E desc[UR36][R8.64], R3 ;  /* 0x0000000308007986 */ /* 0x0011e4000c101924 */
.L_x_699:
[----:B------:R-:W-:Y:S05]  /*a3b0*/  BSYNC.RECONVERGENT B6 ;  /* 0x0000000000067941 */ /* 0x000fea0003800200 */
.L_x_698:
[----:B------:R-:W-:Y:S01]  /*a3c0*/  ISETP.GE.AND P0, PT, R25, R16, PT ;  /* 0x000000101900720c */ /* 0x000fe20003f06270 */
[----:B------:R-:W-:-:S12]  /*a3d0*/  BSSY.RECONVERGENT B6, `(.L_x_735) ;  /* 0x00001f0000067945 */ /* 0x000fd80003800200 */
[----:B------:R-:W-:Y:S05]  /*a3e0*/  @P0 BRA `(.L_x_736) ;  /* 0x0000001c00b80947 */ /* 0x000fea0003800000 */
[----:B------:R-:W1:Y:S01]  /*a3f0*/  LDCU UR4, c[0x0][0x3b4] ;  /* 0x00007680ff0477ac */ /* 0x000e620008000800 */
[----:B0-----:R-:W0:Y:S01]  /*a400*/  LDC.64 R8, c[0x0][0x388] ;  /* 0x0000e200ff087b82 */ /* 0x001e220000000a00 */
[----:B-----5:R-:W-:Y:S01]  /*a410*/  IMAD R0, R2, 0x200, R25 ;  /* 0x0000020002007824 */ /* 0x020fe200078e0219 */
[----:B--2---:R-:W-:-:S03]  /*a420*/  PRMT R4, R17, 0x9910, RZ ;  /* 0x0000991011047816 */ /* 0x004fc600000000ff */
[----:B-1----:R-:W-:Y:S02]  /*a430*/  IMAD R3, R0, UR4, RZ ;  /* 0x0000000400037c24 */ /* 0x002fe4000f8e02ff */
[----:B------:R-:W-:-:S05]  /*a440*/  IMAD.MOV.U32 R0, RZ, RZ, R4 ;  /* 0x000000ffff007224 */ /* 0x000fca00078e0004 */
[----:B------:R-:W-:Y:S02]  /*a450*/  ISETP.GT.AND P1, PT, R0, 0x9, PT ;  /* 0x000000090000780c */ /* 0x000fe40003f24270 */
[----:B0-----:R-:W-:-:S05]  /*a460*/  IADD3 R8, P0, PT, R3, R8, RZ ;  /* 0x0000000803087210 */ /* 0x001fca0007f1e0ff */
        /* <DEDUP_REMOVED lines=10> */
[----:B------:R-:W-:-:S04]  /*a510*/  IMAD.U32 R22, R22, 0x10000, RZ ;  /* 0x0001000016167824 */ /* 0x000fc800078e00ff */
[----:B------:R-:W0:Y:S02]  /*a520*/  F2I.FTZ.TRUNC.NTZ R3, R22 ;  /* 0x0000001600037305 */ /* 0x000e24000021f100 */
[----:B0-----:R0:W-:Y:S01]  /*a530*/  STG.E.U8 desc[UR36][R8.64], R3 ;  /* 0x0000000308007986 */ /* 0x0011e2000c101124 */
[----:B------:R-:W-:Y:S05]  /*a540*/  BRA `(.L_x_742) ;  /* 0x0000000c007c7947 */ /* 0x000fea0003800000 */
.L_x_740:
[----:B------:R-:W-:-:S06]  /*a550*/  IMAD.U32 R5, R22, 0x10000, RZ ;  /* 0x0001000016057824 */ /* 0x000fcc00078e00ff */
[----:B------:R-:W0:Y:S02]  /*a560*/  F2I.S64.TRUNC R4, R5 ;  /* 0x0000000500047311 */ /* 0x000e24000020d900 */
[----:B0-----:R0:W-:Y:S01]  /*a570*/  STG.E.U8 desc[UR36][R8.64], R4 ;  /* 0x0000000408007986 */ /* 0x0011e2000c101124 */
[----:B------:R-:W-:Y:S05]  /*a580*/  BRA `(.L_x_742) ;  /* 0x0000000c006c7947 */ /* 0x000fea0003800000 */
.L_x_739:
[----:B------:R-:W-:-:S13]  /*a590*/  ISETP.NE.AND P0, PT, R0, 0x2, PT ;  /* 0x000000020000780c */ /* 0x000fda0003f05270 */
[----:B------:R-:W-:Y:S05]  /*a5a0*/  @!P0 BRA `(.L_x_743) ;  /* 0x0000000000308947 */ /* 0x000fea0003800000 */
[----:B------:R-:W-:-:S13]  /*a5b0*/  ISETP.NE.AND P0, PT, R0, 0x3, PT ;  /* 0x000000030000780c */ /* 0x000fda0003f05270 */
[----:B------:R-:W-:Y:S05]  /*a5c0*/  @!P0 BRA `(.L_x_744) ;  /* 0x0000000000188947 */ /* 0x000fea0003800000 */
[----:B------:R-:W-:-:S13]  /*a5d0*/  ISETP.NE.AND P0, PT, R0, 0x4, PT ;  /* 0x000000040000780c */ /* 0x000fda0003f05270 */
[----:B------:R-:W-:Y:S05]  /*a5e0*/  @P0 BRA `(.L_x_741) ;  /* 0x0000000800780947 */ /* 0x000fea0003800000 */
[----:B------:R-:W-:-:S06]  /*a5f0*/  IMAD.U32 R4, R22, 0x10000, RZ ;  /* 0x0001000016047824 */ /* 0x000fcc00078e00ff */
[----:B------:R-:W0:Y:S02]  /*a600*/  F2I.S64.TRUNC R4, R4 ;  /* 0x0000000400047311 */ /* 0x000e24000020d900 */
[----:B0-----:R0:W-:Y:S01]  /*a610*/  STG.E.64 desc[UR36][R8.64], R4 ;  /* 0x0000000408007986 */ /* 0x0011e2000c101b24 */
[----:B------:R-:W-:Y:S05]  /*a620*/  BRA `(.L_x_742) ;  /* 0x0000000c00447947 */ /* 0x000fea0003800000 */
.L_x_744:
[----:B------:R-:W-:-:S04]  /*a630*/  IMAD.U32 R22, R22, 0x10000, RZ ;  /* 0x0001000016167824 */ /* 0x000fc800078e00ff */
[----:B------:R-:W0:Y:S02]  /*a640*/  F2I.FTZ.TRUNC.NTZ R3, R22 ;  /* 0x0000001600037305 */ /* 0x000e24000021f100 */
[----:B0-----:R0:W-:Y:S01]  /*a650*/  STG.E desc[UR36][R8.64], R3 ;  /* 0x0000000308007986 */ /* 0x0011e2000c101924 */
[----:B------:R-:W-:Y:S05]  /*a660*/  BRA `(.L_x_742) ;  /* 0x0000000c00347947 */ /* 0x000fea0003800000 */
.L_x_743:
[----:B------:R-:W-:-:S04]  /*a670*/  IMAD.U32 R22, R22, 0x10000, RZ ;  /* 0x0001000016167824 */ /* 0x000fc800078e00ff */
[----:B------:R-:W0:Y:S02]  /*a680*/  F2I.FTZ.TRUNC.NTZ R3, R22 ;  /* 0x0000001600037305 */ /* 0x000e24000021f100 */
[----:B0-----:R0:W-:Y:S01]  /*a690*/  STG.E.U16 desc[UR36][R8.64], R3 ;  /* 0x0000000308007986 */ /* 0x0011e2000c101524 */
[----:B------:R-:W-:Y:S05]  /*a6a0*/  BRA `(.L_x_742) ;  /* 0x0000000c00247947 */ /* 0x000fea0003800000 */
.L_x_738:
[----:B------:R-:W-:-:S13]  /*a6b0*/  ISETP.GT.AND P0, PT, R0, 0x6, PT ;  /* 0x000000060000780c */ /* 0x000fda0003f04270 */
[----:B------:R-:W-:Y:S05]  /*a6c0*/  @P0 BRA `(.L_x_745) ;  /* 0x00000000002c0947 */ /* 0x000fea0003800000 */
[----:B------:R-:W-:-:S13]  /*a6d0*/  ISETP.NE.AND P0, PT, R0, 0x5, PT ;  /* 0x000000050000780c */ /* 0x000fda0003f05270 */
[----:B------:R-:W-:Y:S05]  /*a6e0*/  @!P0 BRA `(.L_x_746) ;  /* 0x0000000000148947 */ /* 0x000fea0003800000 */
[----:B------:R-:W-:-:S13]  /*a6f0*/  ISETP.NE.AND P0, PT, R0, 0x6, PT ;  /* 0x000000060000780c */ /* 0x000fda0003f05270 */
[----:B------:R-:W-:Y:S05]  /*a700*/  @P0 BRA `(.L_x_741) ;  /* 0x0000000800300947 */ /* 0x000fea0003800000 */
[----:B------:R-:W-:-:S05]  /*a710*/  IMAD.U32 R3, R22, 0x10000, RZ ;  /* 0x0001000016037824 */ /* 0x000fca00078e00ff */
[----:B------:R0:W-:Y:S01]  /*a720*/  STG.E desc[UR36][R8.64], R3 ;  /* 0x0000000308007986 */ /* 0x0001e2000c101924 */
[----:B------:R-:W-:Y:S05]  /*a730*/  BRA `(.L_x_742) ;  /* 0x0000000c00007947 */ /* 0x000fea0003800000 */
.L_x_746:
[----:B------:R-:W-:-:S05]  /*a740*/  IMAD.U32 R0, R22, 0x10000, RZ ;  /* 0x0001000016007824 */ /* 0x000fca00078e00ff */
[----:B------:R-:W-:-:S05]  /*a750*/  F2FP.F16.F32.PACK_AB R0, RZ, R0 ;  /* 0x00000000ff00723e */ /* 0x000fca00000000ff */
[----:B------:R0:W-:Y:S01]  /*a760*/  STG.E.U16 desc[UR36][R8.64], R0 ;  /* 0x0000000008007986 */ /* 0x0001e2000c101524 */
[----:B------:R-:W-:Y:S05]  /*a770*/  BRA `(.L_x_742) ;  /* 0x0000000800f07947 */ /* 0x000fea0003800000 */
.L_x_745:
[----:B------:R-:W-:-:S13]  /*a780*/  ISETP.NE.AND P0, PT, R0, 0x7, PT ;  /* 0x000000070000780c */ /* 0x000fda0003f05270 */
[----:B------:R-:W-:Y:S05]  /*a790*/  @!P0 BRA `(.L_x_747) ;  /* 0x0000000000348947 */ /* 0x000fea0003800000 */
[----:B------:R-:W-:-:S13]  /*a7a0*/  ISETP.NE.AND P0, PT, R0, 0x8, PT ;  /* 0x000000080000780c */ /* 0x000fda0003f05270 */
[----:B------:R-:W-:Y:S05]  /*a7b0*/  @!P0 BRA `(.L_x_748) ;  /* 0x0000000000188947 */ /* 0x000fea0003800000 */
[----:B------:R-:W-:-:S13]  /*a7c0*/  ISETP.NE.AND P0, PT, R0, 0x9, PT ;  /* 0x000000090000780c */ /* 0x000fda0003f05270 */
[----:B------:R-:W-:Y:S05]  /*a7d0*/  @P0 BRA `(.L_x_741) ;  /* 0x0000000400fc0947 */ /* 0x000fea0003800000 */
[----:B------:R-:W-:Y:S02]  /*a7e0*/  IMAD.U32 R22, R22, 0x10000, RZ ;  /* 0x0001000016167824 */ /* 0x000fe400078e00ff */
[----:B------:R-:W-:-:S05]  /*a7f0*/  IMAD.MOV.U32 R23, RZ, RZ, RZ ;  /* 0x000000ffff177224 */ /* 0x000fca00078e00ff */
[----:B------:R1:W-:Y:S01]  /*a800*/  STG.E.64 desc[UR36][R8.64], R22 ;  /* 0x0000001608007986 */ /* 0x0003e2000c101b24 */
[----:B------:R-:W-:Y:S05]  /*a810*/  BRA `(.L_x_742) ;  /* 0x0000000800c87947 */ /* 0x000fea0003800000 */
.L_x_748:
[----:B------:R-:W-:-:S05]  /*a820*/  IMAD.U32 R22, R22, 0x10000, RZ ;  /* 0x0001000016167824 */ /* 0x000fca00078e00ff */
[----:B------:R-:W-:-:S04]  /*a830*/  F2FP.F16.F32.PACK_AB R3, RZ, R22 ;  /* 0x00000016ff03723e */ /* 0x000fc800000000ff */
[----:B------:R-:W-:-:S05]  /*a840*/  PRMT R3, R3, 0x5410, RZ ;  /* 0x0000541003037816 */ /* 0x000fca00000000ff */
[----:B------:R2:W-:Y:S01]  /*a850*/  STG.E desc[UR36][R8.64], R3 ;  /* 0x0000000308007986 */ /* 0x0005e2000c101924 */
[----:B------:R-:W-:Y:S05]  /*a860*/  BRA `(.L_x_742) ;  /* 0x0000000800b47947 */ /* 0x000fea0003800000 */
.L_x_747:
[----:B------:R-:W-:-:S04]  /*a870*/  IMAD.U32 R4, R22, 0x10000, RZ ;  /* 0x0001000016047824 */ /* 0x000fc800078e00ff */
[----:B------:R-:W-:-:S06]  /*a880*/  FMUL.FTZ R4, R4, 1 ;  /* 0x3f80000004047820 */ /* 0x000fcc0000410000 */
[----:B------:R-:W0:Y:S02]  /*a890*/  F2F.F64.F32 R4, R4 ;  /* 0x0000000400047310 */ /* 0x000e240000201800 */
[----:B0-----:R0:W-:Y:S01]  /*a8a0*/  STG.E.64 desc[UR36][R8.64], R4 ;  /* 0x0000000408007986 */ /* 0x0011e2000c101b24 */
[----:B------:R-:W-:Y:S05]  /*a8b0*/  BRA `(.L_x_742) ;  /* 0x0000000800a07947 */ /* 0x000fea0003800000 */
.L_x_737:
[----:B------:R-:W-:-:S13]  /*a8c0*/  ISETP.GT.AND P0, PT, R0, 0x18, PT ;  /* 0x000000180000780c */ /* 0x000fda0003f04270 */
[----:B------:R-:W-:Y:S05]  /*a8d0*/  @!P0 BRA `(.L_x_749) ;  /* 0x0000000400608947 */ /* 0x000fea0003800000 */
        /* <DEDUP_REMOVED lines=8> */
[----:B------:R-:W-:-:S06]  /*a960*/  IMAD.U32 R3, R22, 0x10000, RZ ;  /* 0x0001000016037824 */ /* 0x000fcc00078e00ff */
[----:B------:R-:W0:Y:S02]  /*a970*/  F2I.FTZ.U32.TRUNC.NTZ R3, R3 ;  /* 0x0000000300037305 */ /* 0x000e24000021f000 */
[----:B0-----:R0:W-:Y:S01]  /*a980*/  STG.E.U16 desc[UR36][R8.64], R3 ;  /* 0x0000000308007986 */ /* 0x0011e2000c101524 */
[----:B------:R-:W-:Y:S05]  /*a990*/  BRA `(.L_x_742) ;  /* 0x0000000800687947 */ /* 0x000fea0003800000 */
.L_x_752:
[----:B------:R-:W-:Y:S01]  /*a9a0*/  IMAD.U32 R5, R22, 0x10000, RZ ;  /* 0x0001000016057824 */ /* 0x000fe200078e00ff */
[----:B------:R-:W-:Y:S01]  /*a9b0*/  BSSY.RECONVERGENT B0, `(.L_x_753) ;  /* 0x0000013000007945 */ /* 0x000fe20003800200 */
[----:B------:R-:W-:-:S03]  /*a9c0*/  IMAD.MOV.U32 R4, RZ, RZ, 0x80 ;  /* 0x00000080ff047424 */ /* 0x000fc600078e00ff */
        /* <DEDUP_REMOVED lines=14> */
.L_x_755:
[----:B------:R-:W-:-:S04]  /*aab0*/  SHF.R.U32.HI R3, RZ, 0x18, R5 ;  /* 0x00000018ff037819 */ /* 0x000fc80000011605 */
[----:B------:R-:W-:-:S04]  /*aac0*/  LOP3.LUT R0, R0, 0x80, R3, 0xf8, !PT ;  /* 0x0000008000007812 */ /* 0x000fc800078ef803 */
[----:B------:R-:W-:-:S07]  /*aad0*/  PRMT R4, R0, 0x7610, R4 ;  /* 0x0000761000047816 */ /* 0x000fce0000000004 */
.L_x_754:
[----:B------:R-:W-:Y:S05]  /*aae0*/  BSYNC.RECONVERGENT B0 ;  /* 0x0000000000007941 */ /* 0x000fea0003800200 */
.L_x_753:
[----:B------:R0:W-:Y:S01]  /*aaf0*/  STG.E.U8 desc[UR36][R8.64], R4 ;  /* 0x0000000408007986 */ /* 0x0001e2000c101124 */
[----:B------:R-:W-:Y:S05]  /*ab00*/  BRA `(.L_x_742) ;  /* 0x00000008000c7947 */ /* 0x000fea0003800000 */
.L_x_751:
        /* <DEDUP_REMOVED lines=17> */
.L_x_758:
[----:B------:R-:W-:-:S04]  /*ac20*/  SHF.R.U32.HI R3, RZ, 0x18, R5 ;  /* 0x00000018ff037819 */ /* 0x000fc80000011605 */
[----:B------:R-:W-:-:S04]  /*ac30*/  LOP3.LUT R0, R0, 0x80, R3, 0xf8, !PT ;  /* 0x0000008000007812 */ /* 0x000fc800078ef803 */
[----:B------:R-:W-:-:S07]  /*ac40*/  PRMT R4, R0, 0x7610, R4 ;  /* 0x0000761000047816 */ /* 0x000fce0000000004 */
.L_x_757:
[----:B------:R-:W-:Y:S05]  /*ac50*/  BSYNC.RECONVERGENT B0 ;  /* 0x0000000000007941 */ /* 0x000fea0003800200 */
.L_x_756:
[----:B------:R0:W-:Y:S01]  /*ac60*/  STG.E.U8 desc[UR36][R8.64], R4 ;  /* 0x0000000408007986 */ /* 0x0001e2000c101124 */
[----:B------:R-:W-:Y:S05]  /*ac70*/  BRA `(.L_x_742) ;  /* 0x0000000400b07947 */ /* 0x000fea0003800000 */
.L_x_750:
[----:B------:R-:W-:-:S13]  /*ac80*/  ISETP.NE.AND P0, PT, R0, 0x1c, PT ;  /* 0x0000001c0000780c */ /* 0x000fda0003f05270 */
[----:B------:R-:W-:Y:S05]  /*ac90*/  @!P0 BRA `(.L_x_759) ;  /* 0x0000000000608947 */ /* 0x000fea0003800000 */
[----:B------:R-:W-:-:S13]  /*aca0*/  ISETP.NE.AND P0, PT, R0, 0x1d, PT ;  /* 0x0000001d0000780c */ /* 0x000fda0003f05270 */
[----:B------:R-:W-:Y:S05]  /*acb0*/  @!P0 BRA `(.L_x_760) ;  /* 0x0000000000488947 */ /* 0x000fea0003800000 */
[----:B------:R-:W-:-:S13]  /*acc0*/  ISETP.NE.AND P0, PT, R0, 0x2c, PT ;  /* 0x0000002c0000780c */ /* 0x000fda0003f05270 */
[----:B------:R-:W-:Y:S05]  /*acd0*/  @P0 BRA `(.L_x_741) ;  /* 0x0000000000bc0947 */ /* 0x000fea0003800000 */
[----:B------:R-:W-:-:S05]  /*ace0*/  IMAD.U32 R22, R22, 0x10000, RZ ;  /* 0x0001000016167824 */ /* 0x000fca00078e00ff */
        /* <DEDUP_REMOVED lines=15> */
.L_x_760:
[----:B------:R-:W-:-:S06]  /*ade0*/  IMAD.U32 R4, R22, 0x10000, RZ ;  /* 0x0001000016047824 */ /* 0x000fcc00078e00ff */
[----:B------:R-:W0:Y:S02]  /*adf0*/  F2I.U64.TRUNC R4, R4 ;  /* 0x0000000400047311 */ /* 0x000e24000020d800 */
[----:B0-----:R0:W-:Y:S01]  /*ae00*/  STG.E.64 desc[UR36][R8.64], R4 ;  /* 0x0000000408007986 */ /* 0x0011e2000c101b24 */
[----:B------:R-:W-:Y:S05]  /*ae10*/  BRA `(.L_x_742) ;  /* 0x0000000400487947 */ /* 0x000fea0003800000 */
.L_x_759:
[----:B------:R-:W-:-:S04]  /*ae20*/  IMAD.U32 R22, R22, 0x10000, RZ ;  /* 0x0001000016167824 */ /* 0x000fc800078e00ff */
[----:B------:R-:W0:Y:S02]  /*ae30*/  F2I.FTZ.U32.TRUNC.NTZ R3, R22 ;  /* 0x0000001600037305 */ /* 0x000e24000021f000 */
[----:B0-----:R0:W-:Y:S01]  /*ae40*/  STG.E desc[UR36][R8.64], R3 ;  /* 0x0000000308007986 */ /* 0x0011e2000c101924 */
[----:B------:R-:W-:Y:S05]  /*ae50*/  BRA `(.L_x_742) ;  /* 0x0000000400387947 */ /* 0x000fea0003800000 */
.L_x_749:
[----:B------:R-:W-:-:S13]  /*ae60*/  ISETP.GT.AND P0, PT, R0, 0xe, PT ;  /* 0x0000000e0000780c */ /* 0x000fda0003f04270 */
[----:B------:R-:W-:Y:S05]  /*ae70*/  @P0 BRA `(.L_x_761) ;  /* 0x00000000003c0947 */ /* 0x000fea0003800000 */
[----:B------:R-:W-:-:S13]  /*ae80*/  ISETP.NE.AND P0, PT, R0, 0xa, PT ;  /* 0x0000000a0000780c */ /* 0x000fda0003f05270 */
[----:B------:R-:W-:Y:S05]  /*ae90*/  @!P0 BRA `(.L_x_762) ;  /* 0x00000000001c8947 */ /* 0x000fea0003800000 */
[----:B------:R-:W-:-:S13]  /*aea0*/  ISETP.NE.AND P0, PT, R0, 0xb, PT ;  /* 0x0000000b0000780c */ /* 0x000fda0003f05270 */
[----:B------:R-:W-:Y:S05]  /*aeb0*/  @P0 BRA `(.L_x_741) ;  /* 0x0000000000440947 */ /* 0x000fea0003800000 */
[----:B------:R-:W-:-:S05]  /*aec0*/  IMAD.U32 R22, R22, 0x10000, RZ ;  /* 0x0001000016167824 */ /* 0x000fca00078e00ff */
[----:B------:R-:W-:-:S04]  /*aed0*/  FSETP.NEU.FTZ.AND P0, PT, R22, RZ, PT ;  /* 0x000000ff1600720b */ /* 0x000fc80003f1d000 */
[----:B------:R-:W-:-:S05]  /*aee0*/  SEL R3, RZ, 0x1, !P0 ;  /* 0x00000001ff037807 */ /* 0x000fca0004000000 */
[----:B------:R0:W-:Y:S01]  /*aef0*/  STG.E.U8 desc[UR36][R8.64], R3 ;  /* 0x0000000308007986 */ /* 0x0001e2000c101124 */
[----:B------:R-:W-:Y:S05]  /*af00*/  BRA `(.L_x_742) ;  /* 0x00000004000c7947 */ /* 0x000fea0003800000 */
.L_x_762:
[----:B------:R-:W-:Y:S01]  /*af10*/  IMAD.U32 R22, R22, 0x10000, RZ ;  /* 0x0001000016167824 */ /* 0x000fe200078e00ff */
[----:B------:R-:W-:-:S03]  /*af20*/  CS2R R6, SRZ ;  /* 0x0000000000067805 */ /* 0x000fc6000001ff00 */
[----:B------:R-:W-:-:S06]  /*af30*/  FMUL.FTZ R4, R22, 1 ;  /* 0x3f80000016047820 */ /* 0x000fcc0000410000 */
[----:B------:R-:W0:Y:S02]  /*af40*/  F2F.F64.F32 R4, R4 ;  /* 0x0000000400047310 */ /* 0x000e240000201800 */
[----:B0-----:R0:W-:Y:S01]  /*af50*/  STG.E.128 desc[UR36][R8.64], R4 ;  /* 0x0000000408007986 */ /* 0x0011e2000c101d24 */
[----:B------:R-:W-:Y:S05]  /*af60*/  BRA `(.L_x_742) ;  /* 0x0000000000f47947 */ /* 0x000fea0003800000 */
.L_x_761:
[----:B------:R-:W-:-:S13]  /*af70*/  ISETP.NE.AND P0, PT, R0, 0xf, PT ;  /* 0x0000000f0000780c */ /* 0x000fda0003f05270 */
[----:B------:R-:W-:Y:S05]  /*af80*/  @!P0 BRA `(.L_x_763) ;  /* 0x0000000000e88947 */ /* 0x000fea0003800000 */
[----:B------:R-:W-:-:S13]  /*af90*/  ISETP.NE.AND P0, PT, R0, 0x17, PT ;  /* 0x000000170000780c */ /* 0x000fda0003f05270 */
[----:B------:R-:W-:Y:S05]  /*afa0*/  @!P0 BRA `(.L_x_764) ;  /* 0x0000000000908947 */ /* 0x000fea0003800000 */
[----:B------:R-:W-:-:S13]  /*afb0*/  ISETP.NE.AND P0, PT, R0, 0x18, PT ;  /* 0x000000180000780c */ /* 0x000fda0003f05270 */
[----:B------:R-:W-:Y:S05]  /*afc0*/  @!P0 BRA `(.L_x_765) ;  /* 0x0000000000448947 */ /* 0x000fea0003800000 */
.L_x_741:
        /* <DEDUP_REMOVED lines=16> */
.L_x_766:
[----:B------:R-:W-:Y:S05]  /*b0d0*/  BRA `(.L_x_742) ;  /* 0x0000000000987947 */ /* 0x000fea0003800000 */
.L_x_765:
[----:B------:R-:W-:Y:S01]  /*b0e0*/  IMAD.U32 R5, R22, 0x10000, RZ ;  /* 0x0001000016057824 */ /* 0x000fe200078e00ff */
[----:B------:R-:W-:Y:S01]  /*b0f0*/  BSSY.RECONVERGENT B0, `(.L_x_767) ;  /* 0x000000c000007945 */ /* 0x000fe20003800200 */
[----:B------:R-:W-:-:S03]  /*b100*/  IMAD.MOV.U32 R0, RZ, RZ, 0x7f ;  /* 0x0000007fff007424 */ /* 0x000fc600078e00ff */
        /* <DEDUP_REMOVED lines=10> */
.L_x_768:
[----:B------:R-:W-:Y:S05]  /*b1b0*/  BSYNC.RECONVERGENT B0 ;  /* 0x0000000000007941 */ /* 0x000fea0003800200 */
.L_x_767:
[----:B------:R-:W-:-:S05]  /*b1c0*/  LOP3.LUT R3, R0, 0x80, R3, 0xf8, !PT ;  /* 0x0000008000037812 */ /* 0x000fca00078ef803 */
[----:B------:R0:W-:Y:S01]  /*b1d0*/  STG.E.U8 desc[UR36][R8.64], R3 ;  /* 0x0000000308007986 */ /* 0x0001e2000c101124 */
[----:B------:R-:W-:Y:S05]  /*b1e0*/  BRA `(.L_x_742) ;  /* 0x0000000000547947 */ /* 0x000fea0003800000 */
.L_x_764:
[----:B------:R-:W-:Y:S01]  /*b1f0*/  IMAD.U32 R3, R22, 0x10000, RZ ;  /* 0x0001000016037824 */ /* 0x000fe200078e00ff */
[----:B------:R-:W-:Y:S04]  /*b200*/  BSSY.RECONVERGENT B0, `(.L_x_769) ;  /* 0x000000e000007945 */ /* 0x000fe80003800200 */
[----:B------:R-:W-:-:S04]  /*b210*/  LOP3.LUT R4, R3, 0x7fffffff, RZ, 0xc0, !PT ;  /* 0x7fffffff03047812 */ /* 0x000fc800078ec0ff */
[----:B------:R-:W-:-:S13]  /*b220*/  ISETP.GT.U32.AND P0, PT, R4, 0x477fffff, PT ;  /* 0x477fffff0400780c */ /* 0x000fda0003f04070 */
[----:B------:R-:W-:Y:S05]  /*b230*/  @P0 BRA `(.L_x_770) ;  /* 0x00000000001c0947 */ /* 0x000fea0003800000 */
[----:B------:R-:W-:-:S13]  /*b240*/  ISETP.GE.U32.AND P0, PT, R4, 0x38800000, PT ;  /* 0x388000000400780c */ /* 0x000fda0003f06070 */
[----:B------:R-:W-:-:S04]  /*b250*/  @P0 SHF.R.U32.HI R0, RZ, 0x15, R3 ;  /* 0x00000015ff000819 */ /* 0x000fc80000011603 */
[----:B------:R-:W-:-:S04]  /*b260*/  @P0 LOP3.LUT R0, R0, 0x1, RZ, 0xc0, !PT ;  /* 0x0000000100000812 */ /* 0x000fc800078ec0ff */
[----:B------:R-:W-:-:S04]  /*b270*/  @P0 IADD3 R0, PT, PT, R3, 0x80fffff, R0 ;  /* 0x080fffff03000810 */ /* 0x000fc80007ffe000 */
[----:B------:R-:W-:Y:S01]  /*b280*/  @P0 SHF.R.U32.HI R0, RZ, 0x15, R0 ;  /* 0x00000015ff000819 */ /* 0x000fe20000011600 */
[----:B------:R-:W-:Y:S01]  /*b290*/  @!P0 FADD.FTZ R0, R4, 128 ;  /* 0x4300000004008421 */ /* 0x000fe20000010000 */
[----:B------:R-:W-:Y:S06]  /*b2a0*/  BRA `(.L_x_771) ;  /* 0x00000000000c7947 */ /* 0x000fec0003800000 */
.L_x_770:
[----:B------:R-:W-:Y:S01]  /*b2b0*/  IMAD.MOV.U32 R0, RZ, RZ, 0x7f ;  /* 0x0000007fff007424 */ /* 0x000fe200078e00ff */
[----:B------:R-:W-:-:S04]  /*b2c0*/  ISETP.GT.U32.AND P0, PT, R4, 0x7f800000, PT ;  /* 0x7f8000000400780c */ /* 0x000fc80003f04070 */
[----:B------:R-:W-:-:S09]  /*b2d0*/  SEL R0, R0, 0x7c, P0 ;  /* 0x0000007c00007807 */ /* 0x000fd20000000000 */
.L_x_771:
[----:B------:R-:W-:Y:S05]  /*b2e0*/  BSYNC.RECONVERGENT B0 ;  /* 0x0000000000007941 */ /* 0x000fea0003800200 */
.L_x_769:
[----:B------:R-:W-:-:S04]  /*b2f0*/  SHF.R.U32.HI R3, RZ, 0x18, R3 ;  /* 0x00000018ff037819 */ /* 0x000fc80000011603 */
[----:B------:R-:W-:-:S05]  /*b300*/  LOP3.LUT R3, R0, 0x80, R3, 0xf8, !PT ;  /* 0x0000008000037812 */ /* 0x000fca00078ef803 */
[----:B------:R0:W-:Y:S01]  /*b310*/  STG.E.U8 desc[UR36][R8.64], R3 ;  /* 0x0000000308007986 */ /* 0x0001e2000c101124 */
[----:B------:R-:W-:Y:S05]  /*b320*/  BRA `(.L_x_742) ;  /* 0x0000000000047947 */ /* 0x000fea0003800000 */
.L_x_763:
[----:B------:R0:W-:Y:S02]  /*b330*/  STG.E.U16 desc[UR36][R8.64], R22 ;  /* 0x0000001608007986 */ /* 0x0001e4000c101524 */
.L_x_742:
[----:B------:R-:W-:-:S05]  /*b340*/  VIADD R25, R25, 0x80 ;  /* 0x0000008019197836 */ /* 0x000fca0000000000 */
[----:B------:R-:W-:-:S13]  /*b350*/  ISETP.GE.AND P0, PT, R25, R16, PT ;  /* 0x000000101900720c */ /* 0x000fda0003f06270 */
[----:B------:R-:W-:Y:S05]  /*b360*/  @P0 BRA `(.L_x_736) ;  /* 0x0000000c00d80947 */ /* 0x000fea0003800000 */
[----:B------:R-:W5:Y:S01]  /*b370*/  LDCU UR4, c[0x0][0x3b4] ;  /* 0x00007680ff0477ac */ /* 0x000f620008000800 */
[----:B012---:R-:W0:Y:S01]  /*b380*/  LDC.64 R8, c[0x0][0x388] ;  /* 0x0000e200ff087b82 */ /* 0x007e220000000a00 */
[----:B------:R-:W-:Y:S01]  /*b390*/  IMAD R0, R2, 0x200, R25 ;  /* 0x0000020002007824 */ /* 0x000fe200078e0219 */
[----:B------:R-:W-:-:S03]  /*b3a0*/  PRMT R4, R17, 0x9910, RZ ;  /* 0x0000991011047816 */ /* 0x000fc600000000ff */
[----:B-----5:R-:W-:Y:S02]  /*b3b0*/  IMAD R3, R0, UR4, RZ ;  /* 0x0000000400037c24 */ /* 0x020fe4000f8e02ff */
        /* <DEDUP_REMOVED lines=13> */
[----:B---3--:R-:W-:-:S04]  /*b490*/  IMAD.U32 R18, R18, 0x10000, RZ ;  /* 0x0001000012127824 */ /* 0x008fc800078e00ff */
[----:B------:R-:W0:Y:S02]  /*b4a0*/  F2I.FTZ.TRUNC.NTZ R3, R18 ;  /* 0x0000001200037305 */ /* 0x000e24000021f100 */
[----:B0-----:R0:W-:Y:S01]  /*b4b0*/  STG.E.U8 desc[UR36][R8.64], R3 ;  /* 0x0000000308007986 */ /* 0x0011e2000c101124 */
[----:B------:R-:W-:Y:S05]  /*b4c0*/  BRA `(.L_x_777) ;  /* 0x0000000c007c7947 */ /* 0x000fea0003800000 */
.L_x_775:
[----:B---3--:R-:W-:-:S06]  /*b4d0*/  IMAD.U32 R5, R18, 0x10000, RZ ;  /* 0x0001000012057824 */ /* 0x008fcc00078e00ff */
[----:B------:R-:W0:Y:S02]  /*b4e0*/  F2I.S64.TRUNC R4, R5 ;  /* 0x0000000500047311 */ /* 0x000e24000020d900 */
[----:B0-----:R0:W-:Y:S01]  /*b4f0*/  STG.E.U8 desc[UR36][R8.64], R4 ;  /* 0x0000000408007986 */ /* 0x0011e2000c101124 */
[----:B------:R-:W-:Y:S05]  /*b500*/  BRA `(.L_x_777) ;  /* 0x0000000c006c7947 */ /* 0x000fea0003800000 */
.L_x_774:
[----:B------:R-:W-:-:S13]  /*b510*/  ISETP.NE.AND P0, PT, R0, 0x2, PT ;  /* 0x000000020000780c */ /* 0x000fda0003f05270 */
[----:B------:R-:W-:Y:S05]  /*b520*/  @!P0 BRA `(.L_x_778) ;  /* 0x0000000000308947 */ /* 0x000fea0003800000 */
[----:B------:R-:W-:-:S13]  /*b530*/  ISETP.NE.AND P0, PT, R0, 0x3, PT ;  /* 0x000000030000780c */ /* 0x000fda0003f05270 */
[----:B------:R-:W-:Y:S05]  /*b540*/  @!P0 BRA `(.L_x_779) ;  /* 0x0000000000188947 */ /* 0x000fea0003800000 */
[----:B------:R-:W-:-:S13]  /*b550*/  ISETP.NE.AND P0, PT, R0, 0x4, PT ;  /* 0x000000040000780c */ /* 0x000fda0003f05270 */
[----:B------:R-:W-:Y:S05]  /*b560*/  @P0 BRA `(.L_x_776) ;  /* 0x0000000800780947 */ /* 0x000fea0003800000 */
[----:B---3--:R-:W-:-:S06]  /*b570*/  IMAD.U32 R4, R18, 0x10000, RZ ;  /* 0x0001000012047824 */ /* 0x008fcc00078e00ff */
[----:B------:R-:W0:Y:S02]  /*b580*/  F2I.S64.TRUNC R4, R4 ;  /* 0x0000000400047311 */ /* 0x000e24000020d900 */
[----:B0-----:R0:W-:Y:S01]  /*b590*/  STG.E.64 desc[UR36][R8.64], R4 ;  /* 0x0000000408007986 */ /* 0x0011e2000c101b24 */
[----:B------:R-:W-:Y:S05]  /*b5a0*/  BRA `(.L_x_777) ;  /* 0x0000000c00447947 */ /* 0x000fea0003800000 */
.L_x_779:
[----:B---3--:R-:W-:-:S04]  /*b5b0*/  IMAD.U32 R18, R18, 0x10000, RZ ;  /* 0x0001000012127824 */ /* 0x008fc800078e00ff */
[----:B------:R-:W0:Y:S02]  /*b5c0*/  F2I.FTZ.TRUNC.NTZ R3, R18 ;  /* 0x0000001200037305 */ /* 0x000e24000021f100 */
[----:B0-----:R0:W-:Y:S01]  /*b5d0*/  STG.E desc[UR36][R8.64], R3 ;  /* 0x0000000308007986 */ /* 0x0011e2000c101924 */
[----:B------:R-:W-:Y:S05]  /*b5e0*/  BRA `(.L_x_777) ;  /* 0x0000000c00347947 */ /* 0x000fea0003800000 */
.L_x_778:
[----:B---3--:R-:W-:-:S04]  /*b5f0*/  IMAD.U32 R18, R18, 0x10000, RZ ;  /* 0x0001000012127824 */ /* 0x008fc800078e00ff */
[----:B------:R-:W0:Y:S02]  /*b600*/  F2I.FTZ.TRUNC.NTZ R3, R18 ;  /* 0x0000001200037305 */ /* 0x000e24000021f100 */
[----:B0-----:R0:W-:Y:S01]  /*b610*/  STG.E.U16 desc[UR36][R8.64], R3 ;  /* 0x0000000308007986 */ /* 0x0011e2000c101524 */
[----:B------:R-:W-:Y:S05]  /*b620*/  BRA `(.L_x_777) ;  /* 0x0000000c00247947 */ /* 0x000fea0003800000 */
.L_x_773:
[----:B------:R-:W-:-:S13]  /*b630*/  ISETP.GT.AND P0, PT, R0, 0x6, PT ;  /* 0x000000060000780c */ /* 0x000fda0003f04270 */
[----:B------:R-:W-:Y:S05]  /*b640*/  @P0 BRA `(.L_x_780) ;  /* 0x00000000002c0947 */ /* 0x000fea0003800000 */
[----:B------:R-:W-:-:S13]  /*b650*/  ISETP.NE.AND P0, PT, R0, 0x5, PT ;  /* 0x000000050000780c */ /* 0x000fda0003f05270 */
[----:B------:R-:W-:Y:S05]  /*b660*/  @!P0 BRA `(.L_x_781) ;  /* 0x0000000000148947 */ /* 0x000fea0003800000 */
[----:B------:R-:W-:-:S13]  /*b670*/  ISETP.NE.AND P0, PT, R0, 0x6, PT ;  /* 0x000000060000780c */ /* 0x000fda0003f05270 */
[----:B------:R-:W-:Y:S05]  /*b680*/  @P0 BRA `(.L_x_776) ;  /* 0x0000000800300947 */ /* 0x000fea0003800000 */
[----:B---3--:R-:W-:-:S05]  /*b690*/  IMAD.U32 R3, R18, 0x10000, RZ ;  /* 0x0001000012037824 */ /* 0x008fca00078e00ff */
[----:B------:R0:W-:Y:S01]  /*b6a0*/  STG.E desc[UR36][R8.64], R3 ;  /* 0x0000000308007986 */ /* 0x0001e2000c101924 */
[----:B------:R-:W-:Y:S05]  /*b6b0*/  BRA `(.L_x_777) ;  /* 0x0000000c00007947 */ /* 0x000fea0003800000 */
.L_x_781:
[----:B---3--:R-:W-:-:S05]  /*b6c0*/  IMAD.U32 R0, R18, 0x10000, RZ ;  /* 0x0001000012007824 */ /* 0x008fca00078e00ff */
[----:B------:R-:W-:-:S05]  /*b6d0*/  F2FP.F16.F32.PACK_AB R0, RZ, R0 ;  /* 0x00000000ff00723e */ /* 0x000fca00000000ff */
[----:B------:R0:W-:Y:S01]  /*b6e0*/  STG.E.U16 desc[UR36][R8.64], R0 ;  /* 0x0000000008007986 */ /* 0x0001e2000c101524 */
[----:B------:R-:W-:Y:S05]  /*b6f0*/  BRA `(.L_x_777) ;  /* 0x0000000800f07947 */ /* 0x000fea0003800000 */
.L_x_780:
[----:B------:R-:W-:-:S13]  /*b700*/  ISETP.NE.AND P0, PT, R0, 0x7, PT ;  /* 0x000000070000780c */ /* 0x000fda0003f05270 */
[----:B------:R-:W-:Y:S05]  /*b710*/  @!P0 BRA `(.L_x_782) ;  /* 0x0000000000348947 */ /* 0x000fea0003800000 */
[----:B------:R-:W-:-:S13]  /*b720*/  ISETP.NE.AND P0, PT, R0, 0x8, PT ;  /* 0x000000080000780c */ /* 0x000fda0003f05270 */
[----:B------:R-:W-:Y:S05]  /*b730*/  @!P0 BRA `(.L_x_783) ;  /* 0x0000000000188947 */ /* 0x000fea0003800000 */
[----:B------:R-:W-:-:S13]  /*b740*/  ISETP.NE.AND P0, PT, R0, 0x9, PT ;  /* 0x000000090000780c */ /* 0x000fda0003f05270 */
[----:B------:R-:W-:Y:S05]  /*b750*/  @P0 BRA `(.L_x_776) ;  /* 0x0000000400fc0947 */ /* 0x000fea0003800000 */
[----:B---3--:R-:W-:Y:S02]  /*b760*/  IMAD.U32 R4, R18, 0x10000, RZ ;  /* 0x0001000012047824 */ /* 0x008fe400078e00ff */
[----:B------:R-:W-:-:S05]  /*b770*/  IMAD.MOV.U32 R5, RZ, RZ, RZ ;  /* 0x000000ffff057224 */ /* 0x000fca00078e00ff */
[----:B------:R0:W-:Y:S01]  /*b780*/  STG.E.64 desc[UR36][R8.64], R4 ;  /* 0x0000000408007986 */ /* 0x0001e2000c101b24 */
[----:B------:R-:W-:Y:S05]  /*b790*/  BRA `(.L_x_777) ;  /* 0x0000000800c87947 */ /* 0x000fea0003800000 */
.L_x_783:
[----:B---3--:R-:W-:-:S05]  /*b7a0*/  IMAD.U32 R18, R18, 0x10000, RZ ;  /* 0x0001000012127824 */ /* 0x008fca00078e00ff */
[----:B------:R-:W-:-:S04]  /*b7b0*/  F2FP.F16.F32.PACK_AB R3, RZ, R18 ;  /* 0x00000012ff03723e */ /* 0x000fc800000000ff */
[----:B------:R-:W-:-:S05]  /*b7c0*/  PRMT R3, R3, 0x5410, RZ ;  /* 0x0000541003037816 */ /* 0x000fca00000000ff */
[----:B------:R0:W-:Y:S01]  /*b7d0*/  STG.E desc[UR36][R8.64], R3 ;  /* 0x0000000308007986 */ /* 0x0001e2000c101924 */
[----:B------:R-:W-:Y:S05]  /*b7e0*/  BRA `(.L_x_777) ;  /* 0x0000000800b47947 */ /* 0x000fea0003800000 */
.L_x_782:
[----:B---3--:R-:W-:-:S04]  /*b7f0*/  IMAD.U32 R4, R18, 0x10000, RZ ;  /* 0x0001000012047824 */ /* 0x008fc800078e00ff */
[----:B------:R-:W-:-:S06]  /*b800*/  FMUL.FTZ R4, R4, 1 ;  /* 0x3f80000004047820 */ /* 0x000fcc0000410000 */
[----:B------:R-:W0:Y:S02]  /*b810*/  F2F.F64.F32 R4, R4 ;  /* 0x0000000400047310 */ /* 0x000e240000201800 */
[----:B0-----:R0:W-:Y:S01]  /*b820*/  STG.E.64 desc[UR36][R8.64], R4 ;  /* 0x0000000408007986 */ /* 0x0011e2000c101b24 */
[----:B------:R-:W-:Y:S05]  /*b830*/  BRA `(.L_x_777) ;  /* 0x0000000800a07947 */ /* 0x000fea0003800000 */
.L_x_772:
        /* <DEDUP_REMOVED lines=10> */
[----:B---3--:R-:W-:-:S06]  /*b8e0*/  IMAD.U32 R3, R18, 0x10000, RZ ;  /* 0x0001000012037824 */ /* 0x008fcc00078e00ff */
[----:B------:R-:W0:Y:S02]  /*b8f0*/  F2I.FTZ.U32.TRUNC.NTZ R3, R3 ;  /* 0x0000000300037305 */ /* 0x000e24000021f000 */
[----:B0-----:R0:W-:Y:S01]  /*b900*/  STG.E.U16 desc[UR36][R8.64], R3 ;  /* 0x0000000308007986 */ /* 0x0011e2000c101524 */
[----:B------:R-:W-:Y:S05]  /*b910*/  BRA `(.L_x_777) ;  /* 0x0000000800687947 */ /* 0x000fea0003800000 */
.L_x_787:
[----:B---3--:R-:W-:Y:S01]  /*b920*/  IMAD.U32 R5, R18, 0x10000, RZ ;  /* 0x0001000012057824 */ /* 0x008fe200078e00ff */
        /* <DEDUP_REMOVED lines=16> */
.L_x_790:
[----:B------:R-:W-:-:S04]  /*ba30*/  SHF.R.U32.HI R3, RZ, 0x18, R5 ;  /* 0x00000018ff037819 */ /* 0x000fc80000011605 */
[----:B------:R-:W-:-:S04]  /*ba40*/  LOP3.LUT R0, R0, 0x80, R3, 0xf8, !PT ;  /* 0x0000008000007812 */ /* 0x000fc800078ef803 */
[----:B------:R-:W-:-:S07]  /*ba50*/  PRMT R4, R0, 0x7610, R4 ;  /* 0x0000761000047816 */ /* 0x000fce0000000004 */
.L_x_789:
[----:B------:R-:W-:Y:S05]  /*ba60*/  BSYNC.RECONVERGENT B0 ;  /* 0x0000000000007941 */ /* 0x000fea0003800200 */
.L_x_788:
[----:B------:R0:W-:Y:S01]  /*ba70*/  STG.E.U8 desc[UR36][R8.64], R4 ;  /* 0x0000000408007986 */ /* 0x0001e2000c101124 */
[----:B------:R-:W-:Y:S05]  /*ba80*/  BRA `(.L_x_777) ;  /* 0x00000008000c7947 */ /* 0x000fea0003800000 */
.L_x_786:
        /* <DEDUP_REMOVED lines=17> */
.L_x_793:
[----:B------:R-:W-:-:S04]  /*bba0*/  SHF.R.U32.HI R3, RZ, 0x18, R5 ;  /* 0x00000018ff037819 */ /* 0x000fc80000011605 */
[----:B------:R-:W-:-:S04]  /*bbb0*/  LOP3.LUT R0, R0, 0x80, R3, 0xf8, !PT ;  /* 0x0000008000007812 */ /* 0x000fc800078ef803 */
[----:B------:R-:W-:-:S07]  /*bbc0*/  PRMT R4, R0, 0x7610, R4 ;  /* 0x0000761000047816 */ /* 0x000fce0000000004 */
.L_x_792:
[----:B------:R-:W-:Y:S05]  /*bbd0*/  BSYNC.RECONVERGENT B0 ;  /* 0x0000000000007941 */ /* 0x000fea0003800200 */
.L_x_791:
[----:B------:R0:W-:Y:S01]  /*bbe0*/  STG.E.U8 desc[UR36][R8.64], R4 ;  /* 0x0000000408007986 */ /* 0x0001e2000c101124 */
[----:B------:R-:W-:Y:S05]  /*bbf0*/  BRA `(.L_x_777) ;  /* 0x0000000400b07947 */ /* 0x000fea0003800000 */
.L_x_785:
[----:B------:R-:W-:-:S13]  /*bc00*/  ISETP.NE.AND P0, PT, R0, 0x1c, PT ;  /* 0x0000001c0000780c */ /* 0x000fda0003f05270 */
[----:B------:R-:W-:Y:S05]  /*bc10*/  @!P0 BRA `(.L_x_794) ;  /* 0x0000000000608947 */ /* 0x000fea0003800000 */
[----:B------:R-:W-:-:S13]  /*bc20*/  ISETP.NE.AND P0, PT, R0, 0x1d, PT ;  /* 0x0000001d0000780c */ /* 0x000fda0003f05270 */
[----:B------:R-:W-:Y:S05]  /*bc30*/  @!P0 BRA `(.L_x_795) ;  /* 0x0000000000488947 */ /* 0x000fea0003800000 */
[----:B------:R-:W-:-:S13]  /*bc40*/  ISETP.NE.AND P0, PT, R0, 0x2c, PT ;  /* 0x0000002c0000780c */ /* 0x000fda0003f05270 */
[----:B------:R-:W-:Y:S05]  /*bc50*/  @P0 BRA `(.L_x_776) ;  /* 0x0000000000bc0947 */ /* 0x000fea0003800000 */
[----:B---3--:R-:W-:-:S05]  /*bc60*/  IMAD.U32 R18, R18, 0x10000, RZ ;  /* 0x0001000012127824 */ /* 0x008fca00078e00ff */
        /* <DEDUP_REMOVED lines=15> */
.L_x_795:
[----:B---3--:R-:W-:-:S06]  /*bd60*/  IMAD.U32 R4, R18, 0x10000, RZ ;  /* 0x0001000012047824 */ /* 0x008fcc00078e00ff */
[----:B------:R-:W0:Y:S02]  /*bd70*/  F2I.U64.TRUNC R4, R4 ;  /* 0x0000000400047311 */ /* 0x000e24000020d800 */
[----:B0-----:R0:W-:Y:S01]  /*bd80*/  STG.E.64 desc[UR36][R8.64], R4 ;  /* 0x0000000408007986 */ /* 0x0011e2000c101b24 */
[----:B------:R-:W-:Y:S05]  /*bd90*/  BRA `(.L_x_777) ;  /* 0x0000000400487947 */ /* 0x000fea0003800000 */
.L_x_794:
[----:B---3--:R-:W-:-:S04]  /*bda0*/  IMAD.U32 R18, R18, 0x10000, RZ ;  /* 0x0001000012127824 */ /* 0x008fc800078e00ff */
[----:B------:R-:W0:Y:S02]  /*bdb0*/  F2I.FTZ.U32.TRUNC.NTZ R3, R18 ;  /* 0x0000001200037305 */ /* 0x000e24000021f000 */
[----:B0-----:R0:W-:Y:S01]  /*bdc0*/  STG.E desc[UR36][R8.64], R3 ;  /* 0x0000000308007986 */ /* 0x0011e2000c101924 */
[----:B------:R-:W-:Y:S05]  /*bdd0*/  BRA `(.L_x_777) ;  /* 0x0000000400387947 */ /* 0x000fea0003800000 */
.L_x_784:
[----:B------:R-:W-:-:S13]  /*bde0*/  ISETP.GT.AND P0, PT, R0, 0xe, PT ;  /* 0x0000000e0000780c */ /* 0x000fda0003f04270 */
[----:B------:R-:W-:Y:S05]  /*bdf0*/  @P0 BRA `(.L_x_796) ;  /* 0x00000000003c0947 */ /* 0x000fea0003800000 */
[----:B------:R-:W-:-:S13]  /*be00*/  ISETP.NE.AND P0, PT, R0, 0xa, PT ;  /* 0x0000000a0000780c */ /* 0x000fda0003f05270 */
[----:B------:R-:W-:Y:S05]  /*be10*/  @!P0 BRA `(.L_x_797) ;  /* 0x00000000001c8947 */ /* 0x000fea0003800000 */
[----:B------:R-:W-:-:S13]  /*be20*/  ISETP.NE.AND P0, PT, R0, 0xb, PT ;  /* 0x0000000b0000780c */ /* 0x000fda0003f05270 */
[----:B------:R-:W-:Y:S05]  /*be30*/  @P0 BRA `(.L_x_776) ;  /* 0x0000000000440947 */ /* 0x000fea0003800000 */
[----:B---3--:R-:W-:-:S05]  /*be40*/  IMAD.U32 R18, R18, 0x10000, RZ ;  /* 0x0001000012127824 */ /* 0x008fca00078e00ff */
[----:B------:R-:W-:-:S04]  /*be50*/  FSETP.NEU.FTZ.AND P0, PT, R18, RZ, PT ;  /* 0x000000ff1200720b */ /* 0x000fc80003f1d000 */
[----:B------:R-:W-:-:S05]  /*be60*/  SEL R3, RZ, 0x1, !P0 ;  /* 0x00000001ff037807 */ /* 0x000fca0004000000 */
[----:B------:R0:W-:Y:S01]  /*be70*/  STG.E.U8 desc[UR36][R8.64], R3 ;  /* 0x0000000308007986 */ /* 0x0001e2000c101124 */
[----:B------:R-:W-:Y:S05]  /*be80*/  BRA `(.L_x_777) ;  /* 0x00000004000c7947 */ /* 0x000fea0003800000 */
.L_x_797:
[----:B---3--:R-:W-:Y:S01]  /*be90*/  IMAD.U32 R18, R18, 0x10000, RZ ;  /* 0x0001000012127824 */ /* 0x008fe200078e00ff */
[----:B------:R-:W-:-:S03]  /*bea0*/  CS2R R6, SRZ ;  /* 0x0000000000067805 */ /* 0x000fc6000001ff00 */
[----:B------:R-:W-:-:S06]  /*beb0*/  FMUL.FTZ R4, R18, 1 ;  /* 0x3f80000012047820 */ /* 0x000fcc0000410000 */
[----:B------:R-:W0:Y:S02]  /*bec0*/  F2F.F64.F32 R4, R4 ;  /* 0x0000000400047310 */ /* 0x000e240000201800 */
[----:B0-----:R3:W-:Y:S01]  /*bed0*/  STG.E.128 desc[UR36][R8.64], R4 ;  /* 0x0000000408007986 */ /* 0x0017e2000c101d24 */
[----:B------:R-:W-:Y:S05]  /*bee0*/  BRA `(.L_x_777) ;  /* 0x0000000000f47947 */ /* 0x000fea0003800000 */
.L_x_796:
[----:B------:R-:W-:-:S13]  /*bef0*/  ISETP.NE.AND P0, PT, R0, 0xf, PT ;  /* 0x0000000f0000780c */ /* 0x000fda0003f05270 */
[----:B------:R-:W-:Y:S05]  /*bf00*/  @!P0 BRA `(.L_x_798) ;  /* 0x0000000000e88947 */ /* 0x000fea0003800000 */
[----:B------:R-:W-:-:S13]  /*bf10*/  ISETP.NE.AND P0, PT, R0, 0x17, PT ;  /* 0x000000170000780c */ /* 0x000fda0003f05270 */
[----:B------:R-:W-:Y:S05]  /*bf20*/  @!P0 BRA `(.L_x_799) ;  /* 0x0000000000908947 */ /* 0x000fea0003800000 */
[----:B------:R-:W-:-:S13]  /*bf30*/  ISETP.NE.AND P0, PT, R0, 0x18, PT ;  /* 0x000000180000780c */ /* 0x000fda0003f05270 */
[----:B------:R-:W-:Y:S05]  /*bf40*/  @!P0 BRA `(.L_x_800) ;  /* 0x0000000000448947 */ /* 0x000fea0003800000 */
.L_x_776:
        /* <DEDUP_REMOVED lines=16> */
.L_x_801:
[----:B------:R-:W-:Y:S05]  /*c050*/  BRA `(.L_x_777) ;  /* 0x0000000000987947 */ /* 0x000fea0003800000 */
.L_x_800:
[----:B---3--:R-:W-:Y:S01]  /*c060*/  IMAD.U32 R5, R18, 0x10000, RZ ;  /* 0x0001000012057824 */ /* 0x008fe200078e00ff */
        /* <DEDUP_REMOVED lines=12> */
.L_x_803:
[----:B------:R-:W-:Y:S05]  /*c130*/  BSYNC.RECONVERGENT B0 ;  /* 0x0000000000007941 */ /* 0x000fea0003800200 */
.L_x_802:
[----:B------:R-:W-:-:S05]  /*c140*/  LOP3.LUT R3, R0, 0x80, R3, 0xf8, !PT ;  /* 0x0000008000037812 */ /* 0x000fca00078ef803 */
[----:B------:R1:W-:Y:S01]  /*c150*/  STG.E.U8 desc[UR36][R8.64], R3 ;  /* 0x0000000308007986 */ /* 0x0003e2000c101124 */
[----:B------:R-:W-:Y:S05]  /*c160*/  BRA `(.L_x_777) ;  /* 0x0000000000547947 */ /* 0x000fea0003800000 */
.L_x_799:
[----:B---3--:R-:W-:Y:S01]  /*c170*/  IMAD.U32 R3, R18, 0x10000, RZ ;  /* 0x0001000012037824 */ /* 0x008fe200078e00ff */
        /* <DEDUP_REMOVED lines=11> */
.L_x_805:
[----:B------:R-:W-:Y:S01]  /*c230*/  IMAD.MOV.U32 R0, RZ, RZ, 0x7f ;  /* 0x0000007fff007424 */ /* 0x000fe200078e00ff */
[----:B------:R-:W-:-:S04]  /*c240*/  ISETP.GT.U32.AND P0, PT, R4, 0x7f800000, PT ;  /* 0x7f8000000400780c */ /* 0x000fc80003f04070 */
[----:B------:R-:W-:-:S09]  /*c250*/  SEL R0, R0, 0x7c, P0 ;  /* 0x0000007c00007807 */ /* 0x000fd20000000000 */
.L_x_806:
[----:B------:R-:W-:Y:S05]  /*c260*/  BSYNC.RECONVERGENT B0 ;  /* 0x0000000000007941 */ /* 0x000fea0003800200 */
.L_x_804:
[----:B------:R-:W-:-:S04]  /*c270*/  SHF.R.U32.HI R3, RZ, 0x18, R3 ;  /* 0x00000018ff037819 */ /* 0x000fc80000011603 */
[----:B------:R-:W-:-:S05]  /*c280*/  LOP3.LUT R3, R0, 0x80, R3, 0xf8, !PT ;  /* 0x0000008000037812 */ /* 0x000fca00078ef803 */
[----:B------:R2:W-:Y:S01]  /*c290*/  STG.E.U8 desc[UR36][R8.64], R3 ;  /* 0x0000000308007986 */ /* 0x0005e2000c101124 */
[----:B------:R-:W-:Y:S05]  /*c2a0*/  BRA `(.L_x_777) ;  /* 0x0000000000047947 */ /* 0x000fea0003800000 */
.L_x_798:
[----:B---3--:R0:W-:Y:S02]  /*c2b0*/  STG.E.U16 desc[UR36][R8.64], R18 ;  /* 0x0000001208007986 */ /* 0x0081e4000c101524 */
.L_x_777:
[----:B------:R-:W-:-:S07]  /*c2c0*/  VIADD R25, R25, 0x80 ;  /* 0x0000008019197836 */ /* 0x000fce0000000000 */
.L_x_736:
[----:B------:R-:W-:Y:S05]  /*c2d0*/  BSYNC.RECONVERGENT B6 ;  /* 0x0000000000067941 */ /* 0x000fea0003800200 */
.L_x_735:
[----:B------:R-:W-:-:S13]  /*c2e0*/  ISETP.GE.AND P0, PT, R25, R16, PT ;  /* 0x000000101900720c */ /* 0x000fda0003f06270 */
[----:B------:R-:W-:Y:S05]  /*c2f0*/  @P0 EXIT ;  /* 0x000000000000094d */ /* 0x000fea0003800000 */
[----:B0--3--:R-:W0:Y:S01]  /*c300*/  LDC.64 R4, c[0x0][0x388] ;  /* 0x0000e200ff047b82 */ /* 0x009e220000000a00 */
[----:B------:R-:W1:Y:S01]  /*c310*/  LDCU UR4, c[0x0][0x3b4] ;  /* 0x00007680ff0477ac */ /* 0x000e620008000800 */
[----:B--2--5:R-:W-:Y:S01]  /*c320*/  PRMT R0, R17, 0x9910, RZ ;  /* 0x0000991011007816 */ /* 0x024fe200000000ff */
[----:B------:R-:W-:-:S03]  /*c330*/  IMAD R2, R2, 0x200, R25 ;  /* 0x0000020002027824 */ /* 0x000fc600078e0219 */
[----:B------:R-:W-:Y:S01]  /*c340*/  ISETP.GT.AND P1, PT, R0, 0x9, PT ;  /* 0x000000090000780c */ /* 0x000fe20003f24270 */
[----:B-1----:R-:W-:-:S05]  /*c350*/  IMAD R3, R2, UR4, RZ ;  /* 0x0000000402037c24 */ /* 0x002fca000f8e02ff */
[----:B0-----:R-:W-:-:S05]  /*c360*/  IADD3 R2, P0, PT, R3, R4, RZ ;  /* 0x0000000403027210 */ /* 0x001fca0007f1e0ff */
[----:B------:R-:W-:Y:S02]  /*c370*/  IMAD.X R3, RZ, RZ, R5, P0 ;  /* 0x000000ffff037224 */ /* 0x000fe400000e0605 */
[----:B------:R-:W-:Y:S06]  /*c380*/  @P1 BRA `(.L_x_807) ;  /* 0x00000004000c1947 */ /* 0x000fec0003800000 */
        /* <DEDUP_REMOVED lines=8> */
[----:B----4-:R-:W-:-:S06]  /*c410*/  IMAD.U32 R19, R19, 0x10000, RZ ;  /* 0x0001000013137824 */ /* 0x010fcc00078e00ff */
[----:B------:R-:W0:Y:S02]  /*c420*/  F2I.FTZ.TRUNC.NTZ R19, R19 ;  /* 0x0000001300137305 */ /* 0x000e24000021f100 */
[----:B0-----:R-:W-:Y:S01]  /*c430*/  STG.E.U8 desc[UR36][R2.64], R19 ;  /* 0x0000001302007986 */ /* 0x001fe2000c101124 */
[----:B------:R-:W-:Y:S05]  /*c440*/  EXIT ;  /* 0x000000000000794d */ /* 0x000fea0003800000 */
.L_x_810:
[----:B----4-:R-:W-:-:S06]  /*c450*/  IMAD.U32 R5, R19, 0x10000, RZ ;  /* 0x0001000013057824 */ /* 0x010fcc00078e00ff */
[----:B------:R-:W0:Y:S02]  /*c460*/  F2I.S64.TRUNC R4, R5 ;  /* 0x0000000500047311 */ /* 0x000e24000020d900 */
[----:B0-----:R-:W-:Y:S01]  /*c470*/  STG.E.U8 desc[UR36][R2.64], R4 ;  /* 0x0000000402007986 */ /* 0x001fe2000c101124 */
[----:B------:R-:W-:Y:S05]  /*c480*/  EXIT ;  /* 0x000000000000794d */ /* 0x000fea0003800000 */
.L_x_809:
[----:B------:R-:W-:-:S13]  /*c490*/  ISETP.NE.AND P0, PT, R0, 0x2, PT ;  /* 0x000000020000780c */ /* 0x000fda0003f05270 */
[----:B------:R-:W-:Y:S05]  /*c4a0*/  @!P0 BRA `(.L_x_812) ;  /* 0x0000000000308947 */ /* 0x000fea0003800000 */
[----:B------:R-:W-:-:S13]  /*c4b0*/  ISETP.NE.AND P0, PT, R0, 0x3, PT ;  /* 0x000000030000780c */ /* 0x000fda0003f05270 */
[----:B------:R-:W-:Y:S05]  /*c4c0*/  @!P0 BRA `(.L_x_813) ;  /* 0x0000000000188947 */ /* 0x000fea0003800000 */
[----:B------:R-:W-:-:S13]  /*c4d0*/  ISETP.NE.AND P0, PT, R0, 0x4, PT ;  /* 0x000000040000780c */ /* 0x000fda0003f05270 */
[----:B------:R-:W-:Y:S05]  /*c4e0*/  @P0 BRA `(.L_x_811) ;  /* 0x0000000800780947 */ /* 0x000fea0003800000 */
[----:B----4-:R-:W-:-:S06]  /*c4f0*/  IMAD.U32 R4, R19, 0x10000, RZ ;  /* 0x0001000013047824 */ /* 0x010fcc00078e00ff */
[----:B------:R-:W0:Y:S02]  /*c500*/  F2I.S64.TRUNC R4, R4 ;  /* 0x0000000400047311 */ /* 0x000e24000020d900 */
[----:B0-----:R-:W-:Y:S01]  /*c510*/  STG.E.64 desc[UR36][R2.64], R4 ;  /* 0x0000000402007986 */ /* 0x001fe2000c101b24 */
[----:B------:R-:W-:Y:S05]  /*c520*/  EXIT ;  /* 0x000000000000794d */ /* 0x000fea0003800000 */
.L_x_813:
[----:B----4-:R-:W-:-:S06]  /*c530*/  IMAD.U32 R19, R19, 0x10000, RZ ;  /* 0x0001000013137824 */ /* 0x010fcc00078e00ff */
[----:B------:R-:W0:Y:S02]  /*c540*/  F2I.FTZ.TRUNC.NTZ R19, R19 ;  /* 0x0000001300137305 */ /* 0x000e24000021f100 */
[----:B0-----:R-:W-:Y:S01]  /*c550*/  STG.E desc[UR36][R2.64], R19 ;  /* 0x0000001302007986 */ /* 0x001fe2000c101924 */
[----:B------:R-:W-:Y:S05]  /*c560*/  EXIT ;  /* 0x000000000000794d */ /* 0x000fea0003800000 */
.L_x_812:
[----:B----4-:R-:W-:-:S06]  /*c570*/  IMAD.U32 R19, R19, 0x10000, RZ ;  /* 0x0001000013137824 */ /* 0x010fcc00078e00ff */
[----:B------:R-:W0:Y:S02]  /*c580*/  F2I.FTZ.TRUNC.NTZ R19, R19 ;  /* 0x0000001300137305 */ /* 0x000e24000021f100 */
[----:B0-----:R-:W-:Y:S01]  /*c590*/  STG.E.U16 desc[UR36][R2.64], R19 ;  /* 0x0000001302007986 */ /* 0x001fe2000c101524 */
[----:B------:R-:W-:Y:S05]  /*c5a0*/  EXIT ;  /* 0x000000000000794d */ /* 0x000fea0003800000 */
.L_x_808:
[----:B------:R-:W-:-:S13]  /*c5b0*/  ISETP.GT.AND P0, PT, R0, 0x6, PT ;  /* 0x000000060000780c */ /* 0x000fda0003f04270 */
[----:B------:R-:W-:Y:S05]  /*c5c0*/  @P0 BRA `(.L_x_814) ;  /* 0x00000000002c0947 */ /* 0x000fea0003800000 */
[----:B------:R-:W-:-:S13]  /*c5d0*/  ISETP.NE.AND P0, PT, R0, 0x5, PT ;  /* 0x000000050000780c */ /* 0x000fda0003f05270 */
[----:B------:R-:W-:Y:S05]  /*c5e0*/  @!P0 BRA `(.L_x_815) ;  /* 0x0000000000148947 */ /* 0x000fea0003800000 */
[----:B------:R-:W-:-:S13]  /*c5f0*/  ISETP.NE.AND P0, PT, R0, 0x6, PT ;  /* 0x000000060000780c */ /* 0x000fda0003f05270 */
[----:B------:R-:W-:Y:S05]  /*c600*/  @P0 BRA `(.L_x_811) ;  /* 0x0000000800300947 */ /* 0x000fea0003800000 */
[----:B----4-:R-:W-:-:S05]  /*c610*/  IMAD.U32 R19, R19, 0x10000, RZ ;  /* 0x0001000013137824 */ /* 0x010fca00078e00ff */
[----:B------:R-:W-:Y:S01]  /*c620*/  STG.E desc[UR36][R2.64], R19 ;  /* 0x0000001302007986 */ /* 0x000fe2000c101924 */
[----:B------:R-:W-:Y:S05]  /*c630*/  EXIT ;  /* 0x000000000000794d */ /* 0x000fea0003800000 */
.L_x_815:
[----:B----4-:R-:W-:-:S05]  /*c640*/  IMAD.U32 R0, R19, 0x10000, RZ ;  /* 0x0001000013007824 */ /* 0x010fca00078e00ff */
[----:B------:R-:W-:-:S05]  /*c650*/  F2FP.F16.F32.PACK_AB R0, RZ, R0 ;  /* 0x00000000ff00723e */ /* 0x000fca00000000ff */
[----:B------:R-:W-:Y:S01]  /*c660*/  STG.E.U16 desc[UR36][R2.64], R0 ;  /* 0x0000000002007986 */ /* 0x000fe2000c101524 */
[----:B------:R-:W-:Y:S05]  /*c670*/  EXIT ;  /* 0x000000000000794d */ /* 0x000fea0003800000 */
.L_x_814:
[----:B------:R-:W-:-:S13]  /*c680*/  ISETP.NE.AND P0, PT, R0, 0x7, PT ;  /* 0x000000070000780c */ /* 0x000fda0003f05270 */
[----:B------:R-:W-:Y:S05]  /*c690*/  @!P0 BRA `(.L_x_816) ;  /* 0x0000000000348947 */ /* 0x000fea0003800000 */
[----:B------:R-:W-:-:S13]  /*c6a0*/  ISETP.NE.AND P0, PT, R0, 0x8, PT ;  /* 0x000000080000780c */ /* 0x000fda0003f05270 */
[----:B------:R-:W-:Y:S05]  /*c6b0*/  @!P0 BRA `(.L_x_817) ;  /* 0x0000000000188947 */ /* 0x000fea0003800000 */
[----:B------:R-:W-:-:S13]  /*c6c0*/  ISETP.NE.AND P0, PT, R0, 0x9, PT ;  /* 0x000000090000780c */ /* 0x000fda0003f05270 */
[----:B------:R-:W-:Y:S05]  /*c6d0*/  @P0 BRA `(.L_x_811) ;  /* 0x0000000400fc0947 */ /* 0x000fea0003800000 */
[----:B----4-:R-:W-:Y:S02]  /*c6e0*/  IMAD.U32 R4, R19, 0x10000, RZ ;  /* 0x0001000013047824 */ /* 0x010fe400078e00ff */
[----:B------:R-:W-:-:S05]  /*c6f0*/  IMAD.MOV.U32 R5, RZ, RZ, RZ ;  /* 0x000000ffff057224 */ /* 0x000fca00078e00ff */
[----:B------:R-:W-:Y:S01]  /*c700*/  STG.E.64 desc[UR36][R2.64], R4 ;  /* 0x0000000402007986 */ /* 0x000fe2000c101b24 */
[----:B------:R-:W-:Y:S05]  /*c710*/  EXIT ;  /* 0x000000000000794d */ /* 0x000fea0003800000 */
.L_x_817:
[----:B----4-:R-:W-:-:S05]  /*c720*/  IMAD.U32 R19, R19, 0x10000, RZ ;  /* 0x0001000013137824 */ /* 0x010fca00078e00ff */
[----:B------:R-:W-:-:S04]  /*c730*/  F2FP.F16.F32.PACK_AB R5, RZ, R19 ;  /* 0x00000013ff05723e */ /* 0x000fc800000000ff */
[----:B------:R-:W-:-:S05]  /*c740*/  PRMT R5, R5, 0x5410, RZ ;  /* 0x0000541005057816 */ /* 0x000fca00000000ff */
[----:B------:R-:W-:Y:S01]  /*c750*/  STG.E desc[UR36][R2.64], R5 ;  /* 0x0000000502007986 */ /* 0x000fe2000c101924 */
[----:B------:R-:W-:Y:S05]  /*c760*/  EXIT ;  /* 0x000000000000794d */ /* 0x000fea0003800000 */
.L_x_816:
[----:B----4-:R-:W-:-:S04]  /*c770*/  IMAD.U32 R4, R19, 0x10000, RZ ;  /* 0x0001000013047824 */ /* 0x010fc800078e00ff */
[----:B------:R-:W-:-:S06]  /*c780*/  FMUL.FTZ R4, R4, 1 ;  /* 0x3f80000004047820 */ /* 0x000fcc0000410000 */
[----:B------:R-:W0:Y:S02]  /*c790*/  F2F.F64.F32 R4, R4 ;  /* 0x0000000400047310 */ /* 0x000e240000201800 */
[----:B0-----:R-:W-:Y:S01]  /*c7a0*/  STG.E.64 desc[UR36][R2.64], R4 ;  /* 0x0000000402007986 */ /* 0x001fe2000c101b24 */
[----:B------:R-:W-:Y:S05]  /*c7b0*/  EXIT ;  /* 0x000000000000794d */ /* 0x000fea0003800000 */
.L_x_807:
        /* <DEDUP_REMOVED lines=10> */
[----:B----4-:R-:W-:-:S06]  /*c860*/  IMAD.U32 R5, R19, 0x10000, RZ ;  /* 0x0001000013057824 */ /* 0x010fcc00078e00ff */
[----:B------:R-:W0:Y:S02]  /*c870*/  F2I.FTZ.U32.TRUNC.NTZ R5, R5 ;  /* 0x0000000500057305 */ /* 0x000e24000021f000 */
[----:B0-----:R-:W-:Y:S01]  /*c880*/  STG.E.U16 desc[UR36][R2.64], R5 ;  /* 0x0000000502007986 */ /* 0x001fe2000c101524 */
[----:B------:R-:W-:Y:S05]  /*c890*/  EXIT ;  /* 0x000000000000794d */ /* 0x000fea0003800000 */
.L_x_821:
[----:B----4-:R-:W-:Y:S01]  /*c8a0*/  IMAD.U32 R5, R19, 0x10000, RZ ;  /* 0x0001000013057824 */ /* 0x010fe200078e00ff */
        /* <DEDUP_REMOVED lines=17> */
.L_x_824:
[----:B------:R-:W-:-:S04]  /*c9c0*/  SHF.R.U32.HI R5, RZ, 0x18, R5 ;  /* 0x00000018ff057819 */ /* 0x000fc80000011605 */
[----:B------:R-:W-:-:S07]  /*c9d0*/  LOP3.LUT R0, R0, 0x80, R5, 0xf8, !PT ;  /* 0x0000008000007812 */ /* 0x000fce00078ef805 */
.L_x_823:
[----:B------:R-:W-:Y:S05]  /*c9e0*/  BSYNC.RECONVERGENT B0 ;  /* 0x0000000000007941 */ /* 0x000fea0003800200 */
.L_x_822:
[----:B------:R-:W-:Y:S01]  /*c9f0*/  STG.E.U8 desc[UR36][R2.64], R0 ;  /* 0x0000000002007986 */ /* 0x000fe2000c101124 */
[----:B------:R-:W-:Y:S05]  /*ca00*/  EXIT ;  /* 0x000000000000794d */ /* 0x000fea0003800000 */
.L_x_820:
        /* <DEDUP_REMOVED lines=18> */
.L_x_827:
[----:B------:R-:W-:-:S04]  /*cb30*/  SHF.R.U32.HI R5, RZ, 0x18, R5 ;  /* 0x00000018ff057819 */ /* 0x000fc80000011605 */
[----:B------:R-:W-:-:S07]  /*cb40*/  LOP3.LUT R0, R0, 0x80, R5, 0xf8, !PT ;  /* 0x0000008000007812 */ /* 0x000fce00078ef805 */
.L_x_826:
[----:B------:R-:W-:Y:S05]  /*cb50*/  BSYNC.RECONVERGENT B0 ;  /* 0x0000000000007941 */ /* 0x000fea0003800200 */
.L_x_825:
[----:B------:R-:W-:Y:S01]  /*cb60*/  STG.E.U8 desc[UR36][R2.64], R0 ;  /* 0x0000000002007986 */ /* 0x000fe2000c101124 */
[----:B------:R-:W-:Y:S05]  /*cb70*/  EXIT ;  /* 0x000000000000794d */ /* 0x000fea0003800000 */
.L_x_819:
[----:B------:R-:W-:-:S13]  /*cb80*/  ISETP.NE.AND P0, PT, R0, 0x1c, PT ;  /* 0x0000001c0000780c */ /* 0x000fda0003f05270 */
[----:B------:R-:W-:Y:S05]  /*cb90*/  @!P0 BRA `(.L_x_828) ;  /* 0x0000000000608947 */ /* 0x000fea0003800000 */
[----:B------:R-:W-:-:S13]  /*cba0*/  ISETP.NE.AND P0, PT, R0, 0x1d, PT ;  /* 0x0000001d0000780c */ /* 0x000fda0003f05270 */
[----:B------:R-:W-:Y:S05]  /*cbb0*/  @!P0 BRA `(.L_x_829) ;  /* 0x0000000000488947 */ /* 0x000fea0003800000 */
[----:B------:R-:W-:-:S13]  /*cbc0*/  ISETP.NE.AND P0, PT, R0, 0x2c, PT ;  /* 0x0000002c0000780c */ /* 0x000fda0003f05270 */
[----:B------:R-:W-:Y:S05]  /*cbd0*/  @P0 BRA `(.L_x_811) ;  /* 0x0000000000bc0947 */ /* 0x000fea0003800000 */
[----:B----4-:R-:W-:Y:S02]  /*cbe0*/  IMAD.U32 R19, R19, 0x10000, RZ ;  /* 0x0001000013137824 */ /* 0x010fe400078e00ff */
[----:B------:R-:W-:-:S03]  /*cbf0*/  IMAD.MOV.U32 R5, RZ, RZ, 0xff ;  /* 0x000000ffff057424 */ /* 0x000fc600078e00ff */
[----:B------:R-:W-:-:S04]  /*cc00*/  SHF.R.U32.HI R6, RZ, 0x17, R19 ;  /* 0x00000017ff067819 */ /* 0x000fc80000011613 */
[----:B------:R-:W-:-:S04]  /*cc10*/  LOP3.LUT R4, R6, 0xff, RZ, 0xc0, !PT ;  /* 0x000000ff06047812 */ /* 0x000fc800078ec0ff */
[----:B------:R-:W-:-:S13]  /*cc20*/  ISETP.NE.AND P2, PT, R4, 0xff, PT ;  /* 0x000000ff0400780c */ /* 0x000fda0003f45270 */
[--C-:B------:R-:W-:Y:S02]  /*cc30*/  @P2 SHF.R.U32.HI R0, RZ, 0x16, R19.reuse ;  /* 0x00000016ff002819 */ /* 0x100fe40000011613 */
[----:B------:R-:W-:Y:S02]  /*cc40*/  @P2 LOP3.LUT P0, RZ, R4, 0x3fffff, R19, 0xf8, !PT ;  /* 0x003fffff04ff2812 */ /* 0x000fe4000780f813 */
[----:B------:R-:W-:-:S04]  /*cc50*/  @P2 LOP3.LUT R0, R0, 0x1, RZ, 0xc0, !PT ;  /* 0x0000000100002812 */ /* 0x000fc800078ec0ff */
[----:B------:R-:W-:Y:S01]  /*cc60*/  @P2 ISETP.EQ.U32.AND P1, PT, R0, 0x1, P0 ;  /* 0x000000010000280c */ /* 0x000fe20000722070 */
[----:B------:R-:W-:Y:S01]  /*cc70*/  @P2 VIADD R0, R6, 0x1 ;  /* 0x0000000106002836 */ /* 0x000fe20000000000 */
[----:B------:R-:W-:Y:S02]  /*cc80*/  PLOP3.LUT P0, PT, PT, PT, PT, 0x80, 0x8 ;  /* 0x000000000008781c */ /* 0x000fe40003f0f070 */
[----:B------:R-:W-:-:S13]  /*cc90*/  @P2 PLOP3.LUT P0, PT, P1, PT, PT, 0x80, 0x8 ;  /* 0x000000000008281c */ /* 0x000fda0000f0f070 */
[----:B------:R-:W-:-:S04]  /*cca0*/  @!P0 IMAD.MOV R0, RZ, RZ, R6 ;  /* 0x000000ffff008224 */ /* 0x000fc800078e0206 */
[----:B------:R-:W-:-:S05]  /*ccb0*/  @P2 IMAD.MOV.U32 R5, RZ, RZ, R0 ;  /* 0x000000ffff052224 */ /* 0x000fca00078e0000 */
[----:B------:R-:W-:Y:S01]  /*ccc0*/  STG.E.U8 desc[UR36][R2.64], R5 ;  /* 0x0000000502007986 */ /* 0x000fe2000c101124 */
[----:B------:R-:W-:Y:S05]  /*ccd0*/  EXIT ;  /* 0x000000000000794d */ /* 0x000fea0003800000 */
.L_x_829:
[----:B----4-:R-:W-:-:S06]  /*cce0*/  IMAD.U32 R4, R19, 0x10000, RZ ;  /* 0x0001000013047824 */ /* 0x010fcc00078e00ff */
[----:B------:R-:W0:Y:S02]  /*ccf0*/  F2I.U64.TRUNC R4, R4 ;  /* 0x0000000400047311 */ /* 0x000e24000020d800 */
[----:B0-----:R-:W-:Y:S01]  /*cd00*/  STG.E.64 desc[UR36][R2.64], R4 ;  /* 0x0000000402007986 */ /* 0x001fe2000c101b24 */
[----:B------:R-:W-:Y:S05]  /*cd10*/  EXIT ;  /* 0x000000000000794d */ /* 0x000fea0003800000 */
.L_x_828:
[----:B----4-:R-:W-:-:S06]  /*cd20*/  IMAD.U32 R19, R19, 0x10000, RZ ;  /* 0x0001000013137824 */ /* 0x010fcc00078e00ff */
[----:B------:R-:W0:Y:S02]  /*cd30*/  F2I.FTZ.U32.TRUNC.NTZ R19, R19 ;  /* 0x0000001300137305 */ /* 0x000e24000021f000 */
[----:B0-----:R-:W-:Y:S01]  /*cd40*/  STG.E desc[UR36][R2.64], R19 ;  /* 0x0000001302007986 */ /* 0x001fe2000c101924 */
[----:B------:R-:W-:Y:S05]  /*cd50*/  EXIT ;  /* 0x000000000000794d */ /* 0x000fea0003800000 */
.L_x_818:
[----:B------:R-:W-:-:S13]  /*cd60*/  ISETP.GT.AND P0, PT, R0, 0xe, PT ;  /* 0x0000000e0000780c */ /* 0x000fda0003f04270 */
[----:B------:R-:W-:Y:S05]  /*cd70*/  @P0 BRA `(.L_x_830) ;  /* 0x00000000003c0947 */ /* 0x000fea0003800000 */
[----:B------:R-:W-:-:S13]  /*cd80*/  ISETP.NE.AND P0, PT, R0, 0xa, PT ;  /* 0x0000000a0000780c */ /* 0x000fda0003f05270 */
[----:B------:R-:W-:Y:S05]  /*cd90*/  @!P0 BRA `(.L_x_831) ;  /* 0x00000000001c8947 */ /* 0x000fea0003800000 */
[----:B------:R-:W-:-:S13]  /*cda0*/  ISETP.NE.AND P0, PT, R0, 0xb, PT ;  /* 0x0000000b0000780c */ /* 0x000fda0003f05270 */
[----:B------:R-:W-:Y:S05]  /*cdb0*/  @P0 BRA `(.L_x_811) ;  /* 0x0000000000440947 */ /* 0x000fea0003800000 */
[----:B----4-:R-:W-:-:S05]  /*cdc0*/  IMAD.U32 R19, R19, 0x10000, RZ ;  /* 0x0001000013137824 */ /* 0x010fca00078e00ff */
[----:B------:R-:W-:-:S04]  /*cdd0*/  FSETP.NEU.FTZ.AND P0, PT, R19, RZ, PT ;  /* 0x000000ff1300720b */ /* 0x000fc80003f1d000 */
[----:B------:R-:W-:-:S05]  /*cde0*/  SEL R5, RZ, 0x1, !P0 ;  /* 0x00000001ff057807 */ /* 0x000fca0004000000 */
[----:B------:R-:W-:Y:S01]  /*cdf0*/  STG.E.U8 desc[UR36][R2.64], R5 ;  /* 0x0000000502007986 */ /* 0x000fe2000c101124 */
[----:B------:R-:W-:Y:S05]  /*ce00*/  EXIT ;  /* 0x000000000000794d */ /* 0x000fea0003800000 */
.L_x_831:
[----:B----4-:R-:W-:Y:S01]  /*ce10*/  IMAD.U32 R19, R19, 0x10000, RZ ;  /* 0x0001000013137824 */ /* 0x010fe200078e00ff */
[----:B------:R-:W-:-:S03]  /*ce20*/  CS2R R6, SRZ ;  /* 0x0000000000067805 */ /* 0x000fc6000001ff00 */
[----:B------:R-:W-:-:S06]  /*ce30*/  FMUL.FTZ R4, R19, 1 ;  /* 0x3f80000013047820 */ /* 0x000fcc0000410000 */
[----:B------:R-:W0:Y:S02]  /*ce40*/  F2F.F64.F32 R4, R4 ;  /* 0x0000000400047310 */ /* 0x000e240000201800 */
[----:B0-----:R-:W-:Y:S01]  /*ce50*/  STG.E.128 desc[UR36][R2.64], R4 ;  /* 0x0000000402007986 */ /* 0x001fe2000c101d24 */
[----:B------:R-:W-:Y:S05]  /*ce60*/  EXIT ;  /* 0x000000000000794d */ /* 0x000fea0003800000 */
.L_x_830:
[----:B------:R-:W-:-:S13]  /*ce70*/  ISETP.NE.AND P0, PT, R0, 0xf, PT ;  /* 0x0000000f0000780c */ /* 0x000fda0003f05270 */
[----:B------:R-:W-:Y:S05]  /*ce80*/  @!P0 BRA `(.L_x_832) ;  /* 0x0000000000e88947 */ /* 0x000fea0003800000 */
[----:B------:R-:W-:-:S13]  /*ce90*/  ISETP.NE.AND P0, PT, R0, 0x17, PT ;  /* 0x000000170000780c */ /* 0x000fda0003f05270 */
[----:B------:R-:W-:Y:S05]  /*cea0*/  @!P0 BRA `(.L_x_833) ;  /* 0x0000000000908947 */ /* 0x000fea0003800000 */
[----:B------:R-:W-:-:S13]  /*ceb0*/  ISETP.NE.AND P0, PT, R0, 0x18, PT ;  /* 0x000000180000780c */ /* 0x000fda0003f05270 */
[----:B------:R-:W-:Y:S05]  /*cec0*/  @!P0 BRA `(.L_x_834) ;  /* 0x0000000000448947 */ /* 0x000fea0003800000 */
.L_x_811:
[----:B------:R-:W-:Y:S01]  /*ced0*/  MOV R0, 0x0 ;  /* 0x0000000000007802 */ /* 0x000fe20000000f00 */
[----:B------:R-:W0:Y:S01]  /*cee0*/  LDCU.64 UR4, c[0x4][0x128] ;  /* 0x01002500ff0477ac */ /* 0x000e220008000a00 */
[----:B------:R-:W-:Y:S02]  /*cef0*/  IMAD.MOV.U32 R8, RZ, RZ, 0x65 ;  /* 0x00000065ff087424 */ /* 0x000fe400078e00ff */
[----:B------:R1:W2:Y:S01]  /*cf00*/  LDC.64 R2, c[0x4][R0] ;  /* 0x0100000000027b82 */ /* 0x0002a20000000a00 */
[----:B------:R-:W3:Y:S01]  /*cf10*/  LDCU.64 UR6, c[0x4][0x130] ;  /* 0x01002600ff0677ac */ /* 0x000ee20008000a00 */
[----:B------:R-:W-:Y:S02]  /*cf20*/  IMAD.MOV.U32 R12, RZ, RZ, 0x1 ;  /* 0x00000001ff0c7424 */ /* 0x000fe400078e00ff */
[----:B------:R-:W-:Y:S01]  /*cf30*/  IMAD.MOV.U32 R13, RZ, RZ, RZ ;  /* 0x000000ffff0d7224 */ /* 0x000fe200078e00ff */
[----:B------:R-:W5:Y:S01]  /*cf40*/  LDCU.64 UR8, c[0x4][0x40] ;  /* 0x01000800ff0877ac */ /* 0x000f620008000a00 */
[----:B0-----:R-:W-:-:S02]  /*cf50*/  IMAD.U32 R4, RZ, RZ, UR4 ;  /* 0x00000004ff047e24 */ /* 0x001fc4000f8e00ff */
[----:B------:R-:W-:Y:S02]  /*cf60*/  IMAD.U32 R5, RZ, RZ, UR5 ;  /* 0x00000005ff057e24 */ /* 0x000fe4000f8e00ff */
[----:B---3--:R-:W-:Y:S02]  /*cf70*/  IMAD.U32 R6, RZ, RZ, UR6 ;  /* 0x00000006ff067e24 */ /* 0x008fe4000f8e00ff */
[----:B------:R-:W-:Y:S02]  /*cf80*/  IMAD.U32 R7, RZ, RZ, UR7 ;  /* 0x00000007ff077e24 */ /* 0x000fe4000f8e00ff */
[----:B-----5:R-:W-:Y:S02]  /*cf90*/  IMAD.U32 R10, RZ, RZ, UR8 ;  /* 0x00000008ff0a7e24 */ /* 0x020fe4000f8e00ff */
[----:B-1----:R-:W-:-:S07]  /*cfa0*/  IMAD.U32 R11, RZ, RZ, UR9 ;  /* 0x00000009ff0b7e24 */ /* 0x002fce000f8e00ff */
[----:B------:R-:W-:-:S07]  /*cfb0*/  LEPC R20, `(.L_x_835) ;  /* 0x000000001014794e */ /* 0x000fce0000000000 */
[----:B--2-4-:R-:W-:Y:S05]  /*cfc0*/  CALL.ABS.NOINC R2 ;  /* 0x0000000002007343 */ /* 0x014fea0003c00000 */
.L_x_835:
[----:B------:R-:W-:Y:S05]  /*cfd0*/  EXIT ;  /* 0x000000000000794d */ /* 0x000fea0003800000 */
.L_x_834:
[----:B----4-:R-:W-:Y:S01]  /*cfe0*/  IMAD.U32 R19, R19, 0x10000, RZ ;  /* 0x0001000013137824 */ /* 0x010fe200078e00ff */
        /* <DEDUP_REMOVED lines=12> */
.L_x_837:
[----:B------:R-:W-:Y:S05]  /*d0b0*/  BSYNC.RECONVERGENT B0 ;  /* 0x0000000000007941 */ /* 0x000fea0003800200 */
.L_x_836:
[----:B------:R-:W-:-:S05]  /*d0c0*/  LOP3.LUT R5, R0, 0x80, R5, 0xf8, !PT ;  /* 0x0000008000057812 */ /* 0x000fca00078ef805 */
[----:B------:R-:W-:Y:S01]  /*d0d0*/  STG.E.U8 desc[UR36][R2.64], R5 ;  /* 0x0000000502007986 */ /* 0x000fe2000c101124 */
[----:B------:R-:W-:Y:S05]  /*d0e0*/  EXIT ;  /* 0x000000000000794d */ /* 0x000fea0003800000 */
.L_x_833:
[----:B----4-:R-:W-:Y:S01]  /*d0f0*/  IMAD.U32 R5, R19, 0x10000, RZ ;  /* 0x0001000013057824 */ /* 0x010fe200078e00ff */
        /* <DEDUP_REMOVED lines=11> */
.L_x_839:
[----:B------:R-:W-:Y:S01]  /*d1b0*/  IMAD.MOV.U32 R0, RZ, RZ, 0x7f ;  /* 0x0000007fff007424 */ /* 0x000fe200078e00ff */
[----:B------:R-:W-:-:S04]  /*d1c0*/  ISETP.GT.U32.AND P0, PT, R4, 0x7f800000, PT ;  /* 0x7f8000000400780c */ /* 0x000fc80003f04070 */
[----:B------:R-:W-:-:S09]  /*d1d0*/  SEL R0, R0, 0x7c, P0 ;  /* 0x0000007c00007807 */ /* 0x000fd20000000000 */
.L_x_840:
[----:B------:R-:W-:Y:S05]  /*d1e0*/  BSYNC.RECONVERGENT B0 ;  /* 0x0000000000007941 */ /* 0x000fea0003800200 */
.L_x_838:
[----:B------:R-:W-:-:S04]  /*d1f0*/  SHF.R.U32.HI R5, RZ, 0x18, R5 ;  /* 0x00000018ff057819 */ /* 0x000fc80000011605 */
[----:B------:R-:W-:-:S05]  /*d200*/  LOP3.LUT R5, R0, 0x80, R5, 0xf8, !PT ;  /* 0x0000008000057812 */ /* 0x000fca00078ef805 */
[----:B------:R-:W-:Y:S01]  /*d210*/  STG.E.U8 desc[UR36][R2.64], R5 ;  /* 0x0000000502007986 */ /* 0x000fe2000c101124 */
[----:B------:R-:W-:Y:S05]  /*d220*/  EXIT ;  /* 0x000000000000794d */ /* 0x000fea0003800000 */
.L_x_832:
[----:B----4-:R-:W-:Y:S01]  /*d230*/  STG.E.U16 desc[UR36][R2.64], R19 ;  /* 0x0000001302007986 */ /* 0x010fe2000c101524 */
[----:B------:R-:W-:Y:S05]  /*d240*/  EXIT ;  /* 0x000000000000794d */ /* 0x000fea0003800000 */
.L_x_841:
        /* <DEDUP_REMOVED lines=11> */
.L_x_12857:


//--------------------- .text._ZN2at6native18elementwise_kernelILi128ELi4EZNS0_22gpu_kernel_impl_nocastIZZZNS0_26GeluBackwardCUDAKernelImplERNS_18TensorIteratorBaseENS0_8GeluTypeEENKUlvE0_clEvENKUlvE2_clEvEUlN3c108BFloat16ES9_E_EEvS4_RKT_EUliE_EEviT1_ --------------------------
	.section	.text._ZN2at6native18elementwise_kernelILi128ELi4EZNS0_22gpu_kernel_impl_nocastIZZZNS0_26GeluBackwardCUDAKernelImplERNS_18TensorIteratorBaseENS0_8GeluTypeEENKUlvE0_clEvENKUlvE2_clEvEUlN3c108BFloat16ES9_E_EEvS4_RKT_EUliE_EEviT1_,"ax",@progbits
	.align	128
        .global         _ZN2at6native18elementwise_kernelILi128ELi4EZNS0_22gpu_kernel_impl_nocastIZZZNS0_26GeluBackwardCUDAKernelImplERNS_18TensorIteratorBaseENS0_8GeluTypeEENKUlvE0_clEvENKUlvE2_clEvEUlN3c108BFloat16ES9_E_EEvS4_RKT_EUliE_EEviT1_
        .type           _ZN2at6native18elementwise_kernelILi128ELi4EZNS0_22gpu_kernel_impl_nocastIZZZNS0_26GeluBackwardCUDAKernelImplERNS_18TensorIteratorBaseENS0_8GeluTypeEENKUlvE0_clEvENKUlvE2_clEvEUlN3c108BFloat16ES9_E_EEvS4_RKT_EUliE_EEviT1_,@function
        .size           _ZN2at6native18elementwise_kernelILi128ELi4EZNS0_22gpu_kernel_impl_nocastIZZZNS0_26GeluBackwardCUDAKernelImplERNS_18TensorIteratorBaseENS0_8GeluTypeEENKUlvE0_clEvENKUlvE2_clEvEUlN3c108BFloat16ES9_E_EEvS4_RKT_EUliE_EEviT1_,(.L_x_12858 - _ZN2at6native18elementwise_kernelILi128ELi4EZNS0_22gpu_kernel_impl_nocastIZZZNS0_26GeluBackwardCUDAKernelImplERNS_18TensorIteratorBaseENS0_8GeluTypeEENKUlvE0_clEvENKUlvE2_clEvEUlN3c108BFloat16ES9_E_EEvS4_RKT_EUliE_EEviT1_)
        .other          _ZN2at6native18elementwise_kernelILi128ELi4EZNS0_22gpu_kernel_impl_nocastIZZZNS0_26GeluBackwardCUDAKernelImplERNS_18TensorIteratorBaseENS0_8GeluTypeEENKUlvE0_clEvENKUlvE2_clEvEUlN3c108BFloat16ES9_E_EEvS4_RKT_EUliE_EEviT1_,@"STO_CUDA_ENTRY STV_DEFAULT"
_ZN2at6native18elementwise_kernelILi128ELi4EZNS0_22gpu_kernel_impl_nocastIZZZNS0_26GeluBackwardCUDAKernelImplERNS_18TensorIteratorBaseENS0_8GeluTypeEENKUlvE0_clEvENKUlvE2_clEvEUlN3c108BFloat16ES9_E_EEvS4_RKT_EUliE_EEviT1_:
.text._ZN2at6native18elementwise_kernelILi128ELi4EZNS0_22gpu_kernel_impl_nocastIZZZNS0_26GeluBackwardCUDAKernelImplERNS_18TensorIteratorBaseENS0_8GeluTypeEENKUlvE0_clEvENKUlvE2_clEvEUlN3c108BFloat16ES9_E_EEvS4_RKT_EUliE_EEviT1_:
[----:B------:R-:W-:Y:S08]  /*0000*/  LDC R1, c[0x0][0x37c] ;  /* 0x0000df00ff017b82 */ /* 0x000ff00000000800 */
[----:B------:R-:W0:Y:S01]  /*0010*/  LDC R2, c[0x0][0x388] ;  /* 0x0000e200ff027b82 */ /* 0x000e220000000800 */
[----:B------:R-:W1:Y:S01]  /*0020*/  S2R R3, SR_TID.X ;  /* 0x0000000000037919 */ /* 0x000e620000002100 */
[----:B------:R-:W2:Y:S06]  /*0030*/  LDCU.64 UR6, c[0x0][0x358] ;  /* 0x00006b00ff0677ac */ /* 0x000eac0008000a00 */
[----:B------:R-:W3:Y:S01]  /*0040*/  S2UR UR4, SR_CTAID.X ;  /* 0x00000000000479c3 */ /* 0x000ee20000002500 */
[----:B0-----:R-:W-:Y:S01]  /*0050*/  ISETP.NE.AND P0, PT, R2, RZ, PT ;  /* 0x000000ff0200720c */ /* 0x001fe20003f05270 */
[----:B---3--:R-:W-:-:S06]  /*0060*/  USHF.L.U32 UR4, UR4, 0x9, URZ ;  /* 0x0000000904047899 */ /* 0x008fcc00080006ff */
[----:B-1----:R-:W-:-:S06]  /*0070*/  LOP3.LUT R3, R3, UR4, RZ, 0xfc, !PT ;  /* 0x0000000403037c12 */ /* 0x002fcc000f8efcff */
[----:B--2---:R-:W-:Y:S05]  /*0080*/  @P0 BRA `(.L_x_842) ;  /* 0x0000000c00500947 */ /* 0x004fea0003800000 */
[----:B------:R-:W0:Y:S01]  /*0090*/  LDCU UR4, c[0x0][0x380] ;  /* 0x00007000ff0477ac */ /* 0x000e220008000800 */
[----:B------:R-:W-:Y:S04]  /*00a0*/  BSSY.RECONVERGENT B0, `(.L_x_843) ;  /* 0x000009e000007945 */ /* 0x000fe80003800200 */
[----:B------:R-:W-:Y:S01]  /*00b0*/  BSSY.RELIABLE B1, `(.L_x_844) ;  /* 0x000006b000017945 */ /* 0x000fe20003800100 */
[----:B0-----:R-:W-:-:S13]  /*00c0*/  ISETP.GE.AND P0, PT, R3, UR4, PT ;  /* 0x0000000403007c0c */ /* 0x001fda000bf06270 */
[----:B------:R-:W-:Y:S05]  /*00d0*/  @P0 BRA `(.L_x_845) ;  /* 0x0000000400940947 */ /* 0x000fea0003800000 */
[----:B------:R-:W0:Y:S02]  /*00e0*/  LDC.64 R8, c[0x0][0x5f8] ;  /* 0x00017e00ff087b82 */ /* 0x000e240000000a00 */
[----:B0-----:R0:W2:Y:S06]  /*00f0*/  LDG.E.U16 R2, desc[UR6][R8.64] ;  /* 0x0000000608027981 */ /* 0x0010ac000c1e1500 */
[----:B------:R-:W1:Y:S02]  /*0100*/  LDC.64 R6, c[0x0][0x5f0] ;  /* 0x00017c00ff067b82 */ /* 0x000e640000000a00 */
[----:B-1----:R1:W3:Y:S01]  /*0110*/  LDG.E.U16 R0, desc[UR6][R6.64] ;  /* 0x0000000606007981 */ /* 0x0022e2000c1e1500 */
[----:B------:R-:W-:Y:S01]  /*0120*/  HFMA2 R10, -RZ, RZ, 0.61474609375, 16.90625 ;  /* 0x38eb4c3aff0a7431 */ /* 0x000fe200000001ff */
[----:B------:R-:W-:Y:S01]  /*0130*/  MOV R11, 0x3aae005b ;  /* 0x3aae005b000b7802 */ /* 0x000fe20000000f00 */
[----:B------:R-:W-:Y:S01]  /*0140*/  HFMA2 R12, -RZ, RZ, 1.0087890625, -0.000686168670654296875 ;  /* 0x3c09919fff0c7431 */ /* 0x000fe200000001ff */
[----:B0-----:R-:W-:-:S02]  /*0150*/  MOV R9, 0x3d24d99a ;  /* 0x3d24d99a00097802 */ /* 0x001fc40000000f00 */
[----:B------:R-:W-:Y:S01]  /*0160*/  IADD3 R3, PT, PT, R3, 0x80, RZ ;  /* 0x0000008003037810 */ /* 0x000fe20007ffe0ff */
[----:B-1----:R-:W-:Y:S01]  /*0170*/  HFMA2 R6, -RZ, RZ, 1.5341796875, 81.5625 ;  /* 0x3e235519ff067431 */ /* 0x002fe200000001ff */
[----:B--2---:R-:W-:-:S05]  /*0180*/  SHF.L.U32 R2, R2, 0x10, RZ ;  /* 0x0000001002027819 */ /* 0x004fca00000006ff */
[----:B------:R-:W-:-:S04]  /*0190*/  FMUL.FTZ R4, R2, 0.70710676908493041992 ;  /* 0x3f3504f302047820 */ /* 0x000fc80000410000 */
[C---:B------:R-:W-:Y:S01]  /*01a0*/  FADD.FTZ R5, |R4|.reuse, -RZ ;  /* 0x800000ff04057221 */ /* 0x040fe20000010200 */
[----:B------:R-:W-:-:S04]  /*01b0*/  FSETP.GE.FTZ.AND P0, PT, |R4|, 1.0029599666595458984, PT ;  /* 0x3f8060fe0400780b */ /* 0x000fc80003f16200 */
[----:B------:R-:W-:Y:S02]  /*01c0*/  FSEL R10, R10, 8.4834944573231041431e-05, P0 ;  /* 0x38b1e96a0a0a7808 */ /* 0x000fe40000000000 */
[----:B------:R-:W-:Y:S02]  /*01d0*/  FSEL R8, -R11, -0.00082130916416645050049, P0 ;  /* 0xba574d200b087808 */ /* 0x000fe40000000100 */
[----:B------:R-:W-:Y:S02]  /*01e0*/  FSEL R7, R12, 0.0052134888246655464172, P0 ;  /* 0x3baad5ea0c077808 */ /* 0x000fe40000000000 */
[----:B------:R-:W-:-:S03]  /*01f0*/  FSEL R9, -R9, -0.026868773624300956726, P0 ;  /* 0xbcdc1be709097808 */ /* 0x000fc60000000100 */
[----:B------:R-:W-:Y:S01]  /*0200*/  @!P0 FMUL.FTZ R5, R4, R4 ;  /* 0x0000000404058220 */ /* 0x000fe20000410000 */
[----:B---3--:R-:W-:-:S03]  /*0210*/  SHF.L.U32 R0, R0, 0x10, RZ ;  /* 0x0000001000007819 */ /* 0x008fc600000006ff */
[C---:B------:R-:W-:Y:S01]  /*0220*/  FFMA.FTZ R8, R5.reuse, R10, R8 ;  /* 0x0000000a05087223 */ /* 0x040fe20000010008 */
[----:B------:R-:W-:Y:S01]  /*0230*/  MOV R10, 0x3f69b4f9 ;  /* 0x3f69b4f9000a7802 */ /* 0x000fe20000000f00 */
[C---:B------:R-:W-:Y:S02]  /*0240*/  FADD.FTZ R11, -R5.reuse, -RZ ;  /* 0x800000ff050b7221 */ /* 0x040fe40000010100 */
[C---:B------:R-:W-:Y:S01]  /*0250*/  FFMA.FTZ R8, R5.reuse, R8, R7 ;  /* 0x0000000805087223 */ /* 0x040fe20000010007 */
[----:B------:R-:W-:Y:S01]  /*0260*/  FSEL R7, R6, 0.11284004896879196167, P0 ;  /* 0x3de718af06077808 */ /* 0x000fe20000000000 */
[----:B------:R-:W-:Y:S02]  /*0270*/  HFMA2 R6, -RZ, RZ, 1.7822265625, 0.000185489654541015625 ;  /* 0x3f210a14ff067431 */ /* 0x000fe400000001ff */
[----:B------:R-:W-:Y:S01]  /*0280*/  FFMA.FTZ R8, R5, R8, R9 ;  /* 0x0000000805087223 */ /* 0x000fe20000010009 */
[----:B------:R-:W-:-:S03]  /*0290*/  FSEL R9, R10, -0.37612664699554443359, P0 ;  /* 0xbec093ac0a097808 */ /* 0x000fc60000000000 */
[----:B------:R-:W-:Y:S01]  /*02a0*/  FFMA.FTZ R8, R5, R8, R7 ;  /* 0x0000000805087223 */ /* 0x000fe20000010007 */
[----:B------:R-:W-:-:S03]  /*02b0*/  FSEL R7, R6, 0.12837915122509002686, P0 ;  /* 0x3e0375d306077808 */ /* 0x000fc60000000000 */
[----:B------:R-:W-:Y:S01]  /*02c0*/  FFMA.FTZ R8, R5, R8, R9 ;  /* 0x0000000805087223 */ /* 0x000fe20000010009 */
[----:B------:R-:W-:-:S03]  /*02d0*/  FSEL R6, R11, R4, P0 ;  /* 0x000000040b067208 */ /* 0x000fc60000000000 */
        /* <DEDUP_REMOVED lines=8> */
[----:B------:R-:W-:Y:S02]  /*0360*/  @P0 LOP3.LUT R6, R5, 0x80000000, R4, 0xb8, !PT ;  /* 0x8000000005060812 */ /* 0x000fe400078eb804 */
[----:B------:R-:W0:Y:S01]  /*0370*/  LDC.64 R4, c[0x0][0x5e8] ;  /* 0x00017a00ff047b82 */ /* 0x000e220000000a00 */
[----:B-1----:R-:W-:Y:S01]  /*0380*/  FMUL.FTZ R9, R7, 0.3989422917366027832 ;  /* 0x3ecc422a07097820 */ /* 0x002fe20000410000 */
[----:B------:R-:W-:-:S03]  /*0390*/  ISETP.GE.AND P0, PT, R3, UR4, PT ;  /* 0x0000000403007c0c */ /* 0x000fc6000bf06270 */
[----:B------:R-:W-:Y:S01]  /*03a0*/  FMUL.FTZ R9, R2, R9 ;  /* 0x0000000902097220 */ /* 0x000fe20000410000 */
[----:B------:R-:W-:-:S04]  /*03b0*/  FADD.FTZ R2, R6, 1 ;  /* 0x3f80000006027421 */ /* 0x000fc80000010000 */
[----:B------:R-:W-:-:S04]  /*03c0*/  FFMA.FTZ R9, R2, 0.5, R9 ;  /* 0x3f00000002097823 */ /* 0x000fc80000010009 */
[----:B------:R-:W-:Y:S01]  /*03d0*/  FMUL.FTZ R0, R0, R9 ;  /* 0x0000000900007220 */ /* 0x000fe20000410000 */
[----:B------:R-:W-:Y:S05]  /*03e0*/  @P0 BREAK.RELIABLE B1 ;  /* 0x0000000000010942 */ /* 0x000fea0003800100 */
[----:B------:R-:W-:-:S05]  /*03f0*/  F2FP.BF16.F32.PACK_AB R0, RZ, R0 ;  /* 0x00000000ff00723e */ /* 0x000fca00000010ff */
[----:B0-----:R0:W-:Y:S01]  /*0400*/  STG.E.U16 desc[UR6][R4.64], R0 ;  /* 0x0000000004007986 */ /* 0x0011e2000c101506 */
[----:B------:R-:W-:Y:S05]  /*0410*/  @P0 BRA `(.L_x_846) ;  /* 0x0000000400980947 */ /* 0x000fea0003800000 */
[----:B------:R-:W1:Y:S02]  /*0420*/  LDC.64 R8, c[0x0][0x5f8] ;  /* 0x00017e00ff087b82 */ /* 0x000e640000000a00 */
[----:B-1----:R1:W2:Y:S06]  /*0430*/  LDG.E.U16 R2, desc[UR6][R8.64] ;  /* 0x0000000608027981 */ /* 0x0022ac000c1e1500 */
[----:B------:R-:W0:Y:S02]  /*0440*/  LDC.64 R6, c[0x0][0x5f0] ;  /* 0x00017c00ff067b82 */ /* 0x000e240000000a00 */
[----:B0-----:R0:W3:Y:S01]  /*0450*/  LDG.E.U16 R0, desc[UR6][R6.64] ;  /* 0x0000000606007981 */ /* 0x0010e2000c1e1500 */
[----:B------:R-:W-:-:S02]  /*0460*/  MOV R10, 0x38eb4c3a ;  /* 0x38eb4c3a000a7802 */ /* 0x000fc40000000f00 */
[----:B------:R-:W-:Y:S02]  /*0470*/  MOV R11, 0x3aae005b ;  /* 0x3aae005b000b7802 */ /* 0x000fe40000000f00 */
[----:B------:R-:W-:Y:S02]  /*0480*/  MOV R12, 0x3c09919f ;  /* 0x3c09919f000c7802 */ /* 0x000fe40000000f00 */
[----:B-1----:R-:W-:Y:S02]  /*0490*/  MOV R9, 0x3d24d99a ;  /* 0x3d24d99a00097802 */ /* 0x002fe40000000f00 */
[----:B------:R-:W-:Y:S02]  /*04a0*/  IADD3 R3, PT, PT, R3, 0x80, RZ ;  /* 0x0000008003037810 */ /* 0x000fe40007ffe0ff */
[----:B0-----:R-:W-:Y:S02]  /*04b0*/  MOV R6, 0x3e235519 ;  /* 0x3e23551900067802 */ /* 0x001fe40000000f00 */
        /* <DEDUP_REMOVED lines=14> */
[----:B------:R-:W-:Y:S02]  /*05a0*/  FSEL R7, R6, 0.11284004896879196167, P0 ;  /* 0x3de718af06077808 */ /* 0x000fe40000000000 */
[----:B------:R-:W-:Y:S01]  /*05b0*/  MOV R6, 0x3f210a14 ;  /* 0x3f210a1400067802 */ /* 0x000fe20000000f00 */
[----:B------:R-:W-:Y:S01]  /*05c0*/  FFMA.FTZ R8, R5, R8, R9 ;  /* 0x0000000805087223 */ /* 0x000fe20000010009 */
[----:B------:R-:W-:-:S03]  /*05d0*/  FSEL R9, R10, -0.37612664699554443359, P0 ;  /* 0xbec093ac0a097808 */ /* 0x000fc60000000000 */
[----:B------:R-:W-:Y:S01]  /*05e0*/  FFMA.FTZ R8, R5, R8, R7 ;  /* 0x0000000805087223 */ /* 0x000fe20000010007 */
[----:B------:R-:W-:Y:S02]  /*05f0*/  FSEL R7, R6, 0.12837915122509002686, P0 ;  /* 0x3e0375d306077808 */ /* 0x000fe40000000000 */
        /* <DEDUP_REMOVED lines=12> */
[----:B-1----:R-:W-:-:S04]  /*06c0*/  FMUL.FTZ R9, R7, 0.3989422917366027832 ;  /* 0x3ecc422a07097820 */ /* 0x002fc80000410000 */
[----:B------:R-:W-:Y:S01]  /*06d0*/  FMUL.FTZ R9, R2, R9 ;  /* 0x0000000902097220 */ /* 0x000fe20000410000 */
[----:B------:R-:W-:-:S04]  /*06e0*/  FADD.FTZ R2, R6, 1 ;  /* 0x3f80000006027421 */ /* 0x000fc80000010000 */
[----:B------:R-:W-:-:S04]  /*06f0*/  FFMA.FTZ R9, R2, 0.5, R9 ;  /* 0x3f00000002097823 */ /* 0x000fc80000010009 */
[----:B------:R-:W-:-:S05]  /*0700*/  FMUL.FTZ R0, R0, R9 ;  /* 0x0000000900007220 */ /* 0x000fca0000410000 */
[----:B------:R-:W-:-:S05]  /*0710*/  F2FP.BF16.F32.PACK_AB R0, RZ, R0 ;  /* 0x00000000ff00723e */ /* 0x000fca00000010ff */
[----:B0-----:R0:W-:Y:S02]  /*0720*/  STG.E.U16 desc[UR6][R4.64], R0 ;  /* 0x0000000004007986 */ /* 0x0011e4000c101506 */
.L_x_845:
[----:B------:R-:W-:-:S13]  /*0730*/  ISETP.GE.AND P0, PT, R3, UR4, PT ;  /* 0x0000000403007c0c */ /* 0x000fda000bf06270 */
[----:B------:R-:W-:Y:S05]  /*0740*/  @P0 BREAK.RELIABLE B1 ;  /* 0x0000000000010942 */ /* 0x000fea0003800100 */
[----:B------:R-:W-:Y:S05]  /*0750*/  @P0 BRA `(.L_x_846) ;  /* 0x0000000000c80947 */ /* 0x000fea0003800000 */
[----:B------:R-:W-:Y:S05]  /*0760*/  BSYNC.RELIABLE B1 ;  /* 0x0000000000017941 */ /* 0x000fea0003800100 */
.L_x_844:
[----:B------:R-:W1:Y:S02]  /*0770*/  LDC.64 R8, c[0x0][0x5f8] ;  /* 0x00017e00ff087b82 */ /* 0x000e640000000a00 */
[----:B-1----:R1:W2:Y:S06]  /*0780*/  LDG.E.U16 R2, desc[UR6][R8.64] ;  /* 0x0000000608027981 */ /* 0x0022ac000c1e1500 */
[----:B------:R-:W0:Y:S02]  /*0790*/  LDC.64 R6, c[0x0][0x5f0] ;  /* 0x00017c00ff067b82 */ /* 0x000e240000000a00 */
[----:B0-----:R0:W3:Y:S01]  /*07a0*/  LDG.E.U16 R0, desc[UR6][R6.64] ;  /* 0x0000000606007981 */ /* 0x0010e2000c1e1500 */
[----:B------:R-:W-:Y:S01]  /*07b0*/  HFMA2 R10, -RZ, RZ, 0.61474609375, 16.90625 ;  /* 0x38eb4c3aff0a7431 */ /* 0x000fe200000001ff */
[----:B------:R-:W-:Y:S01]  /*07c0*/  MOV R11, 0x3aae005b ;  /* 0x3aae005b000b7802 */ /* 0x000fe20000000f00 */
[----:B------:R-:W-:Y:S01]  /*07d0*/  HFMA2 R12, -RZ, RZ, 1.0087890625, -0.000686168670654296875 ;  /* 0x3c09919fff0c7431 */ /* 0x000fe200000001ff */
[----:B-1----:R-:W-:-:S02]  /*07e0*/  MOV R9, 0x3d24d99a ;  /* 0x3d24d99a00097802 */ /* 0x002fc40000000f00 */
[----:B------:R-:W-:Y:S01]  /*07f0*/  IADD3 R3, PT, PT, R3, 0x80, RZ ;  /* 0x0000008003037810 */ /* 0x000fe20007ffe0ff */
[----:B0-----:R-:W-:Y:S01]  /*0800*/  HFMA2 R6, -RZ, RZ, 1.5341796875, 81.5625 ;  /* 0x3e235519ff067431 */ /* 0x001fe200000001ff */
        /* <DEDUP_REMOVED lines=39> */
.L_x_846:
[----:B------:R-:W-:Y:S05]  /*0a80*/  BSYNC.RECONVERGENT B0 ;  /* 0x0000000000007941 */ /* 0x000fea0003800200 */
.L_x_843:
[----:B------:R-:W-:Y:S05]  /*0a90*/  WARPSYNC.ALL ;  /* 0x0000000000007948 */ /* 0x000fea0003800000 */
[----:B------:R-:W-:-:S13]  /*0aa0*/  ISETP.GE.AND P0, PT, R3, UR4, PT ;  /* 0x0000000403007c0c */ /* 0x000fda000bf06270 */
[----:B------:R-:W-:Y:S05]  /*0ab0*/  @P0 EXIT ;  /* 0x000000000000094d */ /* 0x000fea0003800000 */
[----:B------:R-:W2:Y:S02]  /*0ac0*/  LDC.64 R6, c[0x0][0x5f8] ;  /* 0x00017e00ff067b82 */ /* 0x000ea40000000a00 */
[----:B--2---:R2:W3:Y:S06]  /*0ad0*/  LDG.E.U16 R2, desc[UR6][R6.64] ;  /* 0x0000000606027981 */ /* 0x0044ec000c1e1500 */
[----:B01----:R-:W0:Y:S02]  /*0ae0*/  LDC.64 R4, c[0x0][0x5f0] ;  /* 0x00017c00ff047b82 */ /* 0x003e240000000a00 */
[----:B0-----:R0:W4:Y:S01]  /*0af0*/  LDG.E.U16 R0, desc[UR6][R4.64] ;  /* 0x0000000604007981 */ /* 0x001122000c1e1500 */
[----:B------:R-:W-:Y:S01]  /*0b00*/  HFMA2 R9, -RZ, RZ, 0.61474609375, 16.90625 ;  /* 0x38eb4c3aff097431 */ /* 0x000fe200000001ff */
[----:B------:R-:W-:Y:S01]  /*0b10*/  MOV R10, 0x3aae005b ;  /* 0x3aae005b000a7802 */ /* 0x000fe20000000f00 */
[----:B------:R-:W-:Y:S01]  /*0b20*/  HFMA2 R11, -RZ, RZ, 1.0087890625, -0.000686168670654296875 ;  /* 0x3c09919fff0b7431 */ /* 0x000fe200000001ff */
[----:B--2---:R-:W-:Y:S01]  /*0b30*/  MOV R6, 0x3d24d99a ;  /* 0x3d24d99a00067802 */ /* 0x004fe20000000f00 */
[----:B0-----:R-:W-:Y:S01]  /*0b40*/  HFMA2 R5, -RZ, RZ, 1.5341796875, 81.5625 ;  /* 0x3e235519ff057431 */ /* 0x001fe200000001ff */
[----:B---3--:R-:W-:-:S05]  /*0b50*/  SHF.L.U32 R2, R2, 0x10, RZ ;  /* 0x0000001002027819 */ /* 0x008fca00000006ff */
        /* <DEDUP_REMOVED lines=8> */
[----:B----4-:R-:W-:-:S03]  /*0be0*/  SHF.L.U32 R0, R0, 0x10, RZ ;  /* 0x0000001000007819 */ /* 0x010fc600000006ff */
        /* <DEDUP_REMOVED lines=28> */
[----:B0-----:R-:W-:Y:S01]  /*0db0*/  STG.E.U16 desc[UR6][R4.64], R0 ;  /* 0x0000000004007986 */ /* 0x001fe2000c101506 */
[----:B------:R-:W-:Y:S05]  /*0dc0*/  EXIT ;  /* 0x000000000000794d */ /* 0x000fea0003800000 */
.L_x_842:
[----:B------:R-:W0:Y:S01]  /*0dd0*/  LDCU UR4, c[0x0][0x380] ;  /* 0x00007000ff0477ac */ /* 0x000e220008000800 */
[----:B------:R-:W-:Y:S01]  /*0de0*/  IADD3 R2, PT, PT, R2, -0x1, RZ ;  /* 0xffffffff02027810 */ /* 0x000fe20007ffe0ff */
[----:B------:R-:W-:Y:S04]  /*0df0*/  BSSY.RECONVERGENT B0, `(.L_x_847) ;  /* 0x00004c3000007945 */ /* 0x000fe80003800200 */
[----:B------:R-:W-:Y:S01]  /*0e00*/  BSSY.RELIABLE B1, `(.L_x_848) ;  /* 0x000032f000017945 */ /* 0x000fe20003800100 */
[----:B------:R-:W-:-:S04]  /*0e10*/  VIMNMX.U32 R0, PT, PT, R2, 0x18, PT ;  /* 0x0000001802007848 */ /* 0x000fc80003fe0000 */
[----:B------:R-:W-:Y:S02]  /*0e20*/  IADD3 R0, PT, PT, R0, 0x1, RZ ;  /* 0x0000000100007810 */ /* 0x000fe40007ffe0ff */
[----:B0-----:R-:W-:-:S13]  /*0e30*/  ISETP.GE.AND P0, PT, R3, UR4, PT ;  /* 0x0000000403007c0c */ /* 0x001fda000bf06270 */
[----:B------:R-:W-:Y:S05]  /*0e40*/  @P0 BRA `(.L_x_849) ;  /* 0x00000030009c0947 */ /* 0x000fea0003800000 */
[----:B------:R-:W0:Y:S01]  /*0e50*/  LDCU.64 UR8, c[0x0][0x390] ;  /* 0x00007200ff0877ac */ /* 0x000e220008000a00 */
[----:B------:R-:W-:Y:S01]  /*0e60*/  HFMA2 R4, -RZ, RZ, 0, 0 ;  /* 0x00000000ff047431 */ /* 0x000fe200000001ff */
[----:B------:R-:W-:Y:S01]  /*0e70*/  MOV R5, R3 ;  /* 0x0000000300057202 */ /* 0x000fe20000000f00 */
[----:B------:R-:W1:Y:S01]  /*0e80*/  LDCU UR5, c[0x0][0x38c] ;  /* 0x00007180ff0577ac */ /* 0x000e620008000800 */
[----:B------:R-:W-:Y:S01]  /*0e90*/  ISETP.NE.AND P0, PT, R2, RZ, PT ;  /* 0x000000ff0200720c */ /* 0x000fe20003f05270 */
[----:B------:R-:W2:Y:S01]  /*0ea0*/  LDCU.64 UR10, c[0x0][0x4b8] ;  /* 0x00009700ff0a77ac */ /* 0x000ea20008000a00 */
        /* <DEDUP_REMOVED lines=8> */
[----:B------:R-:W-:Y:S06]  /*0f30*/  @!P0 BRA `(.L_x_850) ;  /* 0x0000001400348947 */ /* 0x000fec0003800000 */
[----:B------:R-:W0:Y:S01]  /*0f40*/  LDCU.64 UR8, c[0x0][0x398] ;  /* 0x00007300ff0877ac */ /* 0x000e220008000a00 */
[----:B------:R-:W-:Y:S02]  /*0f50*/  MOV R8, RZ ;  /* 0x000000ff00087202 */ /* 0x000fe40000000f00 */
[----:B------:R-:W-:Y:S01]  /*0f60*/  ISETP.NE.AND P0, PT, R0, 0x2, PT ;  /* 0x000000020000780c */ /* 0x000fe20003f05270 */
[----:B------:R-:W1:Y:S01]  /*0f70*/  LDCU UR5, c[0x0][0x3a0] ;  /* 0x00007400ff0577ac */ /* 0x000e620008000800 */
[----:B------:R-:W2:Y:S01]  /*0f80*/  LDCU UR10, c[0x0][0x4c4] ;  /* 0x00009880ff0a77ac */ /* 0x000ea20008000800 */
[----:B------:R-:W3:Y:S01]  /*0f90*/  LDCU.64 UR12, c[0x0][0x4c8] ;  /* 0x00009900ff0c77ac */ /* 0x000ee20008000a00 */
[----:B0-----:R-:W-:-:S05]  /*0fa0*/  IMAD.HI.U32 R10, R9, UR9, R8 ;  /* 0x00000009090a7c27 */ /* 0x001fca000f8e0008 */
[----:B-1----:R-:W-:-:S04]  /*0fb0*/  SHF.R.U32.HI R11, RZ, UR5, R10 ;  /* 0x00000005ff0b7c19 */ /* 0x002fc8000801160a */
[----:B------:R-:W-:-:S05]  /*0fc0*/  IADD3 R7, PT, PT, -R11, RZ, RZ ;  /* 0x000000ff0b077210 */ /* 0x000fca0007ffe1ff */
[----:B------:R-:W-:-:S04]  /*0fd0*/  IMAD R9, R7, UR8, R9 ;  /* 0x0000000807097c24 */ /* 0x000fc8000f8e0209 */
[C---:B--2---:R-:W-:Y:S02]  /*0fe0*/  IMAD R5, R9.reuse, UR10, R5 ;  /* 0x0000000a09057c24 */ /* 0x044fe4000f8e0205 */
[C---:B---3--:R-:W-:Y:S02]  /*0ff0*/  IMAD R4, R9.reuse, UR12, R4 ;  /* 0x0000000c09047c24 */ /* 0x048fe4000f8e0204 */
[----:B------:R-:W-:Y:S01]  /*1000*/  IMAD R6, R9, UR13, R6 ;  /* 0x0000000d09067c24 */ /* 0x000fe2000f8e0206 */
[----:B------:R-:W-:Y:S06]  /*1010*/  @!P0 BRA `(.L_x_850) ;  /* 0x0000001000fc8947 */ /* 0x000fec0003800000 */
[----:B------:R-:W0:Y:S01]  /*1020*/  LDCU.64 UR8, c[0x0][0x3a8] ;  /* 0x00007500ff0877ac */ /* 0x000e220008000a00 */
[----:B------:R-:W-:Y:S01]  /*1030*/  HFMA2 R10, -RZ, RZ, 0, 0 ;  /* 0x00000000ff0a7431 */ /* 0x000fe200000001ff */
[----:B------:R-:W-:Y:S01]  /*1040*/  ISETP.NE.AND P0, PT, R0, 0x3, PT ;  /* 0x000000030000780c */ /* 0x000fe20003f05270 */
[----:B------:R-:W1:Y:S01]  /*1050*/  LDCU UR5, c[0x0][0x3a4] ;  /* 0x00007480ff0577ac */ /* 0x000e620008000800 */
[----:B------:R-:W2:Y:S02]  /*1060*/  LDCU.64 UR10, c[0x0][0x4d0] ;  /* 0x00009a00ff0a77ac */ /* 0x000ea40008000a00 */
        /* <DEDUP_REMOVED lines=24> */
[----:B------:R-:W-:Y:S02]  /*11f0*/  MOV R10, RZ ;  /* 0x000000ff000a7202 */ /* 0x000fe40000000f00 */
[----:B------:R-:W-:Y:S01]  /*1200*/  ISETP.NE.AND P0, PT, R0, 0x5, PT ;  /* 0x000000050000780c */ /* 0x000fe20003f05270 */
[----:B------:R-:W1:Y:S01]  /*1210*/  LDCU UR5, c[0x0][0x3bc] ;  /* 0x00007780ff0577ac */ /* 0x000e620008000800 */
[----:B------:R-:W2:Y:S01]  /*1220*/  LDCU.64 UR10, c[0x0][0x4e8] ;  /* 0x00009d00ff0a77ac */ /* 0x000ea20008000a00 */
        /* <DEDUP_REMOVED lines=10> */
[----:B------:R-:W-:Y:S01]  /*12d0*/  HFMA2 R8, -RZ, RZ, 0, 0 ;  /* 0x00000000ff087431 */ /* 0x000fe200000001ff */
        /* <DEDUP_REMOVED lines=250> */
[----:B------:R-:W-:Y:S01]  /*2280*/  ISETP.NE.AND P0, PT, R0, 0x18, PT ;  /* 0x000000180000780c */ /* 0x000fe20003f05270 */
[----:B------:R-:W0:Y:S01]  /*2290*/  LDCU.64 UR8, c[0x0][0x4a0] ;  /* 0x00009400ff0877ac */ /* 0x000e220008000a00 */
[----:B------:R-:W-:Y:S01]  /*22a0*/  HFMA2 R8, -RZ, RZ, 0, 0 ;  /* 0x00000000ff087431 */ /* 0x000fe200000001ff */
[----:B------:R-:W1:Y:S01]  /*22b0*/  LDCU UR5, c[0x0][0x4a8] ;  /* 0x00009500ff0577ac */ /* 0x000e620008000800 */
[----:B------:R-:W2:Y:S09]  /*22c0*/  LDCU.64 UR10, c[0x0][0x5d0] ;  /* 0x0000ba00ff0a77ac */ /* 0x000eb20008000a00 */
[----:B------:R-:W3:Y:S01]  /*22d0*/  @P0 LDC.64 R14, c[0x0][0x4b0] ;  /* 0x00012c00ff0e0b82 */ /* 0x000ee20000000a00 */
[----:B0-----:R-:W-:Y:S01]  /*22e0*/  IMAD.HI.U32 R12, R9, UR9, R8 ;  /* 0x00000009090c7c27 */ /* 0x001fe2000f8e0008 */
[----:B------:R-:W0:Y:S06]  /*22f0*/  LDCU UR9, c[0x0][0x5cc] ;  /* 0x0000b980ff0977ac */ /* 0x000e2c0008000800 */
[----:B------:R-:W4:Y:S01]  /*2300*/  @P0 LDC R17, c[0x0][0x4ac] ;  /* 0x00012b00ff110b82 */ /* 0x000f220000000800 */
[----:B-1----:R-:W-:-:S02]  /*2310*/  SHF.R.U32.HI R13, RZ, UR5, R12 ;  /* 0x00000005ff0d7c19 */ /* 0x002fc4000801160c */
[----:B------:R-:W-:Y:S02]  /*2320*/  @P0 MOV R12, RZ ;  /* 0x000000ff000c0202 */ /* 0x000fe40000000f00 */
[----:B------:R-:W-:-:S03]  /*2330*/  IADD3 R7, PT, PT, -R13, RZ, RZ ;  /* 0x000000ff0d077210 */ /* 0x000fc60007ffe1ff */
[----:B------:R-:W1:Y:S02]  /*2340*/  @P0 LDC.64 R10, c[0x0][0x5d8] ;  /* 0x00017600ff0a0b82 */ /* 0x000e640000000a00 */
[----:B------:R-:W-:-:S06]  /*2350*/  IMAD R9, R7, UR8, R9 ;  /* 0x0000000807097c24 */ /* 0x000fcc000f8e0209 */
[----:B------:R-:W5:Y:S01]  /*2360*/  @P0 LDC R16, c[0x0][0x5e0] ;  /* 0x00017800ff100b82 */ /* 0x000f620000000800 */
[----:B---3--:R-:W-:-:S04]  /*2370*/  @P0 IMAD.HI.U32 R8, R13, R14, R12 ;  /* 0x0000000e0d080227 */ /* 0x008fc800078e000c */
[C---:B0-----:R-:W-:Y:S01]  /*2380*/  IMAD R5, R9.reuse, UR9, R5 ;  /* 0x0000000909057c24 */ /* 0x041fe2000f8e0205 */
[----:B------:R-:W-:Y:S01]  /*2390*/  @P0 SHF.R.U32.HI R8, RZ, R15, R8 ;  /* 0x0000000fff080219 */ /* 0x000fe20000011608 */
[C---:B--2---:R-:W-:Y:S02]  /*23a0*/  IMAD R4, R9.reuse, UR10, R4 ;  /* 0x0000000a09047c24 */ /* 0x044fe4000f8e0204 */
[----:B------:R-:W-:Y:S01]  /*23b0*/  IMAD R6, R9, UR11, R6 ;  /* 0x0000000b09067c24 */ /* 0x000fe2000f8e0206 */
[----:B------:R-:W-:-:S05]  /*23c0*/  @P0 IADD3 R12, PT, PT, -R8, RZ, RZ ;  /* 0x000000ff080c0210 */ /* 0x000fca0007ffe1ff */
[----:B----4-:R-:W-:-:S04]  /*23d0*/  @P0 IMAD R13, R12, R17, R13 ;  /* 0x000000110c0d0224 */ /* 0x010fc800078e020d */
[C---:B-1----:R-:W-:Y:S02]  /*23e0*/  @P0 IMAD R5, R13.reuse, R10, R5 ;  /* 0x0000000a0d050224 */ /* 0x042fe400078e0205 */
[C---:B------:R-:W-:Y:S02]  /*23f0*/  @P0 IMAD R4, R13.reuse, R11, R4 ;  /* 0x0000000b0d040224 */ /* 0x040fe400078e0204 */
[----:B-----5:R-:W-:-:S07]  /*2400*/  @P0 IMAD R6, R13, R16, R6 ;  /* 0x000000100d060224 */ /* 0x020fce00078e0206 */
.L_x_850:
[----:B------:R-:W0:Y:S02]  /*2410*/  LDCU.128 UR8, c[0x0][0x5f0] ;  /* 0x0000be00ff0877ac */ /* 0x000e240008000c00 */
[----:B0-----:R-:W-:-:S04]  /*2420*/  IADD3 R10, P0, PT, R6, UR10, RZ ;  /* 0x0000000a060a7c10 */ /* 0x001fc8000ff1e0ff */
[----:B------:R-:W-:-:S05]  /*2430*/  IADD3.X R11, PT, PT, RZ, UR11, RZ, P0, !PT ;  /* 0x0000000bff0b7c10 */ /* 0x000fca00087fe4ff */
[----:B------:R0:W2:Y:S01]  /*2440*/  LDG.E.U16 R6, desc[UR6][R10.64] ;  /* 0x000000060a067981 */ /* 0x0000a2000c1e1500 */
[----:B------:R-:W-:-:S04]  /*2450*/  IADD3 R8, P0, PT, R4, UR8, RZ ;  /* 0x0000000804087c10 */ /* 0x000fc8000ff1e0ff */
[----:B------:R-:W-:Y:S01]  /*2460*/  IADD3.X R9, PT, PT, RZ, UR9, RZ, P0, !PT ;  /* 0x00000009ff097c10 */ /* 0x000fe200087fe4ff */
[----:B------:R-:W1:Y:S04]  /*2470*/  LDCU.64 UR8, c[0x0][0x5e8] ;  /* 0x0000bd00ff0877ac */ /* 0x000e680008000a00 */
[----:B------:R3:W4:Y:S01]  /*2480*/  LDG.E.U16 R4, desc[UR6][R8.64] ;  /* 0x0000000608047981 */ /* 0x000722000c1e1500 */
[----:B------:R-:W-:Y:S02]  /*2490*/  MOV R13, 0x38eb4c3a ;  /* 0x38eb4c3a000d7802 */ /* 0x000fe40000000f00 */
[----:B------:R-:W-:Y:S02]  /*24a0*/  MOV R14, 0x3aae005b ;  /* 0x3aae005b000e7802 */ /* 0x000fe40000000f00 */
[----:B------:R-:W-:-:S02]  /*24b0*/  MOV R15, 0x3c09919f ;  /* 0x3c09919f000f7802 */ /* 0x000fc40000000f00 */
[----:B0-----:R-:W-:Y:S02]  /*24c0*/  MOV R10, 0x3d24d99a ;  /* 0x3d24d99a000a7802 */ /* 0x001fe40000000f00 */
[----:B------:R-:W-:Y:S02]  /*24d0*/  IADD3 R3, PT, PT, R3, 0x80, RZ ;  /* 0x0000008003037810 */ /* 0x000fe40007ffe0ff */
[----:B---3--:R-:W-:Y:S02]  /*24e0*/  MOV R9, 0x3e235519 ;  /* 0x3e23551900097802 */ /* 0x008fe40000000f00 */
[----:B--2---:R-:W-:-:S05]  /*24f0*/  SHF.L.U32 R6, R6, 0x10, RZ ;  /* 0x0000001006067819 */ /* 0x004fca00000006ff */
[----:B------:R-:W-:-:S04]  /*2500*/  FMUL.FTZ R7, R6, 0.70710676908493041992 ;  /* 0x3f3504f306077820 */ /* 0x000fc80000410000 */
[C---:B------:R-:W-:Y:S01]  /*2510*/  FADD.FTZ R12, |R7|.reuse, -RZ ;  /* 0x800000ff070c7221 */ /* 0x040fe20000010200 */
[----:B------:R-:W-:Y:S02]  /*2520*/  FSETP.GE.FTZ.AND P0, PT, |R7|, 1.0029599666595458984, PT ;  /* 0x3f8060fe0700780b */ /* 0x000fe40003f16200 */
[----:B----4-:R-:W-:Y:S02]  /*2530*/  SHF.L.U32 R4, R4, 0x10, RZ ;  /* 0x0000001004047819 */ /* 0x010fe400000006ff */
[----:B------:R-:W-:Y:S02]  /*2540*/  FSEL R11, R13, 8.4834944573231041431e-05, P0 ;  /* 0x38b1e96a0d0b7808 */ /* 0x000fe40000000000 */
[----:B------:R-:W-:Y:S02]  /*2550*/  FSEL R13, -R14, -0.00082130916416645050049, P0 ;  /* 0xba574d200e0d7808 */ /* 0x000fe40000000100 */
[----:B------:R-:W-:Y:S02]  /*2560*/  FSEL R8, R15, 0.0052134888246655464172, P0 ;  /* 0x3baad5ea0f087808 */ /* 0x000fe40000000000 */
[----:B------:R-:W-:-:S03]  /*2570*/  FSEL R10, -R10, -0.026868773624300956726, P0 ;  /* 0xbcdc1be70a0a7808 */ /* 0x000fc60000000100 */
[----:B------:R-:W-:-:S04]  /*2580*/  @!P0 FMUL.FTZ R12, R7, R7 ;  /* 0x00000007070c8220 */ /* 0x000fc80000410000 */
        /* <DEDUP_REMOVED lines=20> */
[----:B------:R-:W-:Y:S01]  /*26d0*/  @P0 LOP3.LUT R8, R10, 0x80000000, R7, 0xb8, !PT ;  /* 0x800000000a080812 */ /* 0x000fe200078eb807 */
[----:B--2---:R-:W-:-:S04]  /*26e0*/  FMUL.FTZ R7, R11, 0.3989422917366027832 ;  /* 0x3ecc422a0b077820 */ /* 0x004fc80000410000 */
[----:B------:R-:W-:Y:S01]  /*26f0*/  FMUL.FTZ R7, R6, R7 ;  /* 0x0000000706077220 */ /* 0x000fe20000410000 */
[----:B------:R-:W-:-:S04]  /*2700*/  FADD.FTZ R6, R8, 1 ;  /* 0x3f80000008067421 */ /* 0x000fc80000010000 */
[----:B------:R-:W-:-:S04]  /*2710*/  FFMA.FTZ R7, R6, 0.5, R7 ;  /* 0x3f00000006077823 */ /* 0x000fc80000010007 */
[----:B------:R-:W-:Y:S01]  /*2720*/  FMUL.FTZ R7, R4, R7 ;  /* 0x0000000704077220 */ /* 0x000fe20000410000 */
[----:B-1----:R-:W-:-:S04]  /*2730*/  IADD3 R4, P0, PT, R5, UR8, RZ ;  /* 0x0000000805047c10 */ /* 0x002fc8000ff1e0ff */
[----:B------:R-:W-:Y:S02]  /*2740*/  F2FP.BF16.F32.PACK_AB R7, RZ, R7 ;  /* 0x00000007ff07723e */ /* 0x000fe400000010ff */
[----:B------:R-:W-:Y:S02]  /*2750*/  IADD3.X R5, PT, PT, RZ, UR9, RZ, P0, !PT ;  /* 0x00000009ff057c10 */ /* 0x000fe400087fe4ff */
[----:B------:R-:W-:-:S03]  /*2760*/  ISETP.GE.AND P0, PT, R3, UR4, PT ;  /* 0x0000000403007c0c */ /* 0x000fc6000bf06270 */
[----:B------:R0:W-:Y:S10]  /*2770*/  STG.E.U16 desc[UR6][R4.64], R7 ;  /* 0x0000000704007986 */ /* 0x0001f4000c101506 */
[----:B------:R-:W-:Y:S05]  /*2780*/  @P0 BREAK.RELIABLE B1 ;  /* 0x0000000000010942 */ /* 0x000fea0003800100 */
[----:B------:R-:W-:Y:S05]  /*2790*/  @P0 BRA `(.L_x_851) ;  /* 0x0000003000a00947 */ /* 0x000fea0003800000 */
[----:B------:R-:W1:Y:S01]  /*27a0*/  LDCU.64 UR8, c[0x0][0x390] ;  /* 0x00007200ff0877ac */ /* 0x000e620008000a00 */
[----:B0-----:R-:W-:Y:S01]  /*27b0*/  HFMA2 R4, -RZ, RZ, 0, 0 ;  /* 0x00000000ff047431 */ /* 0x001fe200000001ff */
[----:B------:R-:W-:Y:S01]  /*27c0*/  MOV R5, R3 ;  /* 0x0000000300057202 */ /* 0x000fe20000000f00 */
[----:B------:R-:W0:Y:S01]  /*27d0*/  LDCU UR5, c[0x0][0x38c] ;  /* 0x00007180ff0577ac */ /* 0x000e220008000800 */
[----:B------:R-:W-:Y:S01]  /*27e0*/  ISETP.NE.AND P0, PT, R2, RZ, PT ;  /* 0x000000ff0200720c */ /* 0x000fe20003f05270 */
[----:B------:R-:W2:Y:S01]  /*27f0*/  LDCU.64 UR10, c[0x0][0x4b8] ;  /* 0x00009700ff0a77ac */ /* 0x000ea20008000a00 */
[----:B-1----:R-:W-:Y:S01]  /*2800*/  IMAD.HI.U32 R8, R3, UR8, R4 ;  /* 0x0000000803087c27 */ /* 0x002fe2000f8e0004 */
[----:B------:R-:W1:Y:S04]  /*2810*/  LDCU UR8, c[0x0][0x4c0] ;  /* 0x00009800ff0877ac */ /* 0x000e680008000800 */
[----:B------:R-:W-:-:S04]  /*2820*/  SHF.R.U32.HI R9, RZ, UR9, R8 ;  /* 0x00000009ff097c19 */ /* 0x000fc80008011608 */
[----:B------:R-:W-:-:S05]  /*2830*/  IADD3 R6, PT, PT, -R9, RZ, RZ ;  /* 0x000000ff09067210 */ /* 0x000fca0007ffe1ff */
[----:B0-----:R-:W-:-:S04]  /*2840*/  IMAD R6, R6, UR5, R3 ;  /* 0x0000000506067c24 */ /* 0x001fc8000f8e0203 */
[C---:B--2---:R-:W-:Y:S02]  /*2850*/  IMAD R5, R6.reuse, UR10, RZ ;  /* 0x0000000a06057c24 */ /* 0x044fe4000f8e02ff */
[C---:B------:R-:W-:Y:S02]  /*2860*/  IMAD R4, R6.reuse, UR11, RZ ;  /* 0x0000000b06047c24 */ /* 0x040fe4000f8e02ff */
[----:B-1----:R-:W-:Y:S01]  /*2870*/  IMAD R6, R6, UR8, RZ ;  /* 0x0000000806067c24 */ /* 0x002fe2000f8e02ff */
        /* <DEDUP_REMOVED lines=334> */
.L_x_852:
        /* <DEDUP_REMOVED lines=52> */
[----:B------:R-:W-:-:S05]  /*40a0*/  IADD3.X R5, PT, PT, RZ, UR9, RZ, P0, !PT ;  /* 0x00000009ff057c10 */ /* 0x000fca00087fe4ff */
[----:B------:R0:W-:Y:S02]  /*40b0*/  STG.E.U16 desc[UR6][R4.64], R7 ;  /* 0x0000000704007986 */ /* 0x0001e4000c101506 */
.L_x_849:
[----:B------:R-:W-:-:S13]  /*40c0*/  ISETP.GE.AND P0, PT, R3, UR4, PT ;  /* 0x0000000403007c0c */ /* 0x000fda000bf06270 */
[----:B------:R-:W-:Y:S05]  /*40d0*/  @P0 BREAK.RELIABLE B1 ;  /* 0x0000000000010942 */ /* 0x000fea0003800100 */
[----:B------:R-:W-:Y:S05]  /*40e0*/  @P0 BRA `(.L_x_851) ;  /* 0x00000018004c0947 */ /* 0x000fea0003800000 */
[----:B------:R-:W-:Y:S05]  /*40f0*/  BSYNC.RELIABLE B1 ;  /* 0x0000000000017941 */ /* 0x000fea0003800100 */
.L_x_848:
        /* <DEDUP_REMOVED lines=348> */
.L_x_853:
        /* <DEDUP_REMOVED lines=54> */
.L_x_851:
[----:B------:R-:W-:Y:S05]  /*5a20*/  BSYNC.RECONVERGENT B0 ;  /* 0x0000000000007941 */ /* 0x000fea0003800200 */
.L_x_847:
[----:B------:R-:W-:Y:S05]  /*5a30*/  WARPSYNC.ALL ;  /* 0x0000000000007948 */ /* 0x000fea0003800000 */
[----:B------:R-:W-:-:S13]  /*5a40*/  ISETP.GE.AND P0, PT, R3, UR4, PT ;  /* 0x0000000403007c0c */ /* 0x000fda000bf06270 */
[----:B------:R-:W-:Y:S05]  /*5a50*/  @P0 EXIT ;  /* 0x000000000000094d */ /* 0x000fea0003800000 */
[----:B------:R-:W2:Y:S01]  /*5a60*/  LDCU.64 UR4, c[0x0][0x390] ;  /* 0x00007200ff0477ac */ /* 0x000ea20008000a00 */
[----:B01----:R-:W-:Y:S01]  /*5a70*/  HFMA2 R4, -RZ, RZ, 0, 0 ;  /* 0x00000000ff047431 */ /* 0x003fe200000001ff */
[----:B------:R-:W-:Y:S01]  /*5a80*/  MOV R5, R3 ;  /* 0x0000000300057202 */ /* 0x000fe20000000f00 */
[----:B------:R-:W0:Y:S01]  /*5a90*/  LDCU UR8, c[0x0][0x38c] ;  /* 0x00007180ff0877ac */ /* 0x000e220008000800 */
[----:B------:R-:W-:Y:S01]  /*5aa0*/  ISETP.NE.AND P0, PT, R2, RZ, PT ;  /* 0x000000ff0200720c */ /* 0x000fe20003f05270 */
[----:B------:R-:W1:Y:S01]  /*5ab0*/  LDCU.64 UR10, c[0x0][0x4b8] ;  /* 0x00009700ff0a77ac */ /* 0x000e620008000a00 */
[----:B--2---:R-:W-:Y:S01]  /*5ac0*/  IMAD.HI.U32 R6, R3, UR4, R4 ;  /* 0x0000000403067c27 */ /* 0x004fe2000f8e0004 */
[----:B------:R-:W2:Y:S04]  /*5ad0*/  LDCU UR4, c[0x0][0x4c0] ;  /* 0x00009800ff0477ac */ /* 0x000ea80008000800 */
[----:B------:R-:W-:-:S04]  /*5ae0*/  SHF.R.U32.HI R7, RZ, UR5, R6 ;  /* 0x00000005ff077c19 */ /* 0x000fc80008011606 */
[----:B------:R-:W-:-:S05]  /*5af0*/  IADD3 R4, PT, PT, -R7, RZ, RZ ;  /* 0x000000ff07047210 */ /* 0x000fca0007ffe1ff */
[----:B0-----:R-:W-:-:S04]  /*5b00*/  IMAD R4, R4, UR8, R3 ;  /* 0x0000000804047c24 */ /* 0x001fc8000f8e0203 */
[C---:B-1----:R-:W-:Y:S02]  /*5b10*/  IMAD R3, R4.reuse, UR10, RZ ;  /* 0x0000000a04037c24 */ /* 0x042fe4000f8e02ff */
[C---:B------:R-:W-:Y:S02]  /*5b20*/  IMAD R2, R4.reuse, UR11, RZ ;  /* 0x0000000b04027c24 */ /* 0x040fe4000f8e02ff */
[----:B--2---:R-:W-:Y:S01]  /*5b30*/  IMAD R4, R4, UR4, RZ ;  /* 0x0000000404047c24 */ /* 0x004fe2000f8e02ff */
        /* <DEDUP_REMOVED lines=313> */
[----:B------:R-:W2:Y:S09]  /*6ed0*/  LDCU UR5, c[0x0][0x5cc] ;  /* 0x0000b980ff0577ac */ /* 0x000eb20008000800 */
[----:B------:R-:W3:Y:S01]  /*6ee0*/  @P0 LDC.64 R12, c[0x0][0x4b0] ;  /* 0x00012c00ff0c0b82 */ /* 0x000ee20000000a00 */
[----:B------:R-:W4:Y:S01]  /*6ef0*/  LDCU.64 UR10, c[0x0][0x5d0] ;  /* 0x0000ba00ff0a77ac */ /* 0x000f220008000a00 */
[----:B0-----:R-:W-:-:S06]  /*6f00*/  IMAD.HI.U32 R10, R7, UR9, R6 ;  /* 0x00000009070a7c27 */ /* 0x001fcc000f8e0006 */
[----:B------:R-:W0:Y:S01]  /*6f10*/  @P0 LDC R15, c[0x0][0x4ac] ;  /* 0x00012b00ff0f0b82 */ /* 0x000e220000000800 */
[----:B-1----:R-:W-:Y:S02]  /*6f20*/  SHF.R.U32.HI R11, RZ, UR4, R10 ;  /* 0x00000004ff0b7c19 */ /* 0x002fe4000801160a */
[----:B------:R-:W-:Y:S02]  /*6f30*/  @P0 MOV R10, RZ ;  /* 0x000000ff000a0202 */ /* 0x000fe40000000f00 */
[----:B------:R-:W-:-:S03]  /*6f40*/  IADD3 R5, PT, PT, -R11, RZ, RZ ;  /* 0x000000ff0b057210 */ /* 0x000fc60007ffe1ff */
[----:B------:R-:W1:Y:S02]  /*6f50*/  @P0 LDC.64 R8, c[0x0][0x5d8] ;  /* 0x00017600ff080b82 */ /* 0x000e640000000a00 */
[----:B------:R-:W-:-:S06]  /*6f60*/  IMAD R7, R5, UR8, R7 ;  /* 0x0000000805077c24 */ /* 0x000fcc000f8e0207 */
[----:B------:R-:W5:Y:S01]  /*6f70*/  @P0 LDC R6, c[0x0][0x5e0] ;  /* 0x00017800ff060b82 */ /* 0x000f620000000800 */
[----:B---3--:R-:W-:-:S04]  /*6f80*/  @P0 IMAD.HI.U32 R0, R11, R12, R10 ;  /* 0x0000000c0b000227 */ /* 0x008fc800078e000a */
[C---:B--2---:R-:W-:Y:S01]  /*6f90*/  IMAD R3, R7.reuse, UR5, R3 ;  /* 0x0000000507037c24 */ /* 0x044fe2000f8e0203 */
[----:B------:R-:W-:Y:S01]  /*6fa0*/  @P0 SHF.R.U32.HI R0, RZ, R13, R0 ;  /* 0x0000000dff000219 */ /* 0x000fe20000011600 */
[C---:B----4-:R-:W-:Y:S02]  /*6fb0*/  IMAD R2, R7.reuse, UR10, R2 ;  /* 0x0000000a07027c24 */ /* 0x050fe4000f8e0202 */
[----:B------:R-:W-:Y:S01]  /*6fc0*/  IMAD R4, R7, UR11, R4 ;  /* 0x0000000b07047c24 */ /* 0x000fe2000f8e0204 */
[----:B------:R-:W-:-:S05]  /*6fd0*/  @P0 IADD3 R10, PT, PT, -R0, RZ, RZ ;  /* 0x000000ff000a0210 */ /* 0x000fca0007ffe1ff */
[----:B0-----:R-:W-:-:S04]  /*6fe0*/  @P0 IMAD R11, R15, R10, R11 ;  /* 0x0000000a0f0b0224 */ /* 0x001fc800078e020b */
[C---:B-1----:R-:W-:Y:S02]  /*6ff0*/  @P0 IMAD R3, R11.reuse, R8, R3 ;  /* 0x000000080b030224 */ /* 0x042fe400078e0203 */
[C---:B------:R-:W-:Y:S02]  /*7000*/  @P0 IMAD R2, R11.reuse, R9, R2 ;  /* 0x000000090b020224 */ /* 0x040fe400078e0202 */
[----:B-----5:R-:W-:-:S07]  /*7010*/  @P0 IMAD R4, R11, R6, R4 ;  /* 0x000000060b040224 */ /* 0x020fce00078e0204 */
.L_x_854:
[----:B------:R-:W0:Y:S01]  /*7020*/  LDCU.128 UR8, c[0x0][0x5f0] ;  /* 0x0000be00ff0877ac */ /* 0x000e220008000c00 */
[----:B------:R-:W-:Y:S02]  /*7030*/  MOV R10, 0x38eb4c3a ;  /* 0x38eb4c3a000a7802 */ /* 0x000fe40000000f00 */
[----:B------:R-:W-:Y:S01]  /*7040*/  MOV R11, 0x3aae005b ;  /* 0x3aae005b000b7802 */ /* 0x000fe20000000f00 */
[----:B------:R-:W1:Y:S01]  /*7050*/  LDCU.64 UR4, c[0x0][0x5e8] ;  /* 0x0000bd00ff0477ac */ /* 0x000e620008000a00 */
[----:B0-----:R-:W-:-:S04]  /*7060*/  IADD3 R8, P0, PT, R4, UR10, RZ ;  /* 0x0000000a04087c10 */ /* 0x001fc8000ff1e0ff */
[----:B------:R-:W-:-:S05]  /*7070*/  IADD3.X R9, PT, PT, RZ, UR11, RZ, P0, !PT ;  /* 0x0000000bff097c10 */ /* 0x000fca00087fe4ff */
[----:B------:R0:W2:Y:S01]  /*7080*/  LDG.E.U16 R8, desc[UR6][R8.64] ;  /* 0x0000000608087981 */ /* 0x0000a2000c1e1500 */
[----:B------:R-:W-:-:S04]  /*7090*/  IADD3 R6, P0, PT, R2, UR8, RZ ;  /* 0x0000000802067c10 */ /* 0x000fc8000ff1e0ff */
[----:B------:R-:W-:-:S05]  /*70a0*/  IADD3.X R7, PT, PT, RZ, UR9, RZ, P0, !PT ;  /* 0x00000009ff077c10 */ /* 0x000fca00087fe4ff */
[----:B------:R3:W4:Y:S01]  /*70b0*/  LDG.E.U16 R0, desc[UR6][R6.64] ;  /* 0x0000000606007981 */ /* 0x000722000c1e1500 */
[----:B------:R-:W-:Y:S02]  /*70c0*/  MOV R12, 0x3c09919f ;  /* 0x3c09919f000c7802 */ /* 0x000fe40000000f00 */
[----:B0-----:R-:W-:Y:S02]  /*70d0*/  MOV R9, 0x3d24d99a ;  /* 0x3d24d99a00097802 */ /* 0x001fe40000000f00 */
        /* <DEDUP_REMOVED lines=35> */
[----:B------:R-:W-:Y:S01]  /*7310*/  FFMA.FTZ R5, R2, 0.5, R5 ;  /* 0x3f00000002057823 */ /* 0x000fe20000010005 */
[----:B-1----:R-:W-:-:S03]  /*7320*/  IADD3 R2, P0, PT, R3, UR4, RZ ;  /* 0x0000000403027c10 */ /* 0x002fc6000ff1e0ff */
[----:B------:R-:W-:Y:S01]  /*7330*/  FMUL.FTZ R0, R0, R5 ;  /* 0x0000000500007220 */ /* 0x000fe20000410000 */
[----:B------:R-:W-:-:S04]  /*7340*/  IADD3.X R3, PT, PT, RZ, UR5, RZ, P0, !PT ;  /* 0x00000005ff037c10 */ /* 0x000fc800087fe4ff */
[----:B------:R-:W-:-:S05]  /*7350*/  F2FP.BF16.F32.PACK_AB R0, RZ, R0 ;  /* 0x00000000ff00723e */ /* 0x000fca00000010ff */
[----:B------:R-:W-:Y:S01]  /*7360*/  STG.E.U16 desc[UR6][R2.64], R0 ;  /* 0x0000000002007986 */ /* 0x000fe2000c101506 */
[----:B------:R-:W-:Y:S05]  /*7370*/  EXIT ;  /* 0x000000000000794d */ /* 0x000fea0003800000 */
.L_x_855:
        /* <DEDUP_REMOVED lines=16> */
.L_x_12858:


//--------------------- .text._ZN2at6native27unrolled_elementwise_kernelIZZZNS0_26GeluBackwardCUDAKernelImplERNS_18TensorIteratorBaseENS0_8GeluTypeEENKUlvE0_clEvENKUlvE2_clEvEUlN3c108BFloat16ES8_E_St5arrayIPcLm3EELi4E23TrivialOffsetCalculatorILi2EjESD_ILi1EjENS0_6memory15LoadWithoutCastENSG_16StoreWithoutCastEEEviT_T0_T2_T3_T4_T5_ --------------------------
	.section	.text._ZN2at6native27unrolled_elementwise_kernelIZZZNS0_26GeluBackwardCUDAKernelImplERNS_18TensorIteratorBaseENS0_8GeluTypeEENKUlvE0_clEvENKUlvE2_clEvEUlN3c108BFloat16ES8_E_St5arrayIPcLm3EELi4E23TrivialOffsetCalculatorILi2EjESD_ILi1EjENS0_6memory15LoadWithoutCastENSG_16StoreWithoutCastEEEviT_T0_T2_T3_T4_T5_,"ax",@progbits
	.align	128
        .global         _ZN2at6native27unrolled_elementwise_kernelIZZZNS0_26GeluBackwardCUDAKernelImplERNS_18TensorIteratorBaseENS0_8GeluTypeEENKUlvE0_clEvENKUlvE2_clEvEUlN3c108BFloat16ES8_E_St5arrayIPcLm3EELi4E23TrivialOffsetCalculatorILi2EjESD_ILi1EjENS0_6memory15LoadWithoutCastENSG_16StoreWithoutCastEEEviT_T0_T2_T3_T4_T5_
        .type           _ZN2at6native27unrolled_elementwise_kernelIZZZNS0_26GeluBackwardCUDAKernelImplERNS_18TensorIteratorBaseENS0_8GeluTypeEENKUlvE0_clEvENKUlvE2_clEvEUlN3c108BFloat16ES8_E_St5arrayIPcLm3EELi4E23TrivialOffsetCalculatorILi2EjESD_ILi1EjENS0_6memory15LoadWithoutCastENSG_16StoreWithoutCastEEEviT_T0_T2_T3_T4_T5_,@function
        .size           _ZN2at6native27unrolled_elementwise_kernelIZZZNS0_26GeluBackwardCUDAKernelImplERNS_18TensorIteratorBaseENS0_8GeluTypeEENKUlvE0_clEvENKUlvE2_clEvEUlN3c108BFloat16ES8_E_St5arrayIPcLm3EELi4E23TrivialOffsetCalculatorILi2EjESD_ILi1EjENS0_6memory15LoadWithoutCastENSG_16StoreWithoutCastEEEviT_T0_T2_T3_T4_T5_,(.L_x_12859 - _ZN2at6native27unrolled_elementwise_kernelIZZZNS0_26GeluBackwardCUDAKernelImplERNS_18TensorIteratorBaseENS0_8GeluTypeEENKUlvE0_clEvENKUlvE2_clEvEUlN3c108BFloat16ES8_E_St5arrayIPcLm3EELi4E23TrivialOffsetCalculatorILi2EjESD_ILi1EjENS0_6memory15LoadWithoutCastENSG_16StoreWithoutCastEEEviT_T0_T2_T3_T4_T5_)
        .other          _ZN2at6native27unrolled_elementwise_kernelIZZZNS0_26GeluBackwardCUDAKernelImplERNS_18TensorIteratorBaseENS0_8GeluTypeEENKUlvE0_clEvENKUlvE2_clEvEUlN3c108BFloat16ES8_E_St5arrayIPcLm3EELi4E23TrivialOffsetCalculatorILi2EjESD_ILi1EjENS0_6memory15LoadWithoutCastENSG_16StoreWithoutCastEEEviT_T0_T2_T3_T4_T5_,@"STO_CUDA_ENTRY STV_DEFAULT"
_ZN2at6native27unrolled_elementwise_kernelIZZZNS0_26GeluBackwardCUDAKernelImplERNS_18TensorIteratorBaseENS0_8GeluTypeEENKUlvE0_clEvENKUlvE2_clEvEUlN3c108BFloat16ES8_E_St5arrayIPcLm3EELi4E23TrivialOffsetCalculatorILi2EjESD_ILi1EjENS0_6memory15LoadWithoutCastENSG_16StoreWithoutCastEEEviT_T0_T2_T3_T4_T5_:
.text._ZN2at6native27unrolled_elementwise_kernelIZZZNS0_26GeluBackwardCUDAKernelImplERNS_18TensorIteratorBaseENS0_8GeluTypeEENKUlvE0_clEvENKUlvE2_clEvEUlN3c108BFloat16ES8_E_St5arrayIPcLm3EELi4E23TrivialOffsetCalculatorILi2EjESD_ILi1EjENS0_6memory15LoadWithoutCastENSG_16StoreWithoutCastEEEviT_T0_T2_T3_T4_T5_:
[----:B------:R-:W-:Y:S01]  /*0000*/  LDC R1, c[0x0][0x37c] ;  /* 0x0000df00ff017b82 */ /* 0x000fe20000000800 */
[----:B------:R-:W0:Y:S07]  /*0010*/  S2R R11, SR_CTAID.X ;  /* 0x00000000000b7919 */ /* 0x000e2e0000002500 */
[----:B------:R-:W0:Y:S01]  /*0020*/  LDC R0, c[0x0][0x380] ;  /* 0x0000e000ff007b82 */ /* 0x000e220000000800 */
[----:B------:R-:W1:Y:S01]  /*0030*/  LDCU.64 UR4, c[0x0][0x358] ;  /* 0x00006b00ff0477ac */ /* 0x000e620008000a00 */
[----:B------:R-:W2:Y:S06]  /*0040*/  S2R R10, SR_TID.X ;  /* 0x00000000000a7919 */ /* 0x000eac0000002100 */
[----:B------:R-:W3:Y:S08]  /*0050*/  LDC.64 R18, c[0x0][0x390] ;  /* 0x0000e400ff127b82 */ /* 0x000ef00000000a00 */
[----:B------:R-:W4:Y:S08]  /*0060*/  LDC.64 R4, c[0x0][0x390] ;  /* 0x0000e400ff047b82 */ /* 0x000f300000000a00 */
[----:B------:R-:W4:Y:S01]  /*0070*/  LDC.64 R6, c[0x0][0x398] ;  /* 0x0000e600ff067b82 */ /* 0x000f220000000a00 */
[--C-:B0-----:R-:W-:Y:S01]  /*0080*/  IMAD R9, R11, -0x200, R0.reuse ;  /* 0xfffffe000b097824 */ /* 0x101fe200078e0200 */
[----:B------:R-:W-:-:S06]  /*0090*/  PRMT R0, RZ, 0x7610, R0 ;  /* 0x00007610ff007816 */ /* 0x000fcc0000000000 */
[----:B------:R-:W0:Y:S01]  /*00a0*/  LDC.64 R22, c[0x0][0x398] ;  /* 0x0000e600ff167b82 */ /* 0x000e220000000a00 */
[----:B--2---:R-:W-:Y:S02]  /*00b0*/  MOV R8, R10 ;  /* 0x0000000a00087202 */ /* 0x004fe40000000f00 */
[----:B------:R-:W-:-:S05]  /*00c0*/  ISETP.GE.AND P0, PT, R10, R9, PT ;  /* 0x000000090a00720c */ /* 0x000fca0003f06270 */
[----:B------:R-:W2:Y:S08]  /*00d0*/  LDC.64 R2, c[0x0][0x398] ;  /* 0x0000e600ff027b82 */ /* 0x000eb00000000a00 */
[----:B------:R-:W2:Y:S01]  /*00e0*/  LDC.64 R16, c[0x0][0x390] ;  /* 0x0000e400ff107b82 */ /* 0x000ea20000000a00 */
[----:B------:R-:W-:-:S04]  /*00f0*/  @!P0 IADD3 R10, PT, PT, R8, 0x80, RZ ;  /* 0x00000080080a8810 */ /* 0x000fc80007ffe0ff */
[----:B------:R-:W-:-:S03]  /*0100*/  ISETP.GE.AND P1, PT, R10, R9, PT ;  /* 0x000000090a00720c */ /* 0x000fc60003f26270 */
[----:B------:R-:W2:Y:S10]  /*0110*/  LDC.64 R12, c[0x0][0x398] ;  /* 0x0000e600ff0c7b82 */ /* 0x000eb40000000a00 */
[----:B------:R-:W-:Y:S01]  /*0120*/  @!P1 LEA R15, R11, R10, 0x9 ;  /* 0x0000000a0b0f9211 */ /* 0x000fe200078e48ff */
[----:B------:R-:W-:-:S04]  /*0130*/  @!P1 VIADD R10, R10, 0x80 ;  /* 0x000000800a0a9836 */ /* 0x000fc80000000000 */
[----:B---3--:R-:W-:Y:S01]  /*0140*/  @!P1 IMAD.WIDE.U32 R18, R15, 0x2, R18 ;  /* 0x000000020f129825 */ /* 0x008fe200078e0012 */
[----:B------:R-:W-:-:S04]  /*0150*/  ISETP.GE.AND P3, PT, R10, R9, PT ;  /* 0x000000090a00720c */ /* 0x000fc80003f66270 */
[----:B-1----:R1:W5:Y:S09]  /*0160*/  @!P1 LDG.E.U16 R0, desc[UR4][R18.64] ;  /* 0x0000000412009981 */ /* 0x002372000c1e1500 */
[----:B------:R-:W-:Y:S01]  /*0170*/  @!P3 LEA R21, R11, R10, 0x9 ;  /* 0x0000000a0b15b211 */ /* 0x000fe200078e48ff */
[----:B-1----:R-:W1:Y:S01]  /*0180*/  LDC.64 R18, c[0x0][0x390] ;  /* 0x0000e400ff127b82 */ /* 0x002e620000000a00 */
[----:B------:R-:W-:-:S02]  /*0190*/  PRMT R20, RZ, 0x7610, R20 ;  /* 0x00007610ff147816 */ /* 0x000fc40000000014 */
[----:B------:R-:W-:Y:S01]  /*01a0*/  @!P3 IADD3 R10, PT, PT, R10, 0x80, RZ ;  /* 0x000000800a0ab810 */ /* 0x000fe20007ffe0ff */
[----:B----4-:R-:W-:-:S03]  /*01b0*/  @!P3 IMAD.WIDE.U32 R4, R21, 0x2, R4 ;  /* 0x000000021504b825 */ /* 0x010fc600078e0004 */
[----:B------:R-:W-:Y:S01]  /*01c0*/  ISETP.GE.AND P2, PT, R10, R9, PT ;  /* 0x000000090a00720c */ /* 0x000fe20003f46270 */
[----:B------:R-:W-:-:S04]  /*01d0*/  @!P3 IMAD.WIDE.U32 R6, R21, 0x2, R6 ;  /* 0x000000021506b825 */ /* 0x000fc800078e0006 */
[----:B------:R-:W-:-:S04]  /*01e0*/  @!P0 IMAD R21, R11, 0x200, R8 ;  /* 0x000002000b158824 */ /* 0x000fc800078e0208 */
[----:B0-----:R-:W-:-:S04]  /*01f0*/  @!P0 IMAD.WIDE.U32 R22, R21, 0x2, R22 ;  /* 0x0000000215168825 */ /* 0x001fc800078e0016 */
[----:B--2---:R-:W-:Y:S01]  /*0200*/  @!P1 IMAD.WIDE.U32 R2, R15, 0x2, R2 ;  /* 0x000000020f029825 */ /* 0x004fe200078e0002 */
[----:B------:R-:W-:-:S03]  /*0210*/  @!P2 LEA R25, R11, R10, 0x9 ;  /* 0x0000000a0b19a211 */ /* 0x000fc600078e48ff */
[----:B-1----:R-:W-:Y:S01]  /*0220*/  @!P0 IMAD.WIDE.U32 R18, R21, 0x2, R18 ;  /* 0x0000000215128825 */ /* 0x002fe200078e0012 */
[----:B------:R-:W-:-:S04]  /*0230*/  PRMT R21, RZ, 0x7610, R21 ;  /* 0x00007610ff157816 */ /* 0x000fc80000000015 */
[----:B------:R-:W5:Y:S04]  /*0240*/  @!P0 LDG.E.U16 R20, desc[UR4][R18.64] ;  /* 0x0000000412148981 */ /* 0x000f68000c1e1500 */
[----:B------:R-:W5:Y:S01]  /*0250*/  @!P0 LDG.E.U16 R21, desc[UR4][R22.64] ;  /* 0x0000000416158981 */ /* 0x000f62000c1e1500 */
[----:B------:R-:W-:Y:S02]  /*0260*/  ISETP.GE.AND P0, PT, R8, R9, PT ;  /* 0x000000090800720c */ /* 0x000fe40003f06270 */
[----:B------:R-:W-:-:S06]  /*0270*/  PRMT R15, RZ, 0x7610, R15 ;  /* 0x00007610ff0f7816 */ /* 0x000fcc000000000f */
[----:B------:R0:W5:Y:S01]  /*0280*/  @!P1 LDG.E.U16 R15, desc[UR4][R2.64] ;  /* 0x00000004020f9981 */ /* 0x000162000c1e1500 */
[----:B------:R-:W-:-:S04]  /*0290*/  PRMT R10, RZ, 0x7610, R10 ;  /* 0x00007610ff0a7816 */ /* 0x000fc8000000000a */
[----:B0-----:R-:W0:Y:S01]  /*02a0*/  @!P0 LDC.64 R2, c[0x0][0x388] ;  /* 0x0000e200ff028b82 */ /* 0x001e220000000a00 */
[----:B------:R-:W-:Y:S01]  /*02b0*/  @!P2 IMAD.WIDE.U32 R16, R25, 0x2, R16 ;  /* 0x000000021910a825 */ /* 0x000fe200078e0010 */
[----:B------:R-:W-:-:S03]  /*02c0*/  PRMT R14, RZ, 0x7610, R14 ;  /* 0x00007610ff0e7816 */ /* 0x000fc6000000000e */
[--C-:B------:R-:W-:Y:S01]  /*02d0*/  @!P2 IMAD.WIDE.U32 R24, R25, 0x2, R12.reuse ;  /* 0x000000021918a825 */ /* 0x100fe200078e000c */
[----:B------:R-:W-:Y:S01]  /*02e0*/  PRMT R13, RZ, 0x7610, R13 ;  /* 0x00007610ff0d7816 */ /* 0x000fe2000000000d */
[----:B------:R1:W5:Y:S01]  /*02f0*/  @!P2 LDG.E.U16 R10, desc[UR4][R16.64] ;  /* 0x00000004100aa981 */ /* 0x000362000c1e1500 */
[----:B------:R-:W-:-:S03]  /*0300*/  PRMT R12, RZ, 0x7610, R12 ;  /* 0x00007610ff0c7816 */ /* 0x000fc6000000000c */
[----:B------:R2:W5:Y:S01]  /*0310*/  @!P3 LDG.E.U16 R14, desc[UR4][R6.64] ;  /* 0x00000004060eb981 */ /* 0x000562000c1e1500 */
[----:B------:R-:W-:Y:S03]  /*0320*/  BSSY.RECONVERGENT B0, `(.L_x_856) ;  /* 0x0000038000007945 */ /* 0x000fe60003800200 */
[----:B------:R3:W5:Y:S01]  /*0330*/  @!P3 LDG.E.U16 R13, desc[UR4][R4.64] ;  /* 0x00000004040db981 */ /* 0x000762000c1e1500 */
[----:B-1----:R-:W-:-:S03]  /*0340*/  IADD3 R16, PT, PT, R8, 0x80, RZ ;  /* 0x0000008008107810 */ /* 0x002fc60007ffe0ff */
[----:B------:R1:W5:Y:S01]  /*0350*/  @!P2 LDG.E.U16 R12, desc[UR4][R24.64] ;  /* 0x00000004180ca981 */ /* 0x000362000c1e1500 */
[C---:B--2---:R-:W-:Y:S02]  /*0360*/  IADD3 R6, PT, PT, R8.reuse, 0x180, RZ ;  /* 0x0000018008067810 */ /* 0x044fe40007ffe0ff */
[----:B---3--:R-:W-:Y:S01]  /*0370*/  IADD3 R4, PT, PT, R8, 0x100, RZ ;  /* 0x0000010008047810 */ /* 0x008fe20007ffe0ff */
[----:B------:R-:W-:Y:S01]  /*0380*/  @!P0 IMAD R5, R11, 0x200, R8 ;  /* 0x000002000b058824 */ /* 0x000fe200078e0208 */
[----:B------:R-:W-:Y:S02]  /*0390*/  @!P0 MOV R8, R16 ;  /* 0x0000001000088202 */ /* 0x000fe40000000f00 */
[-C--:B------:R-:W-:Y:S01]  /*03a0*/  ISETP.GE.AND P5, PT, R16, R9.reuse, PT ;  /* 0x000000091000720c */ /* 0x080fe20003fa6270 */
[----:B0-----:R-:W-:Y:S01]  /*03b0*/  @!P0 IMAD.WIDE.U32 R2, R5, 0x2, R2 ;  /* 0x0000000205028825 */ /* 0x001fe200078e0002 */
[-C--:B------:R-:W-:Y:S02]  /*03c0*/  ISETP.GE.AND P1, PT, R4, R9.reuse, PT ;  /* 0x000000090400720c */ /* 0x080fe40003f26270 */
[----:B------:R-:W-:-:S02]  /*03d0*/  ISETP.GE.AND P2, PT, R6, R9, PT ;  /* 0x000000090600720c */ /* 0x000fc40003f46270 */
[----:B------:R-:W-:Y:S01]  /*03e0*/  ISETP.GE.AND P3, PT, R8, R9, PT ;  /* 0x000000090800720c */ /* 0x000fe20003f66270 */
[----:B-1----:R-:W-:-:S12]  /*03f0*/  @P0 BRA `(.L_x_857) ;  /* 0x0000000000a80947 */ /* 0x002fd80003800000 */
[----:B-----5:R-:W-:Y:S01]  /*0400*/  SHF.L.U32 R4, R21, 0x10, RZ ;  /* 0x0000001015047819 */ /* 0x020fe200000006ff */
[----:B------:R-:W-:Y:S02]  /*0410*/  HFMA2 R7, -RZ, RZ, 0.61474609375, 16.90625 ;  /* 0x38eb4c3aff077431 */ /* 0x000fe400000001ff */
[----:B------:R-:W-:Y:S02]  /*0420*/  IMAD.MOV.U32 R17, RZ, RZ, 0x3aae005b ;  /* 0x3aae005bff117424 */ /* 0x000fe400078e00ff */
[----:B------:R-:W-:Y:S01]  /*0430*/  HFMA2 R18, -RZ, RZ, 1.28515625, -179.25 ;  /* 0x3d24d99aff127431 */ /* 0x000fe200000001ff */
[----:B------:R-:W-:Y:S01]  /*0440*/  MOV R16, 0x3c09919f ;  /* 0x3c09919f00107802 */ /* 0x000fe20000000f00 */
[----:B------:R-:W-:Y:S01]  /*0450*/  FMUL.FTZ R5, R4, 0.70710676908493041992 ;  /* 0x3f3504f304057820 */ /* 0x000fe20000410000 */
[----:B------:R-:W-:Y:S01]  /*0460*/  IMAD.MOV.U32 R19, RZ, RZ, 0x3f69b4f9 ;  /* 0x3f69b4f9ff137424 */ /* 0x000fe200078e00ff */
[----:B------:R-:W-:Y:S02]  /*0470*/  SHF.L.U32 R20, R20, 0x10, RZ ;  /* 0x0000001014147819 */ /* 0x000fe400000006ff */
[C---:B------:R-:W-:Y:S01]  /*0480*/  FADD.FTZ R6, |R5|.reuse, -RZ ;  /* 0x800000ff05067221 */ /* 0x040fe20000010200 */
[----:B------:R-:W-:-:S04]  /*0490*/  FSETP.GE.FTZ.AND P4, PT, |R5|, 1.0029599666595458984, PT ;  /* 0x3f8060fe0500780b */ /* 0x000fc80003f96200 */
        /* <DEDUP_REMOVED lines=8> */
[----:B------:R-:W-:Y:S01]  /*0520*/  FFMA.FTZ R7, R6, R7, R16 ;  /* 0x0000000706077223 */ /* 0x000fe20000010010 */
[----:B------:R-:W-:Y:S01]  /*0530*/  FSEL R16, R17, 0.11284004896879196167, P4 ;  /* 0x3de718af11107808 */ /* 0x000fe20002000000 */
[----:B------:R-:W-:Y:S01]  /*0540*/  HFMA2 R17, -RZ, RZ, 1.7822265625, 0.000185489654541015625 ;  /* 0x3f210a14ff117431 */ /* 0x000fe200000001ff */
[----:B------:R-:W-:Y:S01]  /*0550*/  FSEL R22, R22, R5, P4 ;  /* 0x0000000516167208 */ /* 0x000fe20002000000 */
[----:B------:R-:W-:Y:S01]  /*0560*/  FFMA.FTZ R7, R6, R7, R18 ;  /* 0x0000000706077223 */ /* 0x000fe20000010012 */
[----:B------:R-:W-:-:S03]  /*0570*/  FSEL R18, R19, -0.37612664699554443359, P4 ;  /* 0xbec093ac13127808 */ /* 0x000fc60002000000 */
[----:B------:R-:W-:Y:S01]  /*0580*/  FFMA.FTZ R7, R6, R7, R16 ;  /* 0x0000000706077223 */ /* 0x000fe20000010010 */
[----:B------:R-:W-:-:S03]  /*0590*/  FSEL R16, R17, 0.12837915122509002686, P4 ;  /* 0x3e0375d311107808 */ /* 0x000fc60002000000 */
[----:B------:R-:W-:Y:S01]  /*05a0*/  FFMA.FTZ R7, R6, R7, R18 ;  /* 0x0000000706077223 */ /* 0x000fe20000010012 */
[----:B------:R-:W-:-:S03]  /*05b0*/  FMUL.FTZ R17, R4, -0.5 ;  /* 0xbf00000004117820 */ /* 0x000fc60000410000 */
[----:B------:R-:W-:Y:S01]  /*05c0*/  FFMA.FTZ R7, R6, R7, R16 ;  /* 0x0000000706077223 */ /* 0x000fe20000010010 */
[----:B------:R-:W-:-:S03]  /*05d0*/  FMUL.FTZ R17, R4, R17 ;  /* 0x0000001104117220 */ /* 0x000fc60000410000 */
[----:B------:R-:W-:Y:S01]  /*05e0*/  FFMA.FTZ R7, R7, R22, R22 ;  /* 0x0000001607077223 */ /* 0x000fe20000010016 */
[----:B------:R-:W-:-:S03]  /*05f0*/  FMUL.FTZ R17, R17, 1.4426950216293334961 ;  /* 0x3fb8aa3b11117820 */ /* 0x000fc60000410000 */
[----:B------:R-:W0:Y:S08]  /*0600*/  @P4 MUFU.EX2 R6, R7 ;  /* 0x0000000700064308 */ /* 0x000e300000000800 */
[----:B------:R-:W1:Y:S01]  /*0610*/  MUFU.EX2 R17, R17 ;  /* 0x0000001100117308 */ /* 0x000e620000000800 */
[----:B0-----:R-:W-:-:S05]  /*0620*/  @P4 FADD.FTZ R6, -R6, 1 ;  /* 0x3f80000006064421 */ /* 0x001fca0000010100 */
[----:B------:R-:W-:Y:S01]  /*0630*/  @P4 LOP3.LUT R7, R6, 0x80000000, R5, 0xb8, !PT ;  /* 0x8000000006074812 */ /* 0x000fe200078eb805 */
[----:B-1----:R-:W-:-:S04]  /*0640*/  FMUL.FTZ R19, R17, 0.3989422917366027832 ;  /* 0x3ecc422a11137820 */ /* 0x002fc80000410000 */
[----:B------:R-:W-:Y:S01]  /*0650*/  FMUL.FTZ R19, R4, R19 ;  /* 0x0000001304137220 */ /* 0x000fe20000410000 */
[----:B------:R-:W-:-:S04]  /*0660*/  FADD.FTZ R4, R7, 1 ;  /* 0x3f80000007047421 */ /* 0x000fc80000010000 */
[----:B------:R-:W-:-:S04]  /*0670*/  FFMA.FTZ R19, R4, 0.5, R19 ;  /* 0x3f00000004137823 */ /* 0x000fc80000010013 */
[----:B------:R-:W-:-:S05]  /*0680*/  FMUL.FTZ R4, R20, R19 ;  /* 0x0000001314047220 */ /* 0x000fca0000410000 */
[----:B------:R-:W-:-:S07]  /*0690*/  F2FP.BF16.F32.PACK_AB R4, RZ, R4 ;  /* 0x00000004ff04723e */ /* 0x000fce00000010ff */
.L_x_857:
[----:B------:R-:W-:Y:S05]  /*06a0*/  BSYNC.RECONVERGENT B0 ;  /* 0x0000000000007941 */ /* 0x000fea0003800200 */
.L_x_856:
[----:B------:R-:W-:Y:S04]  /*06b0*/  BSSY.RECONVERGENT B0, `(.L_x_858) ;  /* 0x000002c000007945 */ /* 0x000fe80003800200 */
[----:B------:R-:W-:Y:S05]  /*06c0*/  @P5 BRA `(.L_x_859) ;  /* 0x0000000000a85947 */ /* 0x000fea0003800000 */
[----:B-----5:R-:W-:Y:S01]  /*06d0*/  SHF.L.U32 R15, R15, 0x10, RZ ;  /* 0x000000100f0f7819 */ /* 0x020fe200000006ff */
[----:B------:R-:W-:Y:S02]  /*06e0*/  HFMA2 R16, -RZ, RZ, 1.0087890625, -0.000686168670654296875 ;  /* 0x3c09919fff107431 */ /* 0x000fe400000001ff */
[----:B------:R-:W-:Y:S01]  /*06f0*/  IMAD.MOV.U32 R7, RZ, RZ, 0x38eb4c3a ;  /* 0x38eb4c3aff077424 */ /* 0x000fe200078e00ff */
[----:B------:R-:W-:Y:S01]  /*0700*/  MOV R17, 0x3aae005b ;  /* 0x3aae005b00117802 */ /* 0x000fe20000000f00 */
[----:B------:R-:W-:Y:S02]  /*0710*/  HFMA2 R19, -RZ, RZ, 1.8525390625, -0.310791015625 ;  /* 0x3f69b4f9ff137431 */ /* 0x000fe400000001ff */
[----:B------:R-:W-:Y:S01]  /*0720*/  FMUL.FTZ R5, R15, 0.70710676908493041992 ;  /* 0x3f3504f30f057820 */ /* 0x000fe20000410000 */
[----:B------:R-:W-:Y:S02]  /*0730*/  MOV R18, 0x3d24d99a ;  /* 0x3d24d99a00127802 */ /* 0x000fe40000000f00 */
[----:B------:R-:W-:Y:S01]  /*0740*/  SHF.L.U32 R0, R0, 0x10, RZ ;  /* 0x0000001000007819 */ /* 0x000fe200000006ff */
        /* <DEDUP_REMOVED lines=29> */
[----:B------:R-:W-:Y:S01]  /*0920*/  FADD.FTZ R5, R7, 1 ;  /* 0x3f80000007057421 */ /* 0x000fe20000010000 */
[----:B------:R-:W-:-:S04]  /*0930*/  FMUL.FTZ R18, R15, R18 ;  /* 0x000000120f127220 */ /* 0x000fc80000410000 */
[----:B------:R-:W-:-:S04]  /*0940*/  FFMA.FTZ R5, R5, 0.5, R18 ;  /* 0x3f00000005057823 */ /* 0x000fc80000010012 */
[----:B------:R-:W-:-:S05]  /*0950*/  FMUL.FTZ R0, R0, R5 ;  /* 0x0000000500007220 */ /* 0x000fca0000410000 */
[----:B------:R-:W-:-:S07]  /*0960*/  F2FP.BF16.F32.PACK_AB R0, RZ, R0 ;  /* 0x00000000ff00723e */ /* 0x000fce00000010ff */
.L_x_859:
[----:B------:R-:W-:Y:S05]  /*0970*/  BSYNC.RECONVERGENT B0 ;  /* 0x0000000000007941 */ /* 0x000fea0003800200 */
.L_x_858:
[----:B------:R-:W-:Y:S04]  /*0980*/  BSSY.RECONVERGENT B0, `(.L_x_860) ;  /* 0x000002c000007945 */ /* 0x000fe80003800200 */
[----:B------:R-:W-:Y:S05]  /*0990*/  @P1 BRA `(.L_x_861) ;  /* 0x0000000000a81947 */ /* 0x000fea0003800000 */
[----:B-----5:R-:W-:Y:S02]  /*09a0*/  IMAD.U32 R14, R14, 0x10000, RZ ;  /* 0x000100000e0e7824 */ /* 0x020fe400078e00ff */
[----:B------:R-:W-:Y:S01]  /*09b0*/  HFMA2 R7, -RZ, RZ, 0.61474609375, 16.90625 ;  /* 0x38eb4c3aff077431 */ /* 0x000fe200000001ff */
[----:B------:R-:W-:Y:S01]  /*09c0*/  MOV R15, 0x3aae005b ;  /* 0x3aae005b000f7802 */ /* 0x000fe20000000f00 */
[----:B------:R-:W-:Y:S02]  /*09d0*/  HFMA2 R16, -RZ, RZ, 1.0087890625, -0.000686168670654296875 ;  /* 0x3c09919fff107431 */ /* 0x000fe400000001ff */
[----:B------:R-:W-:Y:S01]  /*09e0*/  FMUL.FTZ R5, R14, 0.70710676908493041992 ;  /* 0x3f3504f30e057820 */ /* 0x000fe20000410000 */
[----:B------:R-:W-:Y:S02]  /*09f0*/  IMAD.MOV.U32 R18, RZ, RZ, 0x3d24d99a ;  /* 0x3d24d99aff127424 */ /* 0x000fe400078e00ff */
[----:B------:R-:W-:Y:S02]  /*0a00*/  HFMA2 R17, -RZ, RZ, 1.8525390625, -0.310791015625 ;  /* 0x3f69b4f9ff117431 */ /* 0x000fe400000001ff */
[----:B------:R-:W-:-:S02]  /*0a10*/  IMAD.U32 R13, R13, 0x10000, RZ ;  /* 0x000100000d0d7824 */ /* 0x000fc400078e00ff */
        /* <DEDUP_REMOVED lines=14> */
[----:B------:R-:W-:Y:S02]  /*0b00*/  FSEL R18, R17, -0.37612664699554443359, P1 ;  /* 0xbec093ac11127808 */ /* 0x000fe40000800000 */
[----:B------:R-:W-:Y:S01]  /*0b10*/  FSEL R20, R20, R5, P1 ;  /* 0x0000000514147208 */ /* 0x000fe20000800000 */
[----:B------:R-:W-:Y:S01]  /*0b20*/  FFMA.FTZ R7, R6, R7, R16 ;  /* 0x0000000706077223 */ /* 0x000fe20000010010 */
[----:B------:R-:W-:Y:S01]  /*0b30*/  FSEL R16, R15, 0.12837915122509002686, P1 ;  /* 0x3e0375d30f107808 */ /* 0x000fe20000800000 */
[----:B------:R-:W-:-:S02]  /*0b40*/  FMUL.FTZ R15, R14, -0.5 ;  /* 0xbf0000000e0f7820 */ /* 0x000fc40000410000 */
[----:B------:R-:W-:Y:S02]  /*0b50*/  FFMA.FTZ R7, R6, R7, R18 ;  /* 0x0000000706077223 */ /* 0x000fe40000010012 */
[----:B------:R-:W-:Y:S02]  /*0b60*/  FMUL.FTZ R15, R14, R15 ;  /* 0x0000000f0e0f7220 */ /* 0x000fe40000410000 */
[----:B------:R-:W-:Y:S02]  /*0b70*/  FFMA.FTZ R7, R6, R7, R16 ;  /* 0x0000000706077223 */ /* 0x000fe40000010010 */
[----:B------:R-:W-:Y:S02]  /*0b80*/  FMUL.FTZ R15, R15, 1.4426950216293334961 ;  /* 0x3fb8aa3b0f0f7820 */ /* 0x000fe40000410000 */
        /* <DEDUP_REMOVED lines=11> */
.L_x_861:
[----:B------:R-:W-:Y:S05]  /*0c40*/  BSYNC.RECONVERGENT B0 ;  /* 0x0000000000007941 */ /* 0x000fea0003800200 */
.L_x_860:
[----:B------:R-:W-:Y:S04]  /*0c50*/  BSSY.RECONVERGENT B0, `(.L_x_862) ;  /* 0x000002c000007945 */ /* 0x000fe80003800200 */
[----:B------:R-:W-:Y:S05]  /*0c60*/  @P2 BRA `(.L_x_863) ;  /* 0x0000000000a82947 */ /* 0x000fea0003800000 */
[----:B-----5:R-:W-:Y:S01]  /*0c70*/  SHF.L.U32 R12, R12, 0x10, RZ ;  /* 0x000000100c0c7819 */ /* 0x020fe200000006ff */
[----:B------:R-:W-:Y:S01]  /*0c80*/  HFMA2 R14, -RZ, RZ, 0.61474609375, 16.90625 ;  /* 0x38eb4c3aff0e7431 */ /* 0x000fe200000001ff */
[----:B------:R-:W-:Y:S01]  /*0c90*/  MOV R16, 0x3aae005b ;  /* 0x3aae005b00107802 */ /* 0x000fe20000000f00 */
[----:B------:R-:W-:Y:S02]  /*0ca0*/  HFMA2 R13, -RZ, RZ, 1.0087890625, -0.000686168670654296875 ;  /* 0x3c09919fff0d7431 */ /* 0x000fe400000001ff */
[----:B------:R-:W-:Y:S02]  /*0cb0*/  IMAD.MOV.U32 R15, RZ, RZ, 0x3d24d99a ;  /* 0x3d24d99aff0f7424 */ /* 0x000fe400078e00ff */
[----:B------:R-:W-:Y:S01]  /*0cc0*/  FMUL.FTZ R6, R12, 0.70710676908493041992 ;  /* 0x3f3504f30c067820 */ /* 0x000fe20000410000 */
[----:B------:R-:W-:Y:S01]  /*0cd0*/  HFMA2 R17, -RZ, RZ, 1.8525390625, -0.310791015625 ;  /* 0x3f69b4f9ff117431 */ /* 0x000fe200000001ff */
        /* <DEDUP_REMOVED lines=8> */
[----:B------:R-:W-:Y:S01]  /*0d60*/  FFMA.FTZ R14, R7, R14, R16 ;  /* 0x0000000e070e7223 */ /* 0x000fe20000010010 */
[----:B------:R-:W-:-:S03]  /*0d70*/  MOV R16, 0x3e235519 ;  /* 0x3e23551900107802 */ /* 0x000fc60000000f00 */
[C---:B------:R-:W-:Y:S01]  /*0d80*/  FFMA.FTZ R14, R7.reuse, R14, R13 ;  /* 0x0000000e070e7223 */ /* 0x040fe2000001000d */
[----:B------:R-:W-:Y:S02]  /*0d90*/  FSEL R13, R16, 0.11284004896879196167, P1 ;  /* 0x3de718af100d7808 */ /* 0x000fe40000800000 */
[----:B------:R-:W-:Y:S01]  /*0da0*/  MOV R16, 0x3f210a14 ;  /* 0x3f210a1400107802 */ /* 0x000fe20000000f00 */
[----:B------:R-:W-:Y:S01]  /*0db0*/  FFMA.FTZ R14, R7, R14, R15 ;  /* 0x0000000e070e7223 */ /* 0x000fe2000001000f */
[----:B------:R-:W-:Y:S01]  /*0dc0*/  FSEL R15, R17, -0.37612664699554443359, P1 ;  /* 0xbec093ac110f7808 */ /* 0x000fe20000800000 */
[C---:B------:R-:W-:Y:S02]  /*0dd0*/  FADD.FTZ R17, -R7.reuse, -RZ ;  /* 0x800000ff07117221 */ /* 0x040fe40000010100 */
        /* <DEDUP_REMOVED lines=19> */
.L_x_863:
[----:B------:R-:W-:Y:S05]  /*0f10*/  BSYNC.RECONVERGENT B0 ;  /* 0x0000000000007941 */ /* 0x000fea0003800200 */
.L_x_862:
[----:B------:R0:W-:Y:S01]  /*0f20*/  @!P0 STG.E.U16 desc[UR4][R2.64], R4 ;  /* 0x0000000402008986 */ /* 0x0001e2000c101504 */
[----:B------:R-:W-:Y:S04]  /*0f30*/  BSSY.RECONVERGENT B0, `(.L_x_864) ;  /* 0x000000c000007945 */ /* 0x000fe80003800200 */
[----:B------:R-:W-:Y:S05]  /*0f40*/  @P3 BRA `(.L_x_865) ;  /* 0x0000000000283947 */ /* 0x000fea0003800000 */
[----:B0-----:R-:W0:Y:S01]  /*0f50*/  LDC.64 R2, c[0x0][0x388] ;  /* 0x0000e200ff027b82 */ /* 0x001e220000000a00 */
[----:B------:R-:W-:Y:S01]  /*0f60*/  IMAD R7, R11, 0x200, R8 ;  /* 0x000002000b077824 */ /* 0x000fe200078e0208 */
[----:B------:R-:W-:-:S04]  /*0f70*/  IADD3 R8, PT, PT, R8, 0x80, RZ ;  /* 0x0000008008087810 */ /* 0x000fc80007ffe0ff */
[----:B------:R-:W-:-:S13]  /*0f80*/  ISETP.GE.AND P0, PT, R8, R9, PT ;  /* 0x000000090800720c */ /* 0x000fda0003f06270 */
[----:B-----5:R-:W-:Y:S02]  /*0f90*/  @!P0 LEA R13, R11, R8, 0x9 ;  /* 0x000000080b0d8211 */ /* 0x020fe400078e48ff */
[----:B------:R-:W-:Y:S01]  /*0fa0*/  @!P0 IADD3 R8, PT, PT, R8, 0x80, RZ ;  /* 0x0000008008088810 */ /* 0x000fe20007ffe0ff */
[----:B0-----:R-:W-:-:S04]  /*0fb0*/  IMAD.WIDE.U32 R6, R7, 0x2, R2 ;  /* 0x0000000207067825 */ /* 0x001fc800078e0002 */
[----:B------:R-:W-:Y:S01]  /*0fc0*/  @!P0 IMAD.WIDE.U32 R2, R13, 0x2, R2 ;  /* 0x000000020d028825 */ /* 0x000fe200078e0002 */
[----:B------:R1:W-:Y:S04]  /*0fd0*/  STG.E.U16 desc[UR4][R6.64], R0 ;  /* 0x0000000006007986 */ /* 0x0003e8000c101504 */
[----:B------:R1:W-:Y:S02]  /*0fe0*/  @!P0 STG.E.U16 desc[UR4][R2.64], R5 ;  /* 0x0000000502008986 */ /* 0x0003e4000c101504 */
.L_x_865:
[----:B------:R-:W-:Y:S05]  /*0ff0*/  BSYNC.RECONVERGENT B0 ;  /* 0x0000000000007941 */ /* 0x000fea0003800200 */
.L_x_864:
[----:B------:R-:W-:-:S13]  /*1000*/  ISETP.GE.AND P0, PT, R8, R9, PT ;  /* 0x000000090800720c */ /* 0x000fda0003f06270 */
[----:B------:R-:W-:Y:S05]  /*1010*/  @P0 EXIT ;  /* 0x000000000000094d */ /* 0x000fea0003800000 */
[----:B01----:R-:W0:Y:S01]  /*1020*/  LDC.64 R2, c[0x0][0x388] ;  /* 0x0000e200ff027b82 */ /* 0x003e220000000a00 */
[----:B------:R-:W-:-:S05]  /*1030*/  LEA R11, R11, R8, 0x9 ;  /* 0x000000080b0b7211 */ /* 0x000fca00078e48ff */
[----:B0-----:R-:W-:-:S05]  /*1040*/  IMAD.WIDE.U32 R2, R11, 0x2, R2 ;  /* 0x000000020b027825 */ /* 0x001fca00078e0002 */
[----:B-----5:R-:W-:Y:S01]  /*1050*/  STG.E.U16 desc[UR4][R2.64], R10 ;  /* 0x0000000a02007986 */ /* 0x020fe2000c101504 */
[----:B------:R-:W-:Y:S05]  /*1060*/  EXIT ;  /* 0x000000000000794d */ /* 0x000fea0003800000 */
.L_x_866:
        /* <DEDUP_REMOVED lines=9> */
.L_x_12859:


//--------------------- .text._ZN2at6native29vectorized_elementwise_kernelILi2EZZZNS0_26GeluBackwardCUDAKernelImplERNS_18TensorIteratorBaseENS0_8GeluTypeEENKUlvE0_clEvENKUlvE2_clEvEUlN3c108BFloat16ES8_E_St5arrayIPcLm3EEEEviT0_T1_ --------------------------
	.section	.text._ZN2at6native29vectorized_elementwise_kernelILi2EZZZNS0_26GeluBackwardCUDAKernelImplERNS_18TensorIteratorBaseENS0_8GeluTypeEENKUlvE0_clEvENKUlvE2_clEvEUlN3c108BFloat16ES8_E_St5arrayIPcLm3EEEEviT0_T1_,"ax",@progbits
	.align	128
        .global         _ZN2at6native29vectorized_elementwise_kernelILi2EZZZNS0_26GeluBackwardCUDAKernelImplERNS_18TensorIteratorBaseENS0_8GeluTypeEENKUlvE0_clEvENKUlvE2_clEvEUlN3c108BFloat16ES8_E_St5arrayIPcLm3EEEEviT0_T1_
        .type           _ZN2at6native29vectorized_elementwise_kernelILi2EZZZNS0_26GeluBackwardCUDAKernelImplERNS_18TensorIteratorBaseENS0_8GeluTypeEENKUlvE0_clEvENKUlvE2_clEvEUlN3c108BFloat16ES8_E_St5arrayIPcLm3EEEEviT0_T1_,@function
        .size           _ZN2at6native29vectorized_elementwise_kernelILi2EZZZNS0_26GeluBackwardCUDAKernelImplERNS_18TensorIteratorBaseENS0_8GeluTypeEENKUlvE0_clEvENKUlvE2_clEvEUlN3c108BFloat16ES8_E_St5arrayIPcLm3EEEEviT0_T1_,(.L_x_12860 - _ZN2at6native29vectorized_elementwise_kernelILi2EZZZNS0_26GeluBackwardCUDAKernelImplERNS_18TensorIteratorBaseENS0_8GeluTypeEENKUlvE0_clEvENKUlvE2_clEvEUlN3c108BFloat16ES8_E_St5arrayIPcLm3EEEEviT0_T1_)
        .other          _ZN2at6native29vectorized_elementwise_kernelILi2EZZZNS0_26GeluBackwardCUDAKernelImplERNS_18TensorIteratorBaseENS0_8GeluTypeEENKUlvE0_clEvENKUlvE2_clEvEUlN3c108BFloat16ES8_E_St5arrayIPcLm3EEEEviT0_T1_,@"STO_CUDA_ENTRY STV_DEFAULT"
_ZN2at6native29vectorized_elementwise_kernelILi2EZZZNS0_26GeluBackwardCUDAKernelImplERNS_18TensorIteratorBaseENS0_8GeluTypeEENKUlvE0_clEvENKUlvE2_clEvEUlN3c108BFloat16ES8_E_St5arrayIPcLm3EEEEviT0_T1_:
.text._ZN2at6native29vectorized_elementwise_kernelILi2EZZZNS0_26GeluBackwardCUDAKernelImplERNS_18TensorIteratorBaseENS0_8GeluTypeEENKUlvE0_clEvENKUlvE2_clEvEUlN3c108BFloat16ES8_E_St5arrayIPcLm3EEEEviT0_T1_:
[----:B------:R-:W-:Y:S01]  /*0000*/  LDC R1, c[0x0][0x37c] ;  /* 0x0000df00ff017b82 */ /* 0x000fe20000000800 */
[----:B------:R-:W0:Y:S01]  /*0010*/  S2R R0, SR_CTAID.X ;  /* 0x0000000000007919 */ /* 0x000e220000002500 */
[----:B------:R-:W1:Y:S01]  /*0020*/  LDCU UR6, c[0x0][0x380] ;  /* 0x00007000ff0677ac */ /* 0x000e620008000800 */
[----:B------:R-:W2:Y:S01]  /*0030*/  LDCU.64 UR4, c[0x0][0x358] ;  /* 0x00006b00ff0477ac */ /* 0x000ea20008000a00 */
[----:B0-----:R-:W-:-:S04]  /*0040*/  SHF.L.U32 R0, R0, 0xa, RZ ;  /* 0x0000000a00007819 */ /* 0x001fc800000006ff */
[----:B-1----:R-:W-:-:S04]  /*0050*/  IADD3 R2, PT, PT, -R0, UR6, RZ ;  /* 0x0000000600027c10 */ /* 0x002fc8000fffe1ff */
[----:B------:R-:W-:-:S13]  /*0060*/  ISETP.GT.U32.AND P0, PT, R2, 0x3ff, PT ;  /* 0x000003ff0200780c */ /* 0x000fda0003f04070 */
[----:B--2---:R-:W-:Y:S05]  /*0070*/  @P0 BRA `(.L_x_867) ;  /* 0x00000020002c0947 */ /* 0x004fea0003800000 */
[----:B------:R-:W0:Y:S01]  /*0080*/  S2R R23, SR_TID.X ;  /* 0x0000000000177919 */ /* 0x000e220000002100 */
[----:B------:R-:W1:Y:S01]  /*0090*/  LDC.64 R18, c[0x0][0x390] ;  /* 0x0000e400ff127b82 */ /* 0x000e620000000a00 */
[----:B------:R-:W-:-:S07]  /*00a0*/  PRMT R4, RZ, 0x7610, R4 ;  /* 0x00007610ff047816 */ /* 0x000fce0000000004 */
[----:B------:R-:W2:Y:S08]  /*00b0*/  LDC.64 R14, c[0x0][0x398] ;  /* 0x0000e600ff0e7b82 */ /* 0x000eb00000000a00 */
[----:B------:R-:W3:Y:S08]  /*00c0*/  LDC.64 R6, c[0x0][0x390] ;  /* 0x0000e400ff067b82 */ /* 0x000ef00000000a00 */
[----:B------:R-:W4:Y:S01]  /*00d0*/  LDC.64 R16, c[0x0][0x398] ;  /* 0x0000e600ff107b82 */ /* 0x000f220000000a00 */
[----:B0-----:R-:W-:-:S07]  /*00e0*/  ISETP.GE.U32.AND P0, PT, R23, R2, PT ;  /* 0x000000021700720c */ /* 0x001fce0003f06070 */
[----:B------:R-:W0:Y:S01]  /*00f0*/  LDC.64 R12, c[0x0][0x390] ;  /* 0x0000e400ff0c7b82 */ /* 0x000e220000000a00 */
[----:B------:R-:W-:-:S07]  /*0100*/  MOV R3, R23 ;  /* 0x0000001700037202 */ /* 0x000fce0000000f00 */
[----:B------:R-:W0:Y:S01]  /*0110*/  LDC.64 R24, c[0x0][0x390] ;  /* 0x0000e400ff187b82 */ /* 0x000e220000000a00 */
[----:B------:R-:W-:-:S04]  /*0120*/  @!P0 IADD3 R23, PT, PT, R3, 0x80, RZ ;  /* 0x0000008003178810 */ /* 0x000fc80007ffe0ff */
[----:B------:R-:W-:-:S03]  /*0130*/  ISETP.GE.U32.AND P1, PT, R23, R2, PT ;  /* 0x000000021700720c */ /* 0x000fc60003f26070 */
[----:B------:R-:W0:Y:S10]  /*0140*/  LDC.64 R20, c[0x0][0x398] ;  /* 0x0000e600ff147b82 */ /* 0x000e340000000a00 */
[----:B------:R-:W-:-:S02]  /*0150*/  @!P1 IADD3 R5, PT, PT, R0, R23, RZ ;  /* 0x0000001700059210 */ /* 0x000fc40007ffe0ff */
[----:B------:R-:W-:-:S03]  /*0160*/  @!P1 IADD3 R23, PT, PT, R23, 0x80, RZ ;  /* 0x0000008017179810 */ /* 0x000fc60007ffe0ff */
[----:B-1----:R-:W-:Y:S01]  /*0170*/  @!P1 IMAD.WIDE.U32 R18, R5, 0x2, R18 ;  /* 0x0000000205129825 */ /* 0x002fe200078e0012 */
[----:B------:R-:W-:-:S03]  /*0180*/  ISETP.GE.U32.AND P2, PT, R23, R2, PT ;  /* 0x000000021700720c */ /* 0x000fc60003f46070 */
[----:B--2---:R-:W-:Y:S01]  /*0190*/  @!P1 IMAD.WIDE.U32 R14, R5, 0x2, R14 ;  /* 0x00000002050e9825 */ /* 0x004fe200078e000e */
[----:B------:R1:W5:Y:S09]  /*01a0*/  @!P1 LDG.E.U16 R4, desc[UR4][R18.64] ;  /* 0x0000000412049981 */ /* 0x000372000c1e1500 */
[----:B------:R-:W-:Y:S01]  /*01b0*/  @!P2 IADD3 R11, PT, PT, R0, R23, RZ ;  /* 0x00000017000ba210 */ /* 0x000fe20007ffe0ff */
[----:B-1----:R-:W1:Y:S01]  /*01c0*/  LDC.64 R18, c[0x0][0x398] ;  /* 0x0000e600ff127b82 */ /* 0x002e620000000a00 */
[----:B------:R-:W-:-:S04]  /*01d0*/  @!P2 IADD3 R23, PT, PT, R23, 0x80, RZ ;  /* 0x000000801717a810 */ /* 0x000fc80007ffe0ff */
[----:B------:R-:W-:-:S13]  /*01e0*/  ISETP.GE.U32.AND P3, PT, R23, R2, PT ;  /* 0x000000021700720c */ /* 0x000fda0003f66070 */
[----:B------:R-:W-:Y:S02]  /*01f0*/  @!P3 IADD3 R9, PT, PT, R0, R23, RZ ;  /* 0x000000170009b210 */ /* 0x000fe40007ffe0ff */
[----:B------:R-:W-:-:S04]  /*0200*/  @!P3 IADD3 R23, PT, PT, R23, 0x80, RZ ;  /* 0x000000801717b810 */ /* 0x000fc80007ffe0ff */
[----:B------:R-:W-:Y:S01]  /*0210*/  ISETP.GE.U32.AND P4, PT, R23, R2, PT ;  /* 0x000000021700720c */ /* 0x000fe20003f86070 */
[----:B---3--:R-:W-:Y:S01]  /*0220*/  @!P2 IMAD.WIDE.U32 R26, R11, 0x2, R6 ;  /* 0x000000020b1aa825 */ /* 0x008fe200078e0006 */
[----:B------:R-:W-:-:S03]  /*0230*/  PRMT R5, RZ, 0x7610, R5 ;  /* 0x00007610ff057816 */ /* 0x000fc60000000005 */
[----:B----4-:R-:W-:Y:S01]  /*0240*/  @!P2 IMAD.WIDE.U32 R16, R11, 0x2, R16 ;  /* 0x000000020b10a825 */ /* 0x010fe200078e0010 */
[----:B------:R-:W-:Y:S02]  /*0250*/  PRMT R6, RZ, 0x7610, R6 ;  /* 0x00007610ff067816 */ /* 0x000fe40000000006 */
[----:B------:R2:W5:Y:S04]  /*0260*/  @!P1 LDG.E.U16 R5, desc[UR4][R14.64] ;  /* 0x000000040e059981 */ /* 0x000568000c1e1500 */
[----:B------:R3:W5:Y:S01]  /*0270*/  @!P2 LDG.E.U16 R6, desc[UR4][R26.64] ;  /* 0x000000041a06a981 */ /* 0x000762000c1e1500 */
[----:B------:R-:W-:Y:S02]  /*0280*/  @!P4 IADD3 R11, PT, PT, R0, R23, RZ ;  /* 0x00000017000bc210 */ /* 0x000fe40007ffe0ff */
[----:B------:R-:W-:Y:S01]  /*0290*/  @!P4 IADD3 R23, PT, PT, R23, 0x80, RZ ;  /* 0x000000801717c810 */ /* 0x000fe20007ffe0ff */
[----:B--2---:R-:W2:Y:S03]  /*02a0*/  LDC.64 R14, c[0x0][0x398] ;  /* 0x0000e600ff0e7b82 */ /* 0x004ea60000000a00 */
[----:B------:R-:W-:-:S02]  /*02b0*/  ISETP.GE.U32.AND P1, PT, R23, R2, PT ;  /* 0x000000021700720c */ /* 0x000fc40003f26070 */
[----:B------:R-:W-:-:S03]  /*02c0*/  PRMT R7, RZ, 0x7610, R7 ;  /* 0x00007610ff077816 */ /* 0x000fc60000000007 */
[----:B---3--:R-:W3:Y:S03]  /*02d0*/  LDC.64 R26, c[0x0][0x390] ;  /* 0x0000e400ff1a7b82 */ /* 0x008ee60000000a00 */
[----:B------:R4:W5:Y:S01]  /*02e0*/  @!P2 LDG.E.U16 R7, desc[UR4][R16.64] ;  /* 0x000000041007a981 */ /* 0x000962000c1e1500 */
[----:B------:R-:W-:-:S04]  /*02f0*/  PRMT R10, RZ, 0x7610, R10 ;  /* 0x00007610ff0a7816 */ /* 0x000fc8000000000a */
[----:B------:R-:W-:Y:S02]  /*0300*/  @!P1 IADD3 R29, PT, PT, R0, R23, RZ ;  /* 0x00000017001d9210 */ /* 0x000fe40007ffe0ff */
[----:B------:R-:W-:Y:S01]  /*0310*/  @!P1 IADD3 R23, PT, PT, R23, 0x80, RZ ;  /* 0x0000008017179810 */ /* 0x000fe20007ffe0ff */
[----:B0-----:R-:W-:Y:S01]  /*0320*/  @!P4 IMAD.WIDE.U32 R12, R11, 0x2, R12 ;  /* 0x000000020b0cc825 */ /* 0x001fe200078e000c */
[----:B------:R-:W-:Y:S01]  /*0330*/  PRMT R8, RZ, 0x7610, R8 ;  /* 0x00007610ff087816 */ /* 0x000fe20000000008 */
[----:B----4-:R-:W0:Y:S01]  /*0340*/  LDC.64 R16, c[0x0][0x390] ;  /* 0x0000e400ff107b82 */ /* 0x010e220000000a00 */
[----:B------:R-:W-:Y:S01]  /*0350*/  ISETP.GE.U32.AND P2, PT, R23, R2, PT ;  /* 0x000000021700720c */ /* 0x000fe20003f46070 */
[C---:B------:R-:W-:Y:S01]  /*0360*/  @!P3 IMAD.WIDE.U32 R24, R9.reuse, 0x2, R24 ;  /* 0x000000020918b825 */ /* 0x040fe200078e0018 */
[----:B------:R4:W5:Y:S03]  /*0370*/  @!P4 LDG.E.U16 R10, desc[UR4][R12.64] ;  /* 0x000000040c0ac981 */ /* 0x000966000c1e1500 */
[----:B------:R-:W-:Y:S01]  /*0380*/  @!P3 IMAD.WIDE.U32 R20, R9, 0x2, R20 ;  /* 0x000000020914b825 */ /* 0x000fe200078e0014 */
[----:B------:R-:W-:Y:S01]  /*0390*/  PRMT R9, RZ, 0x7610, R9 ;  /* 0x00007610ff097816 */ /* 0x000fe20000000009 */
[----:B------:R3:W5:Y:S02]  /*03a0*/  @!P3 LDG.E.U16 R8, desc[UR4][R24.64] ;  /* 0x000000041808b981 */ /* 0x000764000c1e1500 */
[----:B-1----:R-:W-:Y:S01]  /*03b0*/  @!P4 IMAD.WIDE.U32 R18, R11, 0x2, R18 ;  /* 0x000000020b12c825 */ /* 0x002fe200078e0012 */
[----:B------:R-:W-:Y:S01]  /*03c0*/  PRMT R11, RZ, 0x7610, R11 ;  /* 0x00007610ff0b7816 */ /* 0x000fe2000000000b */
[----:B----4-:R-:W1:Y:S01]  /*03d0*/  LDC.64 R12, c[0x0][0x398] ;  /* 0x0000e600ff0c7b82 */ /* 0x010e620000000a00 */
[----:B------:R4:W5:Y:S01]  /*03e0*/  @!P3 LDG.E.U16 R9, desc[UR4][R20.64] ;  /* 0x000000041409b981 */ /* 0x000962000c1e1500 */
[----:B------:R-:W-:Y:S01]  /*03f0*/  PRMT R22, RZ, 0x7610, R22 ;  /* 0x00007610ff167816 */ /* 0x000fe20000000016 */
[----:B---3--:R-:W-:-:S02]  /*0400*/  @!P1 IMAD.WIDE.U32 R26, R29, 0x2, R26 ;  /* 0x000000021d1a9825 */ /* 0x008fc400078e001a */
[----:B------:R3:W5:Y:S01]  /*0410*/  @!P4 LDG.E.U16 R11, desc[UR4][R18.64] ;  /* 0x00000004120bc981 */ /* 0x000762000c1e1500 */
[----:B------:R-:W-:Y:S01]  /*0420*/  PRMT R24, RZ, 0x7610, R24 ;  /* 0x00007610ff187816 */ /* 0x000fe20000000018 */
[----:B--2---:R-:W-:Y:S01]  /*0430*/  @!P1 IMAD.WIDE.U32 R14, R29, 0x2, R14 ;  /* 0x000000021d0e9825 */ /* 0x004fe200078e000e */
[----:B------:R-:W-:Y:S01]  /*0440*/  @!P2 IADD3 R25, PT, PT, R0, R23, RZ ;  /* 0x000000170019a210 */ /* 0x000fe20007ffe0ff */
[----:B------:R-:W5:Y:S01]  /*0450*/  @!P1 LDG.E.U16 R22, desc[UR4][R26.64] ;  /* 0x000000041a169981 */ /* 0x000f62000c1e1500 */
[----:B----4-:R-:W2:Y:S01]  /*0460*/  LDC.64 R20, c[0x0][0x398] ;  /* 0x0000e600ff147b82 */ /* 0x010ea20000000a00 */
[----:B------:R-:W-:Y:S02]  /*0470*/  @!P2 IADD3 R23, PT, PT, R23, 0x80, RZ ;  /* 0x000000801717a810 */ /* 0x000fe40007ffe0ff */
[----:B------:R4:W5:Y:S05]  /*0480*/  @!P1 LDG.E.U16 R24, desc[UR4][R14.64] ;  /* 0x000000040e189981 */ /* 0x00096a000c1e1500 */
[----:B---3--:R-:W3:Y:S01]  /*0490*/  LDC.64 R18, c[0x0][0x390] ;  /* 0x0000e400ff127b82 */ /* 0x008ee20000000a00 */
[----:B------:R-:W-:Y:S01]  /*04a0*/  ISETP.GE.U32.AND P1, PT, R23, R2, PT ;  /* 0x000000021700720c */ /* 0x000fe20003f26070 */
[----:B0-----:R-:W-:Y:S01]  /*04b0*/  @!P2 IMAD.WIDE.U32 R16, R25, 0x2, R16 ;  /* 0x000000021910a825 */ /* 0x001fe200078e0010 */
[----:B------:R-:W-:-:S03]  /*04c0*/  PRMT R28, RZ, 0x7610, R28 ;  /* 0x00007610ff1c7816 */ /* 0x000fc6000000001c */
[----:B-1----:R-:W-:Y:S02]  /*04d0*/  @!P2 IMAD.WIDE.U32 R12, R25, 0x2, R12 ;  /* 0x00000002190ca825 */ /* 0x002fe400078e000c */
[----:B----4-:R-:W0:Y:S01]  /*04e0*/  LDC.64 R14, c[0x0][0x390] ;  /* 0x0000e400ff0e7b82 */ /* 0x010e220000000a00 */
[----:B------:R1:W5:Y:S05]  /*04f0*/  @!P2 LDG.E.U16 R28, desc[UR4][R16.64] ;  /* 0x00000004101ca981 */ /* 0x00036a000c1e1500 */
[----:B------:R-:W-:Y:S02]  /*0500*/  @!P1 IADD3 R25, PT, PT, R0, R23, RZ ;  /* 0x0000001700199210 */ /* 0x000fe40007ffe0ff */
[----:B-1----:R-:W-:-:S03]  /*0510*/  PRMT R16, RZ, 0x7610, R16 ;  /* 0x00007610ff107816 */ /* 0x002fc60000000010 */
[----:B--2---:R-:W-:Y:S01]  /*0520*/  @!P1 IMAD.WIDE.U32 R20, R25, 0x2, R20 ;  /* 0x0000000219149825 */ /* 0x004fe200078e0014 */
[----:B------:R-:W-:-:S03]  /*0530*/  PRMT R17, RZ, 0x7610, R17 ;  /* 0x00007610ff117816 */ /* 0x000fc60000000011 */
[----:B---3--:R-:W-:-:S03]  /*0540*/  @!P1 IMAD.WIDE.U32 R18, R25, 0x2, R18 ;  /* 0x0000000219129825 */ /* 0x008fc600078e0012 */
[----:B------:R-:W5:Y:S04]  /*0550*/  @!P1 LDG.E.U16 R17, desc[UR4][R20.64] ;  /* 0x0000000414119981 */ /* 0x000f68000c1e1500 */
[----:B------:R-:W5:Y:S01]  /*0560*/  @!P1 LDG.E.U16 R16, desc[UR4][R18.64] ;  /* 0x0000000412109981 */ /* 0x000f62000c1e1500 */
[----:B------:R-:W-:-:S06]  /*0570*/  PRMT R23, RZ, 0x7610, R23 ;  /* 0x00007610ff177816 */ /* 0x000fcc0000000017 */
[----:B------:R1:W5:Y:S02]  /*0580*/  @!P2 LDG.E.U16 R23, desc[UR4][R12.64] ;  /* 0x000000040c17a981 */ /* 0x000364000c1e1500 */
[----:B-1----:R-:W1:Y:S01]  /*0590*/  LDC.64 R12, c[0x0][0x398] ;  /* 0x0000e600ff0c7b82 */ /* 0x002e620000000a00 */
[----:B------:R-:W-:Y:S02]  /*05a0*/  @!P0 IADD3 R27, PT, PT, R0, R3, RZ ;  /* 0x00000003001b8210 */ /* 0x000fe40007ffe0ff */
[----:B------:R-:W-:Y:S02]  /*05b0*/  PRMT R25, RZ, 0x7610, R25 ;  /* 0x00007610ff197816 */ /* 0x000fe40000000019 */
[----:B------:R-:W-:Y:S01]  /*05c0*/  PRMT R26, RZ, 0x7610, R26 ;  /* 0x00007610ff1a7816 */ /* 0x000fe2000000001a */
[----:B0-----:R-:W-:-:S05]  /*05d0*/  @!P0 IMAD.WIDE.U32 R14, R27, 0x2, R14 ;  /* 0x000000021b0e8825 */ /* 0x001fca00078e000e */
[----:B------:R0:W5:Y:S01]  /*05e0*/  @!P0 LDG.E.U16 R25, desc[UR4][R14.64] ;  /* 0x000000040e198981 */ /* 0x000162000c1e1500 */
[----:B-1----:R-:W-:-:S05]  /*05f0*/  @!P0 IMAD.WIDE.U32 R12, R27, 0x2, R12 ;  /* 0x000000021b0c8825 */ /* 0x002fca00078e000c */
[----:B------:R0:W5:Y:S01]  /*0600*/  @!P0 LDG.E.U16 R26, desc[UR4][R12.64] ;  /* 0x000000040c1a8981 */ /* 0x000162000c1e1500 */
[----:B------:R-:W-:Y:S01]  /*0610*/  ISETP.GE.U32.AND P0, PT, R3, R2, PT ;  /* 0x000000020300720c */ /* 0x000fe20003f06070 */
[----:B------:R-:W-:-:S12]  /*0620*/  BSSY.RECONVERGENT B0, `(.L_x_868) ;  /* 0x000002c000007945 */ /* 0x000fd80003800200 */
[----:B0-----:R-:W-:Y:S05]  /*0630*/  @P0 BRA `(.L_x_869) ;  /* 0x0000000000a80947 */ /* 0x001fea0003800000 */
[----:B-----5:R-:W-:Y:S01]  /*0640*/  SHF.L.U32 R12, R26, 0x10, RZ ;  /* 0x000000101a0c7819 */ /* 0x020fe200000006ff */
[----:B------:R-:W-:Y:S01]  /*0650*/  HFMA2 R15, -RZ, RZ, 0.61474609375, 16.90625 ;  /* 0x38eb4c3aff0f7431 */ /* 0x000fe200000001ff */
[----:B------:R-:W-:Y:S01]  /*0660*/  MOV R19, 0x3aae005b ;  /* 0x3aae005b00137802 */ /* 0x000fe20000000f00 */
[----:B------:R-:W-:Y:S01]  /*0670*/  HFMA2 R18, -RZ, RZ, 1.0087890625, -0.000686168670654296875 ;  /* 0x3c09919fff127431 */ /* 0x000fe200000001ff */
[----:B------:R-:W-:Y:S01]  /*0680*/  MOV R20, 0x3d24d99a ;  /* 0x3d24d99a00147802 */ /* 0x000fe20000000f00 */
[----:B------:R-:W-:Y:S01]  /*0690*/  FMUL.FTZ R13, R12, 0.70710676908493041992 ;  /* 0x3f3504f30c0d7820 */ /* 0x000fe20000410000 */
[----:B------:R-:W-:-:S03]  /*06a0*/  SHF.L.U32 R25, R25, 0x10, RZ ;  /* 0x0000001019197819 */ /* 0x000fc600000006ff */
[C---:B------:R-:W-:Y:S01]  /*06b0*/  FADD.FTZ R14, |R13|.reuse, -RZ ;  /* 0x800000ff0d0e7221 */ /* 0x040fe20000010200 */
[----:B------:R-:W-:-:S04]  /*06c0*/  FSETP.GE.FTZ.AND P1, PT, |R13|, 1.0029599666595458984, PT ;  /* 0x3f8060fe0d00780b */ /* 0x000fc80003f36200 */
[----:B------:R-:W-:Y:S02]  /*06d0*/  FSEL R15, R15, 8.4834944573231041431e-05, P1 ;  /* 0x38b1e96a0f0f7808 */ /* 0x000fe40000800000 */
[----:B------:R-:W-:-:S07]  /*06e0*/  FSEL R19, -R19, -0.00082130916416645050049, P1 ;  /* 0xba574d2013137808 */ /* 0x000fce0000800100 */
[----:B------:R-:W-:-:S04]  /*06f0*/  @!P1 FMUL.FTZ R14, R13, R13 ;  /* 0x0000000d0d0e9220 */ /* 0x000fc80000410000 */
[----:B------:R-:W-:Y:S01]  /*0700*/  FFMA.FTZ R15, R14, R15, R19 ;  /* 0x0000000f0e0f7223 */ /* 0x000fe20000010013 */
[----:B------:R-:W-:Y:S02]  /*0710*/  FSEL R19, R18, 0.0052134888246655464172, P1 ;  /* 0x3baad5ea12137808 */ /* 0x000fe40000800000 */
[----:B------:R-:W-:-:S03]  /*0720*/  FSEL R18, -R20, -0.026868773624300956726, P1 ;  /* 0xbcdc1be714127808 */ /* 0x000fc60000800100 */
[----:B------:R-:W-:Y:S01]  /*0730*/  FFMA.FTZ R15, R14, R15, R19 ;  /* 0x0000000f0e0f7223 */ /* 0x000fe20000010013 */
[----:B------:R-:W-:-:S03]  /*0740*/  HFMA2 R19, -RZ, RZ, 1.5341796875, 81.5625 ;  /* 0x3e235519ff137431 */ /* 0x000fc600000001ff */
[----:B------:R-:W-:Y:S01]  /*0750*/  FFMA.FTZ R15, R14, R15, R18 ;  /* 0x0000000f0e0f7223 */ /* 0x000fe20000010012 */
[----:B------:R-:W-:-:S04]  /*0760*/  MOV R18, 0x3f69b4f9 ;  /* 0x3f69b4f900127802 */ /* 0x000fc80000000f00 */
[----:B------:R-:W-:Y:S02]  /*0770*/  FSEL R18, R18, -0.37612664699554443359, P1 ;  /* 0xbec093ac12127808 */ /* 0x000fe40000800000 */
[----:B------:R-:W-:-:S05]  /*0780*/  FSEL R19, R19, 0.11284004896879196167, P1 ;  /* 0x3de718af13137808 */ /* 0x000fca0000800000 */
[----:B------:R-:W-:Y:S01]  /*0790*/  FFMA.FTZ R15, R14, R15, R19 ;  /* 0x0000000f0e0f7223 */ /* 0x000fe20000010013 */
[----:B------:R-:W-:-:S03]  /*07a0*/  HFMA2 R19, -RZ, RZ, 1.7822265625, 0.000185489654541015625 ;  /* 0x3f210a14ff137431 */ /* 0x000fc600000001ff */
[C---:B------:R-:W-:Y:S01]  /*07b0*/  FFMA.FTZ R15, R14.reuse, R15, R18 ;  /* 0x0000000f0e0f7223 */ /* 0x040fe20000010012 */
[----:B------:R-:W-:-:S05]  /*07c0*/  FADD.FTZ R18, -R14, -RZ ;  /* 0x800000ff0e127221 */ /* 0x000fca0000010100 */
[----:B------:R-:W-:Y:S02]  /*07d0*/  FSEL R18, R18, R13, P1 ;  /* 0x0000000d12127208 */ /* 0x000fe40000800000 */
[----:B------:R-:W-:-:S05]  /*07e0*/  FSEL R19, R19, 0.12837915122509002686, P1 ;  /* 0x3e0375d313137808 */ /* 0x000fca0000800000 */
        /* <DEDUP_REMOVED lines=15> */
.L_x_869:
[----:B------:R-:W-:Y:S05]  /*08e0*/  BSYNC.RECONVERGENT B0 ;  /* 0x0000000000007941 */ /* 0x000fea0003800200 */
.L_x_868:
[----:B------:R-:W-:Y:S01]  /*08f0*/  IADD3 R13, PT, PT, R3, 0x80, RZ ;  /* 0x00000080030d7810 */ /* 0x000fe20007ffe0ff */
[----:B------:R-:W-:Y:S03]  /*0900*/  BSSY.RECONVERGENT B0, `(.L_x_870) ;  /* 0x000002d000007945 */ /* 0x000fe60003800200 */
[----:B------:R-:W-:-:S13]  /*0910*/  ISETP.GE.U32.AND P1, PT, R13, R2, PT ;  /* 0x000000020d00720c */ /* 0x000fda0003f26070 */
[----:B------:R-:W-:Y:S05]  /*0920*/  @P1 BRA `(.L_x_871) ;  /* 0x0000000000a81947 */ /* 0x000fea0003800000 */
[----:B-----5:R-:W-:Y:S01]  /*0930*/  SHF.L.U32 R5, R5, 0x10, RZ ;  /* 0x0000001005057819 */ /* 0x020fe200000006ff */
[----:B------:R-:W-:Y:S01]  /*0940*/  HFMA2 R20, -RZ, RZ, 0.8349609375, 5.424022674560546875e-06 ;  /* 0x3aae005bff147431 */ /* 0x000fe200000001ff */
[----:B------:R-:W-:Y:S01]  /*0950*/  MOV R18, 0x38eb4c3a ;  /* 0x38eb4c3a00127802 */ /* 0x000fe20000000f00 */
[----:B------:R-:W-:Y:S01]  /*0960*/  HFMA2 R21, -RZ, RZ, 1.28515625, -179.25 ;  /* 0x3d24d99aff157431 */ /* 0x000fe200000001ff */
        /* <DEDUP_REMOVED lines=12> */
[----:B------:R-:W-:-:S03]  /*0a30*/  MOV R20, 0x3e235519 ;  /* 0x3e23551900147802 */ /* 0x000fc60000000f00 */
[----:B------:R-:W-:Y:S01]  /*0a40*/  FFMA.FTZ R18, R15, R18, R19 ;  /* 0x000000120f127223 */ /* 0x000fe20000010013 */
[----:B------:R-:W-:Y:S01]  /*0a50*/  HFMA2 R19, -RZ, RZ, 1.8525390625, -0.310791015625 ;  /* 0x3f69b4f9ff137431 */ /* 0x000fe200000001ff */
[----:B------:R-:W-:-:S05]  /*0a60*/  FSEL R20, R20, 0.11284004896879196167, P1 ;  /* 0x3de718af14147808 */ /* 0x000fca0000800000 */
[----:B------:R-:W-:Y:S01]  /*0a70*/  FFMA.FTZ R18, R15, R18, R20 ;  /* 0x000000120f127223 */ /* 0x000fe20000010014 */
[----:B------:R-:W-:Y:S02]  /*0a80*/  MOV R20, 0x3f210a14 ;  /* 0x3f210a1400147802 */ /* 0x000fe40000000f00 */
[----:B------:R-:W-:Y:S02]  /*0a90*/  FSEL R19, R19, -0.37612664699554443359, P1 ;  /* 0xbec093ac13137808 */ /* 0x000fe40000800000 */
[----:B------:R-:W-:-:S03]  /*0aa0*/  FSEL R20, R20, 0.12837915122509002686, P1 ;  /* 0x3e0375d314147808 */ /* 0x000fc60000800000 */
[C---:B------:R-:W-:Y:S01]  /*0ab0*/  FFMA.FTZ R18, R15.reuse, R18, R19 ;  /* 0x000000120f127223 */ /* 0x040fe20000010013 */
[----:B------:R-:W-:-:S03]  /*0ac0*/  FADD.FTZ R19, -R15, -RZ ;  /* 0x800000ff0f137221 */ /* 0x000fc60000010100 */
[----:B------:R-:W-:Y:S01]  /*0ad0*/  FFMA.FTZ R18, R15, R18, R20 ;  /* 0x000000120f127223 */ /* 0x000fe20000010014 */
[----:B------:R-:W-:Y:S01]  /*0ae0*/  FMUL.FTZ R20, R5, -0.5 ;  /* 0xbf00000005147820 */ /* 0x000fe20000410000 */
[----:B------:R-:W-:-:S03]  /*0af0*/  FSEL R19, R19, R14, P1 ;  /* 0x0000000e13137208 */ /* 0x000fc60000800000 */
[----:B------:R-:W-:Y:S02]  /*0b00*/  FMUL.FTZ R20, R5, R20 ;  /* 0x0000001405147220 */ /* 0x000fe40000410000 */
[----:B------:R-:W-:Y:S02]  /*0b10*/  FFMA.FTZ R18, R18, R19, R19 ;  /* 0x0000001312127223 */ /* 0x000fe40000010013 */
[----:B------:R-:W-:Y:S02]  /*0b20*/  FMUL.FTZ R20, R20, 1.4426950216293334961 ;  /* 0x3fb8aa3b14147820 */ /* 0x000fe40000410000 */
        /* <DEDUP_REMOVED lines=10> */
.L_x_871:
[----:B------:R-:W-:Y:S05]  /*0bd0*/  BSYNC.RECONVERGENT B0 ;  /* 0x0000000000007941 */ /* 0x000fea0003800200 */
.L_x_870:
[----:B-----5:R-:W0:Y:S01]  /*0be0*/  @!P0 LDC.64 R4, c[0x0][0x388] ;  /* 0x0000e200ff048b82 */ /* 0x020e220000000a00 */
[C---:B------:R-:W-:Y:S01]  /*0bf0*/  IADD3 R15, PT, PT, R3.reuse, 0x100, RZ ;  /* 0x00000100030f7810 */ /* 0x040fe20007ffe0ff */
[----:B------:R-:W-:Y:S01]  /*0c00*/  BSSY.RECONVERGENT B0, `(.L_x_872) ;  /* 0x0000039000007945 */ /* 0x000fe20003800200 */
[----:B------:R-:W-:Y:S02]  /*0c10*/  IADD3 R19, PT, PT, R3, 0x180, RZ ;  /* 0x0000018003137810 */ /* 0x000fe40007ffe0ff */
[-C--:B------:R-:W-:Y:S02]  /*0c20*/  ISETP.GE.U32.AND P6, PT, R15, R2.reuse, PT ;  /* 0x000000020f00720c */ /* 0x080fe40003fc6070 */
[C---:B------:R-:W-:Y:S02]  /*0c30*/  IADD3 R15, PT, PT, R3.reuse, 0x280, RZ ;  /* 0x00000280030f7810 */ /* 0x040fe40007ffe0ff */
[----:B------:R-:W-:Y:S02]  /*0c40*/  IADD3 R21, PT, PT, R3, 0x200, RZ ;  /* 0x0000020003157810 */ /* 0x000fe40007ffe0ff */
[----:B------:R-:W-:-:S02]  /*0c50*/  ISETP.GE.U32.AND P3, PT, R15, R2, PT ;  /* 0x000000020f00720c */ /* 0x000fc40003f66070 */
[-C--:B------:R-:W-:Y:S02]  /*0c60*/  ISETP.GE.U32.AND P1, PT, R19, R2.reuse, PT ;  /* 0x000000021300720c */ /* 0x080fe40003f26070 */
[-C--:B------:R-:W-:Y:S02]  /*0c70*/  ISETP.GE.U32.AND P2, PT, R21, R2.reuse, PT ;  /* 0x000000021500720c */ /* 0x080fe40003f46070 */
[----:B------:R-:W-:Y:S02]  /*0c80*/  @!P0 IADD3 R15, PT, PT, R0, R3, RZ ;  /* 0x00000003000f8210 */ /* 0x000fe40007ffe0ff */
[C---:B------:R-:W-:Y:S02]  /*0c90*/  IADD3 R19, PT, PT, R3.reuse, 0x300, RZ ;  /* 0x0000030003137810 */ /* 0x040fe40007ffe0ff */
[----:B------:R-:W-:Y:S02]  /*0ca0*/  IADD3 R21, PT, PT, R3, 0x380, RZ ;  /* 0x0000038003157810 */ /* 0x000fe40007ffe0ff */
[-C--:B------:R-:W-:Y:S01]  /*0cb0*/  ISETP.GE.U32.AND P4, PT, R19, R2.reuse, PT ;  /* 0x000000021300720c */ /* 0x080fe20003f86070 */
[----:B0-----:R-:W-:Y:S01]  /*0cc0*/  @!P0 IMAD.WIDE.U32 R4, R15, 0x2, R4 ;  /* 0x000000020f048825 */ /* 0x001fe200078e0004 */
[----:B------:R-:W-:Y:S01]  /*0cd0*/  ISETP.GE.U32.AND P5, PT, R21, R2, PT ;  /* 0x000000021500720c */ /* 0x000fe20003fa6070 */
[----:B------:R-:W-:-:S12]  /*0ce0*/  @P6 BRA `(.L_x_873) ;  /* 0x0000000000a86947 */ /* 0x000fd80003800000 */
[----:B------:R-:W-:Y:S01]  /*0cf0*/  SHF.L.U32 R7, R7, 0x10, RZ ;  /* 0x0000001007077819 */ /* 0x000fe200000006ff */
        /* <DEDUP_REMOVED lines=24> */
[----:B------:R-:W-:Y:S01]  /*0e80*/  FSEL R25, R20, R15, P6 ;  /* 0x0000000f14197208 */ /* 0x000fe20003000000 */
[----:B------:R-:W-:Y:S01]  /*0e90*/  FMUL.FTZ R20, R7, -0.5 ;  /* 0xbf00000007147820 */ /* 0x000fe20000410000 */
[----:B------:R-:W-:-:S03]  /*0ea0*/  FSEL R21, R21, 0.12837915122509002686, P6 ;  /* 0x3e0375d315157808 */ /* 0x000fc60003000000 */
        /* <DEDUP_REMOVED lines=14> */
.L_x_873:
[----:B------:R-:W-:Y:S05]  /*0f90*/  BSYNC.RECONVERGENT B0 ;  /* 0x0000000000007941 */ /* 0x000fea0003800200 */
.L_x_872:
[----:B------:R-:W-:Y:S04]  /*0fa0*/  BSSY.RECONVERGENT B0, `(.L_x_874) ;  /* 0x000002c000007945 */ /* 0x000fe80003800200 */
[----:B------:R-:W-:Y:S05]  /*0fb0*/  @P1 BRA `(.L_x_875) ;  /* 0x0000000000a81947 */ /* 0x000fea0003800000 */
[----:B------:R-:W-:Y:S01]  /*0fc0*/  SHF.L.U32 R9, R9, 0x10, RZ ;  /* 0x0000001009097819 */ /* 0x000fe200000006ff */
[----:B------:R-:W-:Y:S01]  /*0fd0*/  HFMA2 R20, -RZ, RZ, 0.8349609375, 5.424022674560546875e-06 ;  /* 0x3aae005bff147431 */ /* 0x000fe200000001ff */
[----:B------:R-:W-:Y:S01]  /*0fe0*/  MOV R18, 0x38eb4c3a ;  /* 0x38eb4c3a00127802 */ /* 0x000fe20000000f00 */
[----:B------:R-:W-:Y:S01]  /*0ff0*/  HFMA2 R21, -RZ, RZ, 1.28515625, -179.25 ;  /* 0x3d24d99aff157431 */ /* 0x000fe200000001ff */
[----:B------:R-:W-:Y:S01]  /*1000*/  MOV R19, 0x3c09919f ;  /* 0x3c09919f00137802 */ /* 0x000fe20000000f00 */
[----:B------:R-:W-:Y:S01]  /*1010*/  FMUL.FTZ R7, R9, 0.70710676908493041992 ;  /* 0x3f3504f309077820 */ /* 0x000fe20000410000 */
[----:B------:R-:W-:Y:S01]  /*1020*/  HFMA2 R25, -RZ, RZ, 1.8525390625, -0.310791015625 ;  /* 0x3f69b4f9ff197431 */ /* 0x000fe200000001ff */
[----:B------:R-:W-:Y:S02]  /*1030*/  MOV R26, 0x3f210a14 ;  /* 0x3f210a14001a7802 */ /* 0x000fe40000000f00 */
[C---:B------:R-:W-:Y:S01]  /*1040*/  FADD.FTZ R15, |R7|.reuse, -RZ ;  /* 0x800000ff070f7221 */ /* 0x040fe20000010200 */
[----:B------:R-:W-:-:S02]  /*1050*/  FSETP.GE.FTZ.AND P1, PT, |R7|, 1.0029599666595458984, PT ;  /* 0x3f8060fe0700780b */ /* 0x000fc40003f36200 */
[----:B------:R-:W-:Y:S02]  /*1060*/  SHF.L.U32 R8, R8, 0x10, RZ ;  /* 0x0000001008087819 */ /* 0x000fe400000006ff */
        /* <DEDUP_REMOVED lines=8> */
[----:B------:R-:W-:Y:S01]  /*10f0*/  FSEL R19, R20, 0.11284004896879196167, P1 ;  /* 0x3de718af14137808 */ /* 0x000fe20000800000 */
[C---:B------:R-:W-:Y:S02]  /*1100*/  FADD.FTZ R20, -R15.reuse, -RZ ;  /* 0x800000ff0f147221 */ /* 0x040fe40000010100 */
[----:B------:R-:W-:Y:S01]  /*1110*/  FFMA.FTZ R18, R15, R18, R21 ;  /* 0x000000120f127223 */ /* 0x000fe20000010015 */
[----:B------:R-:W-:-:S03]  /*1120*/  FSEL R21, R25, -0.37612664699554443359, P1 ;  /* 0xbec093ac19157808 */ /* 0x000fc60000800000 */
[----:B------:R-:W-:Y:S01]  /*1130*/  FFMA.FTZ R18, R15, R18, R19 ;  /* 0x000000120f127223 */ /* 0x000fe20000010013 */
[----:B------:R-:W-:-:S03]  /*1140*/  FSEL R19, R26, 0.12837915122509002686, P1 ;  /* 0x3e0375d31a137808 */ /* 0x000fc60000800000 */
[----:B------:R-:W-:Y:S01]  /*1150*/  FFMA.FTZ R18, R15, R18, R21 ;  /* 0x000000120f127223 */ /* 0x000fe20000010015 */
[----:B------:R-:W-:Y:S01]  /*1160*/  FSEL R21, R20, R7, P1 ;  /* 0x0000000714157208 */ /* 0x000fe20000800000 */
[----:B------:R-:W-:Y:S02]  /*1170*/  FMUL.FTZ R20, R9, -0.5 ;  /* 0xbf00000009147820 */ /* 0x000fe40000410000 */
[----:B------:R-:W-:Y:S02]  /*1180*/  FFMA.FTZ R18, R15, R18, R19 ;  /* 0x000000120f127223 */ /* 0x000fe40000010013 */
[----:B------:R-:W-:Y:S02]  /*1190*/  FMUL.FTZ R20, R9, R20 ;  /* 0x0000001409147220 */ /* 0x000fe40000410000 */
[----:B------:R-:W-:Y:S02]  /*11a0*/  FFMA.FTZ R18, R18, R21, R21 ;  /* 0x0000001512127223 */ /* 0x000fe40000010015 */
[----:B------:R-:W-:-:S02]  /*11b0*/  FMUL.FTZ R19, R20, 1.4426950216293334961 ;  /* 0x3fb8aa3b14137820 */ /* 0x000fc40000410000 */
        /* <DEDUP_REMOVED lines=10> */
.L_x_875:
[----:B------:R-:W-:Y:S05]  /*1260*/  BSYNC.RECONVERGENT B0 ;  /* 0x0000000000007941 */ /* 0x000fea0003800200 */
.L_x_874:
[----:B------:R-:W-:Y:S04]  /*1270*/  BSSY.RECONVERGENT B0, `(.L_x_876) ;  /* 0x000002c000007945 */ /* 0x000fe80003800200 */
[----:B------:R-:W-:Y:S05]  /*1280*/  @P2 BRA `(.L_x_877) ;  /* 0x0000000000a82947 */ /* 0x000fea0003800000 */
[----:B------:R-:W-:Y:S01]  /*1290*/  SHF.L.U32 R11, R11, 0x10, RZ ;  /* 0x000000100b0b7819 */ /* 0x000fe200000006ff */
[----:B------:R-:W-:Y:S01]  /*12a0*/  HFMA2 R18, -RZ, RZ, 0.61474609375, 16.90625 ;  /* 0x38eb4c3aff127431 */ /* 0x000fe200000001ff */
[----:B------:R-:W-:Y:S01]  /*12b0*/  MOV R20, 0x3aae005b ;  /* 0x3aae005b00147802 */ /* 0x000fe20000000f00 */
[----:B------:R-:W-:Y:S01]  /*12c0*/  HFMA2 R15, -RZ, RZ, 1.0087890625, -0.000686168670654296875 ;  /* 0x3c09919fff0f7431 */ /* 0x000fe200000001ff */
[----:B------:R-:W-:Y:S01]  /*12d0*/  MOV R19, 0x3d24d99a ;  /* 0x3d24d99a00137802 */ /* 0x000fe20000000f00 */
        /* <DEDUP_REMOVED lines=11> */
[----:B------:R-:W-:-:S03]  /*1390*/  IMAD.MOV.U32 R20, RZ, RZ, 0x3e235519 ;  /* 0x3e235519ff147424 */ /* 0x000fc600078e00ff */
[C---:B------:R-:W-:Y:S02]  /*13a0*/  FFMA.FTZ R18, R9.reuse, R18, R15 ;  /* 0x0000001209127223 */ /* 0x040fe4000001000f */
[----:B------:R-:W-:Y:S02]  /*13b0*/  FSEL R15, R20, 0.11284004896879196167, P1 ;  /* 0x3de718af140f7808 */ /* 0x000fe40000800000 */
[----:B------:R-:W-:Y:S01]  /*13c0*/  FFMA.FTZ R18, R9, R18, R19 ;  /* 0x0000001209127223 */ /* 0x000fe20000010013 */
[----:B------:R-:W-:Y:S02]  /*13d0*/  MOV R20, 0x3f210a14 ;  /* 0x3f210a1400147802 */ /* 0x000fe40000000f00 */
[----:B------:R-:W-:Y:S01]  /*13e0*/  FSEL R19, R21, -0.37612664699554443359, P1 ;  /* 0xbec093ac15137808 */ /* 0x000fe20000800000 */
[C---:B------:R-:W-:Y:S01]  /*13f0*/  FFMA.FTZ R18, R9.reuse, R18, R15 ;  /* 0x0000001209127223 */ /* 0x040fe2000001000f */
[----:B------:R-:W-:Y:S01]  /*1400*/  FADD.FTZ R21, -R9, -RZ ;  /* 0x800000ff09157221 */ /* 0x000fe20000010100 */
[----:B------:R-:W-:-:S02]  /*1410*/  FSEL R15, R20, 0.12837915122509002686, P1 ;  /* 0x3e0375d3140f7808 */ /* 0x000fc40000800000 */
[----:B------:R-:W-:Y:S02]  /*1420*/  FFMA.FTZ R18, R9, R18, R19 ;  /* 0x0000001209127223 */ /* 0x000fe40000010013 */
[----:B------:R-:W-:Y:S02]  /*1430*/  FSEL R20, R21, R8, P1 ;  /* 0x0000000815147208 */ /* 0x000fe40000800000 */
        /* <DEDUP_REMOVED lines=15> */
.L_x_877:
[----:B------:R-:W-:Y:S05]  /*1530*/  BSYNC.RECONVERGENT B0 ;  /* 0x0000000000007941 */ /* 0x000fea0003800200 */
.L_x_876:
        /* <DEDUP_REMOVED lines=18> */
[----:B------:R-:W-:Y:S02]  /*1660*/  HFMA2 R15, -RZ, RZ, 1.5341796875, 81.5625 ;  /* 0x3e235519ff0f7431 */ /* 0x000fe400000001ff */
[C---:B------:R-:W-:Y:S01]  /*1670*/  FADD.FTZ R26, -R10.reuse, -RZ ;  /* 0x800000ff0a1a7221 */ /* 0x040fe20000010100 */
[----:B------:R-:W-:-:S04]  /*1680*/  FFMA.FTZ R11, R10, R11, R18 ;  /* 0x0000000b0a0b7223 */ /* 0x000fc80000010012 */
[----:B------:R-:W-:Y:S01]  /*1690*/  FSEL R26, R26, R9, P1 ;  /* 0x000000091a1a7208 */ /* 0x000fe20000800000 */
[----:B------:R-:W-:Y:S01]  /*16a0*/  FFMA.FTZ R11, R10, R11, R20 ;  /* 0x0000000b0a0b7223 */ /* 0x000fe20000010014 */
[----:B------:R-:W-:Y:S02]  /*16b0*/  FSEL R20, R19, -0.37612664699554443359, P1 ;  /* 0xbec093ac13147808 */ /* 0x000fe40000800000 */
[----:B------:R-:W-:Y:S01]  /*16c0*/  FSEL R18, R15, 0.11284004896879196167, P1 ;  /* 0x3de718af0f127808 */ /* 0x000fe20000800000 */
[----:B------:R-:W-:-:S04]  /*16d0*/  HFMA2 R15, -RZ, RZ, 1.7822265625, 0.000185489654541015625 ;  /* 0x3f210a14ff0f7431 */ /* 0x000fc800000001ff */
[----:B------:R-:W-:-:S04]  /*16e0*/  FFMA.FTZ R11, R10, R11, R18 ;  /* 0x0000000b0a0b7223 */ /* 0x000fc80000010012 */
[----:B------:R-:W-:Y:S01]  /*16f0*/  FFMA.FTZ R11, R10, R11, R20 ;  /* 0x0000000b0a0b7223 */ /* 0x000fe20000010014 */
[----:B------:R-:W-:Y:S01]  /*1700*/  FSEL R18, R15, 0.12837915122509002686, P1 ;  /* 0x3e0375d30f127808 */ /* 0x000fe20000800000 */
[----:B------:R-:W-:-:S04]  /*1710*/  FMUL.FTZ R15, R24, -0.5 ;  /* 0xbf000000180f7820 */ /* 0x000fc80000410000 */
        /* <DEDUP_REMOVED lines=14> */
.L_x_879:
[----:B------:R-:W-:Y:S05]  /*1800*/  BSYNC.RECONVERGENT B0 ;  /* 0x0000000000007941 */ /* 0x000fea0003800200 */
.L_x_878:
        /* <DEDUP_REMOVED lines=44> */
.L_x_881:
[----:B------:R-:W-:Y:S05]  /*1ad0*/  BSYNC.RECONVERGENT B0 ;  /* 0x0000000000007941 */ /* 0x000fea0003800200 */
.L_x_880:
        /* <DEDUP_REMOVED lines=8> */
[----:B------:R-:W-:Y:S01]  /*1b60*/  HFMA2 R23, -RZ, RZ, 1.7822265625, 0.000185489654541015625 ;  /* 0x3f210a14ff177431 */ /* 0x000fe200000001ff */
        /* <DEDUP_REMOVED lines=10> */
[----:B------:R-:W-:-:S03]  /*1c10*/  HFMA2 R20, -RZ, RZ, 1.5341796875, 81.5625 ;  /* 0x3e235519ff147431 */ /* 0x000fc600000001ff */
[----:B------:R-:W-:-:S04]  /*1c20*/  FFMA.FTZ R18, R15, R18, R19 ;  /* 0x000000120f127223 */ /* 0x000fc80000010013 */
[C---:B------:R-:W-:Y:S01]  /*1c30*/  FFMA.FTZ R18, R15.reuse, R18, R21 ;  /* 0x000000120f127223 */ /* 0x040fe20000010015 */
[----:B------:R-:W-:Y:S02]  /*1c40*/  FSEL R21, R22, -0.37612664699554443359, P1 ;  /* 0xbec093ac16157808 */ /* 0x000fe40000800000 */
[----:B------:R-:W-:Y:S01]  /*1c50*/  FSEL R19, R20, 0.11284004896879196167, P1 ;  /* 0x3de718af14137808 */ /* 0x000fe20000800000 */
[----:B------:R-:W-:-:S04]  /*1c60*/  FADD.FTZ R20, -R15, -RZ ;  /* 0x800000ff0f147221 */ /* 0x000fc80000010100 */
        /* <DEDUP_REMOVED lines=19> */
.L_x_883:
[----:B------:R-:W-:Y:S05]  /*1da0*/  BSYNC.RECONVERGENT B0 ;  /* 0x0000000000007941 */ /* 0x000fea0003800200 */
.L_x_882:
[----:B------:R-:W-:Y:S01]  /*1db0*/  @!P0 MOV R3, R13 ;  /* 0x0000000d00038202 */ /* 0x000fe20000000f00 */
[----:B------:R0:W-:Y:S01]  /*1dc0*/  @!P0 STG.E.U16 desc[UR4][R4.64], R12 ;  /* 0x0000000c04008986 */ /* 0x0001e2000c101504 */
[----:B------:R-:W-:Y:S04]  /*1dd0*/  BSSY.RECONVERGENT B0, `(.L_x_884) ;  /* 0x000002d000007945 */ /* 0x000fe80003800200 */
[----:B------:R-:W-:Y:S01]  /*1de0*/  BSSY.RELIABLE B1, `(.L_x_885) ;  /* 0x0000025000017945 */ /* 0x000fe20003800100 */
[----:B------:R-:W-:-:S13]  /*1df0*/  ISETP.GE.U32.AND P0, PT, R3, R2, PT ;  /* 0x000000020300720c */ /* 0x000fda0003f06070 */
[----:B0-----:R-:W-:Y:S05]  /*1e00*/  @P0 BRA `(.L_x_886) ;  /* 0x0000000000300947 */ /* 0x001fea0003800000 */
[----:B------:R-:W0:Y:S01]  /*1e10*/  LDC.64 R4, c[0x0][0x388] ;  /* 0x0000e200ff047b82 */ /* 0x000e220000000a00 */
[----:B------:R-:W-:Y:S02]  /*1e20*/  IADD3 R13, PT, PT, R0, R3, RZ ;  /* 0x00000003000d7210 */ /* 0x000fe40007ffe0ff */
[----:B------:R-:W-:-:S04]  /*1e30*/  IADD3 R3, PT, PT, R3, 0x80, RZ ;  /* 0x0000008003037810 */ /* 0x000fc80007ffe0ff */
[----:B------:R-:W-:Y:S01]  /*1e40*/  ISETP.GE.U32.AND P0, PT, R3, R2, PT ;  /* 0x000000020300720c */ /* 0x000fe20003f06070 */
[----:B0-----:R-:W-:-:S05]  /*1e50*/  IMAD.WIDE.U32 R4, R13, 0x2, R4 ;  /* 0x000000020d047825 */ /* 0x001fca00078e0004 */
[----:B------:R0:W-:Y:S07]  /*1e60*/  STG.E.U16 desc[UR4][R4.64], R14 ;  /* 0x0000000e04007986 */ /* 0x0001ee000c101504 */
[----:B------:R-:W-:Y:S05]  /*1e70*/  @P0 BRA `(.L_x_887) ;  /* 0x0000000000300947 */ /* 0x000fea0003800000 */
[----:B0-----:R-:W0:Y:S01]  /*1e80*/  LDC.64 R4, c[0x0][0x388] ;  /* 0x0000e200ff047b82 */ /* 0x001e220000000a00 */
[----:B------:R-:W-:Y:S01]  /*1e90*/  IMAD.IADD R13, R0, 0x1, R3 ;  /* 0x00000001000d7824 */ /* 0x000fe200078e0203 */
[----:B------:R-:W-:-:S03]  /*1ea0*/  IADD3 R3, PT, PT, R3, 0x80, RZ ;  /* 0x0000008003037810 */ /* 0x000fc60007ffe0ff */
[----:B0-----:R-:W-:-:S05]  /*1eb0*/  IMAD.WIDE.U32 R4, R13, 0x2, R4 ;  /* 0x000000020d047825 */ /* 0x001fca00078e0004 */
[----:B------:R0:W-:Y:S02]  /*1ec0*/  STG.E.U16 desc[UR4][R4.64], R6 ;  /* 0x0000000604007986 */ /* 0x0001e4000c101504 */
.L_x_886:
[----:B------:R-:W-:-:S13]  /*1ed0*/  ISETP.GE.U32.AND P0, PT, R3, R2, PT ;  /* 0x000000020300720c */ /* 0x000fda0003f06070 */
[----:B------:R-:W-:Y:S05]  /*1ee0*/  @P0 BRA `(.L_x_888) ;  /* 0x0000000000300947 */ /* 0x000fea0003800000 */
[----:B0-----:R-:W0:Y:S01]  /*1ef0*/  LDC.64 R4, c[0x0][0x388] ;  /* 0x0000e200ff047b82 */ /* 0x001e220000000a00 */
[----:B------:R-:W-:Y:S02]  /*1f00*/  IADD3 R13, PT, PT, R0, R3, RZ ;  /* 0x00000003000d7210 */ /* 0x000fe40007ffe0ff */
[----:B------:R-:W-:-:S03]  /*1f10*/  IADD3 R3, PT, PT, R3, 0x80, RZ ;  /* 0x0000008003037810 */ /* 0x000fc60007ffe0ff */
[----:B0-----:R-:W-:-:S05]  /*1f20*/  IMAD.WIDE.U32 R4, R13, 0x2, R4 ;  /* 0x000000020d047825 */ /* 0x001fca00078e0004 */
[----:B------:R1:W-:Y:S02]  /*1f30*/  STG.E.U16 desc[UR4][R4.64], R7 ;  /* 0x0000000704007986 */ /* 0x0003e4000c101504 */
.L_x_887:
[----:B------:R-:W-:-:S13]  /*1f40*/  ISETP.GE.U32.AND P0, PT, R3, R2, PT ;  /* 0x000000020300720c */ /* 0x000fda0003f06070 */
[----:B------:R-:W-:Y:S05]  /*1f50*/  @P0 BRA `(.L_x_889) ;  /* 0x0000000000340947 */ /* 0x000fea0003800000 */
[----:B01----:R-:W0:Y:S01]  /*1f60*/  LDC.64 R4, c[0x0][0x388] ;  /* 0x0000e200ff047b82 */ /* 0x003e220000000a00 */
[----:B------:R-:W-:Y:S02]  /*1f70*/  IADD3 R7, PT, PT, R0, R3, RZ ;  /* 0x0000000300077210 */ /* 0x000fe40007ffe0ff */
[----:B------:R-:W-:-:S03]  /*1f80*/  IADD3 R3, PT, PT, R3, 0x80, RZ ;  /* 0x0000008003037810 */ /* 0x000fc60007ffe0ff */
[----:B0-----:R-:W-:-:S05]  /*1f90*/  IMAD.WIDE.U32 R4, R7, 0x2, R4 ;  /* 0x0000000207047825 */ /* 0x001fca00078e0004 */
[----:B------:R1:W-:Y:S02]  /*1fa0*/  STG.E.U16 desc[UR4][R4.64], R8 ;  /* 0x0000000804007986 */ /* 0x0003e4000c101504 */
.L_x_888:
[----:B------:R-:W-:-:S13]  /*1fb0*/  ISETP.GE.U32.AND P0, PT, R3, R2, PT ;  /* 0x000000020300720c */ /* 0x000fda0003f06070 */
[----:B------:R-:W-:Y:S05]  /*1fc0*/  @P0 BREAK.RELIABLE B1 ;  /* 0x0000000000010942 */ /* 0x000fea0003800100 */
[----:B------:R-:W-:Y:S05]  /*1fd0*/  @P0 BRA `(.L_x_890) ;  /* 0x0000000000300947 */ /* 0x000fea0003800000 */
[----:B01----:R-:W0:Y:S01]  /*1fe0*/  LDC.64 R4, c[0x0][0x388] ;  /* 0x0000e200ff047b82 */ /* 0x003e220000000a00 */
[----:B------:R-:W-:Y:S02]  /*1ff0*/  IADD3 R7, PT, PT, R0, R3, RZ ;  /* 0x0000000300077210 */ /* 0x000fe40007ffe0ff */
[----:B------:R-:W-:-:S03]  /*2000*/  IADD3 R3, PT, PT, R3, 0x80, RZ ;  /* 0x0000008003037810 */ /* 0x000fc60007ffe0ff */
[----:B0-----:R-:W-:-:S05]  /*2010*/  IMAD.WIDE.U32 R4, R7, 0x2, R4 ;  /* 0x0000000207047825 */ /* 0x001fca00078e0004 */
[----:B------:R2:W-:Y:S02]  /*2020*/  STG.E.U16 desc[UR4][R4.64], R9 ;  /* 0x0000000904007986 */ /* 0x0005e4000c101504 */
.L_x_889:
[----:B------:R-:W-:Y:S05]  /*2030*/  BSYNC.RELIABLE B1 ;  /* 0x0000000000017941 */ /* 0x000fea0003800100 */
.L_x_885:
[----:B------:R-:W-:-:S13]  /*2040*/  ISETP.GE.U32.AND P0, PT, R3, R2, PT ;  /* 0x000000020300720c */ /* 0x000fda0003f06070 */
[----:B012---:R-:W0:Y:S01]  /*2050*/  @!P0 LDC.64 R4, c[0x0][0x388] ;  /* 0x0000e200ff048b82 */ /* 0x007e220000000a00 */
[----:B------:R-:W-:Y:S02]  /*2060*/  @!P0 IADD3 R7, PT, PT, R0, R3, RZ ;  /* 0x0000000300078210 */ /* 0x000fe40007ffe0ff */
[----:B------:R-:W-:-:S03]  /*2070*/  @!P0 IADD3 R3, PT, PT, R3, 0x80, RZ ;  /* 0x0000008003038810 */ /* 0x000fc60007ffe0ff */
[----:B0-----:R-:W-:-:S05]  /*2080*/  @!P0 IMAD.WIDE.U32 R4, R7, 0x2, R4 ;  /* 0x0000000207048825 */ /* 0x001fca00078e0004 */
[----:B------:R2:W-:Y:S02]  /*2090*/  @!P0 STG.E.U16 desc[UR4][R4.64], R10 ;  /* 0x0000000a04008986 */ /* 0x0005e4000c101504 */
.L_x_890:
[----:B------:R-:W-:Y:S05]  /*20a0*/  BSYNC.RECONVERGENT B0 ;  /* 0x0000000000007941 */ /* 0x000fea0003800200 */
.L_x_884:
[----:B------:R-:W-:Y:S05]  /*20b0*/  WARPSYNC.ALL ;  /* 0x0000000000007948 */ /* 0x000fea0003800000 */
[----:B------:R-:W-:-:S13]  /*20c0*/  ISETP.GE.U32.AND P0, PT, R3, R2, PT ;  /* 0x000000020300720c */ /* 0x000fda0003f06070 */
[----:B------:R-:W-:Y:S05]  /*20d0*/  @P0 EXIT ;  /* 0x000000000000094d */ /* 0x000fea0003800000 */
[----:B012---:R-:W0:Y:S01]  /*20e0*/  LDC.64 R4, c[0x0][0x388] ;  /* 0x0000e200ff047b82 */ /* 0x007e220000000a00 */
[----:B------:R-:W-:-:S05]  /*20f0*/  IADD3 R3, PT, PT, R0, R3, RZ ;  /* 0x0000000300037210 */ /* 0x000fca0007ffe0ff */
[----:B0-----:R-:W-:-:S05]  /*2100*/  IMAD.WIDE.U32 R2, R3, 0x2, R4 ;  /* 0x0000000203027825 */ /* 0x001fca00078e0004 */
[----:B------:R-:W-:Y:S01]  /*2110*/  STG.E.U16 desc[UR4][R2.64], R11 ;  /* 0x0000000b02007986 */ /* 0x000fe2000c101504 */
[----:B------:R-:W-:Y:S05]  /*2120*/  EXIT ;  /* 0x000000000000794d */ /* 0x000fea0003800000 */
.L_x_867:
[----:B------:R-:W0:Y:S01]  /*2130*/  S2R R9, SR_TID.X ;  /* 0x0000000000097919 */ /* 0x000e220000002100 */
[----:B------:R-:W1:Y:S02]  /*2140*/  LDC.64 R2, c[0x0][0x398] ;  /* 0x0000e600ff027b82 */ /* 0x000e640000000a00 */
[----:B-1----:R-:W-:-:S04]  /*2150*/  IMAD.WIDE.U32 R2, R0, 0x2, R2 ;  /* 0x0000000200027825 */ /* 0x002fc800078e0002 */
[----:B0-----:R-:W-:-:S05]  /*2160*/  IMAD.WIDE.U32 R10, R9, 0x4, R2 ;  /* 0x00000004090a7825 */ /* 0x001fca00078e0002 */
[----:B------:R-:W2:Y:S04]  /*2170*/  LDG.E R2, desc[UR4][R10.64] ;  /* 0x000000040a027981 */ /* 0x000ea8000c1e1900 */
[----:B------:R-:W3:Y:S04]  /*2180*/  LDG.E R5, desc[UR4][R10.64+0x200] ;  /* 0x000200040a057981 */ /* 0x000ee8000c1e1900 */
[----:B------:R-:W4:Y:S04]  /*2190*/  LDG.E R6, desc[UR4][R10.64+0x400] ;  /* 0x000400040a067981 */ /* 0x000f28000c1e1900 */
[----:B------:R0:W5:Y:S01]  /*21a0*/  LDG.E R4, desc[UR4][R10.64+0x600] ;  /* 0x000600040a047981 */ /* 0x000162000c1e1900 */
[----:B------:R-:W-:Y:S01]  /*21b0*/  MOV R3, 0x3aae005b ;  /* 0x3aae005b00037802 */ /* 0x000fe20000000f00 */
[----:B------:R-:W-:Y:S01]  /*21c0*/  HFMA2 R25, -RZ, RZ, 1.0087890625, -0.000686168670654296875 ;  /* 0x3c09919fff197431 */ /* 0x000fe200000001ff */
[----:B------:R-:W-:Y:S01]  /*21d0*/  MOV R24, 0x3d24d99a ;  /* 0x3d24d99a00187802 */ /* 0x000fe20000000f00 */
[----:B------:R-:W-:Y:S01]  /*21e0*/  HFMA2 R23, -RZ, RZ, 1.5341796875, 81.5625 ;  /* 0x3e235519ff177431 */ /* 0x000fe200000001ff */
[----:B------:R-:W-:-:S02]  /*21f0*/  MOV R17, 0x3f69b4f9 ;  /* 0x3f69b4f900117802 */ /* 0x000fc40000000f00 */
[C---:B--2---:R-:W-:Y:S02]  /*2200*/  SHF.L.U32 R12, R2.reuse, 0x10, RZ ;  /* 0x00000010020c7819 */ /* 0x044fe400000006ff */
[----:B------:R-:W-:-:S03]  /*2210*/  PRMT R8, R2, 0x7632, R8 ;  /* 0x0000763202087816 */ /* 0x000fc60000000008 */
[----:B------:R-:W-:Y:S01]  /*2220*/  FMUL.FTZ R18, R12, 0.70710676908493041992 ;  /* 0x3f3504f30c127820 */ /* 0x000fe20000410000 */
[----:B------:R-:W-:Y:S01]  /*2230*/  SHF.L.U32 R8, R8, 0x10, RZ ;  /* 0x0000001008087819 */ /* 0x000fe200000006ff */
[----:B------:R-:W-:-:S03]  /*2240*/  HFMA2 R2, -RZ, RZ, 0.61474609375, 16.90625 ;  /* 0x38eb4c3aff027431 */ /* 0x000fc600000001ff */
[----:B------:R-:W-:Y:S01]  /*2250*/  FSETP.GE.FTZ.AND P0, PT, |R18|, 1.0029599666595458984, PT ;  /* 0x3f8060fe1200780b */ /* 0x000fe20003f16200 */
[----:B------:R-:W-:-:S05]  /*2260*/  FMUL.FTZ R14, R8, 0.70710676908493041992 ;  /* 0x3f3504f3080e7820 */ /* 0x000fca0000410000 */
[----:B------:R-:W-:Y:S01]  /*2270*/  FSETP.GE.FTZ.AND P1, PT, |R14|, 1.0029599666595458984, PT ;  /* 0x3f8060fe0e00780b */ /* 0x000fe20003f36200 */
[----:B------:R-:W-:Y:S01]  /*2280*/  FADD.FTZ R7, |R18|, -RZ ;  /* 0x800000ff12077221 */ /* 0x000fe20000010200 */
[----:B------:R-:W-:Y:S02]  /*2290*/  FSEL R16, R2, 8.4834944573231041431e-05, P0 ;  /* 0x38b1e96a02107808 */ /* 0x000fe40000000000 */
[----:B------:R-:W-:-:S03]  /*22a0*/  FSEL R20, -R3, -0.00082130916416645050049, P0 ;  /* 0xba574d2003147808 */ /* 0x000fc60000000100 */
[----:B------:R-:W-:Y:S01]  /*22b0*/  @!P0 FMUL.FTZ R7, R18, R18 ;  /* 0x0000001212078220 */ /* 0x000fe20000410000 */
[----:B0-----:R-:W-:Y:S01]  /*22c0*/  FADD.FTZ R10, |R14|, -RZ ;  /* 0x800000ff0e0a7221 */ /* 0x001fe20000010200 */
[----:B------:R-:W-:Y:S02]  /*22d0*/  FSEL R11, R2, 8.4834944573231041431e-05, P1 ;  /* 0x38b1e96a020b7808 */ /* 0x000fe40000800000 */
[----:B------:R-:W-:Y:S01]  /*22e0*/  FFMA.FTZ R16, R7, R16, R20 ;  /* 0x0000001007107223 */ /* 0x000fe20000010014 */
[----:B------:R-:W-:Y:S01]  /*22f0*/  FSEL R13, -R3, -0.00082130916416645050049, P1 ;  /* 0xba574d20030d7808 */ /* 0x000fe20000800100 */
[----:B------:R-:W-:Y:S01]  /*2300*/  @!P1 FMUL.FTZ R10, R14, R14 ;  /* 0x0000000e0e0a9220 */ /* 0x000fe20000410000 */
[C---:B------:R-:W-:Y:S02]  /*2310*/  FSEL R20, R25.reuse, 0.0052134888246655464172, P0 ;  /* 0x3baad5ea19147808 */ /* 0x040fe40000000000 */
[----:B------:R-:W-:Y:S01]  /*2320*/  FSEL R22, -R24, -0.026868773624300956726, P0 ;  /* 0xbcdc1be718167808 */ /* 0x000fe20000000100 */
[----:B------:R-:W-:Y:S01]  /*2330*/  FFMA.FTZ R11, R10, R11, R13 ;  /* 0x0000000b0a0b7223 */ /* 0x000fe2000001000d */
[----:B------:R-:W-:Y:S01]  /*2340*/  FSEL R13, R25, 0.0052134888246655464172, P1 ;  /* 0x3baad5ea190d7808 */ /* 0x000fe20000800000 */
[----:B------:R-:W-:Y:S01]  /*2350*/  FFMA.FTZ R16, R7, R16, R20 ;  /* 0x0000001007107223 */ /* 0x000fe20000010014 */
[----:B------:R-:W-:-:S03]  /*2360*/  FSEL R15, -R24, -0.026868773624300956726, P1 ;  /* 0xbcdc1be7180f7808 */ /* 0x000fc60000800100 */
[----:B------:R-:W-:Y:S01]  /*2370*/  FFMA.FTZ R16, R7, R16, R22 ;  /* 0x0000001007107223 */ /* 0x000fe20000010016 */
[----:B---3--:R-:W-:Y:S01]  /*2380*/  SHF.L.U32 R22, R5, 0x10, RZ ;  /* 0x0000001005167819 */ /* 0x008fe200000006ff */
[----:B------:R-:W-:Y:S01]  /*2390*/  FFMA.FTZ R13, R10, R11, R13 ;  /* 0x0000000b0a0d7223 */ /* 0x000fe2000001000d */
[----:B------:R-:W-:-:S03]  /*23a0*/  FSEL R20, R23, 0.11284004896879196167, P0 ;  /* 0x3de718af17147808 */ /* 0x000fc60000000000 */
[----:B------:R-:W-:Y:S01]  /*23b0*/  FFMA.FTZ R13, R10, R13, R15 ;  /* 0x0000000d0a0d7223 */ /* 0x000fe2000001000f */
[----:B------:R-:W-:Y:S01]  /*23c0*/  FMUL.FTZ R11, R22, 0.70710676908493041992 ;  /* 0x3f3504f3160b7820 */ /* 0x000fe20000410000 */
[----:B------:R-:W-:Y:S01]  /*23d0*/  HFMA2 R15, -RZ, RZ, 1.7822265625, 0.000185489654541015625 ;  /* 0x3f210a14ff0f7431 */ /* 0x000fe200000001ff */
[----:B------:R-:W-:Y:S01]  /*23e0*/  FSEL R19, R23, 0.11284004896879196167, P1 ;  /* 0x3de718af17137808 */ /* 0x000fe20000800000 */
[----:B------:R-:W-:Y:S01]  /*23f0*/  FFMA.FTZ R16, R7, R16, R20 ;  /* 0x0000001007107223 */ /* 0x000fe20000010014 */
[----:B------:R-:W-:Y:S02]  /*2400*/  FSEL R20, R17, -0.37612664699554443359, P0 ;  /* 0xbec093ac11147808 */ /* 0x000fe40000000000 */
[----:B------:R-:W-:Y:S01]  /*2410*/  FSETP.GE.FTZ.AND P2, PT, |R11|, 1.0029599666595458984, PT ;  /* 0x3f8060fe0b00780b */ /* 0x000fe20003f56200 */
[----:B------:R-:W-:Y:S01]  /*2420*/  FFMA.FTZ R13, R10, R13, R19 ;  /* 0x0000000d0a0d7223 */ /* 0x000fe20000010013 */
[----:B------:R-:W-:Y:S01]  /*2430*/  FSEL R21, R17, -0.37612664699554443359, P1 ;  /* 0xbec093ac11157808 */ /* 0x000fe20000800000 */
[----:B------:R-:W-:Y:S01]  /*2440*/  FFMA.FTZ R16, R7, R16, R20 ;  /* 0x0000001007107223 */ /* 0x000fe20000010014 */
[----:B------:R-:W-:-:S02]  /*2450*/  FSEL R19, R15, 0.12837915122509002686, P0 ;  /* 0x3e0375d30f137808 */ /* 0x000fc40000000000 */
[----:B------:R-:W-:Y:S01]  /*2460*/  FSEL R20, R15, 0.12837915122509002686, P1 ;  /* 0x3e0375d30f147808 */ /* 0x000fe20000800000 */
[C---:B------:R-:W-:Y:S02]  /*2470*/  FFMA.FTZ R21, R10.reuse, R13, R21 ;  /* 0x0000000d0a157223 */ /* 0x040fe40000010015 */
[----:B------:R-:W-:Y:S01]  /*2480*/  FFMA.FTZ R19, R7, R16, R19 ;  /* 0x0000001007137223 */ /* 0x000fe20000010013 */
[C---:B------:R-:W-:Y:S01]  /*2490*/  FADD.FTZ R13, |R11|.reuse, -RZ ;  /* 0x800000ff0b0d7221 */ /* 0x040fe20000010200 */
[----:B------:R-:W-:Y:S01]  /*24a0*/  FFMA.FTZ R16, R10, R21, R20 ;  /* 0x000000150a107223 */ /* 0x000fe20000010014 */
[----:B------:R-:W-:Y:S01]  /*24b0*/  FSEL R20, R2, 8.4834944573231041431e-05, P2 ;  /* 0x38b1e96a02147808 */ /* 0x000fe20001000000 */
[----:B------:R-:W-:Y:S01]  /*24c0*/  @!P2 FMUL.FTZ R13, R11, R11 ;  /* 0x0000000b0b0da220 */ /* 0x000fe20000410000 */
[----:B------:R-:W-:Y:S02]  /*24d0*/  FSEL R26, -R3, -0.00082130916416645050049, P2 ;  /* 0xba574d20031a7808 */ /* 0x000fe40001000100 */
[----:B------:R-:W-:-:S03]  /*24e0*/  FSEL R21, R25, 0.0052134888246655464172, P2 ;  /* 0x3baad5ea19157808 */ /* 0x000fc60001000000 */
[----:B------:R-:W-:Y:S01]  /*24f0*/  FFMA.FTZ R20, R13, R20, R26 ;  /* 0x000000140d147223 */ /* 0x000fe2000001001a */
[----:B------:R-:W-:-:S03]  /*2500*/  FADD.FTZ R7, -R7, -RZ ;  /* 0x800000ff07077221 */ /* 0x000fc60000010100 */
[----:B------:R-:W-:Y:S01]  /*2510*/  FFMA.FTZ R20, R13, R20, R21 ;  /* 0x000000140d147223 */ /* 0x000fe20000010015 */
[----:B------:R-:W-:-:S05]  /*2520*/  FSEL R21, -R24, -0.026868773624300956726, P2 ;  /* 0xbcdc1be718157808 */ /* 0x000fca0001000100 */
[----:B------:R-:W-:Y:S01]  /*2530*/  FFMA.FTZ R26, R13, R20, R21 ;  /* 0x000000140d1a7223 */ /* 0x000fe20000010015 */
[----:B------:R-:W-:Y:S01]  /*2540*/  FSEL R20, R7, R18, P0 ;  /* 0x0000001207147208 */ /* 0x000fe20000000000 */
[----:B------:R-:W-:Y:S01]  /*2550*/  FADD.FTZ R7, -R10, -RZ ;  /* 0x800000ff0a077221 */ /* 0x000fe20000010100 */
[----:B------:R-:W-:-:S04]  /*2560*/  FSEL R28, R23, 0.11284004896879196167, P2 ;  /* 0x3de718af171c7808 */ /* 0x000fc80001000000 */
[----:B------:R-:W-:Y:S01]  /*2570*/  FSEL R7, R7, R14, P1 ;  /* 0x0000000e07077208 */ /* 0x000fe20000800000 */
[----:B------:R-:W-:Y:S01]  /*2580*/  FFMA.FTZ R26, R13, R26, R28 ;  /* 0x0000001a0d1a7223 */ /* 0x000fe2000001001c */
[----:B------:R-:W-:Y:S01]  /*2590*/  FSEL R28, R17, -0.37612664699554443359, P2 ;  /* 0xbec093ac111c7808 */ /* 0x000fe20001000000 */
[----:B------:R-:W-:Y:S02]  /*25a0*/  FFMA.FTZ R10, R19, R20, R20 ;  /* 0x00000014130a7223 */ /* 0x000fe40000010014 */
[----:B------:R-:W-:Y:S01]  /*25b0*/  FFMA.FTZ R7, R16, R7, R7 ;  /* 0x0000000710077223 */ /* 0x000fe20000010007 */
[----:B------:R-:W-:Y:S01]  /*25c0*/  FADD.FTZ R16, -R13, -RZ ;  /* 0x800000ff0d107221 */ /* 0x000fe20000010100 */
[----:B------:R-:W-:Y:S01]  /*25d0*/  FSEL R21, R15, 0.12837915122509002686, P2 ;  /* 0x3e0375d30f157808 */ /* 0x000fe20001000000 */
[----:B------:R-:W-:Y:S01]  /*25e0*/  FFMA.FTZ R26, R13, R26, R28 ;  /* 0x0000001a0d1a7223 */ /* 0x000fe2000001001c */
[----:B------:R-:W-:Y:S01]  /*25f0*/  PRMT R5, R5, 0x7632, R5 ;  /* 0x0000763205057816 */ /* 0x000fe20000000005 */
[----:B------:R-:W0:Y:S01]  /*2600*/  @P0 MUFU.EX2 R19, R10 ;  /* 0x0000000a00130308 */ /* 0x000e220000000800 */
[----:B------:R-:W-:Y:S01]  /*2610*/  FSEL R16, R16, R11, P2 ;  /* 0x0000000b10107208 */ /* 0x000fe20001000000 */
[----:B------:R-:W-:Y:S01]  /*2620*/  FFMA.FTZ R21, R13, R26, R21 ;  /* 0x0000001a0d157223 */ /* 0x000fe20000010015 */
[----:B------:R-:W-:-:S05]  /*2630*/  SHF.L.U32 R5, R5, 0x10, RZ ;  /* 0x0000001005057819 */ /* 0x000fca00000006ff */
[----:B------:R-:W1:Y:S01]  /*2640*/  @P1 MUFU.EX2 R20, R7 ;  /* 0x0000000700141308 */ /* 0x000e620000000800 */
[----:B------:R-:W-:Y:S01]  /*2650*/  FFMA.FTZ R13, R21, R16, R16 ;  /* 0x00000010150d7223 */ /* 0x000fe20000010010 */
[----:B------:R-:W-:-:S05]  /*2660*/  FMUL.FTZ R16, R5, 0.70710676908493041992 ;  /* 0x3f3504f305107820 */ /* 0x000fca0000410000 */
[----:B------:R-:W-:Y:S01]  /*2670*/  FSETP.GE.FTZ.AND P3, PT, |R16|, 1.0029599666595458984, PT ;  /* 0x3f8060fe1000780b */ /* 0x000fe20003f76200 */
[----:B------:R-:W2:Y:S01]  /*2680*/  @P2 MUFU.EX2 R21, R13 ;  /* 0x0000000d00152308 */ /* 0x000ea20000000800 */
[----:B0-----:R-:W-:Y:S01]  /*2690*/  @P0 FADD.FTZ R19, -R19, 1 ;  /* 0x3f80000013130421 */ /* 0x001fe20000010100 */
[----:B-1----:R-:W-:-:S04]  /*26a0*/  @P1 FADD.FTZ R27, -R20, 1 ;  /* 0x3f800000141b1421 */ /* 0x002fc80000010100 */
[----:B------:R-:W-:Y:S01]  /*26b0*/  @P0 LOP3.LUT R10, R19, 0x80000000, R18, 0xb8, !PT ;  /* 0x80000000130a0812 */ /* 0x000fe200078eb812 */
[----:B------:R-:W-:Y:S01]  /*26c0*/  FADD.FTZ R20, |R16|, -RZ ;  /* 0x800000ff10147221 */ /* 0x000fe20000010200 */
[----:B------:R-:W-:Y:S02]  /*26d0*/  FSEL R19, R2, 8.4834944573231041431e-05, P3 ;  /* 0x38b1e96a02137808 */ /* 0x000fe40001800000 */
[----:B------:R-:W-:Y:S02]  /*26e0*/  @P1 LOP3.LUT R7, R27, 0x80000000, R14, 0xb8, !PT ;  /* 0x800000001b071812 */ /* 0x000fe400078eb80e */
[----:B------:R-:W-:Y:S01]  /*26f0*/  @!P3 FMUL.FTZ R20, R16, R16 ;  /* 0x000000101014b220 */ /* 0x000fe20000410000 */
[----:B------:R-:W-:Y:S01]  /*2700*/  FSEL R27, -R3, -0.00082130916416645050049, P3 ;  /* 0xba574d20031b7808 */ /* 0x000fe20001800100 */
[----:B--2---:R-:W-:Y:S01]  /*2710*/  @P2 FADD.FTZ R14, -R21, 1 ;  /* 0x3f800000150e2421 */ /* 0x004fe20000010100 */
[----:B------:R-:W-:-:S03]  /*2720*/  FSEL R21, R25, 0.0052134888246655464172, P3 ;  /* 0x3baad5ea19157808 */ /* 0x000fc60001800000 */
[----:B------:R-:W-:Y:S01]  /*2730*/  FFMA.FTZ R27, R20, R19, R27 ;  /* 0x00000013141b7223 */ /* 0x000fe2000001001b */
[----:B----4-:R-:W-:Y:S02]  /*2740*/  SHF.L.U32 R19, R6, 0x10, RZ ;  /* 0x0000001006137819 */ /* 0x010fe400000006ff */
[----:B------:R-:W-:Y:S01]  /*2750*/  @P2 LOP3.LUT R13, R14, 0x80000000, R11, 0xb8, !PT ;  /* 0x800000000e0d2812 */ /* 0x000fe200078eb80b */
[----:B------:R-:W-:Y:S01]  /*2760*/  FFMA.FTZ R21, R20, R27, R21 ;  /* 0x0000001b14157223 */ /* 0x000fe20000010015 */
[----:B------:R-:W-:Y:S01]  /*2770*/  FSEL R14, -R24, -0.026868773624300956726, P3 ;  /* 0xbcdc1be7180e7808 */ /* 0x000fe20001800100 */
[----:B------:R-:W-:Y:S01]  /*2780*/  FMUL.FTZ R18, R19, 0.70710676908493041992 ;  /* 0x3f3504f313127820 */ /* 0x000fe20000410000 */
[----:B------:R-:W-:-:S03]  /*2790*/  FSEL R11, R23, 0.11284004896879196167, P3 ;  /* 0x3de718af170b7808 */ /* 0x000fc60001800000 */
[----:B------:R-:W-:Y:S01]  /*27a0*/  FFMA.FTZ R21, R20, R21, R14 ;  /* 0x0000001514157223 */ /* 0x000fe2000001000e */
[----:B------:R-:W-:Y:S02]  /*27b0*/  FSETP.GE.FTZ.AND P0, PT, |R18|, 1.0029599666595458984, PT ;  /* 0x3f8060fe1200780b */ /* 0x000fe40003f16200 */
[----:B------:R-:W-:Y:S01]  /*27c0*/  FSEL R14, R17, -0.37612664699554443359, P3 ;  /* 0xbec093ac110e7808 */ /* 0x000fe20001800000 */
[----:B------:R-:W-:Y:S01]  /*27d0*/  FFMA.FTZ R11, R20, R21, R11 ;  /* 0x00000015140b7223 */ /* 0x000fe2000001000b */
[----:B------:R-:W-:-:S03]  /*27e0*/  FSEL R26, R15, 0.12837915122509002686, P3 ;  /* 0x3e0375d30f1a7808 */ /* 0x000fc60001800000 */
[----:B------:R-:W-:Y:S01]  /*27f0*/  FFMA.FTZ R21, R20, R11, R14 ;  /* 0x0000000b14157223 */ /* 0x000fe2000001000e */
[----:B------:R-:W-:Y:S01]  /*2800*/  FADD.FTZ R11, |R18|, -RZ ;  /* 0x800000ff120b7221 */ /* 0x000fe20000010200 */
[----:B------:R-:W-:Y:S02]  /*2810*/  FSEL R28, -R3, -0.00082130916416645050049, P0 ;  /* 0xba574d20031c7808 */ /* 0x000fe40000000100 */
[----:B------:R-:W-:Y:S01]  /*2820*/  FFMA.FTZ R14, R20, R21, R26 ;  /* 0x00000015140e7223 */ /* 0x000fe2000001001a */
[----:B------:R-:W-:Y:S01]  /*2830*/  FSEL R26, R2, 8.4834944573231041431e-05, P0 ;  /* 0x38b1e96a021a7808 */ /* 0x000fe20000000000 */
[----:B------:R-:W-:Y:S01]  /*2840*/  @!P0 FMUL.FTZ R11, R18, R18 ;  /* 0x00000012120b8220 */ /* 0x000fe20000410000 */
[----:B------:R-:W-:-:S03]  /*2850*/  FSEL R21, R25, 0.0052134888246655464172, P0 ;  /* 0x3baad5ea19157808 */ /* 0x000fc60000000000 */
[----:B------:R-:W-:-:S04]  /*2860*/  FFMA.FTZ R26, R11, R26, R28 ;  /* 0x0000001a0b1a7223 */ /* 0x000fc8000001001c */
[----:B------:R-:W-:Y:S01]  /*2870*/  FFMA.FTZ R26, R11, R26, R21 ;  /* 0x0000001a0b1a7223 */ /* 0x000fe20000010015 */
[----:B------:R-:W-:-:S05]  /*2880*/  FSEL R21, -R24, -0.026868773624300956726, P0 ;  /* 0xbcdc1be718157808 */ /* 0x000fca0000000100 */
[----:B------:R-:W-:Y:S01]  /*2890*/  FFMA.FTZ R26, R11, R26, R21 ;  /* 0x0000001a0b1a7223 */ /* 0x000fe20000010015 */
[----:B------:R-:W-:-:S05]  /*28a0*/  FSEL R21, R23, 0.11284004896879196167, P0 ;  /* 0x3de718af17157808 */ /* 0x000fca0000000000 */
[----:B------:R-:W-:Y:S01]  /*28b0*/  FFMA.FTZ R26, R11, R26, R21 ;  /* 0x0000001a0b1a7223 */ /* 0x000fe20000010015 */
[----:B------:R-:W-:Y:S02]  /*28c0*/  FSEL R21, R17, -0.37612664699554443359, P0 ;  /* 0xbec093ac11157808 */ /* 0x000fe40000000000 */
[----:B------:R-:W-:-:S03]  /*28d0*/  FSEL R27, R15, 0.12837915122509002686, P0 ;  /* 0x3e0375d30f1b7808 */ /* 0x000fc60000000000 */
[----:B------:R-:W-:Y:S01]  /*28e0*/  FFMA.FTZ R26, R11, R26, R21 ;  /* 0x0000001a0b1a7223 */ /* 0x000fe20000010015 */
[----:B------:R-:W-:-:S03]  /*28f0*/  FADD.FTZ R21, -R20, -RZ ;  /* 0x800000ff14157221 */ /* 0x000fc60000010100 */
[C---:B------:R-:W-:Y:S01]  /*2900*/  FFMA.FTZ R20, R11.reuse, R26, R27 ;  /* 0x0000001a0b147223 */ /* 0x040fe2000001001b */
[----:B------:R-:W-:Y:S01]  /*2910*/  FADD.FTZ R27, -R11, -RZ ;  /* 0x800000ff0b1b7221 */ /* 0x000fe20000010100 */
[----:B------:R-:W-:-:S04]  /*2920*/  FSEL R21, R21, R16, P3 ;  /* 0x0000001015157208 */ /* 0x000fc80001800000 */
[----:B------:R-:W-:Y:S01]  /*2930*/  FSEL R27, R27, R18, P0 ;  /* 0x000000121b1b7208 */ /* 0x000fe20000000000 */
[----:B------:R-:W-:Y:S01]  /*2940*/  FFMA.FTZ R11, R14, R21, R21 ;  /* 0x000000150e0b7223 */ /* 0x000fe20000010015 */
[----:B------:R-:W-:-:S03]  /*2950*/  PRMT R6, R6, 0x7632, R6 ;  /* 0x0000763206067816 */ /* 0x000fc60000000006 */
[----:B------:R-:W-:Y:S01]  /*2960*/  FFMA.FTZ R20, R20, R27, R27 ;  /* 0x0000001b14147223 */ /* 0x000fe2000001001b */
[----:B------:R-:W0:Y:S01]  /*2970*/  @P3 MUFU.EX2 R21, R11 ;  /* 0x0000000b00153308 */ /* 0x000e220000000800 */
[----:B------:R-:W-:-:S07]  /*2980*/  SHF.L.U32 R6, R6, 0x10, RZ ;  /* 0x0000001006067819 */ /* 0x000fce00000006ff */
[----:B------:R-:W1:Y:S01]  /*2990*/  @P0 MUFU.EX2 R26, R20 ;  /* 0x00000014001a0308 */ /* 0x000e620000000800 */
[----:B------:R-:W-:-:S05]  /*29a0*/  FMUL.FTZ R14, R6, 0.70710676908493041992 ;  /* 0x3f3504f3060e7820 */ /* 0x000fca0000410000 */
[----:B------:R-:W-:Y:S01]  /*29b0*/  FSETP.GE.FTZ.AND P1, PT, |R14|, 1.0029599666595458984, PT ;  /* 0x3f8060fe0e00780b */ /* 0x000fe20003f36200 */
[----:B0-----:R-:W-:-:S03]  /*29c0*/  @P3 FADD.FTZ R21, -R21, 1 ;  /* 0x3f80000015153421 */ /* 0x001fc60000010100 */
[----:B------:R-:W-:Y:S02]  /*29d0*/  FSEL R29, -R3, -0.00082130916416645050049, P1 ;  /* 0xba574d20031d7808 */ /* 0x000fe40000800100 */
[----:B------:R-:W-:Y:S01]  /*29e0*/  @P3 LOP3.LUT R11, R21, 0x80000000, R16, 0xb8, !PT ;  /* 0x80000000150b3812 */ /* 0x000fe200078eb810 */
[----:B-1----:R-:W-:Y:S01]  /*29f0*/  @P0 FADD.FTZ R27, -R26, 1 ;  /* 0x3f8000001a1b0421 */ /* 0x002fe20000010100 */
[----:B------:R-:W-:Y:S01]  /*2a00*/  FMUL.FTZ R21, R12, -0.5 ;  /* 0xbf0000000c157820 */ /* 0x000fe20000410000 */
[----:B------:R-:W-:-:S04]  /*2a10*/  FADD.FTZ R16, |R14|, -RZ ;  /* 0x800000ff0e107221 */ /* 0x000fc80000010200 */
[----:B------:R-:W-:Y:S01]  /*2a20*/  @!P1 FMUL.FTZ R16, R14, R14 ;  /* 0x0000000e0e109220 */ /* 0x000fe20000410000 */
[----:B------:R-:W-:Y:S01]  /*2a30*/  @P0 LOP3.LUT R20, R27, 0x80000000, R18, 0xb8, !PT ;  /* 0x800000001b140812 */ /* 0x000fe200078eb812 */
[----:B------:R-:W-:Y:S01]  /*2a40*/  FMUL.FTZ R21, R12, R21 ;  /* 0x000000150c157220 */ /* 0x000fe20000410000 */
[----:B------:R-:W-:Y:S02]  /*2a50*/  FSEL R27, R2, 8.4834944573231041431e-05, P1 ;  /* 0x38b1e96a021b7808 */ /* 0x000fe40000800000 */
[----:B------:R-:W-:Y:S01]  /*2a60*/  FSEL R26, R25, 0.0052134888246655464172, P1 ;  /* 0x3baad5ea191a7808 */ /* 0x000fe20000800000 */
[----:B------:R-:W-:Y:S02]  /*2a70*/  FMUL.FTZ R18, R21, 1.4426950216293334961 ;  /* 0x3fb8aa3b15127820 */ /* 0x000fe40000410000 */
[----:B------:R-:W-:-:S04]  /*2a80*/  FFMA.FTZ R27, R16, R27, R29 ;  /* 0x0000001b101b7223 */ /* 0x000fc8000001001d */
[----:B------:R-:W-:Y:S01]  /*2a90*/  FFMA.FTZ R27, R16, R27, R26 ;  /* 0x0000001b101b7223 */ /* 0x000fe2000001001a */
[----:B------:R-:W-:Y:S01]  /*2aa0*/  FSEL R26, -R24, -0.026868773624300956726, P1 ;  /* 0xbcdc1be7181a7808 */ /* 0x000fe20000800100 */
[----:B------:R-:W0:Y:S04]  /*2ab0*/  MUFU.EX2 R18, R18 ;  /* 0x0000001200127308 */ /* 0x000e280000000800 */
[----:B------:R-:W-:Y:S01]  /*2ac0*/  FFMA.FTZ R27, R16, R27, R26 ;  /* 0x0000001b101b7223 */ /* 0x000fe2000001001a */
[----:B------:R-:W-:Y:S02]  /*2ad0*/  FSEL R26, R23, 0.11284004896879196167, P1 ;  /* 0x3de718af171a7808 */ /* 0x000fe40000800000 */
[----:B------:R-:W-:-:S03]  /*2ae0*/  FSEL R29, R17, -0.37612664699554443359, P1 ;  /* 0xbec093ac111d7808 */ /* 0x000fc60000800000 */
[----:B------:R-:W-:-:S04]  /*2af0*/  FFMA.FTZ R27, R16, R27, R26 ;  /* 0x0000001b101b7223 */ /* 0x000fc8000001001a */
[----:B------:R-:W-:Y:S01]  /*2b00*/  FFMA.FTZ R29, R16, R27, R29 ;  /* 0x0000001b101d7223 */ /* 0x000fe2000001001d */
[----:B------:R-:W-:Y:S01]  /*2b10*/  FMUL.FTZ R27, R8, -0.5 ;  /* 0xbf000000081b7820 */ /* 0x000fe20000410000 */
[----:B0-----:R-:W-:-:S03]  /*2b20*/  FMUL.FTZ R21, R18, 0.3989422917366027832 ;  /* 0x3ecc422a12157820 */ /* 0x001fc60000410000 */
[----:B------:R-:W-:Y:S01]  /*2b30*/  FMUL.FTZ R27, R8, R27 ;  /* 0x0000001b081b7220 */ /* 0x000fe20000410000 */
[----:B------:R-:W-:Y:S01]  /*2b40*/  FMUL.FTZ R21, R12, R21 ;  /* 0x000000150c157220 */ /* 0x000fe20000410000 */
[----:B------:R-:W-:Y:S02]  /*2b50*/  FSEL R12, R15, 0.12837915122509002686, P1 ;  /* 0x3e0375d30f0c7808 */ /* 0x000fe40000800000 */
[----:B------:R-:W-:-:S03]  /*2b60*/  FMUL.FTZ R27, R27, 1.4426950216293334961 ;  /* 0x3fb8aa3b1b1b7820 */ /* 0x000fc60000410000 */
[C---:B------:R-:W-:Y:S01]  /*2b70*/  FFMA.FTZ R12, R16.reuse, R29, R12 ;  /* 0x0000001d100c7223 */ /* 0x040fe2000001000c */
[----:B------:R-:W-:Y:S02]  /*2b80*/  FADD.FTZ R29, -R16, -RZ ;  /* 0x800000ff101d7221 */ /* 0x000fe40000010100 */
[----:B------:R-:W0:Y:S03]  /*2b90*/  MUFU.EX2 R27, R27 ;  /* 0x0000001b001b7308 */ /* 0x000e260000000800 */
[----:B------:R-:W-:-:S05]  /*2ba0*/  FSEL R29, R29, R14, P1 ;  /* 0x0000000e1d1d7208 */ /* 0x000fca0000800000 */
[----:B------:R-:W-:-:S04]  /*2bb0*/  FFMA.FTZ R18, R12, R29, R29 ;  /* 0x0000001d0c127223 */ /* 0x000fc8000001001d */
[----:B------:R-:W1:Y:S01]  /*2bc0*/  @P1 MUFU.EX2 R16, R18 ;  /* 0x0000001200101308 */ /* 0x000e620000000800 */
[----:B0-----:R-:W-:-:S04]  /*2bd0*/  FMUL.FTZ R29, R27, 0.3989422917366027832 ;  /* 0x3ecc422a1b1d7820 */ /* 0x001fc80000410000 */
[----:B------:R-:W-:Y:S01]  /*2be0*/  FMUL.FTZ R12, R8, R29 ;  /* 0x0000001d080c7220 */ /* 0x000fe20000410000 */
[----:B------:R-:W-:Y:S01]  /*2bf0*/  FMUL.FTZ R29, R22, -0.5 ;  /* 0xbf000000161d7820 */ /* 0x000fe20000410000 */
[----:B------:R-:W-:-:S03]  /*2c00*/  FADD.FTZ R8, R10, 1 ;  /* 0x3f8000000a087421 */ /* 0x000fc60000010000 */
[----:B------:R-:W-:Y:S01]  /*2c10*/  FMUL.FTZ R29, R22, R29 ;  /* 0x0000001d161d7220 */ /* 0x000fe20000410000 */
[----:B------:R-:W-:Y:S01]  /*2c20*/  FFMA.FTZ R8, R8, 0.5, R21 ;  /* 0x3f00000008087823 */ /* 0x000fe20000010015 */
[----:B-1----:R-:W-:Y:S02]  /*2c30*/  @P1 FADD.FTZ R21, -R16, 1 ;  /* 0x3f80000010151421 */ /* 0x002fe40000010100 */
[----:B------:R-:W-:-:S03]  /*2c40*/  FMUL.FTZ R29, R29, 1.4426950216293334961 ;  /* 0x3fb8aa3b1d1d7820 */ /* 0x000fc60000410000 */
[----:B------:R-:W-:-:S03]  /*2c50*/  @P1 LOP3.LUT R18, R21, 0x80000000, R14, 0xb8, !PT ;  /* 0x8000000015121812 */ /* 0x000fc600078eb80e */
[----:B------:R-:W0:Y:S01]  /*2c60*/  MUFU.EX2 R29, R29 ;  /* 0x0000001d001d7308 */ /* 0x000e220000000800 */
[----:B-----5:R-:W-:Y:S01]  /*2c70*/  SHF.L.U32 R21, R4, 0x10, RZ ;  /* 0x0000001004157819 */ /* 0x020fe200000006ff */
[----:B------:R-:W-:-:S04]  /*2c80*/  FMUL.FTZ R10, R5, -0.5 ;  /* 0xbf000000050a7820 */ /* 0x000fc80000410000 */
[----:B------:R-:W-:Y:S01]  /*2c90*/  FMUL.FTZ R14, R21, 0.70710676908493041992 ;  /* 0x3f3504f3150e7820 */ /* 0x000fe20000410000 */
[----:B------:R-:W-:Y:S01]  /*2ca0*/  FMUL.FTZ R10, R5, R10 ;  /* 0x0000000a050a7220 */ /* 0x000fe20000410000 */
[----:B------:R-:W-:-:S03]  /*2cb0*/  FADD.FTZ R7, R7, 1 ;  /* 0x3f80000007077421 */ /* 0x000fc60000010000 */
[----:B------:R-:W-:Y:S01]  /*2cc0*/  FSETP.GE.FTZ.AND P0, PT, |R14|, 1.0029599666595458984, PT ;  /* 0x3f8060fe0e00780b */ /* 0x000fe20003f16200 */
[----:B------:R-:W-:Y:S01]  /*2cd0*/  FMUL.FTZ R26, R10, 1.4426950216293334961 ;  /* 0x3fb8aa3b0a1a7820 */ /* 0x000fe20000410000 */
[----:B------:R-:W-:Y:S01]  /*2ce0*/  FFMA.FTZ R10, R7, 0.5, R12 ;  /* 0x3f000000070a7823 */ /* 0x000fe2000001000c */
[----:B------:R-:W-:Y:S01]  /*2cf0*/  PRMT R16, R4, 0x7632, R16 ;  /* 0x0000763204107816 */ /* 0x000fe20000000010 */
[----:B0-----:R-:W-:-:S03]  /*2d00*/  FMUL.FTZ R7, R29, 0.3989422917366027832 ;  /* 0x3ecc422a1d077820 */ /* 0x001fc60000410000 */
[----:B------:R-:W0:Y:S01]  /*2d10*/  MUFU.EX2 R26, R26 ;  /* 0x0000001a001a7308 */ /* 0x000e220000000800 */
[----:B------:R-:W-:Y:S01]  /*2d20*/  FADD.FTZ R12, |R14|, -RZ ;  /* 0x800000ff0e0c7221 */ /* 0x000fe20000010200 */
[----:B------:R-:W-:Y:S01]  /*2d30*/  FSEL R27, -R3, -0.00082130916416645050049, P0 ;  /* 0xba574d20031b7808 */ /* 0x000fe20000000100 */
[----:B------:R-:W-:Y:S01]  /*2d40*/  FMUL.FTZ R22, R22, R7 ;  /* 0x0000000716167220 */ /* 0x000fe20000410000 */
[----:B------:R-:W-:Y:S02]  /*2d50*/  FSEL R7, R2, 8.4834944573231041431e-05, P0 ;  /* 0x38b1e96a02077808 */ /* 0x000fe40000000000 */
[----:B------:R-:W-:Y:S01]  /*2d60*/  SHF.L.U32 R16, R16, 0x10, RZ ;  /* 0x0000001010107819 */ /* 0x000fe200000006ff */
[----:B------:R-:W-:-:S04]  /*2d70*/  @!P0 FMUL.FTZ R12, R14, R14 ;  /* 0x0000000e0e0c8220 */ /* 0x000fc80000410000 */
[----:B------:R-:W-:Y:S01]  /*2d80*/  FFMA.FTZ R27, R12, R7, R27 ;  /* 0x000000070c1b7223 */ /* 0x000fe2000001001b */
[----:B------:R-:W-:Y:S01]  /*2d90*/  FMUL.FTZ R7, R16, 0.70710676908493041992 ;  /* 0x3f3504f310077820 */ /* 0x000fe20000410000 */
[----:B------:R-:W-:-:S04]  /*2da0*/  FSEL R29, R25, 0.0052134888246655464172, P0 ;  /* 0x3baad5ea191d7808 */ /* 0x000fc80000000000 */
[----:B------:R-:W-:Y:S01]  /*2db0*/  FSETP.GE.FTZ.AND P1, PT, |R7|, 1.0029599666595458984, PT ;  /* 0x3f8060fe0700780b */ /* 0x000fe20003f36200 */
[----:B0-----:R-:W-:Y:S01]  /*2dc0*/  FMUL.FTZ R4, R26, 0.3989422917366027832 ;  /* 0x3ecc422a1a047820 */ /* 0x001fe20000410000 */
[----:B------:R-:W-:-:S03]  /*2dd0*/  FFMA.FTZ R27, R12, R27, R29 ;  /* 0x0000001b0c1b7223 */ /* 0x000fc6000001001d */
[----:B------:R-:W-:Y:S01]  /*2de0*/  FMUL.FTZ R5, R5, R4 ;  /* 0x0000000405057220 */ /* 0x000fe20000410000 */
[----:B------:R-:W-:Y:S02]  /*2df0*/  FSEL R4, -R24, -0.026868773624300956726, P0 ;  /* 0xbcdc1be718047808 */ /* 0x000fe40000000100 */
[----:B------:R-:W-:Y:S02]  /*2e00*/  FSEL R29, R2, 8.4834944573231041431e-05, P1 ;  /* 0x38b1e96a021d7808 */ /* 0x000fe40000800000 */
[----:B------:R-:W-:Y:S01]  /*2e10*/  FSEL R3, -R3, -0.00082130916416645050049, P1 ;  /* 0xba574d2003037808 */ /* 0x000fe20000800100 */
[----:B------:R-:W-:Y:S01]  /*2e20*/  FFMA.FTZ R27, R12, R27, R4 ;  /* 0x0000001b0c1b7223 */ /* 0x000fe20000010004 */
[C---:B------:R-:W-:Y:S01]  /*2e30*/  FADD.FTZ R4, |R7|.reuse, -RZ ;  /* 0x800000ff07047221 */ /* 0x040fe20000010200 */
[----:B------:R-:W-:Y:S01]  /*2e40*/  @!P1 FMUL.FTZ R4, R7, R7 ;  /* 0x0000000707049220 */ /* 0x000fe20000410000 */
[----:B------:R-:W-:-:S03]  /*2e50*/  FSEL R2, R25, 0.0052134888246655464172, P1 ;  /* 0x3baad5ea19027808 */ /* 0x000fc60000800000 */
[----:B------:R-:W-:-:S04]  /*2e60*/  FFMA.FTZ R3, R4, R29, R3 ;  /* 0x0000001d04037223 */ /* 0x000fc80000010003 */
[----:B------:R-:W-:Y:S02]  /*2e70*/  FFMA.FTZ R25, R4, R3, R2 ;  /* 0x0000000304197223 */ /* 0x000fe40000010002 */
[----:B------:R-:W0:Y:S01]  /*2e80*/  LDC.64 R2, c[0x0][0x390] ;  /* 0x0000e400ff027b82 */ /* 0x000e220000000a00 */
[----:B------:R-:W-:Y:S02]  /*2e90*/  FSEL R24, -R24, -0.026868773624300956726, P1 ;  /* 0xbcdc1be718187808 */ /* 0x000fe40000800100 */
[----:B------:R-:W-:-:S03]  /*2ea0*/  FSEL R29, R23, 0.11284004896879196167, P0 ;  /* 0x3de718af171d7808 */ /* 0x000fc60000000000 */
[----:B------:R-:W-:Y:S01]  /*2eb0*/  FFMA.FTZ R25, R4, R25, R24 ;  /* 0x0000001904197223 */ /* 0x000fe20000010018 */
[----:B------:R-:W-:Y:S01]  /*2ec0*/  FSEL R24, R17, -0.37612664699554443359, P0 ;  /* 0xbec093ac11187808 */ /* 0x000fe20000000000 */
[C---:B------:R-:W-:Y:S01]  /*2ed0*/  FFMA.FTZ R29, R12.reuse, R27, R29 ;  /* 0x0000001b0c1d7223 */ /* 0x040fe2000001001d */
[----:B------:R-:W-:Y:S02]  /*2ee0*/  FSEL R27, R23, 0.11284004896879196167, P1 ;  /* 0x3de718af171b7808 */ /* 0x000fe40000800000 */
[----:B------:R-:W-:Y:S01]  /*2ef0*/  FSEL R23, R15, 0.12837915122509002686, P0 ;  /* 0x3e0375d30f177808 */ /* 0x000fe20000000000 */
[----:B------:R-:W-:Y:S01]  /*2f00*/  FFMA.FTZ R29, R12, R29, R24 ;  /* 0x0000001d0c1d7223 */ /* 0x000fe20000010018 */
[----:B0-----:R-:W-:-:S04]  /*2f10*/  IMAD.WIDE.U32 R2, R0, 0x2, R2 ;  /* 0x0000000200027825 */ /* 0x001fc800078e0002 */
[----:B------:R-:W-:Y:S01]  /*2f20*/  FFMA.FTZ R28, R12, R29, R23 ;  /* 0x0000001d0c1c7223 */ /* 0x000fe20000010017 */
[----:B------:R-:W-:-:S04]  /*2f30*/  IMAD.WIDE.U32 R2, R9, 0x4, R2 ;  /* 0x0000000409027825 */ /* 0x000fc800078e0002 */
[----:B------:R-:W-:Y:S01]  /*2f40*/  FFMA.FTZ R27, R4, R25, R27 ;  /* 0x00000019041b7223 */ /* 0x000fe2000001001b */
[----:B------:R-:W2:Y:S04]  /*2f50*/  LDG.E R23, desc[UR4][R2.64] ;  /* 0x0000000402177981 */ /* 0x000ea8000c1e1900 */
[----:B------:R-:W3:Y:S04]  /*2f60*/  LDG.E R25, desc[UR4][R2.64+0x200] ;  /* 0x0002000402197981 */ /* 0x000ee8000c1e1900 */
[----:B------:R-:W4:Y:S04]  /*2f70*/  LDG.E R24, desc[UR4][R2.64+0x400] ;  /* 0x0004000402187981 */ /* 0x000f28000c1e1900 */
[----:B------:R0:W5:Y:S01]  /*2f80*/  LDG.E R26, desc[UR4][R2.64+0x600] ;  /* 0x00060004021a7981 */ /* 0x000162000c1e1900 */
[----:B------:R-:W-:Y:S01]  /*2f90*/  FSEL R17, R17, -0.37612664699554443359, P1 ;  /* 0xbec093ac11117808 */ /* 0x000fe20000800000 */
[----:B------:R-:W-:Y:S01]  /*2fa0*/  FADD.FTZ R29, -R12, -RZ ;  /* 0x800000ff0c1d7221 */ /* 0x000fe20000010100 */
[----:B------:R-:W-:-:S03]  /*2fb0*/  FSEL R15, R15, 0.12837915122509002686, P1 ;  /* 0x3e0375d30f0f7808 */ /* 0x000fc60000800000 */
[----:B------:R-:W-:Y:S01]  /*2fc0*/  FFMA.FTZ R17, R4, R27, R17 ;  /* 0x0000001b04117223 */ /* 0x000fe20000010011 */
[----:B------:R-:W-:-:S03]  /*2fd0*/  FSEL R29, R29, R14, P0 ;  /* 0x0000000e1d1d7208 */ /* 0x000fc60000000000 */
[----:B------:R-:W-:Y:S01]  /*2fe0*/  FFMA.FTZ R15, R4, R17, R15 ;  /* 0x00000011040f7223 */ /* 0x000fe2000001000f */
[----:B------:R-:W-:Y:S01]  /*2ff0*/  FMUL.FTZ R17, R21, -0.5 ;  /* 0xbf00000015117820 */ /* 0x000fe20000410000 */
[----:B------:R-:W-:Y:S01]  /*3000*/  FFMA.FTZ R12, R28, R29, R29 ;  /* 0x0000001d1c0c7223 */ /* 0x000fe2000001001d */
[----:B------:R-:W-:Y:S02]  /*3010*/  FMUL.FTZ R28, R19, -0.5 ;  /* 0xbf000000131c7820 */ /* 0x000fe40000410000 */
[----:B0-----:R-:W-:Y:S01]  /*3020*/  FMUL.FTZ R2, R21, R17 ;  /* 0x0000001115027220 */ /* 0x001fe20000410000 */
[C---:B------:R-:W-:Y:S01]  /*3030*/  FMUL.FTZ R17, R6.reuse, -0.5 ;  /* 0xbf00000006117820 */ /* 0x040fe20000410000 */
[----:B------:R-:W-:Y:S01]  /*3040*/  FMUL.FTZ R28, R19, R28 ;  /* 0x0000001c131c7220 */ /* 0x000fe20000410000 */
[----:B------:R-:W-:Y:S02]  /*3050*/  FADD.FTZ R13, R13, 1 ;  /* 0x3f8000000d0d7421 */ /* 0x000fe40000010000 */
[----:B------:R-:W-:Y:S01]  /*3060*/  FMUL.FTZ R17, R6, R17 ;  /* 0x0000001106117220 */ /* 0x000fe20000410000 */
[----:B------:R-:W-:Y:S01]  /*3070*/  FMUL.FTZ R3, R28, 1.4426950216293334961 ;  /* 0x3fb8aa3b1c037820 */ /* 0x000fe20000410000 */
[----:B------:R-:W-:Y:S01]  /*3080*/  FFMA.FTZ R22, R13, 0.5, R22 ;  /* 0x3f0000000d167823 */ /* 0x000fe20000010016 */
[----:B------:R-:W-:Y:S01]  /*3090*/  FMUL.FTZ R2, R2, 1.4426950216293334961 ;  /* 0x3fb8aa3b02027820 */ /* 0x000fe20000410000 */
[----:B------:R-:W-:Y:S01]  /*30a0*/  FMUL.FTZ R13, R16, -0.5 ;  /* 0xbf000000100d7820 */ /* 0x000fe20000410000 */
[----:B------:R-:W-:Y:S01]  /*30b0*/  FMUL.FTZ R27, R17, 1.4426950216293334961 ;  /* 0x3fb8aa3b111b7820 */ /* 0x000fe20000410000 */
[----:B------:R-:W-:Y:S01]  /*30c0*/  FADD.FTZ R28, -R4, -RZ ;  /* 0x800000ff041c7221 */ /* 0x000fe20000010100 */
[----:B------:R-:W0:Y:S01]  /*30d0*/  MUFU.EX2 R3, R3 ;  /* 0x0000000300037308 */ /* 0x000e220000000800 */
[----:B------:R-:W-:Y:S01]  /*30e0*/  FMUL.FTZ R13, R16, R13 ;  /* 0x0000000d100d7220 */ /* 0x000fe20000410000 */
[----:B------:R-:W-:-:S02]  /*30f0*/  FADD.FTZ R11, R11, 1 ;  /* 0x3f8000000b0b7421 */ /* 0x000fc40000010000 */
[----:B------:R-:W-:Y:S01]  /*3100*/  FSEL R28, R28, R7, P1 ;  /* 0x000000071c1c7208 */ /* 0x000fe20000800000 */
[----:B------:R-:W-:-:S03]  /*3110*/  FMUL.FTZ R13, R13, 1.4426950216293334961 ;  /* 0x3fb8aa3b0d0d7820 */ /* 0x000fc60000410000 */
[----:B------:R-:W1:Y:S01]  /*3120*/  MUFU.EX2 R2, R2 ;  /* 0x0000000200027308 */ /* 0x000e620000000800 */
[----:B------:R-:W-:Y:S01]  /*3130*/  FFMA.FTZ R5, R11, 0.5, R5 ;  /* 0x3f0000000b057823 */ /* 0x000fe20000010005 */
[----:B------:R-:W-:-:S06]  /*3140*/  FFMA.FTZ R11, R15, R28, R28 ;  /* 0x0000001c0f0b7223 */ /* 0x000fcc000001001c */
[----:B------:R-:W1:Y:S08]  /*3150*/  MUFU.EX2 R4, R27 ;  /* 0x0000001b00047308 */ /* 0x000e700000000800 */
[----:B------:R-:W1:Y:S08]  /*3160*/  @P0 MUFU.EX2 R17, R12 ;  /* 0x0000000c00110308 */ /* 0x000e700000000800 */
[----:B------:R-:W1:Y:S01]  /*3170*/  MUFU.EX2 R13, R13 ;  /* 0x0000000d000d7308 */ /* 0x000e620000000800 */
[----:B0-----:R-:W-:-:S07]  /*3180*/  FMUL.FTZ R28, R3, 0.3989422917366027832 ;  /* 0x3ecc422a031c7820 */ /* 0x001fce0000410000 */
[----:B------:R-:W0:Y:S01]  /*3190*/  @P1 MUFU.EX2 R15, R11 ;  /* 0x0000000b000f1308 */ /* 0x000e220000000800 */
[----:B-1----:R-:W-:Y:S01]  /*31a0*/  FMUL.FTZ R2, R2, 0.3989422917366027832 ;  /* 0x3ecc422a02027820 */ /* 0x002fe20000410000 */
[----:B------:R-:W-:Y:S01]  /*31b0*/  FMUL.FTZ R3, R4, 0.3989422917366027832 ;  /* 0x3ecc422a04037820 */ /* 0x000fe20000410000 */
[----:B------:R-:W-:Y:S02]  /*31c0*/  @P0 FADD.FTZ R17, -R17, 1 ;  /* 0x3f80000011110421 */ /* 0x000fe40000010100 */
[----:B------:R-:W-:Y:S01]  /*31d0*/  FMUL.FTZ R21, R21, R2 ;  /* 0x0000000215157220 */ /* 0x000fe20000410000 */
[----:B------:R-:W-:Y:S02]  /*31e0*/  FMUL.FTZ R6, R6, R3 ;  /* 0x0000000306067220 */ /* 0x000fe40000410000 */
[----:B------:R-:W1:Y:S01]  /*31f0*/  LDC.64 R2, c[0x0][0x388] ;  /* 0x0000e200ff027b82 */ /* 0x000e620000000a00 */
[----:B------:R-:W-:Y:S01]  /*3200*/  @P0 LOP3.LUT R12, R17, 0x80000000, R14, 0xb8, !PT ;  /* 0x80000000110c0812 */ /* 0x000fe200078eb80e */
[----:B------:R-:W-:-:S04]  /*3210*/  FMUL.FTZ R13, R13, 0.3989422917366027832 ;  /* 0x3ecc422a0d0d7820 */ /* 0x000fc80000410000 */
[----:B------:R-:W-:Y:S01]  /*3220*/  FADD.FTZ R12, R12, 1 ;  /* 0x3f8000000c0c7421 */ /* 0x000fe20000010000 */
[----:B------:R-:W-:Y:S01]  /*3230*/  FMUL.FTZ R16, R16, R13 ;  /* 0x0000000d10107220 */ /* 0x000fe20000410000 */
[----:B0-----:R-:W-:Y:S01]  /*3240*/  @P1 FADD.FTZ R14, -R15, 1 ;  /* 0x3f8000000f0e1421 */ /* 0x001fe20000010100 */
[----:B------:R-:W-:-:S04]  /*3250*/  FADD.FTZ R15, R18, 1 ;  /* 0x3f800000120f7421 */ /* 0x000fc80000010000 */
[----:B------:R-:W-:Y:S01]  /*3260*/  @P1 LOP3.LUT R11, R14, 0x80000000, R7, 0xb8, !PT ;  /* 0x800000000e0b1812 */ /* 0x000fe200078eb807 */
[----:B------:R-:W-:Y:S01]  /*3270*/  FFMA.FTZ R7, R12, 0.5, R21 ;  /* 0x3f0000000c077823 */ /* 0x000fe20000010015 */
[----:B------:R-:W-:Y:S01]  /*3280*/  FFMA.FTZ R6, R15, 0.5, R6 ;  /* 0x3f0000000f067823 */ /* 0x000fe20000010006 */
[----:B------:R-:W-:Y:S01]  /*3290*/  FMUL.FTZ R19, R19, R28 ;  /* 0x0000001c13137220 */ /* 0x000fe20000410000 */
[----:B------:R-:W-:Y:S01]  /*32a0*/  FADD.FTZ R4, R20, 1 ;  /* 0x3f80000014047421 */ /* 0x000fe20000010000 */
[----:B------:R-:W-:-:S03]  /*32b0*/  FADD.FTZ R11, R11, 1 ;  /* 0x3f8000000b0b7421 */ /* 0x000fc60000010000 */
[----:B------:R-:W-:Y:S01]  /*32c0*/  FFMA.FTZ R4, R4, 0.5, R19 ;  /* 0x3f00000004047823 */ /* 0x000fe20000010013 */
[----:B------:R-:W-:Y:S01]  /*32d0*/  FFMA.FTZ R11, R11, 0.5, R16 ;  /* 0x3f0000000b0b7823 */ /* 0x000fe20000010010 */
[----:B-1----:R-:W-:-:S04]  /*32e0*/  IMAD.WIDE.U32 R2, R0, 0x2, R2 ;  /* 0x0000000200027825 */ /* 0x002fc800078e0002 */
[----:B------:R-:W-:Y:S01]  /*32f0*/  IMAD.WIDE.U32 R2, R9, 0x4, R2 ;  /* 0x0000000409027825 */ /* 0x000fe200078e0002 */
[----:B--2---:R-:W-:Y:S02]  /*3300*/  PRMT R13, R23, 0x7632, R13 ;  /* 0x00007632170d7816 */ /* 0x004fe4000000000d */
[----:B---3--:R-:W-:Y:S02]  /*3310*/  PRMT R12, R25, 0x7632, R12 ;  /* 0x00007632190c7816 */ /* 0x008fe4000000000c */
[----:B------:R-:W-:Y:S02]  /*3320*/  SHF.L.U32 R13, R13, 0x10, RZ ;  /* 0x000000100d0d7819 */ /* 0x000fe400000006ff */
[----:B------:R-:W-:Y:S02]  /*3330*/  SHF.L.U32 R12, R12, 0x10, RZ ;  /* 0x000000100c0c7819 */ /* 0x000fe400000006ff */
[----:B----4-:R-:W-:Y:S01]  /*3340*/  PRMT R15, R24, 0x7632, R15 ;  /* 0x00007632180f7816 */ /* 0x010fe2000000000f */
[----:B------:R-:W-:Y:S01]  /*3350*/  FMUL.FTZ R13, R13, R10 ;  /* 0x0000000a0d0d7220 */ /* 0x000fe20000410000 */
[----:B-----5:R-:W-:Y:S01]  /*3360*/  PRMT R10, R26, 0x7632, R10 ;  /* 0x000076321a0a7816 */ /* 0x020fe2000000000a */
[----:B------:R-:W-:Y:S01]  /*3370*/  FMUL.FTZ R17, R12, R5 ;  /* 0x000000050c117220 */ /* 0x000fe20000410000 */
[----:B------:R-:W-:-:S02]  /*3380*/  SHF.L.U32 R23, R23, 0x10, RZ ;  /* 0x0000001017177819 */ /* 0x000fc400000006ff */
[----:B------:R-:W-:Y:S02]  /*3390*/  SHF.L.U32 R25, R25, 0x10, RZ ;  /* 0x0000001019197819 */ /* 0x000fe400000006ff */
[----:B------:R-:W-:Y:S02]  /*33a0*/  SHF.L.U32 R5, R24, 0x10, RZ ;  /* 0x0000001018057819 */ /* 0x000fe400000006ff */
[----:B------:R-:W-:Y:S02]  /*33b0*/  SHF.L.U32 R15, R15, 0x10, RZ ;  /* 0x000000100f0f7819 */ /* 0x000fe400000006ff */
[----:B------:R-:W-:Y:S02]  /*33c0*/  SHF.L.U32 R26, R26, 0x10, RZ ;  /* 0x000000101a1a7819 */ /* 0x000fe400000006ff */
[----:B------:R-:W-:Y:S01]  /*33d0*/  SHF.L.U32 R10, R10, 0x10, RZ ;  /* 0x000000100a0a7819 */ /* 0x000fe200000006ff */
[----:B------:R-:W-:Y:S01]  /*33e0*/  FMUL.FTZ R8, R23, R8 ;  /* 0x0000000817087220 */ /* 0x000fe20000410000 */
[----:B------:R-:W-:Y:S01]  /*33f0*/  FMUL.FTZ R22, R25, R22 ;  /* 0x0000001619167220 */ /* 0x000fe20000410000 */
[----:B------:R-:W-:Y:S01]  /*3400*/  FMUL.FTZ R4, R5, R4 ;  /* 0x0000000405047220 */ /* 0x000fe20000410000 */
[----:B------:R-:W-:Y:S01]  /*3410*/  FMUL.FTZ R15, R15, R6 ;  /* 0x000000060f0f7220 */ /* 0x000fe20000410000 */
[----:B------:R-:W-:Y:S01]  /*3420*/  FMUL.FTZ R19, R26, R7 ;  /* 0x000000071a137220 */ /* 0x000fe20000410000 */
[----:B------:R-:W-:Y:S01]  /*3430*/  FMUL.FTZ R10, R10, R11 ;  /* 0x0000000b0a0a7220 */ /* 0x000fe20000410000 */
[----:B------:R-:W-:-:S02]  /*3440*/  F2FP.BF16.F32.PACK_AB R13, R13, R8 ;  /* 0x000000080d0d723e */ /* 0x000fc400000010ff */
[----:B------:R-:W-:Y:S02]  /*3450*/  F2FP.BF16.F32.PACK_AB R5, R17, R22 ;  /* 0x000000161105723e */ /* 0x000fe400000010ff */
[----:B------:R-:W-:Y:S02]  /*3460*/  F2FP.BF16.F32.PACK_AB R7, R15, R4 ;  /* 0x000000040f07723e */ /* 0x000fe400000010ff */
[----:B------:R-:W-:Y:S01]  /*3470*/  F2FP.BF16.F32.PACK_AB R9, R10, R19 ;  /* 0x000000130a09723e */ /* 0x000fe200000010ff */
[----:B------:R-:W-:Y:S04]  /*3480*/  STG.E desc[UR4][R2.64], R13 ;  /* 0x0000000d02007986 */ /* 0x000fe8000c101904 */
[----:B------:R-:W-:Y:S04]  /*3490*/  STG.E desc[UR4][R2.64+0x200], R5 ;  /* 0x0002000502007986 */ /* 0x000fe8000c101904 */
[----:B------:R-:W-:Y:S04]  /*34a0*/  STG.E desc[UR4][R2.64+0x400], R7 ;  /* 0x0004000702007986 */ /* 0x000fe8000c101904 */
[----:B------:R-:W-:Y:S01]  /*34b0*/  STG.E desc[UR4][R2.64+0x600], R9 ;  /* 0x0006000902007986 */ /* 0x000fe2000c101904 */
[----:B------:R-:W-:Y:S05]  /*34c0*/  EXIT ;  /* 0x000000000000794d */ /* 0x000fea0003800000 */
.L_x_891:
        /* <DEDUP_REMOVED lines=11> */
.L_x_12860:


//--------------------- .text._ZN2at6native29vectorized_elementwise_kernelILi4EZZZNS0_26GeluBackwardCUDAKernelImplERNS_18TensorIteratorBaseENS0_8GeluTypeEENKUlvE0_clEvENKUlvE2_clEvEUlN3c108BFloat16ES8_E_St5arrayIPcLm3EEEEviT0_T1_ --------------------------
	.section	.text._ZN2at6native29vectorized_elementwise_kernelILi4EZZZNS0_26GeluBackwardCUDAKernelImplERNS_18TensorIteratorBaseENS0_8GeluTypeEENKUlvE0_clEvENKUlvE2_clEvEUlN3c108BFloat16ES8_E_St5arrayIPcLm3EEEEviT0_T1_,"ax",@progbits
	.align	128
        .global         _ZN2at6native29vectorized_elementwise_kernelILi4EZZZNS0_26GeluBackwardCUDAKernelImplERNS_18TensorIteratorBaseENS0_8GeluTypeEENKUlvE0_clEvENKUlvE2_clEvEUlN3c108BFloat16ES8_E_St5arrayIPcLm3EEEEviT0_T1_
        .type           _ZN2at6native29vectorized_elementwise_kernelILi4EZZZNS0_26GeluBackwardCUDAKernelImplERNS_18TensorIteratorBaseENS0_8GeluTypeEENKUlvE0_clEvENKUlvE2_clEvEUlN3c108BFloat16ES8_E_St5arrayIPcLm3EEEEviT0_T1_,@function
        .size           _ZN2at6native29vectorized_elementwise_kernelILi4EZZZNS0_26GeluBackwardCUDAKernelImplERNS_18TensorIteratorBaseENS0_8GeluTypeEENKUlvE0_clEvENKUlvE2_clEvEUlN3c108BFloat16ES8_E_St5arrayIPcLm3EEEEviT0_T1_,(.L_x_12861 - _ZN2at6native29vectorized_elementwise_kernelILi4EZZZNS0_26GeluBackwardCUDAKernelImplERNS_18TensorIteratorBaseENS0_8GeluTypeEENKUlvE0_clEvENKUlvE2_clEvEUlN3c108BFloat16ES8_E_St5arrayIPcLm3EEEEviT0_T1_)
        .other          _ZN2at6native29vectorized_elementwise_kernelILi4EZZZNS0_26GeluBackwardCUDAKernelImplERNS_18TensorIteratorBaseENS0_8GeluTypeEENKUlvE0_clEvENKUlvE2_clEvEUlN3c108BFloat16ES8_E_St5arrayIPcLm3EEEEviT0_T1_,@"STO_CUDA_ENTRY STV_DEFAULT"
_ZN2at6native29vectorized_elementwise_kernelILi4EZZZNS0_26GeluBackwardCUDAKernelImplERNS_18TensorIteratorBaseENS0_8GeluTypeEENKUlvE0_clEvENKUlvE2_clEvEUlN3c108BFloat16ES8_E_St5arrayIPcLm3EEEEviT0_T1_:
.text._ZN2at6native29vectorized_elementwise_kernelILi4EZZZNS0_26GeluBackwardCUDAKernelImplERNS_18TensorIteratorBaseENS0_8GeluTypeEENKUlvE0_clEvENKUlvE2_clEvEUlN3c108BFloat16ES8_E_St5arrayIPcLm3EEEEviT0_T1_:
        /* <DEDUP_REMOVED lines=22> */
[----:B------:R-:W-:Y:S02]  /*0160*/  @!P1 IADD3 R13, PT, PT, R13, 0x80, RZ ;  /* 0x000000800d0d9810 */ /* 0x000fe40007ffe0ff */
[----:B------:R-:W-:Y:S01]  /*0170*/  PRMT R4, RZ, 0x7610, R4 ;  /* 0x00007610ff047816 */ /* 0x000fe20000000004 */
[----:B-1----:R-:W-:Y:S01]  /*0180*/  @!P1 IMAD.WIDE.U32 R20, R5, 0x2, R20 ;  /* 0x0000000205149825 */ /* 0x002fe200078e0014 */
[----:B------:R-:W-:-:S03]  /*0190*/  ISETP.GE.U32.AND P2, PT, R13, R0, PT ;  /* 0x000000000d00720c */ /* 0x000fc60003f46070 */
[----:B--2---:R-:W-:Y:S01]  /*01a0*/  @!P1 IMAD.WIDE.U32 R8, R5, 0x2, R8 ;  /* 0x0000000205089825 */ /* 0x004fe200078e0008 */
[----:B------:R1:W5:Y:S09]  /*01b0*/  @!P1 LDG.E.U16 R2, desc[UR4][R20.64] ;  /* 0x0000000414029981 */ /* 0x000372000c1e1500 */
[----:B------:R-:W-:Y:S01]  /*01c0*/  @!P2 IADD3 R11, PT, PT, R12, R13, RZ ;  /* 0x0000000d0c0ba210 */ /* 0x000fe20007ffe0ff */
[----:B------:R-:W5:Y:S01]  /*01d0*/  @!P1 LDG.E.U16 R4, desc[UR4][R8.64] ;  /* 0x0000000408049981 */ /* 0x000f62000c1e1500 */
[----:B------:R-:W-:Y:S01]  /*01e0*/  @!P2 IADD3 R13, PT, PT, R13, 0x80, RZ ;  /* 0x000000800d0da810 */ /* 0x000fe20007ffe0ff */
[----:B-1----:R-:W1:Y:S03]  /*01f0*/  LDC.64 R20, c[0x0][0x398] ;  /* 0x0000e600ff147b82 */ /* 0x002e660000000a00 */
[----:B------:R-:W-:-:S13]  /*0200*/  ISETP.GE.U32.AND P3, PT, R13, R0, PT ;  /* 0x000000000d00720c */ /* 0x000fda0003f66070 */
[----:B------:R-:W-:Y:S02]  /*0210*/  @!P3 IADD3 R17, PT, PT, R12, R13, RZ ;  /* 0x0000000d0c11b210 */ /* 0x000fe40007ffe0ff */
[----:B------:R-:W-:-:S04]  /*0220*/  @!P3 IADD3 R13, PT, PT, R13, 0x80, RZ ;  /* 0x000000800d0db810 */ /* 0x000fc80007ffe0ff */
[----:B------:R-:W-:Y:S01]  /*0230*/  ISETP.GE.U32.AND P4, PT, R13, R0, PT ;  /* 0x000000000d00720c */ /* 0x000fe20003f86070 */
[----:B---3--:R-:W-:-:S04]  /*0240*/  @!P2 IMAD.WIDE.U32 R26, R11, 0x2, R6 ;  /* 0x000000020b1aa825 */ /* 0x008fc800078e0006 */
[----:B----4-:R-:W-:Y:S01]  /*0250*/  @!P2 IMAD.WIDE.U32 R18, R11, 0x2, R18 ;  /* 0x000000020b12a825 */ /* 0x010fe200078e0012 */
[----:B------:R-:W-:-:S03]  /*0260*/  PRMT R5, RZ, 0x7610, R5 ;  /* 0x00007610ff057816 */ /* 0x000fc60000000005 */
[----:B0-----:R-:W-:-:S03]  /*0270*/  @!P3 IMAD.WIDE.U32 R24, R17, 0x2, R24 ;  /* 0x000000021118b825 */ /* 0x001fc600078e0018 */
[----:B------:R0:W5:Y:S01]  /*0280*/  @!P2 LDG.E.U16 R5, desc[UR4][R26.64] ;  /* 0x000000041a05a981 */ /* 0x000162000c1e1500 */
[----:B------:R-:W-:Y:S02]  /*0290*/  @!P4 IADD3 R11, PT, PT, R12, R13, RZ ;  /* 0x0000000d0c0bc210 */ /* 0x000fe40007ffe0ff */
[----:B------:R-:W-:-:S04]  /*02a0*/  @!P4 IADD3 R13, PT, PT, R13, 0x80, RZ ;  /* 0x000000800d0dc810 */ /* 0x000fc80007ffe0ff */
[----:B------:R-:W-:Y:S01]  /*02b0*/  ISETP.GE.U32.AND P1, PT, R13, R0, PT ;  /* 0x000000000d00720c */ /* 0x000fe20003f26070 */
[----:B------:R-:W-:Y:S01]  /*02c0*/  @!P3 IMAD.WIDE.U32 R22, R17, 0x2, R22 ;  /* 0x000000021116b825 */ /* 0x000fe200078e0016 */
[----:B0-----:R-:W0:Y:S01]  /*02d0*/  LDC.64 R26, c[0x0][0x390] ;  /* 0x0000e400ff1a7b82 */ /* 0x001e220000000a00 */
[----:B------:R-:W-:Y:S02]  /*02e0*/  PRMT R6, RZ, 0x7610, R6 ;  /* 0x00007610ff067816 */ /* 0x000fe40000000006 */
[----:B------:R-:W-:Y:S01]  /*02f0*/  @!P4 IMAD.WIDE.U32 R14, R11, 0x2, R14 ;  /* 0x000000020b0ec825 */ /* 0x000fe200078e000e */
[----:B------:R-:W-:-:S03]  /*0300*/  PRMT R9, RZ, 0x7610, R9 ;  /* 0x00007610ff097816 */ /* 0x000fc60000000009 */
[----:B------:R2:W5:Y:S01]  /*0310*/  @!P2 LDG.E.U16 R6, desc[UR4][R18.64] ;  /* 0x000000041206a981 */ /* 0x000562000c1e1500 */
[----:B------:R-:W3:Y:S03]  /*0320*/  LDC.64 R16, c[0x0][0x398] ;  /* 0x0000e600ff107b82 */ /* 0x000ee60000000a00 */
[----:B------:R-:W-:Y:S01]  /*0330*/  @!P1 IADD3 R29, PT, PT, R12, R13, RZ ;  /* 0x0000000d0c1d9210 */ /* 0x000fe20007ffe0ff */
[----:B------:R4:W5:Y:S01]  /*0340*/  @!P4 LDG.E.U16 R9, desc[UR4][R14.64] ;  /* 0x000000040e09c981 */ /* 0x000962000c1e1500 */
[----:B------:R-:W-:-:S04]  /*0350*/  @!P1 IADD3 R13, PT, PT, R13, 0x80, RZ ;  /* 0x000000800d0d9810 */ /* 0x000fc80007ffe0ff */
[----:B------:R-:W-:Y:S01]  /*0360*/  ISETP.GE.U32.AND P2, PT, R13, R0, PT ;  /* 0x000000000d00720c */ /* 0x000fe20003f46070 */
[----:B--2---:R-:W2:Y:S01]  /*0370*/  LDC.64 R18, c[0x0][0x390] ;  /* 0x0000e400ff127b82 */ /* 0x004ea20000000a00 */
[----:B------:R-:W-:Y:S01]  /*0380*/  PRMT R7, RZ, 0x7610, R7 ;  /* 0x00007610ff077816 */ /* 0x000fe20000000007 */
[----:B-1----:R-:W-:Y:S01]  /*0390*/  @!P4 IMAD.WIDE.U32 R20, R11, 0x2, R20 ;  /* 0x000000020b14c825 */ /* 0x002fe200078e0014 */
[----:B------:R-:W-:Y:S02]  /*03a0*/  PRMT R8, RZ, 0x7610, R8 ;  /* 0x00007610ff087816 */ /* 0x000fe40000000008 */
[----:B------:R-:W-:Y:S02]  /*03b0*/  PRMT R10, RZ, 0x7610, R10 ;  /* 0x00007610ff0a7816 */ /* 0x000fe4000000000a */
[----:B------:R1:W5:Y:S01]  /*03c0*/  @!P3 LDG.E.U16 R7, desc[UR4][R24.64] ;  /* 0x000000041807b981 */ /* 0x000362000c1e1500 */
[----:B----4-:R-:W4:Y:S01]  /*03d0*/  LDC.64 R14, c[0x0][0x398] ;  /* 0x0000e600ff0e7b82 */ /* 0x010f220000000a00 */
[----:B------:R-:W-:Y:S01]  /*03e0*/  PRMT R11, RZ, 0x7610, R11 ;  /* 0x00007610ff0b7816 */ /* 0x000fe2000000000b */
[C---:B0-----:R-:W-:Y:S01]  /*03f0*/  @!P1 IMAD.WIDE.U32 R26, R29.reuse, 0x2, R26 ;  /* 0x000000021d1a9825 */ /* 0x041fe200078e001a */
[----:B------:R0:W5:Y:S04]  /*0400*/  @!P3 LDG.E.U16 R8, desc[UR4][R22.64] ;  /* 0x000000041608b981 */ /* 0x000168000c1e1500 */
[----:B------:R2:W5:Y:S01]  /*0410*/  @!P4 LDG.E.U16 R10, desc[UR4][R20.64] ;  /* 0x00000004140ac981 */ /* 0x000562000c1e1500 */
[----:B---3--:R-:W-:Y:S01]  /*0420*/  @!P1 IMAD.WIDE.U32 R16, R29, 0x2, R16 ;  /* 0x000000021d109825 */ /* 0x008fe200078e0010 */
[----:B-1----:R-:W-:-:S02]  /*0430*/  PRMT R24, RZ, 0x7610, R24 ;  /* 0x00007610ff187816 */ /* 0x002fc40000000018 */
[----:B------:R-:W-:Y:S01]  /*0440*/  @!P2 IADD3 R25, PT, PT, R12, R13, RZ ;  /* 0x0000000d0c19a210 */ /* 0x000fe20007ffe0ff */
[----:B------:R-:W5:Y:S01]  /*0450*/  @!P1 LDG.E.U16 R11, desc[UR4][R26.64] ;  /* 0x000000041a0b9981 */ /* 0x000f62000c1e1500 */
[----:B0-----:R-:W0:Y:S01]  /*0460*/  LDC.64 R22, c[0x0][0x398] ;  /* 0x0000e600ff167b82 */ /* 0x001e220000000a00 */
[----:B------:R-:W-:Y:S02]  /*0470*/  @!P2 IADD3 R13, PT, PT, R13, 0x80, RZ ;  /* 0x000000800d0da810 */ /* 0x000fe40007ffe0ff */
[----:B------:R1:W5:Y:S05]  /*0480*/  @!P1 LDG.E.U16 R24, desc[UR4][R16.64] ;  /* 0x0000000410189981 */ /* 0x00036a000c1e1500 */
[----:B--2---:R-:W2:Y:S01]  /*0490*/  LDC.64 R20, c[0x0][0x390] ;  /* 0x0000e400ff147b82 */ /* 0x004ea20000000a00 */
[----:B------:R-:W-:Y:S01]  /*04a0*/  ISETP.GE.U32.AND P1, PT, R13, R0, PT ;  /* 0x000000000d00720c */ /* 0x000fe20003f26070 */
[----:B------:R-:W-:Y:S01]  /*04b0*/  @!P2 IMAD.WIDE.U32 R18, R25, 0x2, R18 ;  /* 0x000000021912a825 */ /* 0x000fe200078e0012 */
[----:B------:R-:W-:-:S03]  /*04c0*/  PRMT R28, RZ, 0x7610, R28 ;  /* 0x00007610ff1c7816 */ /* 0x000fc6000000001c */
[----:B----4-:R-:W-:Y:S02]  /*04d0*/  @!P2 IMAD.WIDE.U32 R14, R25, 0x2, R14 ;  /* 0x00000002190ea825 */ /* 0x010fe400078e000e */
[----:B-1----:R-:W1:Y:S01]  /*04e0*/  LDC.64 R16, c[0x0][0x390] ;  /* 0x0000e400ff107b82 */ /* 0x002e620000000a00 */
[----:B------:R3:W5:Y:S05]  /*04f0*/  @!P2 LDG.E.U16 R28, desc[UR4][R18.64] ;  /* 0x00000004121ca981 */ /* 0x00076a000c1e1500 */
[----:B------:R-:W-:Y:S02]  /*0500*/  @!P1 IADD3 R25, PT, PT, R12, R13, RZ ;  /* 0x0000000d0c199210 */ /* 0x000fe40007ffe0ff */
[----:B---3--:R-:W-:-:S03]  /*0510*/  PRMT R18, RZ, 0x7610, R18 ;  /* 0x00007610ff127816 */ /* 0x008fc60000000012 */
[----:B0-----:R-:W-:Y:S01]  /*0520*/  @!P1 IMAD.WIDE.U32 R22, R25, 0x2, R22 ;  /* 0x0000000219169825 */ /* 0x001fe200078e0016 */
[----:B------:R-:W-:-:S03]  /*0530*/  PRMT R19, RZ, 0x7610, R19 ;  /* 0x00007610ff137816 */ /* 0x000fc60000000013 */
[----:B--2---:R-:W-:-:S03]  /*0540*/  @!P1 IMAD.WIDE.U32 R20, R25, 0x2, R20 ;  /* 0x0000000219149825 */ /* 0x004fc600078e0014 */
[----:B------:R-:W5:Y:S04]  /*0550*/  @!P1 LDG.E.U16 R19, desc[UR4][R22.64] ;  /* 0x0000000416139981 */ /* 0x000f68000c1e1500 */
[----:B------:R-:W5:Y:S01]  /*0560*/  @!P1 LDG.E.U16 R18, desc[UR4][R20.64] ;  /* 0x0000000414129981 */ /* 0x000f62000c1e1500 */
[----:B------:R-:W-:-:S06]  /*0570*/  PRMT R13, RZ, 0x7610, R13 ;  /* 0x00007610ff0d7816 */ /* 0x000fcc000000000d */
[----:B------:R0:W5:Y:S02]  /*0580*/  @!P2 LDG.E.U16 R13, desc[UR4][R14.64] ;  /* 0x000000040e0da981 */ /* 0x000164000c1e1500 */
[----:B0-----:R-:W0:Y:S01]  /*0590*/  LDC.64 R14, c[0x0][0x398] ;  /* 0x0000e600ff0e7b82 */ /* 0x001e220000000a00 */
[----:B------:R-:W-:Y:S02]  /*05a0*/  @!P0 IADD3 R27, PT, PT, R12, R3, RZ ;  /* 0x000000030c1b8210 */ /* 0x000fe40007ffe0ff */
[----:B------:R-:W-:Y:S02]  /*05b0*/  PRMT R25, RZ, 0x7610, R25 ;  /* 0x00007610ff197816 */ /* 0x000fe40000000019 */
[----:B------:R-:W-:Y:S01]  /*05c0*/  PRMT R26, RZ, 0x7610, R26 ;  /* 0x00007610ff1a7816 */ /* 0x000fe2000000001a */
[----:B-1----:R-:W-:-:S05]  /*05d0*/  @!P0 IMAD.WIDE.U32 R16, R27, 0x2, R16 ;  /* 0x000000021b108825 */ /* 0x002fca00078e0010 */
[----:B------:R1:W5:Y:S01]  /*05e0*/  @!P0 LDG.E.U16 R25, desc[UR4][R16.64] ;  /* 0x0000000410198981 */ /* 0x000362000c1e1500 */
[----:B0-----:R-:W-:-:S05]  /*05f0*/  @!P0 IMAD.WIDE.U32 R14, R27, 0x2, R14 ;  /* 0x000000021b0e8825 */ /* 0x001fca00078e000e */
[----:B------:R1:W5:Y:S01]  /*0600*/  @!P0 LDG.E.U16 R26, desc[UR4][R14.64] ;  /* 0x000000040e1a8981 */ /* 0x000362000c1e1500 */
[----:B------:R-:W-:Y:S01]  /*0610*/  ISETP.GE.U32.AND P0, PT, R3, R0, PT ;  /* 0x000000000300720c */ /* 0x000fe20003f06070 */
[----:B------:R-:W-:-:S12]  /*0620*/  BSSY.RECONVERGENT B0, `(.L_x_893) ;  /* 0x000002c000007945 */ /* 0x000fd80003800200 */
[----:B-1----:R-:W-:Y:S05]  /*0630*/  @P0 BRA `(.L_x_894) ;  /* 0x0000000000a80947 */ /* 0x002fea0003800000 */
        /* <DEDUP_REMOVED lines=42> */
.L_x_894:
[----:B------:R-:W-:Y:S05]  /*08e0*/  BSYNC.RECONVERGENT B0 ;  /* 0x0000000000007941 */ /* 0x000fea0003800200 */
.L_x_893:
        /* <DEDUP_REMOVED lines=32> */
[----:B------:R-:W-:-:S05]  /*0af0*/  FSEL R21, R21, R14, P1 ;  /* 0x0000000e15157208 */ /* 0x000fca0000800000 */
        /* <DEDUP_REMOVED lines=13> */
.L_x_896:
[----:B------:R-:W-:Y:S05]  /*0bd0*/  BSYNC.RECONVERGENT B0 ;  /* 0x0000000000007941 */ /* 0x000fea0003800200 */
.L_x_895:
[----:B------:R-:W0:Y:S01]  /*0be0*/  @!P0 LDC.64 R14, c[0x0][0x388] ;  /* 0x0000e200ff0e8b82 */ /* 0x000e220000000a00 */
[C---:B------:R-:W-:Y:S01]  /*0bf0*/  IADD3 R21, PT, PT, R3.reuse, 0x100, RZ ;  /* 0x0000010003157810 */ /* 0x040fe20007ffe0ff */
[----:B------:R-:W-:Y:S01]  /*0c00*/  BSSY.RECONVERGENT B0, `(.L_x_897) ;  /* 0x0000039000007945 */ /* 0x000fe20003800200 */
[----:B------:R-:W-:Y:S02]  /*0c10*/  IADD3 R23, PT, PT, R3, 0x180, RZ ;  /* 0x0000018003177810 */ /* 0x000fe40007ffe0ff */
[-C--:B------:R-:W-:Y:S02]  /*0c20*/  ISETP.GE.U32.AND P6, PT, R21, R0.reuse, PT ;  /* 0x000000001500720c */ /* 0x080fe40003fc6070 */
[C---:B------:R-:W-:Y:S02]  /*0c30*/  IADD3 R21, PT, PT, R3.reuse, 0x280, RZ ;  /* 0x0000028003157810 */ /* 0x040fe40007ffe0ff */
[----:B-----5:R-:W-:Y:S02]  /*0c40*/  IADD3 R25, PT, PT, R3, 0x200, RZ ;  /* 0x0000020003197810 */ /* 0x020fe40007ffe0ff */
        /* <DEDUP_REMOVED lines=24> */
[----:B------:R-:W-:Y:S01]  /*0dd0*/  FSEL R22, -R25, -0.026868773624300956726, P6 ;  /* 0xbcdc1be719167808 */ /* 0x000fe20003000100 */
[C---:B------:R-:W-:Y:S02]  /*0de0*/  FADD.FTZ R25, -R20.reuse, -RZ ;  /* 0x800000ff14197221 */ /* 0x040fe40000010100 */
[C---:B------:R-:W-:Y:S01]  /*0df0*/  FFMA.FTZ R21, R20.reuse, R21, R23 ;  /* 0x0000001514157223 */ /* 0x040fe20000010017 */
[----:B------:R-:W-:Y:S02]  /*0e00*/  HFMA2 R23, -RZ, RZ, 1.5341796875, 81.5625 ;  /* 0x3e235519ff177431 */ /* 0x000fe400000001ff */
[----:B------:R-:W-:Y:S01]  /*0e10*/  FSEL R25, R25, R4, P6 ;  /* 0x0000000419197208 */ /* 0x000fe20003000000 */
[----:B------:R-:W-:Y:S01]  /*0e20*/  FFMA.FTZ R21, R20, R21, R22 ;  /* 0x0000001514157223 */ /* 0x000fe20000010016 */
[----:B------:R-:W-:-:S04]  /*0e30*/  MOV R22, 0x3f69b4f9 ;  /* 0x3f69b4f900167802 */ /* 0x000fc80000000f00 */
[----:B------:R-:W-:Y:S02]  /*0e40*/  FSEL R22, R22, -0.37612664699554443359, P6 ;  /* 0xbec093ac16167808 */ /* 0x000fe40003000000 */
[----:B------:R-:W-:-:S05]  /*0e50*/  FSEL R23, R23, 0.11284004896879196167, P6 ;  /* 0x3de718af17177808 */ /* 0x000fca0003000000 */
[----:B------:R-:W-:Y:S01]  /*0e60*/  FFMA.FTZ R21, R20, R21, R23 ;  /* 0x0000001514157223 */ /* 0x000fe20000010017 */
[----:B------:R-:W-:-:S03]  /*0e70*/  HFMA2 R23, -RZ, RZ, 1.7822265625, 0.000185489654541015625 ;  /* 0x3f210a14ff177431 */ /* 0x000fc600000001ff */
[----:B------:R-:W-:Y:S02]  /*0e80*/  FFMA.FTZ R21, R20, R21, R22 ;  /* 0x0000001514157223 */ /* 0x000fe40000010016 */
        /* <DEDUP_REMOVED lines=16> */
.L_x_898:
[----:B------:R-:W-:Y:S05]  /*0f90*/  BSYNC.RECONVERGENT B0 ;  /* 0x0000000000007941 */ /* 0x000fea0003800200 */
.L_x_897:
        /* <DEDUP_REMOVED lines=44> */
.L_x_900:
[----:B------:R-:W-:Y:S05]  /*1260*/  BSYNC.RECONVERGENT B0 ;  /* 0x0000000000007941 */ /* 0x000fea0003800200 */
.L_x_899:
        /* <DEDUP_REMOVED lines=44> */
.L_x_902:
[----:B------:R-:W-:Y:S05]  /*1530*/  BSYNC.RECONVERGENT B0 ;  /* 0x0000000000007941 */ /* 0x000fea0003800200 */
.L_x_901:
        /* <DEDUP_REMOVED lines=20> */
[----:B------:R-:W-:Y:S01]  /*1680*/  FFMA.FTZ R9, R8, R9, R20 ;  /* 0x0000000908097223 */ /* 0x000fe20000010014 */
[----:B------:R-:W-:Y:S01]  /*1690*/  FSEL R20, R22, -0.37612664699554443359, P1 ;  /* 0xbec093ac16147808 */ /* 0x000fe20000800000 */
[----:B------:R-:W-:Y:S01]  /*16a0*/  FADD.FTZ R22, -R8, -RZ ;  /* 0x800000ff08167221 */ /* 0x000fe20000010100 */
[----:B------:R-:W-:Y:S01]  /*16b0*/  FSEL R10, R21, 0.11284004896879196167, P1 ;  /* 0x3de718af150a7808 */ /* 0x000fe20000800000 */
[----:B------:R-:W-:-:S03]  /*16c0*/  HFMA2 R21, -RZ, RZ, 1.7822265625, 0.000185489654541015625 ;  /* 0x3f210a14ff157431 */ /* 0x000fc600000001ff */
[----:B------:R-:W-:Y:S01]  /*16d0*/  FSEL R22, R22, R7, P1 ;  /* 0x0000000716167208 */ /* 0x000fe20000800000 */
        /* <DEDUP_REMOVED lines=18> */
.L_x_904:
[----:B------:R-:W-:Y:S05]  /*1800*/  BSYNC.RECONVERGENT B0 ;  /* 0x0000000000007941 */ /* 0x000fea0003800200 */
.L_x_903:
        /* <DEDUP_REMOVED lines=44> */
.L_x_906:
[----:B------:R-:W-:Y:S05]  /*1ad0*/  BSYNC.RECONVERGENT B0 ;  /* 0x0000000000007941 */ /* 0x000fea0003800200 */
.L_x_905:
        /* <DEDUP_REMOVED lines=44> */
.L_x_908:
[----:B------:R-:W-:Y:S05]  /*1da0*/  BSYNC.RECONVERGENT B0 ;  /* 0x0000000000007941 */ /* 0x000fea0003800200 */
.L_x_907:
        /* <DEDUP_REMOVED lines=18> */
.L_x_911:
[----:B------:R-:W-:-:S13]  /*1ed0*/  ISETP.GE.U32.AND P0, PT, R3, R0, PT ;  /* 0x000000000300720c */ /* 0x000fda0003f06070 */
[----:B------:R-:W-:Y:S05]  /*1ee0*/  @P0 BRA `(.L_x_913) ;  /* 0x0000000000300947 */ /* 0x000fea0003800000 */
[----:B0-----:R-:W0:Y:S01]  /*1ef0*/  LDC.64 R10, c[0x0][0x388] ;  /* 0x0000e200ff0a7b82 */ /* 0x001e220000000a00 */
[----:B------:R-:W-:Y:S02]  /*1f00*/  IADD3 R13, PT, PT, R12, R3, RZ ;  /* 0x000000030c0d7210 */ /* 0x000fe40007ffe0ff */
[----:B------:R-:W-:-:S03]  /*1f10*/  IADD3 R3, PT, PT, R3, 0x80, RZ ;  /* 0x0000008003037810 */ /* 0x000fc60007ffe0ff */
[----:B0-----:R-:W-:-:S05]  /*1f20*/  IMAD.WIDE.U32 R10, R13, 0x2, R10 ;  /* 0x000000020d0a7825 */ /* 0x001fca00078e000a */
[----:B------:R1:W-:Y:S02]  /*1f30*/  STG.E.U16 desc[UR4][R10.64], R5 ;  /* 0x000000050a007986 */ /* 0x0003e4000c101504 */
.L_x_912:
[----:B------:R-:W-:-:S13]  /*1f40*/  ISETP.GE.U32.AND P0, PT, R3, R0, PT ;  /* 0x000000000300720c */ /* 0x000fda0003f06070 */
[----:B------:R-:W-:Y:S05]  /*1f50*/  @P0 BRA `(.L_x_914) ;  /* 0x0000000000340947 */ /* 0x000fea0003800000 */
[----:B-1----:R-:W1:Y:S01]  /*1f60*/  LDC.64 R4, c[0x0][0x388] ;  /* 0x0000e200ff047b82 */ /* 0x002e620000000a00 */
[----:B0-----:R-:W-:Y:S02]  /*1f70*/  IADD3 R11, PT, PT, R12, R3, RZ ;  /* 0x000000030c0b7210 */ /* 0x001fe40007ffe0ff */
[----:B------:R-:W-:-:S03]  /*1f80*/  IADD3 R3, PT, PT, R3, 0x80, RZ ;  /* 0x0000008003037810 */ /* 0x000fc60007ffe0ff */
[----:B-1----:R-:W-:-:S05]  /*1f90*/  IMAD.WIDE.U32 R4, R11, 0x2, R4 ;  /* 0x000000020b047825 */ /* 0x002fca00078e0004 */
[----:B------:R1:W-:Y:S02]  /*1fa0*/  STG.E.U16 desc[UR4][R4.64], R6 ;  /* 0x0000000604007986 */ /* 0x0003e4000c101504 */
.L_x_913:
        /* <DEDUP_REMOVED lines=8> */
.L_x_914:
[----:B------:R-:W-:Y:S05]  /*2030*/  BSYNC.RELIABLE B1 ;  /* 0x0000000000017941 */ /* 0x000fea0003800100 */
.L_x_910:
[----:B------:R-:W-:-:S13]  /*2040*/  ISETP.GE.U32.AND P0, PT, R3, R0, PT ;  /* 0x000000000300720c */ /* 0x000fda0003f06070 */
[----:B-12---:R-:W1:Y:S01]  /*2050*/  @!P0 LDC.64 R4, c[0x0][0x388] ;  /* 0x0000e200ff048b82 */ /* 0x006e620000000a00 */
[----:B------:R-:W-:Y:S02]  /*2060*/  @!P0 IADD3 R7, PT, PT, R12, R3, RZ ;  /* 0x000000030c078210 */ /* 0x000fe40007ffe0ff */
[----:B------:R-:W-:-:S03]  /*2070*/  @!P0 IADD3 R3, PT, PT, R3, 0x80, RZ ;  /* 0x0000008003038810 */ /* 0x000fc60007ffe0ff */
[----:B-1----:R-:W-:-:S05]  /*2080*/  @!P0 IMAD.WIDE.U32 R4, R7, 0x2, R4 ;  /* 0x0000000207048825 */ /* 0x002fca00078e0004 */
[----:B------:R2:W-:Y:S02]  /*2090*/  @!P0 STG.E.U16 desc[UR4][R4.64], R8 ;  /* 0x0000000804008986 */ /* 0x0005e4000c101504 */
.L_x_915:
[----:B------:R-:W-:Y:S05]  /*20a0*/  BSYNC.RECONVERGENT B0 ;  /* 0x0000000000007941 */ /* 0x000fea0003800200 */
.L_x_909:
        /* <DEDUP_REMOVED lines=8> */
.L_x_892:
[----:B------:R-:W0:Y:S01]  /*2130*/  S2R R8, SR_TID.X ;  /* 0x0000000000087919 */ /* 0x000e220000002100 */
[----:B------:R-:W1:Y:S02]  /*2140*/  LDC.64 R2, c[0x0][0x398] ;  /* 0x0000e600ff027b82 */ /* 0x000e640000000a00 */
[----:B-1----:R-:W-:-:S04]  /*2150*/  IMAD.WIDE.U32 R2, R12, 0x2, R2 ;  /* 0x000000020c027825 */ /* 0x002fc800078e0002 */
[----:B0-----:R-:W-:-:S05]  /*2160*/  IMAD.WIDE.U32 R4, R8, 0x8, R2 ;  /* 0x0000000808047825 */ /* 0x001fca00078e0002 */
[----:B------:R-:W2:Y:S04]  /*2170*/  LDG.E.64 R2, desc[UR4][R4.64] ;  /* 0x0000000404027981 */ /* 0x000ea8000c1e1b00 */
[----:B------:R-:W3:Y:S01]  /*2180*/  LDG.E.64 R14, desc[UR4][R4.64+0x400] ;  /* 0x00040004040e7981 */ /* 0x000ee2000c1e1b00 */
[----:B------:R-:W-:Y:S01]  /*2190*/  HFMA2 R28, -RZ, RZ, 0.61474609375, 16.90625 ;  /* 0x38eb4c3aff1c7431 */ /* 0x000fe200000001ff */
[----:B------:R-:W-:Y:S01]  /*21a0*/  MOV R23, 0x3aae005b ;  /* 0x3aae005b00177802 */ /* 0x000fe20000000f00 */
[----:B------:R-:W-:Y:S01]  /*21b0*/  HFMA2 R19, -RZ, RZ, 1.0087890625, -0.000686168670654296875 ;  /* 0x3c09919fff137431 */ /* 0x000fe200000001ff */
[----:B--2---:R-:W-:Y:S02]  /*21c0*/  SHF.L.U32 R6, R2, 0x10, RZ ;  /* 0x0000001002067819 */ /* 0x004fe400000006ff */
[----:B------:R-:W-:-:S02]  /*21d0*/  SHF.L.U32 R21, R3, 0x10, RZ ;  /* 0x0000001003157819 */ /* 0x000fc400000006ff */
[----:B------:R-:W-:Y:S01]  /*21e0*/  PRMT R2, R2, 0x7632, R2 ;  /* 0x0000763202027816 */ /* 0x000fe20000000002 */
[----:B------:R-:W-:Y:S01]  /*21f0*/  FMUL.FTZ R9, R6, 0.70710676908493041992 ;  /* 0x3f3504f306097820 */ /* 0x000fe20000410000 */
[----:B---3--:R-:W-:Y:S01]  /*2200*/  PRMT R26, R14, 0x7632, R26 ;  /* 0x000076320e1a7816 */ /* 0x008fe2000000001a */
[----:B------:R-:W-:Y:S01]  /*2210*/  FMUL.FTZ R13, R21, 0.70710676908493041992 ;  /* 0x3f3504f3150d7820 */ /* 0x000fe20000410000 */
[----:B------:R-:W-:Y:S01]  /*2220*/  SHF.L.U32 R2, R2, 0x10, RZ ;  /* 0x0000001002027819 */ /* 0x000fe200000006ff */
[C---:B------:R-:W-:Y:S01]  /*2230*/  FADD.FTZ R7, |R9|.reuse, -RZ ;  /* 0x800000ff09077221 */ /* 0x040fe20000010200 */
[----:B------:R-:W-:Y:S01]  /*2240*/  FSETP.GE.FTZ.AND P0, PT, |R9|, 1.0029599666595458984, PT ;  /* 0x3f8060fe0900780b */ /* 0x000fe20003f16200 */
[C---:B------:R-:W-:Y:S01]  /*2250*/  FADD.FTZ R0, |R13|.reuse, -RZ ;  /* 0x800000ff0d007221 */ /* 0x040fe20000010200 */
[----:B------:R-:W-:Y:S01]  /*2260*/  FSETP.GE.FTZ.AND P2, PT, |R13|, 1.0029599666595458984, PT ;  /* 0x3f8060fe0d00780b */ /* 0x000fe20003f56200 */
[----:B------:R-:W-:Y:S01]  /*2270*/  FMUL.FTZ R10, R2, 0.70710676908493041992 ;  /* 0x3f3504f3020a7820 */ /* 0x000fe20000410000 */
[----:B------:R-:W-:-:S02]  /*2280*/  FSEL R4, R28, 8.4834944573231041431e-05, P0 ;  /* 0x38b1e96a1c047808 */ /* 0x000fc40000000000 */
[C---:B------:R-:W-:Y:S02]  /*2290*/  FSEL R16, -R23.reuse, -0.00082130916416645050049, P0 ;  /* 0xba574d2017107808 */ /* 0x040fe40000000100 */
[----:B------:R-:W-:Y:S02]  /*22a0*/  FSETP.GE.FTZ.AND P1, PT, |R10|, 1.0029599666595458984, PT ;  /* 0x3f8060fe0a00780b */ /* 0x000fe40003f36200 */
[C---:B------:R-:W-:Y:S02]  /*22b0*/  FSEL R17, R28.reuse, 8.4834944573231041431e-05, P2 ;  /* 0x38b1e96a1c117808 */ /* 0x040fe40001000000 */
[----:B------:R-:W-:Y:S01]  /*22c0*/  FSEL R25, -R23, -0.00082130916416645050049, P2 ;  /* 0xba574d2017197808 */ /* 0x000fe20001000100 */
[----:B------:R-:W-:Y:S01]  /*22d0*/  @!P0 FMUL.FTZ R7, R9, R9 ;  /* 0x0000000909078220 */ /* 0x000fe20000410000 */
[----:B------:R-:W-:Y:S01]  /*22e0*/  FSEL R20, R19, 0.0052134888246655464172, P0 ;  /* 0x3baad5ea13147808 */ /* 0x000fe20000000000 */
[----:B------:R-:W-:Y:S01]  /*22f0*/  @!P2 FMUL.FTZ R0, R13, R13 ;  /* 0x0000000d0d00a220 */ /* 0x000fe20000410000 */
[----:B------:R-:W-:Y:S01]  /*2300*/  FSEL R5, R28, 8.4834944573231041431e-05, P1 ;  /* 0x38b1e96a1c057808 */ /* 0x000fe20000800000 */
[----:B------:R-:W-:Y:S01]  /*2310*/  FFMA.FTZ R18, R7, R4, R16 ;  /* 0x0000000407127223 */ /* 0x000fe20000010010 */
[----:B------:R-:W-:Y:S01]  /*2320*/  MOV R16, 0x3d24d99a ;  /* 0x3d24d99a00107802 */ /* 0x000fe20000000f00 */
[C---:B------:R-:W-:Y:S01]  /*2330*/  FADD.FTZ R4, |R10|.reuse, -RZ ;  /* 0x800000ff0a047221 */ /* 0x040fe20000010200 */
[----:B------:R-:W-:Y:S01]  /*2340*/  FSEL R11, -R23, -0.00082130916416645050049, P1 ;  /* 0xba574d20170b7808 */ /* 0x000fe20000800100 */
[----:B------:R-:W-:Y:S01]  /*2350*/  @!P1 FMUL.FTZ R4, R10, R10 ;  /* 0x0000000a0a049220 */ /* 0x000fe20000410000 */
[----:B------:R-:W-:Y:S01]  /*2360*/  FSEL R27, R19, 0.0052134888246655464172, P2 ;  /* 0x3baad5ea131b7808 */ /* 0x000fe20001000000 */
[----:B------:R-:W-:Y:S01]  /*2370*/  FFMA.FTZ R17, R0, R17, R25 ;  /* 0x0000001100117223 */ /* 0x000fe20000010019 */
[----:B------:R-:W-:Y:S01]  /*2380*/  FFMA.FTZ R20, R7, R18, R20 ;  /* 0x0000001207147223 */ /* 0x000fe20000010014 */
[----:B------:R-:W-:Y:S01]  /*2390*/  HFMA2 R18, -RZ, RZ, 1.5341796875, 81.5625 ;  /* 0x3e235519ff127431 */ /* 0x000fe200000001ff */
[----:B------:R-:W-:Y:S01]  /*23a0*/  FSEL R25, -R16, -0.026868773624300956726, P2 ;  /* 0xbcdc1be710197808 */ /* 0x000fe20001000100 */
[----:B------:R-:W-:Y:S01]  /*23b0*/  FFMA.FTZ R5, R4, R5, R11 ;  /* 0x0000000504057223 */ /* 0x000fe2000001000b */
[----:B------:R-:W-:Y:S01]  /*23c0*/  FFMA.FTZ R17, R0, R17, R27 ;  /* 0x0000001100117223 */ /* 0x000fe2000001001b */
[----:B------:R-:W-:-:S02]  /*23d0*/  FSEL R11, R19, 0.0052134888246655464172, P1 ;  /* 0x3baad5ea130b7808 */ /* 0x000fc40000800000 */
[----:B------:R-:W-:Y:S01]  /*23e0*/  FSEL R22, -R16, -0.026868773624300956726, P0 ;  /* 0xbcdc1be710167808 */ /* 0x000fe20000000100 */
[----:B------:R-:W-:Y:S01]  /*23f0*/  FFMA.FTZ R25, R0, R17, R25 ;  /* 0x0000001100197223 */ /* 0x000fe20000010019 */
[----:B------:R-:W-:Y:S01]  /*2400*/  FSEL R17, -R16, -0.026868773624300956726, P1 ;  /* 0xbcdc1be710117808 */ /* 0x000fe20000800100 */
[----:B------:R-:W-:Y:S01]  /*2410*/  FFMA.FTZ R5, R4, R5, R11 ;  /* 0x0000000504057223 */ /* 0x000fe2000001000b */
[----:B------:R-:W-:Y:S01]  /*2420*/  MOV R11, 0x3f69b4f9 ;  /* 0x3f69b4f9000b7802 */ /* 0x000fe20000000f00 */
[C---:B------:R-:W-:Y:S01]  /*2430*/  FFMA.FTZ R20, R7.reuse, R20, R22 ;  /* 0x0000001407147223 */ /* 0x040fe20000010016 */
[----:B------:R-:W-:Y:S01]  /*2440*/  FSEL R22, R18, 0.11284004896879196167, P0 ;  /* 0x3de718af12167808 */ /* 0x000fe20000000000 */
[----:B------:R-:W-:Y:S01]  /*2450*/  FFMA.FTZ R17, R4, R5, R17 ;  /* 0x0000000504117223 */ /* 0x000fe20000010011 */
[----:B------:R-:W-:Y:S01]  /*2460*/  HFMA2 R5, -RZ, RZ, 1.7822265625, 0.000185489654541015625 ;  /* 0x3f210a14ff057431 */ /* 0x000fe200000001ff */
[----:B------:R-:W-:Y:S02]  /*2470*/  FSEL R27, R18, 0.11284004896879196167, P2 ;  /* 0x3de718af121b7808 */ /* 0x000fe40001000000 */
[----:B------:R-:W-:Y:S01]  /*2480*/  FFMA.FTZ R20, R7, R20, R22 ;  /* 0x0000001407147223 */ /* 0x000fe20000010016 */
[----:B------:R-:W-:-:S02]  /*2490*/  FSEL R22, R11, -0.37612664699554443359, P0 ;  /* 0xbec093ac0b167808 */ /* 0x000fc40000000000 */
[C---:B------:R-:W-:Y:S01]  /*24a0*/  FFMA.FTZ R25, R0.reuse, R25, R27 ;  /* 0x0000001900197223 */ /* 0x040fe2000001001b */
[----:B------:R-:W-:Y:S02]  /*24b0*/  FSEL R27, R11, -0.37612664699554443359, P2 ;  /* 0xbec093ac0b1b7808 */ /* 0x000fe40001000000 */
[----:B------:R-:W-:Y:S01]  /*24c0*/  FFMA.FTZ R20, R7, R20, R22 ;  /* 0x0000001407147223 */ /* 0x000fe20000010016 */
[C---:B------:R-:W-:Y:S02]  /*24d0*/  FSEL R22, R5.reuse, 0.12837915122509002686, P0 ;  /* 0x3e0375d305167808 */ /* 0x040fe40000000000 */
[----:B------:R-:W-:Y:S01]  /*24e0*/  FSEL R29, R5, 0.12837915122509002686, P2 ;  /* 0x3e0375d3051d7808 */ /* 0x000fe20001000000 */
[----:B------:R-:W-:Y:S01]  /*24f0*/  FFMA.FTZ R25, R0, R25, R27 ;  /* 0x0000001900197223 */ /* 0x000fe2000001001b */
[----:B------:R-:W-:Y:S01]  /*2500*/  FSEL R27, R18, 0.11284004896879196167, P1 ;  /* 0x3de718af121b7808 */ /* 0x000fe20000800000 */
[C---:B------:R-:W-:Y:S01]  /*2510*/  FFMA.FTZ R20, R7.reuse, R20, R22 ;  /* 0x0000001407147223 */ /* 0x040fe20000010016 */
[----:B------:R-:W-:Y:S01]  /*2520*/  FADD.FTZ R22, -R7, -RZ ;  /* 0x800000ff07167221 */ /* 0x000fe20000010100 */
[----:B------:R-:W-:Y:S01]  /*2530*/  FFMA.FTZ R7, R0, R25, R29 ;  /* 0x0000001900077223 */ /* 0x000fe2000001001d */
[----:B------:R-:W-:Y:S01]  /*2540*/  FSEL R25, R11, -0.37612664699554443359, P1 ;  /* 0xbec093ac0b197808 */ /* 0x000fe20000800000 */
[----:B------:R-:W-:Y:S01]  /*2550*/  FFMA.FTZ R27, R4, R17, R27 ;  /* 0x00000011041b7223 */ /* 0x000fe2000001001b */
[----:B------:R-:W-:-:S02]  /*2560*/  SHF.L.U32 R26, R26, 0x10, RZ ;  /* 0x000000101a1a7819 */ /* 0x000fc400000006ff */
[----:B------:R-:W-:Y:S01]  /*2570*/  FSEL R17, R22, R9, P0 ;  /* 0x0000000916117208 */ /* 0x000fe20000000000 */
[----:B------:R-:W-:Y:S01]  /*2580*/  FADD.FTZ R22, -R0, -RZ ;  /* 0x800000ff00167221 */ /* 0x000fe20000010100 */
[----:B------:R-:W-:Y:S01]  /*2590*/  FFMA.FTZ R25, R4, R27, R25 ;  /* 0x0000001b04197223 */ /* 0x000fe20000010019 */
[----:B------:R-:W-:Y:S02]  /*25a0*/  FSEL R27, R5, 0.12837915122509002686, P1 ;  /* 0x3e0375d3051b7808 */ /* 0x000fe40000800000 */
[----:B------:R-:W-:Y:S01]  /*25b0*/  FFMA.FTZ R0, R20, R17, R17 ;  /* 0x0000001114007223 */ /* 0x000fe20000010011 */
[----:B------:R-:W-:Y:S02]  /*25c0*/  FSEL R22, R22, R13, P2 ;  /* 0x0000000d16167208 */ /* 0x000fe40001000000 */
[C-C-:B------:R-:W-:Y:S01]  /*25d0*/  FFMA.FTZ R20, R4.reuse, R25, R27.reuse ;  /* 0x0000001904147223 */ /* 0x140fe2000001001b */
[----:B------:R-:W-:Y:S01]  /*25e0*/  FADD.FTZ R25, -R4, -RZ ;  /* 0x800000ff04197221 */ /* 0x000fe20000010100 */
[----:B------:R-:W-:Y:S01]  /*25f0*/  PRMT R27, R3, 0x7632, R27 ;  /* 0x00007632031b7816 */ /* 0x000fe2000000001b */
[----:B------:R-:W-:Y:S01]  /*2600*/  FFMA.FTZ R7, R7, R22, R22 ;  /* 0x0000001607077223 */ /* 0x000fe20000010016 */
[----:B------:R-:W0:Y:S02]  /*2610*/  @P0 MUFU.EX2 R17, R0 ;  /* 0x0000000000110308 */ /* 0x000e240000000800 */
[----:B------:R-:W-:-:S02]  /*2620*/  FSEL R25, R25, R10, P1 ;  /* 0x0000000a19197208 */ /* 0x000fc40000800000 */
[----:B------:R-:W-:-:S03]  /*2630*/  SHF.L.U32 R27, R27, 0x10, RZ ;  /* 0x000000101b1b7819 */ /* 0x000fc600000006ff */
[----:B------:R-:W-:Y:S01]  /*2640*/  FFMA.FTZ R4, R20, R25, R25 ;  /* 0x0000001914047223 */ /* 0x000fe20000010019 */
[----:B------:R-:W1:Y:S01]  /*2650*/  @P2 MUFU.EX2 R22, R7 ;  /* 0x0000000700162308 */ /* 0x000e620000000800 */
[----:B------:R-:W-:-:S05]  /*2660*/  FMUL.FTZ R3, R27, 0.70710676908493041992 ;  /* 0x3f3504f31b037820 */ /* 0x000fca0000410000 */
[----:B------:R-:W-:Y:S02]  /*2670*/  FSETP.GE.FTZ.AND P3, PT, |R3|, 1.0029599666595458984, PT ;  /* 0x3f8060fe0300780b */ /* 0x000fe40003f76200 */
[----:B------:R-:W2:Y:S01]  /*2680*/  @P1 MUFU.EX2 R20, R4 ;  /* 0x0000000400141308 */ /* 0x000ea20000000800 */
[----:B0-----:R-:W-:Y:S01]  /*2690*/  @P0 FADD.FTZ R24, -R17, 1 ;  /* 0x3f80000011180421 */ /* 0x001fe20000010100 */
[----:B------:R-:W-:Y:S01]  /*26a0*/  FADD.FTZ R17, |R3|, -RZ ;  /* 0x800000ff03117221 */ /* 0x000fe20000010200 */
[----:B------:R-:W-:-:S03]  /*26b0*/  FSEL R25, R5, 0.12837915122509002686, P3 ;  /* 0x3e0375d305197808 */ /* 0x000fc60001800000 */
[----:B------:R-:W-:Y:S02]  /*26c0*/  @P0 LOP3.LUT R0, R24, 0x80000000, R9, 0xb8, !PT ;  /* 0x8000000018000812 */ /* 0x000fe400078eb809 */
[----:B------:R-:W-:Y:S01]  /*26d0*/  FSEL R24, -R23, -0.00082130916416645050049, P3 ;  /* 0xba574d2017187808 */ /* 0x000fe20001800100 */
[----:B-1----:R-:W-:Y:S01]  /*26e0*/  @P2 FADD.FTZ R22, -R22, 1 ;  /* 0x3f80000016162421 */ /* 0x002fe20000010100 */
[----:B------:R-:W-:Y:S01]  /*26f0*/  SHF.L.U32 R9, R14, 0x10, RZ ;  /* 0x000000100e097819 */ /* 0x000fe200000006ff */
[----:B------:R-:W-:Y:S01]  /*2700*/  @!P3 FMUL.FTZ R17, R3, R3 ;  /* 0x000000030311b220 */ /* 0x000fe20000410000 */
[----:B------:R-:W-:Y:S02]  /*2710*/  FMUL.FTZ R14, R26, 0.70710676908493041992 ;  /* 0x3f3504f31a0e7820 */ /* 0x000fe40000410000 */
[----:B------:R-:W-:Y:S02]  /*2720*/  @P2 LOP3.LUT R7, R22, 0x80000000, R13, 0xb8, !PT ;  /* 0x8000000016072812 */ /* 0x000fe400078eb80d */
[----:B------:R-:W-:Y:S01]  /*2730*/  FSEL R22, R28, 8.4834944573231041431e-05, P3 ;  /* 0x38b1e96a1c167808 */ /* 0x000fe20001800000 */
[----:B--2---:R-:W-:Y:S01]  /*2740*/  @P1 FADD.FTZ R13, -R20, 1 ;  /* 0x3f800000140d1421 */ /* 0x004fe20000010100 */
[----:B------:R-:W-:-:S03]  /*2750*/  FSEL R20, R19, 0.0052134888246655464172, P3 ;  /* 0x3baad5ea13147808 */ /* 0x000fc60001800000 */
[----:B------:R-:W-:Y:S01]  /*2760*/  FFMA.FTZ R22, R17, R22, R24 ;  /* 0x0000001611167223 */ /* 0x000fe20000010018 */
[----:B------:R-:W-:Y:S01]  /*2770*/  @P1 LOP3.LUT R4, R13, 0x80000000, R10, 0xb8, !PT ;  /* 0x800000000d041812 */ /* 0x000fe200078eb80a */
[----:B------:R-:W-:Y:S01]  /*2780*/  FMUL.FTZ R10, R9, 0.70710676908493041992 ;  /* 0x3f3504f3090a7820 */ /* 0x000fe20000410000 */
[----:B------:R-:W-:Y:S01]  /*2790*/  FSEL R13, -R16, -0.026868773624300956726, P3 ;  /* 0xbcdc1be7100d7808 */ /* 0x000fe20001800100 */
[C---:B------:R-:W-:Y:S01]  /*27a0*/  FFMA.FTZ R20, R17.reuse, R22, R20 ;  /* 0x0000001611147223 */ /* 0x040fe20000010014 */
[----:B------:R-:W-:Y:S02]  /*27b0*/  FSEL R22, R18, 0.11284004896879196167, P3 ;  /* 0x3de718af12167808 */ /* 0x000fe40001800000 */
[----:B------:R-:W-:Y:S01]  /*27c0*/  FSETP.GE.FTZ.AND P0, PT, |R10|, 1.0029599666595458984, PT ;  /* 0x3f8060fe0a00780b */ /* 0x000fe20003f16200 */
[----:B------:R-:W-:Y:S01]  /*27d0*/  FFMA.FTZ R20, R17, R20, R13 ;  /* 0x0000001411147223 */ /* 0x000fe2000001000d */
[----:B------:R-:W-:Y:S02]  /*27e0*/  FSEL R13, R11, -0.37612664699554443359, P3 ;  /* 0xbec093ac0b0d7808 */ /* 0x000fe40001800000 */
[----:B------:R-:W-:Y:S01]  /*27f0*/  FSETP.GE.FTZ.AND P1, PT, |R14|, 1.0029599666595458984, PT ;  /* 0x3f8060fe0e00780b */ /* 0x000fe20003f36200 */
[----:B------:R-:W-:Y:S01]  /*2800*/  FFMA.FTZ R20, R17, R20, R22 ;  /* 0x0000001411147223 */ /* 0x000fe20000010016 */
[----:B------:R-:W-:-:S03]  /*2810*/  FSEL R22, -R23, -0.00082130916416645050049, P0 ;  /* 0xba574d2017167808 */ /* 0x000fc60000000100 */
[----:B------:R-:W-:Y:S01]  /*2820*/  FFMA.FTZ R20, R17, R20, R13 ;  /* 0x0000001411147223 */ /* 0x000fe2000001000d */
[----:B------:R-:W-:-:S03]  /*2830*/  FADD.FTZ R13, |R10|, -RZ ;  /* 0x800000ff0a0d7221 */ /* 0x000fc60000010200 */
        /* <DEDUP_REMOVED lines=10> */
[----:B------:R-:W-:-:S05]  /*28e0*/  FSEL R25, R11, -0.37612664699554443359, P0 ;  /* 0xbec093ac0b197808 */ /* 0x000fca0000000000 */
[----:B------:R-:W-:Y:S01]  /*28f0*/  FFMA.FTZ R22, R13, R20, R25 ;  /* 0x000000140d167223 */ /* 0x000fe20000010019 */
[----:B------:R-:W-:Y:S01]  /*2900*/  FADD.FTZ R20, -R17, -RZ ;  /* 0x800000ff11147221 */ /* 0x000fe20000010100 */
[----:B------:R-:W-:-:S04]  /*2910*/  FSEL R17, R5, 0.12837915122509002686, P0 ;  /* 0x3e0375d305117808 */ /* 0x000fc80000000000 */
[----:B------:R-:W-:Y:S01]  /*2920*/  FSEL R25, R20, R3, P3 ;  /* 0x0000000314197208 */ /* 0x000fe20001800000 */
[C---:B------:R-:W-:Y:S01]  /*2930*/  FFMA.FTZ R17, R13.reuse, R22, R17 ;  /* 0x000000160d117223 */ /* 0x040fe20000010011 */
[----:B------:R-:W-:-:S03]  /*2940*/  FADD.FTZ R13, -R13, -RZ ;  /* 0x800000ff0d0d7221 */ /* 0x000fc60000010100 */
[----:B------:R-:W-:Y:S01]  /*2950*/  FFMA.FTZ R24, R24, R25, R25 ;  /* 0x0000001918187223 */ /* 0x000fe20000010019 */
[----:B------:R-:W-:Y:S02]  /*2960*/  FSEL R25, R18, 0.11284004896879196167, P1 ;  /* 0x3de718af12197808 */ /* 0x000fe40000800000 */
[----:B------:R-:W-:Y:S01]  /*2970*/  FSEL R22, R13, R10, P0 ;  /* 0x0000000a0d167208 */ /* 0x000fe20000000000 */
[----:B------:R-:W0:Y:S04]  /*2980*/  @P3 MUFU.EX2 R20, R24 ;  /* 0x0000001800143308 */ /* 0x000e280000000800 */
[----:B------:R-:W-:Y:S01]  /*2990*/  FFMA.FTZ R13, R17, R22, R22 ;  /* 0x00000016110d7223 */ /* 0x000fe20000010016 */
[----:B------:R-:W-:-:S03]  /*29a0*/  FSEL R22, R11, -0.37612664699554443359, P1 ;  /* 0xbec093ac0b167808 */ /* 0x000fc60000800000 */
[----:B------:R-:W1:Y:S01]  /*29b0*/  @P0 MUFU.EX2 R17, R13 ;  /* 0x0000000d00110308 */ /* 0x000e620000000800 */
[----:B0-----:R-:W-:-:S05]  /*29c0*/  @P3 FADD.FTZ R20, -R20, 1 ;  /* 0x3f80000014143421 */ /* 0x001fca0000010100 */
[----:B------:R-:W-:Y:S01]  /*29d0*/  @P3 LOP3.LUT R24, R20, 0x80000000, R3, 0xb8, !PT ;  /* 0x8000000014183812 */ /* 0x000fe200078eb803 */
[C---:B------:R-:W-:Y:S01]  /*29e0*/  FADD.FTZ R3, |R14|.reuse, -RZ ;  /* 0x800000ff0e037221 */ /* 0x040fe20000010200 */
[----:B------:R-:W-:Y:S01]  /*29f0*/  FSEL R20, -R23, -0.00082130916416645050049, P1 ;  /* 0xba574d2017147808 */ /* 0x000fe20000800100 */
[----:B-1----:R-:W-:Y:S01]  /*2a00*/  @P0 FADD.FTZ R17, -R17, 1 ;  /* 0x3f80000011110421 */ /* 0x002fe20000010100 */
[----:B------:R-:W-:-:S04]  /*2a10*/  @!P1 FMUL.FTZ R3, R14, R14 ;  /* 0x0000000e0e039220 */ /* 0x000fc80000410000 */
[----:B------:R-:W-:Y:S02]  /*2a20*/  @P0 LOP3.LUT R13, R17, 0x80000000, R10, 0xb8, !PT ;  /* 0x80000000110d0812 */ /* 0x000fe400078eb80a */
[----:B------:R-:W-:Y:S02]  /*2a30*/  FSEL R10, R28, 8.4834944573231041431e-05, P1 ;  /* 0x38b1e96a1c0a7808 */ /* 0x000fe40000800000 */
[----:B------:R-:W-:-:S03]  /*2a40*/  FSEL R17, R19, 0.0052134888246655464172, P1 ;  /* 0x3baad5ea13117808 */ /* 0x000fc60000800000 */
[----:B------:R-:W-:-:S04]  /*2a50*/  FFMA.FTZ R10, R3, R10, R20 ;  /* 0x0000000a030a7223 */ /* 0x000fc80000010014 */
[----:B------:R-:W-:Y:S01]  /*2a60*/  FFMA.FTZ R10, R3, R10, R17 ;  /* 0x0000000a030a7223 */ /* 0x000fe20000010011 */
[----:B------:R-:W-:-:S05]  /*2a70*/  FSEL R17, -R16, -0.026868773624300956726, P1 ;  /* 0xbcdc1be710117808 */ /* 0x000fca0000800100 */
[----:B------:R-:W-:Y:S01]  /*2a80*/  FFMA.FTZ R10, R3, R10, R17 ;  /* 0x0000000a030a7223 */ /* 0x000fe20000010011 */
[----:B------:R-:W-:-:S03]  /*2a90*/  FMUL.FTZ R17, R6, -0.5 ;  /* 0xbf00000006117820 */ /* 0x000fc60000410000 */
[--C-:B------:R-:W-:Y:S01]  /*2aa0*/  FFMA.FTZ R20, R3, R10, R25.reuse ;  /* 0x0000000a03147223 */ /* 0x100fe20000010019 */
[----:B------:R-:W-:Y:S01]  /*2ab0*/  FMUL.FTZ R17, R6, R17 ;  /* 0x0000001106117220 */ /* 0x000fe20000410000 */
[----:B------:R-:W-:Y:S02]  /*2ac0*/  PRMT R25, R15, 0x7632, R25 ;  /* 0x000076320f197816 */ /* 0x000fe40000000019 */
[----:B------:R-:W-:Y:S01]  /*2ad0*/  FFMA.FTZ R20, R3, R20, R22 ;  /* 0x0000001403147223 */ /* 0x000fe20000010016 */
[----:B------:R-:W-:Y:S01]  /*2ae0*/  FMUL.FTZ R10, R17, 1.4426950216293334961 ;  /* 0x3fb8aa3b110a7820 */ /* 0x000fe20000410000 */
[----:B------:R-:W-:Y:S02]  /*2af0*/  FSEL R17, R5, 0.12837915122509002686, P1 ;  /* 0x3e0375d305117808 */ /* 0x000fe40000800000 */
[----:B------:R-:W-:-:S03]  /*2b00*/  SHF.L.U32 R25, R25, 0x10, RZ ;  /* 0x0000001019197819 */ /* 0x000fc600000006ff */
[----:B------:R-:W0:Y:S01]  /*2b10*/  MUFU.EX2 R10, R10 ;  /* 0x0000000a000a7308 */ /* 0x000e220000000800 */
[C---:B------:R-:W-:Y:S01]  /*2b20*/  FFMA.FTZ R20, R3.reuse, R20, R17 ;  /* 0x0000001403147223 */ /* 0x040fe20000010011 */
[----:B------:R-:W-:-:S05]  /*2b30*/  FADD.FTZ R3, -R3, -RZ ;  /* 0x800000ff03037221 */ /* 0x000fca0000010100 */
[----:B------:R-:W-:-:S05]  /*2b40*/  FSEL R3, R3, R14, P1 ;  /* 0x0000000e03037208 */ /* 0x000fca0000800000 */
[----:B------:R-:W-:-:S04]  /*2b50*/  FFMA.FTZ R20, R20, R3, R3 ;  /* 0x0000000314147223 */ /* 0x000fc80000010003 */
[----:B------:R-:W1:Y:S01]  /*2b60*/  @P1 MUFU.EX2 R17, R20 ;  /* 0x0000001400111308 */ /* 0x000e620000000800 */
[----:B0-----:R-:W-:Y:S01]  /*2b70*/  FMUL.FTZ R3, R10, 0.3989422917366027832 ;  /* 0x3ecc422a0a037820 */ /* 0x001fe20000410000 */
[----:B------:R-:W-:Y:S01]  /*2b80*/  SHF.L.U32 R10, R15, 0x10, RZ ;  /* 0x000000100f0a7819 */ /* 0x000fe200000006ff */
[----:B------:R-:W-:Y:S01]  /*2b90*/  FADD.FTZ R15, R4, 1 ;  /* 0x3f800000040f7421 */ /* 0x000fe20000010000 */
[----:B------:R-:W-:Y:S01]  /*2ba0*/  FMUL.FTZ R4, R25, 0.70710676908493041992 ;  /* 0x3f3504f319047820 */ /* 0x000fe20000410000 */
[----:B------:R-:W-:Y:S01]  /*2bb0*/  FMUL.FTZ R6, R6, R3 ;  /* 0x0000000306067220 */ /* 0x000fe20000410000 */
[----:B------:R-:W-:-:S04]  /*2bc0*/  FMUL.FTZ R3, R2, -0.5 ;  /* 0xbf00000002037820 */ /* 0x000fc80000410000 */
[----:B------:R-:W-:-:S04]  /*2bd0*/  FMUL.FTZ R3, R2, R3 ;  /* 0x0000000302037220 */ /* 0x000fc80000410000 */
[----:B------:R-:W-:Y:S01]  /*2be0*/  FMUL.FTZ R22, R3, 1.4426950216293334961 ;  /* 0x3fb8aa3b03167820 */ /* 0x000fe20000410000 */
[----:B------:R-:W-:Y:S01]  /*2bf0*/  FMUL.FTZ R3, R10, 0.70710676908493041992 ;  /* 0x3f3504f30a037820 */ /* 0x000fe20000410000 */
[----:B-1----:R-:W-:-:S04]  /*2c00*/  @P1 FADD.FTZ R17, -R17, 1 ;  /* 0x3f80000011111421 */ /* 0x002fc80000010100 */
[----:B------:R-:W0:Y:S01]  /*2c10*/  MUFU.EX2 R22, R22 ;  /* 0x0000001600167308 */ /* 0x000e220000000800 */
[----:B------:R-:W-:Y:S02]  /*2c20*/  FSETP.GE.FTZ.AND P0, PT, |R3|, 1.0029599666595458984, PT ;  /* 0x3f8060fe0300780b */ /* 0x000fe40003f16200 */
[----:B------:R-:W-:Y:S02]  /*2c30*/  @P1 LOP3.LUT R20, R17, 0x80000000, R14, 0xb8, !PT ;  /* 0x8000000011141812 */ /* 0x000fe400078eb80e */
[----:B------:R-:W-:Y:S02]  /*2c40*/  FSEL R29, -R23, -0.00082130916416645050049, P0 ;  /* 0xba574d20171d7808 */ /* 0x000fe40000000100 */
[----:B------:R-:W-:-:S04]  /*2c50*/  FSETP.GE.FTZ.AND P1, PT, |R4|, 1.0029599666595458984, PT ;  /* 0x3f8060fe0400780b */ /* 0x000fc80003f36200 */
[----:B------:R-:W-:Y:S01]  /*2c60*/  FSEL R23, -R23, -0.00082130916416645050049, P1 ;  /* 0xba574d2017177808 */ /* 0x000fe20000800100 */
[----:B0-----:R-:W-:Y:S01]  /*2c70*/  FMUL.FTZ R17, R22, 0.3989422917366027832 ;  /* 0x3ecc422a16117820 */ /* 0x001fe20000410000 */
[----:B------:R-:W-:-:S07]  /*2c80*/  FADD.FTZ R22, |R4|, -RZ ;  /* 0x800000ff04167221 */ /* 0x000fce0000010200 */
[----:B------:R-:W-:Y:S01]  /*2c90*/  @!P1 FMUL.FTZ R22, R4, R4 ;  /* 0x0000000404169220 */ /* 0x000fe20000410000 */
[----:B------:R-:W-:Y:S01]  /*2ca0*/  FMUL.FTZ R14, R2, R17 ;  /* 0x00000011020e7220 */ /* 0x000fe20000410000 */
[----:B------:R-:W-:Y:S01]  /*2cb0*/  FADD.FTZ R17, R0, 1 ;  /* 0x3f80000000117421 */ /* 0x000fe20000010000 */
[C---:B------:R-:W-:Y:S01]  /*2cc0*/  FADD.FTZ R0, |R3|.reuse, -RZ ;  /* 0x800000ff03007221 */ /* 0x040fe20000010200 */
[----:B------:R-:W-:Y:S02]  /*2cd0*/  @!P0 FMUL.FTZ R0, R3, R3 ;  /* 0x0000000303008220 */ /* 0x000fe40000410000 */
[----:B------:R-:W-:Y:S01]  /*2ce0*/  FFMA.FTZ R2, R17, 0.5, R6 ;  /* 0x3f00000011027823 */ /* 0x000fe20000010006 */
[----:B------:R-:W-:Y:S01]  /*2cf0*/  FSEL R17, R28, 8.4834944573231041431e-05, P0 ;  /* 0x38b1e96a1c117808 */ /* 0x000fe20000000000 */
[----:B------:R-:W-:Y:S01]  /*2d00*/  FFMA.FTZ R6, R15, 0.5, R14 ;  /* 0x3f0000000f067823 */ /* 0x000fe2000001000e */
[C---:B------:R-:W-:Y:S02]  /*2d10*/  FSEL R15, R19.reuse, 0.0052134888246655464172, P0 ;  /* 0x3baad5ea130f7808 */ /* 0x040fe40000000000 */
[----:B------:R-:W-:Y:S01]  /*2d20*/  FSEL R14, -R16, -0.026868773624300956726, P0 ;  /* 0xbcdc1be7100e7808 */ /* 0x000fe20000000100 */
[----:B------:R-:W-:Y:S01]  /*2d30*/  FFMA.FTZ R17, R0, R17, R29 ;  /* 0x0000001100117223 */ /* 0x000fe2000001001d */
[----:B------:R-:W-:-:S02]  /*2d40*/  FSEL R19, R19, 0.0052134888246655464172, P1 ;  /* 0x3baad5ea13137808 */ /* 0x000fc40000800000 */
[----:B------:R-:W-:Y:S01]  /*2d50*/  FSEL R16, -R16, -0.026868773624300956726, P1 ;  /* 0xbcdc1be710107808 */ /* 0x000fe20000800100 */
[----:B------:R-:W-:Y:S01]  /*2d60*/  FFMA.FTZ R17, R0, R17, R15 ;  /* 0x0000001100117223 */ /* 0x000fe2000001000f */
[----:B------:R-:W-:Y:S02]  /*2d70*/  FSEL R15, R28, 8.4834944573231041431e-05, P1 ;  /* 0x38b1e96a1c0f7808 */ /* 0x000fe40000800000 */
[----:B------:R-:W-:Y:S01]  /*2d80*/  FSEL R29, R18, 0.11284004896879196167, P1 ;  /* 0x3de718af121d7808 */ /* 0x000fe20000800000 */
[----:B------:R-:W-:Y:S01]  /*2d90*/  FFMA.FTZ R17, R0, R17, R14 ;  /* 0x0000001100117223 */ /* 0x000fe2000001000e */
[----:B------:R-:W-:Y:S01]  /*2da0*/  FMUL.FTZ R14, R21, -0.5 ;  /* 0xbf000000150e7820 */ /* 0x000fe20000410000 */
[----:B------:R-:W-:-:S03]  /*2db0*/  FFMA.FTZ R15, R22, R15, R23 ;  /* 0x0000000f160f7223 */ /* 0x000fc60000010017 */
[----:B------:R-:W-:Y:S01]  /*2dc0*/  FMUL.FTZ R14, R21, R14 ;  /* 0x0000000e150e7220 */ /* 0x000fe20000410000 */
[----:B------:R-:W-:-:S03]  /*2dd0*/  FFMA.FTZ R19, R22, R15, R19 ;  /* 0x0000000f16137223 */ /* 0x000fc60000010013 */
[----:B------:R-:W-:Y:S01]  /*2de0*/  FMUL.FTZ R14, R14, 1.4426950216293334961 ;  /* 0x3fb8aa3b0e0e7820 */ /* 0x000fe20000410000 */
[----:B------:R-:W-:Y:S01]  /*2df0*/  FFMA.FTZ R19, R22, R19, R16 ;  /* 0x0000001316137223 */ /* 0x000fe20000010010 */
[----:B------:R-:W-:-:S03]  /*2e00*/  FSEL R16, R11, -0.37612664699554443359, P0 ;  /* 0xbec093ac0b107808 */ /* 0x000fc60000000000 */
[----:B------:R-:W-:Y:S01]  /*2e10*/  FFMA.FTZ R29, R22, R19, R29 ;  /* 0x00000013161d7223 */ /* 0x000fe2000001001d */
[----:B------:R-:W0:Y:S02]  /*2e20*/  MUFU.EX2 R14, R14 ;  /* 0x0000000e000e7308 */ /* 0x000e240000000800 */
[----:B0-----:R-:W-:Y:S02]  /*2e30*/  FMUL.FTZ R28, R14, 0.3989422917366027832 ;  /* 0x3ecc422a0e1c7820 */ /* 0x001fe40000410000 */
[----:B------:R-:W0:Y:S02]  /*2e40*/  LDC.64 R14, c[0x0][0x390] ;  /* 0x0000e400ff0e7b82 */ /* 0x000e240000000a00 */
[----:B------:R-:W-:Y:S01]  /*2e50*/  FMUL.FTZ R21, R21, R28 ;  /* 0x0000001c15157220 */ /* 0x000fe20000410000 */
[----:B------:R-:W-:-:S04]  /*2e60*/  FMUL.FTZ R28, R27, -0.5 ;  /* 0xbf0000001b1c7820 */ /* 0x000fc80000410000 */
[----:B------:R-:W-:-:S04]  /*2e70*/  FMUL.FTZ R28, R27, R28 ;  /* 0x0000001c1b1c7220 */ /* 0x000fc80000410000 */
[----:B------:R-:W-:-:S06]  /*2e80*/  FMUL.FTZ R28, R28, 1.4426950216293334961 ;  /* 0x3fb8aa3b1c1c7820 */ /* 0x000fcc0000410000 */
[----:B------:R-:W1:Y:S01]  /*2e90*/  MUFU.EX2 R28, R28 ;  /* 0x0000001c001c7308 */ /* 0x000e620000000800 */
[----:B0-----:R-:W-:-:S04]  /*2ea0*/  IMAD.WIDE.U32 R14, R12, 0x2, R14 ;  /* 0x000000020c0e7825 */ /* 0x001fc800078e000e */
[----:B-1----:R-:W-:-:S04]  /*2eb0*/  FMUL.FTZ R23, R28, 0.3989422917366027832 ;  /* 0x3ecc422a1c177820 */ /* 0x002fc80000410000 */
[----:B------:R-:W-:Y:S01]  /*2ec0*/  FMUL.FTZ R23, R27, R23 ;  /* 0x000000171b177220 */ /* 0x000fe20000410000 */
[----:B------:R-:W-:-:S05]  /*2ed0*/  FSEL R27, R18, 0.11284004896879196167, P0 ;  /* 0x3de718af121b7808 */ /* 0x000fca0000000000 */
[----:B------:R-:W-:-:S04]  /*2ee0*/  FFMA.FTZ R27, R0, R17, R27 ;  /* 0x00000011001b7223 */ /* 0x000fc8000001001b */
[----:B------:R-:W-:Y:S01]  /*2ef0*/  FFMA.FTZ R27, R0, R27, R16 ;  /* 0x0000001b001b7223 */ /* 0x000fe20000010010 */
[----:B------:R-:W-:Y:S01]  /*2f00*/  IMAD.WIDE.U32 R16, R8, 0x8, R14 ;  /* 0x0000000808107825 */ /* 0x000fe200078e000e */
[----:B------:R-:W-:-:S04]  /*2f10*/  FSEL R15, R5, 0.12837915122509002686, P0 ;  /* 0x3e0375d3050f7808 */ /* 0x000fc80000000000 */
[----:B------:R-:W2:Y:S01]  /*2f20*/  LDG.E.64 R18, desc[UR4][R16.64+0x400] ;  /* 0x0004000410127981 */ /* 0x000ea2000c1e1b00 */
[----:B------:R-:W-:-:S03]  /*2f30*/  FFMA.FTZ R27, R0, R27, R15 ;  /* 0x0000001b001b7223 */ /* 0x000fc6000001000f */
[----:B------:R0:W3:Y:S01]  /*2f40*/  LDG.E.64 R14, desc[UR4][R16.64] ;  /* 0x00000004100e7981 */ /* 0x0000e2000c1e1b00 */
[----:B------:R-:W-:Y:S01]  /*2f50*/  FADD.FTZ R28, R7, 1 ;  /* 0x3f800000071c7421 */ /* 0x000fe20000010000 */
[----:B------:R-:W-:Y:S01]  /*2f60*/  FSEL R11, R11, -0.37612664699554443359, P1 ;  /* 0xbec093ac0b0b7808 */ /* 0x000fe20000800000 */
[----:B------:R-:W-:Y:S02]  /*2f70*/  FMUL.FTZ R7, R10, -0.5 ;  /* 0xbf0000000a077820 */ /* 0x000fe40000410000 */
[----:B------:R-:W-:Y:S01]  /*2f80*/  FFMA.FTZ R21, R28, 0.5, R21 ;  /* 0x3f0000001c157823 */ /* 0x000fe20000010015 */
[----:B------:R-:W-:Y:S01]  /*2f90*/  FMUL.FTZ R28, R9, -0.5 ;  /* 0xbf000000091c7820 */ /* 0x000fe20000410000 */
[----:B------:R-:W-:Y:S01]  /*2fa0*/  FSEL R5, R5, 0.12837915122509002686, P1 ;  /* 0x3e0375d305057808 */ /* 0x000fe20000800000 */
[----:B------:R-:W-:Y:S02]  /*2fb0*/  FMUL.FTZ R7, R10, R7 ;  /* 0x000000070a077220 */ /* 0x000fe40000410000 */
[----:B------:R-:W-:Y:S01]  /*2fc0*/  FMUL.FTZ R28, R9, R28 ;  /* 0x0000001c091c7220 */ /* 0x000fe20000410000 */
[----:B------:R-:W-:Y:S01]  /*2fd0*/  FFMA.FTZ R29, R22, R29, R11 ;  /* 0x0000001d161d7223 */ /* 0x000fe2000001000b */
[----:B0-----:R-:W-:-:S02]  /*2fe0*/  FMUL.FTZ R17, R7, 1.4426950216293334961 ;  /* 0x3fb8aa3b07117820 */ /* 0x001fc40000410000 */
[----:B------:R-:W-:Y:S01]  /*2ff0*/  FMUL.FTZ R11, R28, 1.4426950216293334961 ;  /* 0x3fb8aa3b1c0b7820 */ /* 0x000fe20000410000 */
[C---:B------:R-:W-:Y:S01]  /*3000*/  FFMA.FTZ R29, R22.reuse, R29, R5 ;  /* 0x0000001d161d7223 */ /* 0x040fe20000010005 */
[----:B------:R-:W-:Y:S01]  /*3010*/  FADD.FTZ R7, -R22, -RZ ;  /* 0x800000ff16077221 */ /* 0x000fe20000010100 */
[----:B------:R-:W-:Y:S01]  /*3020*/  FMUL.FTZ R5, R26, -0.5 ;  /* 0xbf0000001a057820 */ /* 0x000fe20000410000 */
[----:B------:R-:W-:Y:S01]  /*3030*/  FADD.FTZ R0, -R0, -RZ ;  /* 0x800000ff00007221 */ /* 0x000fe20000010100 */
[----:B------:R-:W-:Y:S02]  /*3040*/  MUFU.EX2 R22, R17 ;  /* 0x0000001100167308 */ /* 0x000fe40000000800 */
[----:B------:R-:W-:Y:S01]  /*3050*/  FMUL.FTZ R5, R26, R5 ;  /* 0x000000051a057220 */ /* 0x000fe20000410000 */
[----:B------:R-:W-:Y:S02]  /*3060*/  FSEL R16, R7, R4, P1 ;  /* 0x0000000407107208 */ /* 0x000fe40000800000 */
[----:B------:R-:W-:-:S03]  /*3070*/  FSEL R0, R0, R3, P0 ;  /* 0x0000000300007208 */ /* 0x000fc60000000000 */
[----:B------:R-:W0:Y:S01]  /*3080*/  MUFU.EX2 R11, R11 ;  /* 0x0000000b000b7308 */ /* 0x000e220000000800 */
[----:B------:R-:W-:Y:S01]  /*3090*/  FMUL.FTZ R7, R5, 1.4426950216293334961 ;  /* 0x3fb8aa3b05077820 */ /* 0x000fe20000410000 */
[----:B------:R-:W-:Y:S01]  /*30a0*/  FFMA.FTZ R5, R29, R16, R16 ;  /* 0x000000101d057223 */ /* 0x000fe20000010010 */
[----:B------:R-:W-:Y:S01]  /*30b0*/  FMUL.FTZ R16, R25, -0.5 ;  /* 0xbf00000019107820 */ /* 0x000fe20000410000 */
[----:B------:R-:W-:Y:S01]  /*30c0*/  FFMA.FTZ R0, R27, R0, R0 ;  /* 0x000000001b007223 */ /* 0x000fe20000010000 */
[----:B------:R-:W-:Y:S02]  /*30d0*/  FADD.FTZ R24, R24, 1 ;  /* 0x3f80000018187421 */ /* 0x000fe40000010000 */
[----:B------:R-:W-:Y:S01]  /*30e0*/  FMUL.FTZ R16, R25, R16 ;  /* 0x0000001019107220 */ /* 0x000fe20000410000 */
[----:B------:R-:W1:Y:S01]  /*30f0*/  @P0 MUFU.EX2 R27, R0 ;  /* 0x00000000001b0308 */ /* 0x000e620000000800 */
[----:B------:R-:W-:Y:S02]  /*3100*/  FFMA.FTZ R23, R24, 0.5, R23 ;  /* 0x3f00000018177823 */ /* 0x000fe40000010017 */
[----:B------:R-:W-:Y:S01]  /*3110*/  FMUL.FTZ R16, R16, 1.4426950216293334961 ;  /* 0x3fb8aa3b10107820 */ /* 0x000fe20000410000 */
[----:B0-----:R-:W-:Y:S01]  /*3120*/  FMUL.FTZ R24, R11, 0.3989422917366027832 ;  /* 0x3ecc422a0b187820 */ /* 0x001fe20000410000 */
[----:B------:R-:W-:-:S03]  /*3130*/  FMUL.FTZ R11, R22, 0.3989422917366027832 ;  /* 0x3ecc422a160b7820 */ /* 0x000fc60000410000 */
[----:B------:R-:W0:Y:S01]  /*3140*/  @P1 MUFU.EX2 R17, R5 ;  /* 0x0000000500111308 */ /* 0x000e220000000800 */
[----:B------:R-:W-:Y:S01]  /*3150*/  FMUL.FTZ R22, R9, R24 ;  /* 0x0000001809167220 */ /* 0x000fe20000410000 */
[----:B------:R-:W-:Y:S02]  /*3160*/  FMUL.FTZ R9, R10, R11 ;  /* 0x0000000b0a097220 */ /* 0x000fe40000410000 */
[----:B------:R-:W4:Y:S04]  /*3170*/  LDC.64 R10, c[0x0][0x388] ;  /* 0x0000e200ff0a7b82 */ /* 0x000f280000000a00 */
[----:B------:R-:W5:Y:S01]  /*3180*/  MUFU.EX2 R16, R16 ;  /* 0x0000001000107308 */ /* 0x000f620000000800 */
[----:B-1----:R-:W-:-:S07]  /*3190*/  @P0 FADD.FTZ R28, -R27, 1 ;  /* 0x3f8000001b1c0421 */ /* 0x002fce0000010100 */
[----:B------:R-:W1:Y:S01]  /*31a0*/  MUFU.EX2 R7, R7 ;  /* 0x0000000700077308 */ /* 0x000e620000000800 */
[----:B------:R-:W-:Y:S01]  /*31b0*/  @P0 LOP3.LUT R0, R28, 0x80000000, R3, 0xb8, !PT ;  /* 0x800000001c000812 */ /* 0x000fe200078eb803 */
[----:B0-----:R-:W-:Y:S01]  /*31c0*/  @P1 FADD.FTZ R17, -R17, 1 ;  /* 0x3f80000011111421 */ /* 0x001fe20000010100 */
[----:B------:R-:W-:Y:S01]  /*31d0*/  FADD.FTZ R13, R13, 1 ;  /* 0x3f8000000d0d7421 */ /* 0x000fe20000010000 */
[----:B-----5:R-:W-:Y:S02]  /*31e0*/  FMUL.FTZ R24, R16, 0.3989422917366027832 ;  /* 0x3ecc422a10187820 */ /* 0x020fe40000410000 */
[----:B------:R-:W-:Y:S01]  /*31f0*/  FADD.FTZ R16, R0, 1 ;  /* 0x3f80000000107421 */ /* 0x000fe20000010000 */
[----:B------:R-:W-:Y:S01]  /*3200*/  @P1 LOP3.LUT R5, R17, 0x80000000, R4, 0xb8, !PT ;  /* 0x8000000011051812 */ /* 0x000fe200078eb804 */
[----:B------:R-:W-:Y:S02]  /*3210*/  FFMA.FTZ R0, R13, 0.5, R22 ;  /* 0x3f0000000d007823 */ /* 0x000fe40000010016 */
[----:B------:R-:W-:Y:S01]  /*3220*/  FFMA.FTZ R3, R16, 0.5, R9 ;  /* 0x3f00000010037823 */ /* 0x000fe20000010009 */
[----:B-1----:R-:W-:Y:S01]  /*3230*/  FMUL.FTZ R7, R7, 0.3989422917366027832 ;  /* 0x3ecc422a07077820 */ /* 0x002fe20000410000 */
[----:B------:R-:W-:-:S03]  /*3240*/  FADD.FTZ R9, R20, 1 ;  /* 0x3f80000014097421 */ /* 0x000fc60000010000 */
[----:B------:R-:W-:Y:S01]  /*3250*/  FMUL.FTZ R26, R26, R7 ;  /* 0x000000071a1a7220 */ /* 0x000fe20000410000 */
[----:B----4-:R-:W-:-:S04]  /*3260*/  IMAD.WIDE.U32 R10, R12, 0x2, R10 ;  /* 0x000000020c0a7825 */ /* 0x010fc800078e000a */
[----:B------:R-:W-:Y:S01]  /*3270*/  FMUL.FTZ R25, R25, R24 ;  /* 0x0000001819197220 */ /* 0x000fe20000410000 */
[----:B------:R-:W-:Y:S01]  /*3280*/  FFMA.FTZ R26, R9, 0.5, R26 ;  /* 0x3f000000091a7823 */ /* 0x000fe2000001001a */
[----:B------:R-:W-:Y:S01]  /*3290*/  IMAD.WIDE.U32 R10, R8, 0x8, R10 ;  /* 0x00000008080a7825 */ /* 0x000fe200078e000a */
[----:B---3--:R-:W-:Y:S02]  /*32a0*/  SHF.L.U32 R4, R15, 0x10, RZ ;  /* 0x000000100f047819 */ /* 0x008fe400000006ff */
[C---:B------:R-:W-:Y:S02]  /*32b0*/  PRMT R13, R14.reuse, 0x7632, R13 ;  /* 0x000076320e0d7816 */ /* 0x040fe4000000000d */
[----:B------:R-:W-:Y:S01]  /*32c0*/  SHF.L.U32 R7, R14, 0x10, RZ ;  /* 0x000000100e077819 */ /* 0x000fe200000006ff */
[----:B------:R-:W-:Y:S01]  /*32d0*/  FADD.FTZ R14, R5, 1 ;  /* 0x3f800000050e7421 */ /* 0x000fe20000010000 */
[----:B------:R-:W-:Y:S01]  /*32e0*/  SHF.L.U32 R5, R13, 0x10, RZ ;  /* 0x000000100d057819 */ /* 0x000fe200000006ff */
[----:B------:R-:W-:Y:S01]  /*32f0*/  FMUL.FTZ R21, R4, R21 ;  /* 0x0000001504157220 */ /* 0x000fe20000410000 */
[----:B------:R-:W-:-:S02]  /*3300*/  PRMT R4, R15, 0x7632, R4 ;  /* 0x000076320f047816 */ /* 0x000fc40000000004 */
[----:B--2---:R-:W-:Y:S02]  /*3310*/  PRMT R9, R18, 0x7632, R9 ;  /* 0x0000763212097816 */ /* 0x004fe40000000009 */
[----:B------:R-:W-:Y:S01]  /*3320*/  PRMT R12, R19, 0x7632, R12 ;  /* 0x00007632130c7816 */ /* 0x000fe2000000000c */
[----:B------:R-:W-:Y:S01]  /*3330*/  FMUL.FTZ R2, R7, R2 ;  /* 0x0000000207027220 */ /* 0x000fe20000410000 */
[----:B------:R-:W-:Y:S01]  /*3340*/  FMUL.FTZ R5, R5, R6 ;  /* 0x0000000605057220 */ /* 0x000fe20000410000 */
[----:B------:R-:W-:Y:S02]  /*3350*/  SHF.L.U32 R4, R4, 0x10, RZ ;  /* 0x0000001004047819 */ /* 0x000fe400000006ff */
[----:B------:R-:W-:Y:S01]  /*3360*/  SHF.L.U32 R7, R18, 0x10, RZ ;  /* 0x0000001012077819 */ /* 0x000fe200000006ff */
[----:B------:R-:W-:Y:S01]  /*3370*/  FFMA.FTZ R25, R14, 0.5, R25 ;  /* 0x3f0000000e197823 */ /* 0x000fe20000010019 */
[----:B------:R-:W-:Y:S02]  /*3380*/  SHF.L.U32 R6, R19, 0x10, RZ ;  /* 0x0000001013067819 */ /* 0x000fe400000006ff */
[----:B------:R-:W-:-:S02]  /*3390*/  SHF.L.U32 R9, R9, 0x10, RZ ;  /* 0x0000001009097819 */ /* 0x000fc400000006ff */
[----:B------:R-:W-:Y:S01]  /*33a0*/  SHF.L.U32 R12, R12, 0x10, RZ ;  /* 0x000000100c0c7819 */ /* 0x000fe200000006ff */
[----:B------:R-:W-:Y:S01]  /*33b0*/  FMUL.FTZ R4, R4, R23 ;  /* 0x0000001704047220 */ /* 0x000fe20000410000 */
[----:B------:R-:W-:Y:S01]  /*33c0*/  FMUL.FTZ R0, R7, R0 ;  /* 0x0000000007007220 */ /* 0x000fe20000410000 */
[----:B------:R-:W-:Y:S01]  /*33d0*/  FMUL.FTZ R7, R6, R3 ;  /* 0x0000000306077220 */ /* 0x000fe20000410000 */
[----:B------:R-:W-:Y:S01]  /*33e0*/  FMUL.FTZ R9, R9, R26 ;  /* 0x0000001a09097220 */ /* 0x000fe20000410000 */
[----:B------:R-:W-:Y:S01]  /*33f0*/  FMUL.FTZ R12, R12, R25 ;  /* 0x000000190c0c7220 */ /* 0x000fe20000410000 */
[----:B------:R-:W-:Y:S02]  /*3400*/  F2FP.BF16.F32.PACK_AB R2, R5, R2 ;  /* 0x000000020502723e */ /* 0x000fe400000010ff */
[----:B------:R-:W-:Y:S02]  /*3410*/  F2FP.BF16.F32.PACK_AB R3, R4, R21 ;  /* 0x000000150403723e */ /* 0x000fe400000010ff */
[----:B------:R-:W-:-:S02]  /*3420*/  F2FP.BF16.F32.PACK_AB R4, R9, R0 ;  /* 0x000000000904723e */ /* 0x000fc400000010ff */
[----:B------:R-:W-:Y:S01]  /*3430*/  F2FP.BF16.F32.PACK_AB R5, R12, R7 ;  /* 0x000000070c05723e */ /* 0x000fe200000010ff */
[----:B------:R-:W-:Y:S04]  /*3440*/  STG.E.64 desc[UR4][R10.64], R2 ;  /* 0x000000020a007986 */ /* 0x000fe8000c101b04 */
[----:B------:R-:W-:Y:S01]  /*3450*/  STG.E.64 desc[UR4][R10.64+0x400], R4 ;  /* 0x000400040a007986 */ /* 0x000fe2000c101b04 */
[----:B------:R-:W-:Y:S05]  /*3460*/  EXIT ;  /* 0x000000000000794d */ /* 0x000fea0003800000 */
.L_x_916:
        /* <DEDUP_REMOVED lines=9> */
.L_x_12861:


//--------------------- .text._ZN2at6native29vectorized_elementwise_kernelILi8EZZZNS0_26GeluBackwardCUDAKernelImplERNS_18TensorIteratorBaseENS0_8GeluTypeEENKUlvE0_clEvENKUlvE2_clEvEUlN3c108BFloat16ES8_E_St5arrayIPcLm3EEEEviT0_T1_ --------------------------
	.section	.text._ZN2at6native29vectorized_elementwise_kernelILi8EZZZNS0_26GeluBackwardCUDAKernelImplERNS_18TensorIteratorBaseENS0_8GeluTypeEENKUlvE0_clEvENKUlvE2_clEvEUlN3c108BFloat16ES8_E_St5arrayIPcLm3EEEEviT0_T1_,"ax",@progbits
	.align	128
        .global         _ZN2at6native29vectorized_elementwise_kernelILi8EZZZNS0_26GeluBackwardCUDAKernelImplERNS_18TensorIteratorBaseENS0_8GeluTypeEENKUlvE0_clEvENKUlvE2_clEvEUlN3c108BFloat16ES8_E_St5arrayIPcLm3EEEEviT0_T1_
        .type           _ZN2at6native29vectorized_elementwise_kernelILi8EZZZNS0_26GeluBackwardCUDAKernelImplERNS_18TensorIteratorBaseENS0_8GeluTypeEENKUlvE0_clEvENKUlvE2_clEvEUlN3c108BFloat16ES8_E_St5arrayIPcLm3EEEEviT0_T1_,@function
        .size           _ZN2at6native29vectorized_elementwise_kernelILi8EZZZNS0_26GeluBackwardCUDAKernelImplERNS_18TensorIteratorBaseENS0_8GeluTypeEENKUlvE0_clEvENKUlvE2_clEvEUlN3c108BFloat16ES8_E_St5arrayIPcLm3EEEEviT0_T1_,(.L_x_12862 - _ZN2at6native29vectorized_elementwise_kernelILi8EZZZNS0_26GeluBackwardCUDAKernelImplERNS_18TensorIteratorBaseENS0_8GeluTypeEENKUlvE0_clEvENKUlvE2_clEvEUlN3c108BFloat16ES8_E_St5arrayIPcLm3EEEEviT0_T1_)
        .other          _ZN2at6native29vectorized_elementwise_kernelILi8EZZZNS0_26GeluBackwardCUDAKernelImplERNS_18TensorIteratorBaseENS0_8GeluTypeEENKUlvE0_clEvENKUlvE2_clEvEUlN3c108BFloat16ES8_E_St5arrayIPcLm3EEEEviT0_T1_,@"STO_CUDA_ENTRY STV_DEFAULT"
_ZN2at6native29vectorized_elementwise_kernelILi8EZZZNS0_26GeluBackwardCUDAKernelImplERNS_18TensorIteratorBaseENS0_8GeluTypeEENKUlvE0_clEvENKUlvE2_clEvEUlN3c108BFloat16ES8_E_St5arrayIPcLm3EEEEviT0_T1_:
.text._ZN2at6native29vectorized_elementwise_kernelILi8EZZZNS0_26GeluBackwardCUDAKernelImplERNS_18TensorIteratorBaseENS0_8GeluTypeEENKUlvE0_clEvENKUlvE2_clEvEUlN3c108BFloat16ES8_E_St5arrayIPcLm3EEEEviT0_T1_:
        /* <DEDUP_REMOVED lines=142> */
.L_x_919:
[----:B------:R-:W-:Y:S05]  /*08e0*/  BSYNC.RECONVERGENT B0 ;  /* 0x0000000000007941 */ /* 0x000fea0003800200 */
.L_x_918:
        /* <DEDUP_REMOVED lines=46> */
.L_x_921:
[----:B------:R-:W-:Y:S05]  /*0bd0*/  BSYNC.RECONVERGENT B0 ;  /* 0x0000000000007941 */ /* 0x000fea0003800200 */
.L_x_920:
        /* <DEDUP_REMOVED lines=59> */
.L_x_923:
[----:B------:R-:W-:Y:S05]  /*0f90*/  BSYNC.RECONVERGENT B0 ;  /* 0x0000000000007941 */ /* 0x000fea0003800200 */
.L_x_922:
        /* <DEDUP_REMOVED lines=44> */
.L_x_925:
[----:B------:R-:W-:Y:S05]  /*1260*/  BSYNC.RECONVERGENT B0 ;  /* 0x0000000000007941 */ /* 0x000fea0003800200 */
.L_x_924:
        /* <DEDUP_REMOVED lines=44> */
.L_x_927:
[----:B------:R-:W-:Y:S05]  /*1530*/  BSYNC.RECONVERGENT B0 ;  /* 0x0000000000007941 */ /* 0x000fea0003800200 */
.L_x_926:
        /* <DEDUP_REMOVED lines=44> */
.L_x_929:
[----:B------:R-:W-:Y:S05]  /*1800*/  BSYNC.RECONVERGENT B0 ;  /* 0x0000000000007941 */ /* 0x000fea0003800200 */
.L_x_928:
        /* <DEDUP_REMOVED lines=44> */
.L_x_931:
[----:B------:R-:W-:Y:S05]  /*1ad0*/  BSYNC.RECONVERGENT B0 ;  /* 0x0000000000007941 */ /* 0x000fea0003800200 */
.L_x_930:
        /* <DEDUP_REMOVED lines=44> */
.L_x_933:
[----:B------:R-:W-:Y:S05]  /*1da0*/  BSYNC.RECONVERGENT B0 ;  /* 0x0000000000007941 */ /* 0x000fea0003800200 */
.L_x_932:
        /* <DEDUP_REMOVED lines=18> */
.L_x_936:
[----:B------:R-:W-:-:S13]  /*1ed0*/  ISETP.GE.U32.AND P0, PT, R3, R2, PT ;  /* 0x000000020300720c */ /* 0x000fda0003f06070 */
[----:B------:R-:W-:Y:S05]  /*1ee0*/  @P0 BRA `(.L_x_938) ;  /* 0x0000000000300947 */ /* 0x000fea0003800000 */
[----:B0-----:R-:W0:Y:S01]  /*1ef0*/  LDC.64 R4, c[0x0][0x388] ;  /* 0x0000e200ff047b82 */ /* 0x001e220000000a00 */
[----:B------:R-:W-:Y:S02]  /*1f00*/  IADD3 R13, PT, PT, R0, R3, RZ ;  /* 0x00000003000d7210 */ /* 0x000fe40007ffe0ff */
[----:B------:R-:W-:-:S03]  /*1f10*/  IADD3 R3, PT, PT, R3, 0x80, RZ ;  /* 0x0000008003037810 */ /* 0x000fc60007ffe0ff */
[----:B0-----:R-:W-:-:S05]  /*1f20*/  IMAD.WIDE.U32 R4, R13, 0x2, R4 ;  /* 0x000000020d047825 */ /* 0x001fca00078e0004 */
[----:B------:R1:W-:Y:S02]  /*1f30*/  STG.E.U16 desc[UR4][R4.64], R7 ;  /* 0x0000000704007986 */ /* 0x0003e4000c101504 */
.L_x_937:
[----:B------:R-:W-:-:S13]  /*1f40*/  ISETP.GE.U32.AND P0, PT, R3, R2, PT ;  /* 0x000000020300720c */ /* 0x000fda0003f06070 */
[----:B------:R-:W-:Y:S05]  /*1f50*/  @P0 BRA `(.L_x_939) ;  /* 0x0000000000340947 */ /* 0x000fea0003800000 */
[----:B01----:R-:W0:Y:S01]  /*1f60*/  LDC.64 R4, c[0x0][0x388] ;  /* 0x0000e200ff047b82 */ /* 0x003e220000000a00 */
[----:B------:R-:W-:Y:S02]  /*1f70*/  IADD3 R7, PT, PT, R0, R3, RZ ;  /* 0x0000000300077210 */ /* 0x000fe40007ffe0ff */
[----:B------:R-:W-:-:S03]  /*1f80*/  IADD3 R3, PT, PT, R3, 0x80, RZ ;  /* 0x0000008003037810 */ /* 0x000fc60007ffe0ff */
[----:B0-----:R-:W-:-:S05]  /*1f90*/  IMAD.WIDE.U32 R4, R7, 0x2, R4 ;  /* 0x0000000207047825 */ /* 0x001fca00078e0004 */
[----:B------:R1:W-:Y:S02]  /*1fa0*/  STG.E.U16 desc[UR4][R4.64], R8 ;  /* 0x0000000804007986 */ /* 0x0003e4000c101504 */
.L_x_938:
        /* <DEDUP_REMOVED lines=8> */
.L_x_939:
[----:B------:R-:W-:Y:S05]  /*2030*/  BSYNC.RELIABLE B1 ;  /* 0x0000000000017941 */ /* 0x000fea0003800100 */
.L_x_935:
[----:B------:R-:W-:-:S13]  /*2040*/  ISETP.GE.U32.AND P0, PT, R3, R2, PT ;  /* 0x000000020300720c */ /* 0x000fda0003f06070 */
[----:B012---:R-:W0:Y:S01]  /*2050*/  @!P0 LDC.64 R4, c[0x0][0x388] ;  /* 0x0000e200ff048b82 */ /* 0x007e220000000a00 */
[----:B------:R-:W-:Y:S02]  /*2060*/  @!P0 IADD3 R7, PT, PT, R0, R3, RZ ;  /* 0x0000000300078210 */ /* 0x000fe40007ffe0ff */
[----:B------:R-:W-:-:S03]  /*2070*/  @!P0 IADD3 R3, PT, PT, R3, 0x80, RZ ;  /* 0x0000008003038810 */ /* 0x000fc60007ffe0ff */
[----:B0-----:R-:W-:-:S05]  /*2080*/  @!P0 IMAD.WIDE.U32 R4, R7, 0x2, R4 ;  /* 0x0000000207048825 */ /* 0x001fca00078e0004 */
[----:B------:R2:W-:Y:S02]  /*2090*/  @!P0 STG.E.U16 desc[UR4][R4.64], R10 ;  /* 0x0000000a04008986 */ /* 0x0005e4000c101504 */
.L_x_940:
[----:B------:R-:W-:Y:S05]  /*20a0*/  BSYNC.RECONVERGENT B0 ;  /* 0x0000000000007941 */ /* 0x000fea0003800200 */
.L_x_934:
        /* <DEDUP_REMOVED lines=8> */
.L_x_917:
[----:B------:R-:W0:Y:S01]  /*2130*/  S2R R2, SR_TID.X ;  /* 0x0000000000027919 */ /* 0x000e220000002100 */
[----:B------:R-:W1:Y:S02]  /*2140*/  LDC.64 R4, c[0x0][0x398] ;  /* 0x0000e600ff047b82 */ /* 0x000e640000000a00 */
[----:B-1----:R-:W-:-:S04]  /*2150*/  IMAD.WIDE.U32 R4, R0, 0x2, R4 ;  /* 0x0000000200047825 */ /* 0x002fc800078e0004 */
[----:B0-----:R-:W-:-:S05]  /*2160*/  IMAD.WIDE.U32 R4, R2, 0x10, R4 ;  /* 0x0000001002047825 */ /* 0x001fca00078e0004 */
[----:B------:R-:W2:Y:S01]  /*2170*/  LDG.E.128 R8, desc[UR4][R4.64] ;  /* 0x0000000404087981 */ /* 0x000ea2000c1e1d00 */
[----:B------:R-:W-:Y:S01]  /*2180*/  HFMA2 R20, -RZ, RZ, 0.61474609375, 16.90625 ;  /* 0x38eb4c3aff147431 */ /* 0x000fe200000001ff */
[----:B------:R-:W-:Y:S01]  /*2190*/  MOV R26, 0x3d24d99a ;  /* 0x3d24d99a001a7802 */ /* 0x000fe20000000f00 */
[----:B------:R-:W-:Y:S02]  /*21a0*/  HFMA2 R27, -RZ, RZ, 1.0087890625, -0.000686168670654296875 ;  /* 0x3c09919fff1b7431 */ /* 0x000fe400000001ff */
[----:B------:R-:W-:Y:S01]  /*21b0*/  HFMA2 R25, -RZ, RZ, 1.5341796875, 81.5625 ;  /* 0x3e235519ff197431 */ /* 0x000fe200000001ff */
[C---:B--2---:R-:W-:Y:S02]  /*21c0*/  SHF.L.U32 R15, R8.reuse, 0x10, RZ ;  /* 0x00000010080f7819 */ /* 0x044fe400000006ff */
[----:B------:R-:W-:Y:S02]  /*21d0*/  PRMT R19, R8, 0x7632, R19 ;  /* 0x0000763208137816 */ /* 0x000fe40000000013 */
[----:B------:R-:W-:Y:S01]  /*21e0*/  SHF.L.U32 R24, R9, 0x10, RZ ;  /* 0x0000001009187819 */ /* 0x000fe200000006ff */
[----:B------:R-:W-:Y:S01]  /*21f0*/  FMUL.FTZ R7, R15, 0.70710676908493041992 ;  /* 0x3f3504f30f077820 */ /* 0x000fe20000410000 */
[----:B------:R-:W-:-:S02]  /*2200*/  SHF.L.U32 R19, R19, 0x10, RZ ;  /* 0x0000001013137819 */ /* 0x000fc400000006ff */
[----:B------:R-:W-:Y:S01]  /*2210*/  MOV R8, 0x3aae005b ;  /* 0x3aae005b00087802 */ /* 0x000fe20000000f00 */
[----:B------:R-:W-:Y:S01]  /*2220*/  FMUL.FTZ R13, R24, 0.70710676908493041992 ;  /* 0x3f3504f3180d7820 */ /* 0x000fe20000410000 */
[----:B------:R-:W-:Y:S01]  /*2230*/  FSETP.GE.FTZ.AND P0, PT, |R7|, 1.0029599666595458984, PT ;  /* 0x3f8060fe0700780b */ /* 0x000fe20003f16200 */
[----:B------:R-:W-:Y:S01]  /*2240*/  FMUL.FTZ R12, R19, 0.70710676908493041992 ;  /* 0x3f3504f3130c7820 */ /* 0x000fe20000410000 */
[----:B------:R-:W-:Y:S01]  /*2250*/  FADD.FTZ R14, |R7|, -RZ ;  /* 0x800000ff070e7221 */ /* 0x000fe20000010200 */
[C---:B------:R-:W-:Y:S01]  /*2260*/  FADD.FTZ R3, |R13|.reuse, -RZ ;  /* 0x800000ff0d037221 */ /* 0x040fe20000010200 */
[----:B------:R-:W-:Y:S01]  /*2270*/  FSETP.GE.FTZ.AND P2, PT, |R13|, 1.0029599666595458984, PT ;  /* 0x3f8060fe0d00780b */ /* 0x000fe20003f56200 */
[C---:B------:R-:W-:Y:S01]  /*2280*/  FADD.FTZ R6, |R12|.reuse, -RZ ;  /* 0x800000ff0c067221 */ /* 0x040fe20000010200 */
[----:B------:R-:W-:Y:S02]  /*2290*/  FSETP.GE.FTZ.AND P1, PT, |R12|, 1.0029599666595458984, PT ;  /* 0x3f8060fe0c00780b */ /* 0x000fe40003f36200 */
[----:B------:R-:W-:-:S02]  /*22a0*/  FSEL R5, R20, 8.4834944573231041431e-05, P0 ;  /* 0x38b1e96a14057808 */ /* 0x000fc40000000000 */
[----:B------:R-:W-:Y:S02]  /*22b0*/  FSEL R17, -R8, -0.00082130916416645050049, P0 ;  /* 0xba574d2008117808 */ /* 0x000fe40000000100 */
[----:B------:R-:W-:Y:S01]  /*22c0*/  FSEL R4, R20, 8.4834944573231041431e-05, P2 ;  /* 0x38b1e96a14047808 */ /* 0x000fe20001000000 */
[----:B------:R-:W-:Y:S01]  /*22d0*/  @!P0 FMUL.FTZ R14, R7, R7 ;  /* 0x00000007070e8220 */ /* 0x000fe20000410000 */
[----:B------:R-:W-:Y:S02]  /*22e0*/  FSEL R16, -R8, -0.00082130916416645050049, P2 ;  /* 0xba574d2008107808 */ /* 0x000fe40001000100 */
[----:B------:R-:W-:Y:S01]  /*22f0*/  FSEL R21, R20, 8.4834944573231041431e-05, P1 ;  /* 0x38b1e96a14157808 */ /* 0x000fe20000800000 */
[----:B------:R-:W-:Y:S01]  /*2300*/  FFMA.FTZ R5, R14, R5, R17 ;  /* 0x000000050e057223 */ /* 0x000fe20000010011 */
[----:B------:R-:W-:Y:S01]  /*2310*/  FSEL R17, R27, 0.0052134888246655464172, P0 ;  /* 0x3baad5ea1b117808 */ /* 0x000fe20000000000 */
[----:B------:R-:W-:Y:S01]  /*2320*/  @!P2 FMUL.FTZ R3, R13, R13 ;  /* 0x0000000d0d03a220 */ /* 0x000fe20000410000 */
[----:B------:R-:W-:Y:S01]  /*2330*/  FSEL R23, -R8, -0.00082130916416645050049, P1 ;  /* 0xba574d2008177808 */ /* 0x000fe20000800100 */
[----:B------:R-:W-:Y:S01]  /*2340*/  @!P1 FMUL.FTZ R6, R12, R12 ;  /* 0x0000000c0c069220 */ /* 0x000fe20000410000 */
[----:B------:R-:W-:Y:S01]  /*2350*/  FSEL R18, R27, 0.0052134888246655464172, P2 ;  /* 0x3baad5ea1b127808 */ /* 0x000fe20001000000 */
[----:B------:R-:W-:Y:S01]  /*2360*/  FFMA.FTZ R5, R14, R5, R17 ;  /* 0x000000050e057223 */ /* 0x000fe20000010011 */
[----:B------:R-:W-:Y:S01]  /*2370*/  FSEL R17, -R26, -0.026868773624300956726, P0 ;  /* 0xbcdc1be71a117808 */ /* 0x000fe20000000100 */
[----:B------:R-:W-:Y:S01]  /*2380*/  FFMA.FTZ R4, R3, R4, R16 ;  /* 0x0000000403047223 */ /* 0x000fe20000010010 */
[----:B------:R-:W-:Y:S01]  /*2390*/  FFMA.FTZ R21, R6, R21, R23 ;  /* 0x0000001506157223 */ /* 0x000fe20000010017 */
[----:B------:R-:W-:Y:S01]  /*23a0*/  FSEL R23, R27, 0.0052134888246655464172, P1 ;  /* 0x3baad5ea1b177808 */ /* 0x000fe20000800000 */
[C---:B------:R-:W-:Y:S01]  /*23b0*/  FADD.FTZ R22, -R14.reuse, -RZ ;  /* 0x800000ff0e167221 */ /* 0x040fe20000010100 */
[----:B------:R-:W-:Y:S01]  /*23c0*/  FFMA.FTZ R5, R14, R5, R17 ;  /* 0x000000050e057223 */ /* 0x000fe20000010011 */
[----:B------:R-:W-:Y:S01]  /*23d0*/  FSEL R16, -R26, -0.026868773624300956726, P2 ;  /* 0xbcdc1be71a107808 */ /* 0x000fe20001000100 */
[----:B------:R-:W-:Y:S01]  /*23e0*/  FFMA.FTZ R4, R3, R4, R18 ;  /* 0x0000000403047223 */ /* 0x000fe20000010012 */
[----:B------:R-:W-:Y:S01]  /*23f0*/  FSEL R17, R25, 0.11284004896879196167, P0 ;  /* 0x3de718af19117808 */ /* 0x000fe20000000000 */
[----:B------:R-:W-:Y:S01]  /*2400*/  FFMA.FTZ R23, R6, R21, R23 ;  /* 0x0000001506177223 */ /* 0x000fe20000010017 */
[----:B------:R-:W-:Y:S01]  /*2410*/  FSEL R29, -R26, -0.026868773624300956726, P1 ;  /* 0xbcdc1be71a1d7808 */ /* 0x000fe20000800100 */
[----:B------:R-:W-:Y:S01]  /*2420*/  FFMA.FTZ R16, R3, R4, R16 ;  /* 0x0000000403107223 */ /* 0x000fe20000010010 */
[----:B------:R-:W-:Y:S01]  /*2430*/  MOV R4, 0x3f69b4f9 ;  /* 0x3f69b4f900047802 */ /* 0x000fe20000000f00 */
[----:B------:R-:W-:Y:S01]  /*2440*/  FFMA.FTZ R21, R14, R5, R17 ;  /* 0x000000050e157223 */ /* 0x000fe20000010011 */
[----:B------:R-:W-:Y:S01]  /*2450*/  HFMA2 R5, -RZ, RZ, 1.7822265625, 0.000185489654541015625 ;  /* 0x3f210a14ff057431 */ /* 0x000fe200000001ff */
[----:B------:R-:W-:Y:S01]  /*2460*/  FSEL R18, R25, 0.11284004896879196167, P2 ;  /* 0x3de718af19127808 */ /* 0x000fe20001000000 */
[----:B------:R-:W-:Y:S01]  /*2470*/  FFMA.FTZ R17, R6, R23, R29 ;  /* 0x0000001706117223 */ /* 0x000fe2000001001d */
[----:B------:R-:W-:-:S03]  /*2480*/  FSEL R23, R4, -0.37612664699554443359, P0 ;  /* 0xbec093ac04177808 */ /* 0x000fc60000000000 */
[----:B------:R-:W-:Y:S01]  /*2490*/  FFMA.FTZ R16, R3, R16, R18 ;  /* 0x0000001003107223 */ /* 0x000fe20000010012 */
[----:B------:R-:W-:Y:S01]  /*24a0*/  FSEL R18, R4, -0.37612664699554443359, P2 ;  /* 0xbec093ac04127808 */ /* 0x000fe20001000000 */
[----:B------:R-:W-:Y:S01]  /*24b0*/  FFMA.FTZ R21, R14, R21, R23 ;  /* 0x000000150e157223 */ /* 0x000fe20000010017 */
[----:B------:R-:W-:-:S03]  /*24c0*/  FSEL R23, R5, 0.12837915122509002686, P0 ;  /* 0x3e0375d305177808 */ /* 0x000fc60000000000 */
[----:B------:R-:W-:Y:S01]  /*24d0*/  FFMA.FTZ R16, R3, R16, R18 ;  /* 0x0000001003107223 */ /* 0x000fe20000010012 */
[----:B------:R-:W-:Y:S01]  /*24e0*/  FSEL R28, R5, 0.12837915122509002686, P2 ;  /* 0x3e0375d3051c7808 */ /* 0x000fe20001000000 */
[----:B------:R-:W-:Y:S01]  /*24f0*/  FFMA.FTZ R18, R14, R21, R23 ;  /* 0x000000150e127223 */ /* 0x000fe20000010017 */
[----:B------:R-:W-:-:S03]  /*2500*/  FSEL R21, R25, 0.11284004896879196167, P1 ;  /* 0x3de718af19157808 */ /* 0x000fc60000800000 */
[C---:B------:R-:W-:Y:S01]  /*2510*/  FFMA.FTZ R14, R3.reuse, R16, R28 ;  /* 0x00000010030e7223 */ /* 0x040fe2000001001c */
[----:B------:R-:W-:Y:S01]  /*2520*/  FADD.FTZ R16, -R3, -RZ ;  /* 0x800000ff03107221 */ /* 0x000fe20000010100 */
[----:B------:R-:W-:Y:S01]  /*2530*/  FSEL R23, R4, -0.37612664699554443359, P1 ;  /* 0xbec093ac04177808 */ /* 0x000fe20000800000 */
[----:B------:R-:W-:Y:S01]  /*2540*/  FFMA.FTZ R21, R6, R17, R21 ;  /* 0x0000001106157223 */ /* 0x000fe20000010015 */
[----:B------:R-:W-:Y:S02]  /*2550*/  FSEL R17, R22, R7, P0 ;  /* 0x0000000716117208 */ /* 0x000fe40000000000 */
[----:B------:R-:W-:Y:S01]  /*2560*/  FSEL R3, R16, R13, P2 ;  /* 0x0000000d10037208 */ /* 0x000fe20001000000 */
[C---:B------:R-:W-:Y:S01]  /*2570*/  FFMA.FTZ R21, R6.reuse, R21, R23 ;  /* 0x0000001506157223 */ /* 0x040fe20000010017 */
[----:B------:R-:W-:Y:S01]  /*2580*/  FADD.FTZ R23, -R6, -RZ ;  /* 0x800000ff06177221 */ /* 0x000fe20000010100 */
[----:B------:R-:W-:Y:S01]  /*2590*/  FFMA.FTZ R18, R18, R17, R17 ;  /* 0x0000001112127223 */ /* 0x000fe20000010011 */
[----:B------:R-:W-:Y:S01]  /*25a0*/  FSEL R17, R5, 0.12837915122509002686, P1 ;  /* 0x3e0375d305117808 */ /* 0x000fe20000800000 */
[----:B------:R-:W-:-:S02]  /*25b0*/  FFMA.FTZ R3, R14, R3, R3 ;  /* 0x000000030e037223 */ /* 0x000fc40000010003 */
[----:B------:R-:W0:Y:S01]  /*25c0*/  @P0 MUFU.EX2 R16, R18 ;  /* 0x0000001200100308 */ /* 0x000e220000000800 */
[----:B------:R-:W-:Y:S01]  /*25d0*/  FSEL R14, R23, R12, P1 ;  /* 0x0000000c170e7208 */ /* 0x000fe20000800000 */
[----:B------:R-:W-:Y:S01]  /*25e0*/  FFMA.FTZ R17, R6, R21, R17 ;  /* 0x0000001506117223 */ /* 0x000fe20000010011 */
[----:B------:R-:W-:-:S03]  /*25f0*/  PRMT R6, R9, 0x7632, R6 ;  /* 0x0000763209067816 */ /* 0x000fc60000000006 */
[----:B------:R-:W-:Y:S01]  /*2600*/  FFMA.FTZ R17, R17, R14, R14 ;  /* 0x0000000e11117223 */ /* 0x000fe2000001000e */
[----:B------:R-:W-:Y:S01]  /*2610*/  SHF.L.U32 R6, R6, 0x10, RZ ;  /* 0x0000001006067819 */ /* 0x000fe200000006ff */
[----:B------:R-:W1:Y:S04]  /*2620*/  @P2 MUFU.EX2 R21, R3 ;  /* 0x0000000300152308 */ /* 0x000e680000000800 */
[----:B------:R-:W-:-:S04]  /*2630*/  FMUL.FTZ R14, R6, 0.70710676908493041992 ;  /* 0x3f3504f3060e7820 */ /* 0x000fc80000410000 */
[----:B------:R-:W2:Y:S01]  /*2640*/  @P1 MUFU.EX2 R9, R17 ;  /* 0x0000001100091308 */ /* 0x000ea20000000800 */
[----:B------:R-:W-:Y:S01]  /*2650*/  FSETP.GE.FTZ.AND P3, PT, |R14|, 1.0029599666595458984, PT ;  /* 0x3f8060fe0e00780b */ /* 0x000fe20003f76200 */
[----:B0-----:R-:W-:-:S05]  /*2660*/  @P0 FADD.FTZ R16, -R16, 1 ;  /* 0x3f80000010100421 */ /* 0x001fca0000010100 */
[----:B------:R-:W-:Y:S01]  /*2670*/  @P0 LOP3.LUT R18, R16, 0x80000000, R7, 0xb8, !PT ;  /* 0x8000000010120812 */ /* 0x000fe200078eb807 */
[----:B------:R-:W-:Y:S01]  /*2680*/  FADD.FTZ R7, |R14|, -RZ ;  /* 0x800000ff0e077221 */ /* 0x000fe20000010200 */
[----:B-1----:R-:W-:Y:S01]  /*2690*/  @P2 FADD.FTZ R22, -R21, 1 ;  /* 0x3f80000015162421 */ /* 0x002fe20000010100 */
[----:B------:R-:W-:Y:S02]  /*26a0*/  FSEL R16, R20, 8.4834944573231041431e-05, P3 ;  /* 0x38b1e96a14107808 */ /* 0x000fe40001800000 */
[----:B------:R-:W-:Y:S01]  /*26b0*/  FSEL R21, R5, 0.12837915122509002686, P3 ;  /* 0x3e0375d305157808 */ /* 0x000fe20001800000 */
[----:B------:R-:W-:Y:S01]  /*26c0*/  FADD.FTZ R18, R18, 1 ;  /* 0x3f80000012127421 */ /* 0x000fe20000010000 */
[----:B------:R-:W-:Y:S01]  /*26d0*/  @P2 LOP3.LUT R3, R22, 0x80000000, R13, 0xb8, !PT ;  /* 0x8000000016032812 */ /* 0x000fe200078eb80d */
[----:B------:R-:W-:Y:S01]  /*26e0*/  @!P3 FMUL.FTZ R7, R14, R14 ;  /* 0x0000000e0e07b220 */ /* 0x000fe20000410000 */
[----:B------:R-:W-:Y:S01]  /*26f0*/  FSEL R22, -R8, -0.00082130916416645050049, P3 ;  /* 0xba574d2008167808 */ /* 0x000fe20001800100 */
[----:B--2---:R-:W-:Y:S01]  /*2700*/  @P1 FADD.FTZ R13, -R9, 1 ;  /* 0x3f800000090d1421 */ /* 0x004fe20000010100 */
[----:B------:R-:W-:-:S03]  /*2710*/  SHF.L.U32 R9, R10, 0x10, RZ ;  /* 0x000000100a097819 */ /* 0x000fc600000006ff */
[----:B------:R-:W-:Y:S01]  /*2720*/  FFMA.FTZ R16, R7, R16, R22 ;  /* 0x0000001007107223 */ /* 0x000fe20000010016 */
[----:B------:R-:W-:Y:S02]  /*2730*/  FSEL R22, R27, 0.0052134888246655464172, P3 ;  /* 0x3baad5ea1b167808 */ /* 0x000fe40001800000 */
[----:B------:R-:W-:Y:S02]  /*2740*/  @P1 LOP3.LUT R17, R13, 0x80000000, R12, 0xb8, !PT ;  /* 0x800000000d111812 */ /* 0x000fe400078eb80c */
[----:B------:R-:W-:Y:S01]  /*2750*/  FSEL R13, -R26, -0.026868773624300956726, P3 ;  /* 0xbcdc1be71a0d7808 */ /* 0x000fe20001800100 */
[----:B------:R-:W-:Y:S01]  /*2760*/  FFMA.FTZ R22, R7, R16, R22 ;  /* 0x0000001007167223 */ /* 0x000fe20000010016 */
[----:B------:R-:W-:Y:S01]  /*2770*/  FMUL.FTZ R16, R9, 0.70710676908493041992 ;  /* 0x3f3504f309107820 */ /* 0x000fe20000410000 */
[----:B------:R-:W-:Y:S01]  /*2780*/  FSEL R12, R25, 0.11284004896879196167, P3 ;  /* 0x3de718af190c7808 */ /* 0x000fe20001800000 */
[----:B------:R-:W-:Y:S01]  /*2790*/  FADD.FTZ R17, R17, 1 ;  /* 0x3f80000011117421 */ /* 0x000fe20000010000 */
[----:B------:R-:W-:Y:S01]  /*27a0*/  FFMA.FTZ R22, R7, R22, R13 ;  /* 0x0000001607167223 */ /* 0x000fe2000001000d */
[----:B------:R-:W-:-:S02]  /*27b0*/  FSEL R13, R4, -0.37612664699554443359, P3 ;  /* 0xbec093ac040d7808 */ /* 0x000fc40001800000 */
[----:B------:R-:W-:Y:S01]  /*27c0*/  FSETP.GE.FTZ.AND P0, PT, |R16|, 1.0029599666595458984, PT ;  /* 0x3f8060fe1000780b */ /* 0x000fe20003f16200 */
[----:B------:R-:W-:-:S03]  /*27d0*/  FFMA.FTZ R12, R7, R22, R12 ;  /* 0x00000016070c7223 */ /* 0x000fc6000001000c */
[----:B------:R-:W-:Y:S01]  /*27e0*/  FSEL R23, -R8, -0.00082130916416645050049, P0 ;  /* 0xba574d2008177808 */ /* 0x000fe20000000100 */
[----:B------:R-:W-:Y:S01]  /*27f0*/  FFMA.FTZ R22, R7, R12, R13 ;  /* 0x0000000c07167223 */ /* 0x000fe2000001000d */
[----:B------:R-:W-:-:S03]  /*2800*/  FADD.FTZ R12, |R16|, -RZ ;  /* 0x800000ff100c7221 */ /* 0x000fc60000010200 */
[C---:B------:R-:W-:Y:S01]  /*2810*/  FFMA.FTZ R13, R7.reuse, R22, R21 ;  /* 0x00000016070d7223 */ /* 0x040fe20000010015 */
[----:B------:R-:W-:Y:S01]  /*2820*/  FSEL R21, R20, 8.4834944573231041431e-05, P0 ;  /* 0x38b1e96a14157808 */ /* 0x000fe20000000000 */
[----:B------:R-:W-:Y:S01]  /*2830*/  FADD.FTZ R7, -R7, -RZ ;  /* 0x800000ff07077221 */ /* 0x000fe20000010100 */
[----:B------:R-:W-:Y:S01]  /*2840*/  FSEL R22, R27, 0.0052134888246655464172, P0 ;  /* 0x3baad5ea1b167808 */ /* 0x000fe20000000000 */
[----:B------:R-:W-:-:S04]  /*2850*/  @!P0 FMUL.FTZ R12, R16, R16 ;  /* 0x00000010100c8220 */ /* 0x000fc80000410000 */
[C---:B------:R-:W-:Y:S01]  /*2860*/  FFMA.FTZ R21, R12.reuse, R21, R23 ;  /* 0x000000150c157223 */ /* 0x040fe20000010017 */
[----:B------:R-:W-:-:S03]  /*2870*/  FADD.FTZ R23, -R12, -RZ ;  /* 0x800000ff0c177221 */ /* 0x000fc60000010100 */
[----:B------:R-:W-:Y:S01]  /*2880*/  FFMA.FTZ R21, R12, R21, R22 ;  /* 0x000000150c157223 */ /* 0x000fe20000010016 */
[----:B------:R-:W-:-:S05]  /*2890*/  FSEL R22, -R26, -0.026868773624300956726, P0 ;  /* 0xbcdc1be71a167808 */ /* 0x000fca0000000100 */
[----:B------:R-:W-:Y:S01]  /*28a0*/  FFMA.FTZ R21, R12, R21, R22 ;  /* 0x000000150c157223 */ /* 0x000fe20000010016 */
[----:B------:R-:W-:-:S05]  /*28b0*/  FSEL R22, R25, 0.11284004896879196167, P0 ;  /* 0x3de718af19167808 */ /* 0x000fca0000000000 */
[----:B------:R-:W-:Y:S01]  /*28c0*/  FFMA.FTZ R21, R12, R21, R22 ;  /* 0x000000150c157223 */ /* 0x000fe20000010016 */
[----:B------:R-:W-:-:S05]  /*28d0*/  FSEL R22, R4, -0.37612664699554443359, P0 ;  /* 0xbec093ac04167808 */ /* 0x000fca0000000000 */
[----:B------:R-:W-:Y:S01]  /*28e0*/  FFMA.FTZ R21, R12, R21, R22 ;  /* 0x000000150c157223 */ /* 0x000fe20000010016 */
[----:B------:R-:W-:-:S05]  /*28f0*/  FSEL R22, R5, 0.12837915122509002686, P0 ;  /* 0x3e0375d305167808 */ /* 0x000fca0000000000 */
[----:B------:R-:W-:Y:S01]  /*2900*/  FFMA.FTZ R21, R12, R21, R22 ;  /* 0x000000150c157223 */ /* 0x000fe20000010016 */
[----:B------:R-:W-:Y:S02]  /*2910*/  FSEL R12, R23, R16, P0 ;  /* 0x00000010170c7208 */ /* 0x000fe40000000000 */
[----:B------:R-:W-:-:S03]  /*2920*/  FSEL R22, R7, R14, P3 ;  /* 0x0000000e07167208 */ /* 0x000fc60001800000 */
[----:B------:R-:W-:Y:S02]  /*2930*/  FFMA.FTZ R12, R21, R12, R12 ;  /* 0x0000000c150c7223 */ /* 0x000fe4000001000c */
[----:B------:R-:W-:Y:S01]  /*2940*/  FFMA.FTZ R7, R13, R22, R22 ;  /* 0x000000160d077223 */ /* 0x000fe20000010016 */
[----:B------:R-:W-:Y:S01]  /*2950*/  PRMT R13, R10, 0x7632, R13 ;  /* 0x000076320a0d7816 */ /* 0x000fe2000000000d */
[----:B------:R-:W0:Y:S03]  /*2960*/  @P0 MUFU.EX2 R21, R12 ;  /* 0x0000000c00150308 */ /* 0x000e260000000800 */
[----:B------:R-:W-:-:S05]  /*2970*/  SHF.L.U32 R13, R13, 0x10, RZ ;  /* 0x000000100d0d7819 */ /* 0x000fca00000006ff */
[----:B------:R-:W1:Y:S01]  /*2980*/  @P3 MUFU.EX2 R22, R7 ;  /* 0x0000000700163308 */ /* 0x000e620000000800 */
[----:B------:R-:W-:-:S05]  /*2990*/  FMUL.FTZ R10, R13, 0.70710676908493041992 ;  /* 0x3f3504f30d0a7820 */ /* 0x000fca0000410000 */
[----:B------:R-:W-:Y:S01]  /*29a0*/  FSETP.GE.FTZ.AND P1, PT, |R10|, 1.0029599666595458984, PT ;  /* 0x3f8060fe0a00780b */ /* 0x000fe20003f36200 */
[----:B0-----:R-:W-:-:S05]  /*29b0*/  @P0 FADD.FTZ R23, -R21, 1 ;  /* 0x3f80000015170421 */ /* 0x001fca0000010100 */
[----:B------:R-:W-:Y:S02]  /*29c0*/  @P0 LOP3.LUT R12, R23, 0x80000000, R16, 0xb8, !PT ;  /* 0x80000000170c0812 */ /* 0x000fe400078eb810 */
[----:B------:R-:W-:Y:S01]  /*29d0*/  FSEL R23, -R8, -0.00082130916416645050049, P1 ;  /* 0xba574d2008177808 */ /* 0x000fe20000800100 */
[----:B-1----:R-:W-:Y:S01]  /*29e0*/  @P3 FADD.FTZ R21, -R22, 1 ;  /* 0x3f80000016153421 */ /* 0x002fe20000010100 */
[----:B------:R-:W-:Y:S02]  /*29f0*/  FSEL R16, R27, 0.0052134888246655464172, P1 ;  /* 0x3baad5ea1b107808 */ /* 0x000fe40000800000 */
[----:B------:R-:W-:Y:S02]  /*2a00*/  FSEL R22, R25, 0.11284004896879196167, P1 ;  /* 0x3de718af19167808 */ /* 0x000fe40000800000 */
[----:B------:R-:W-:Y:S01]  /*2a10*/  @P3 LOP3.LUT R7, R21, 0x80000000, R14, 0xb8, !PT ;  /* 0x8000000015073812 */ /* 0x000fe200078eb80e */
[----:B------:R-:W-:Y:S01]  /*2a20*/  FADD.FTZ R14, |R10|, -RZ ;  /* 0x800000ff0a0e7221 */ /* 0x000fe20000010200 */
[----:B------:R-:W-:Y:S01]  /*2a30*/  FSEL R21, R20, 8.4834944573231041431e-05, P1 ;  /* 0x38b1e96a14157808 */ /* 0x000fe20000800000 */
[----:B------:R-:W-:-:S04]  /*2a40*/  @!P1 FMUL.FTZ R14, R10, R10 ;  /* 0x0000000a0a0e9220 */ /* 0x000fc80000410000 */
[----:B------:R-:W-:Y:S01]  /*2a50*/  FFMA.FTZ R21, R14, R21, R23 ;  /* 0x000000150e157223 */ /* 0x000fe20000010017 */
[----:B------:R-:W-:-:S03]  /*2a60*/  FSEL R23, R4, -0.37612664699554443359, P1 ;  /* 0xbec093ac04177808 */ /* 0x000fc60000800000 */
[----:B------:R-:W-:Y:S01]  /*2a70*/  FFMA.FTZ R21, R14, R21, R16 ;  /* 0x000000150e157223 */ /* 0x000fe20000010010 */
[----:B------:R-:W-:-:S05]  /*2a80*/  FSEL R16, -R26, -0.026868773624300956726, P1 ;  /* 0xbcdc1be71a107808 */ /* 0x000fca0000800100 */
[----:B------:R-:W-:Y:S01]  /*2a90*/  FFMA.FTZ R21, R14, R21, R16 ;  /* 0x000000150e157223 */ /* 0x000fe20000010010 */
[----:B------:R-:W-:-:S03]  /*2aa0*/  FMUL.FTZ R16, R15, -0.5 ;  /* 0xbf0000000f107820 */ /* 0x000fc60000410000 */
[C---:B------:R-:W-:Y:S01]  /*2ab0*/  FFMA.FTZ R21, R14.reuse, R21, R22 ;  /* 0x000000150e157223 */ /* 0x040fe20000010016 */
[----:B------:R-:W-:Y:S01]  /*2ac0*/  FMUL.FTZ R16, R15, R16 ;  /* 0x000000100f107220 */ /* 0x000fe20000410000 */
[----:B------:R-:W-:Y:S02]  /*2ad0*/  FSEL R22, R5, 0.12837915122509002686, P1 ;  /* 0x3e0375d305167808 */ /* 0x000fe40000800000 */
[----:B------:R-:W-:Y:S01]  /*2ae0*/  FFMA.FTZ R21, R14, R21, R23 ;  /* 0x000000150e157223 */ /* 0x000fe20000010017 */
[----:B------:R-:W-:Y:S01]  /*2af0*/  FMUL.FTZ R16, R16, 1.4426950216293334961 ;  /* 0x3fb8aa3b10107820 */ /* 0x000fe20000410000 */
[C---:B------:R-:W-:Y:S02]  /*2b00*/  FADD.FTZ R23, -R14.reuse, -RZ ;  /* 0x800000ff0e177221 */ /* 0x040fe40000010100 */
[----:B------:R-:W-:-:S03]  /*2b10*/  FFMA.FTZ R21, R14, R21, R22 ;  /* 0x000000150e157223 */ /* 0x000fc60000010016 */
[----:B------:R-:W0:Y:S01]  /*2b20*/  MUFU.EX2 R16, R16 ;  /* 0x0000001000107308 */ /* 0x000e220000000800 */
[----:B------:R-:W-:-:S05]  /*2b30*/  FSEL R14, R23, R10, P1 ;  /* 0x0000000a170e7208 */ /* 0x000fca0000800000 */
[----:B------:R-:W-:Y:S01]  /*2b40*/  FFMA.FTZ R14, R21, R14, R14 ;  /* 0x0000000e150e7223 */ /* 0x000fe2000001000e */
[----:B0-----:R-:W-:-:S04]  /*2b50*/  FMUL.FTZ R22, R16, 0.3989422917366027832 ;  /* 0x3ecc422a10167820 */ /* 0x001fc80000410000 */
[----:B------:R-:W-:Y:S01]  /*2b60*/  FMUL.FTZ R21, R15, R22 ;  /* 0x000000160f157220 */ /* 0x000fe20000410000 */
[C---:B------:R-:W-:Y:S01]  /*2b70*/  FMUL.FTZ R22, R19.reuse, -0.5 ;  /* 0xbf00000013167820 */ /* 0x040fe20000410000 */
[----:B------:R-:W0:Y:S03]  /*2b80*/  @P1 MUFU.EX2 R15, R14 ;  /* 0x0000000e000f1308 */ /* 0x000e260000000800 */
[----:B------:R-:W-:-:S04]  /*2b90*/  FMUL.FTZ R22, R19, R22 ;  /* 0x0000001613167220 */ /* 0x000fc80000410000 */
[----:B------:R-:W-:-:S06]  /*2ba0*/  FMUL.FTZ R23, R22, 1.4426950216293334961 ;  /* 0x3fb8aa3b16177820 */ /* 0x000fcc0000410000 */
[----:B------:R-:W1:Y:S01]  /*2bb0*/  MUFU.EX2 R23, R23 ;  /* 0x0000001700177308 */ /* 0x000e620000000800 */
[----:B0-----:R-:W-:Y:S01]  /*2bc0*/  @P1 FADD.FTZ R29, -R15, 1 ;  /* 0x3f8000000f1d1421 */ /* 0x001fe20000010100 */
[C---:B------:R-:W-:Y:S02]  /*2bd0*/  SHF.L.U32 R15, R11.reuse, 0x10, RZ ;  /* 0x000000100b0f7819 */ /* 0x040fe400000006ff */
[----:B------:R-:W-:Y:S02]  /*2be0*/  PRMT R11, R11, 0x7632, R11 ;  /* 0x000076320b0b7816 */ /* 0x000fe4000000000b */
[----:B------:R-:W-:Y:S01]  /*2bf0*/  @P1 LOP3.LUT R14, R29, 0x80000000, R10, 0xb8, !PT ;  /* 0x800000001d0e1812 */ /* 0x000fe200078eb80a */
[----:B------:R-:W-:-:S04]  /*2c00*/  FMUL.FTZ R16, R15, 0.70710676908493041992 ;  /* 0x3f3504f30f107820 */ /* 0x000fc80000410000 */
[C---:B------:R-:W-:Y:S01]  /*2c10*/  FADD.FTZ R22, |R16|.reuse, -RZ ;  /* 0x800000ff10167221 */ /* 0x040fe20000010200 */
[----:B------:R-:W-:Y:S01]  /*2c20*/  FSETP.GE.FTZ.AND P0, PT, |R16|, 1.0029599666595458984, PT ;  /* 0x3f8060fe1000780b */ /* 0x000fe20003f16200 */
[----:B-1----:R-:W-:-:S04]  /*2c30*/  FMUL.FTZ R10, R23, 0.3989422917366027832 ;  /* 0x3ecc422a170a7820 */ /* 0x002fc80000410000 */
[----:B------:R-:W-:Y:S01]  /*2c40*/  FMUL.FTZ R10, R19, R10 ;  /* 0x0000000a130a7220 */ /* 0x000fe20000410000 */
[----:B------:R-:W-:Y:S01]  /*2c50*/  FFMA.FTZ R19, R18, 0.5, R21 ;  /* 0x3f00000012137823 */ /* 0x000fe20000010015 */
[----:B------:R-:W-:Y:S02]  /*2c60*/  SHF.L.U32 R18, R11, 0x10, RZ ;  /* 0x000000100b127819 */ /* 0x000fe400000006ff */
[----:B------:R-:W-:Y:S01]  /*2c70*/  FSEL R11, R20, 8.4834944573231041431e-05, P0 ;  /* 0x38b1e96a140b7808 */ /* 0x000fe20000000000 */
[----:B------:R-:W-:Y:S01]  /*2c80*/  FFMA.FTZ R17, R17, 0.5, R10 ;  /* 0x3f00000011117823 */ /* 0x000fe2000001000a */
[----:B------:R-:W-:Y:S01]  /*2c90*/  FSEL R21, -R8, -0.00082130916416645050049, P0 ;  /* 0xba574d2008157808 */ /* 0x000fe20000000100 */
[----:B------:R-:W-:Y:S01]  /*2ca0*/  FMUL.FTZ R23, R18, 0.70710676908493041992 ;  /* 0x3f3504f312177820 */ /* 0x000fe20000410000 */
[----:B------:R-:W-:Y:S01]  /*2cb0*/  @!P0 FMUL.FTZ R22, R16, R16 ;  /* 0x0000001010168220 */ /* 0x000fe20000410000 */
[----:B------:R-:W-:-:S03]  /*2cc0*/  FSEL R10, -R26, -0.026868773624300956726, P0 ;  /* 0xbcdc1be71a0a7808 */ /* 0x000fc60000000100 */
[----:B------:R-:W-:Y:S01]  /*2cd0*/  FSETP.GE.FTZ.AND P1, PT, |R23|, 1.0029599666595458984, PT ;  /* 0x3f8060fe1700780b */ /* 0x000fe20003f36200 */
[----:B------:R-:W-:Y:S01]  /*2ce0*/  FFMA.FTZ R11, R22, R11, R21 ;  /* 0x0000000b160b7223 */ /* 0x000fe20000010015 */
[----:B------:R-:W-:Y:S02]  /*2cf0*/  FSEL R21, R27, 0.0052134888246655464172, P0 ;  /* 0x3baad5ea1b157808 */ /* 0x000fe40000000000 */
[----:B------:R-:W-:Y:S02]  /*2d00*/  FSEL R20, R20, 8.4834944573231041431e-05, P1 ;  /* 0x38b1e96a14147808 */ /* 0x000fe40000800000 */
[----:B------:R-:W-:Y:S01]  /*2d10*/  FSEL R8, -R8, -0.00082130916416645050049, P1 ;  /* 0xba574d2008087808 */ /* 0x000fe20000800100 */
[C---:B------:R-:W-:Y:S01]  /*2d20*/  FFMA.FTZ R11, R22.reuse, R11, R21 ;  /* 0x0000000b160b7223 */ /* 0x040fe20000010015 */
[----:B------:R-:W-:Y:S01]  /*2d30*/  FADD.FTZ R21, |R23|, -RZ ;  /* 0x800000ff17157221 */ /* 0x000fe20000010200 */
[----:B------:R-:W-:Y:S02]  /*2d40*/  FSEL R27, R27, 0.0052134888246655464172, P1 ;  /* 0x3baad5ea1b1b7808 */ /* 0x000fe40000800000 */
[----:B------:R-:W-:Y:S01]  /*2d50*/  FFMA.FTZ R11, R22, R11, R10 ;  /* 0x0000000b160b7223 */ /* 0x000fe2000001000a */
[----:B------:R-:W-:Y:S01]  /*2d60*/  FSEL R26, -R26, -0.026868773624300956726, P1 ;  /* 0xbcdc1be71a1a7808 */ /* 0x000fe20000800100 */
[----:B------:R-:W-:-:S04]  /*2d70*/  @!P1 FMUL.FTZ R21, R23, R23 ;  /* 0x0000001717159220 */ /* 0x000fc80000410000 */
[----:B------:R-:W-:-:S04]  /*2d80*/  FFMA.FTZ R8, R21, R20, R8 ;  /* 0x0000001415087223 */ /* 0x000fc80000010008 */
[----:B------:R-:W-:Y:S01]  /*2d90*/  FFMA.FTZ R10, R21, R8, R27 ;  /* 0x00000008150a7223 */ /* 0x000fe2000001001b */
[----:B------:R-:W-:Y:S01]  /*2da0*/  FMUL.FTZ R8, R9, -0.5 ;  /* 0xbf00000009087820 */ /* 0x000fe20000410000 */
[C---:B------:R-:W-:Y:S02]  /*2db0*/  FMUL.FTZ R27, R24.reuse, -0.5 ;  /* 0xbf000000181b7820 */ /* 0x040fe40000410000 */
[----:B------:R-:W-:Y:S01]  /*2dc0*/  FFMA.FTZ R26, R21, R10, R26 ;  /* 0x0000000a151a7223 */ /* 0x000fe2000001001a */
[----:B------:R-:W-:Y:S01]  /*2dd0*/  FMUL.FTZ R8, R9, R8 ;  /* 0x0000000809087220 */ /* 0x000fe20000410000 */
[----:B------:R-:W-:Y:S01]  /*2de0*/  FMUL.FTZ R27, R24, R27 ;  /* 0x0000001b181b7220 */ /* 0x000fe20000410000 */
[----:B------:R-:W-:Y:S02]  /*2df0*/  FSEL R10, R4, -0.37612664699554443359, P0 ;  /* 0xbec093ac040a7808 */ /* 0x000fe40000000000 */
[----:B------:R-:W-:Y:S01]  /*2e00*/  FMUL.FTZ R28, R8, 1.4426950216293334961 ;  /* 0x3fb8aa3b081c7820 */ /* 0x000fe20000410000 */
[----:B------:R-:W-:-:S05]  /*2e10*/  FMUL.FTZ R27, R27, 1.4426950216293334961 ;  /* 0x3fb8aa3b1b1b7820 */ /* 0x000fca0000410000 */
[----:B------:R-:W0:Y:S08]  /*2e20*/  MUFU.EX2 R28, R28 ;  /* 0x0000001c001c7308 */ /* 0x000e300000000800 */
[----:B------:R-:W1:Y:S01]  /*2e30*/  MUFU.EX2 R27, R27 ;  /* 0x0000001b001b7308 */ /* 0x000e620000000800 */
[----:B0-----:R-:W-:-:S04]  /*2e40*/  FMUL.FTZ R20, R28, 0.3989422917366027832 ;  /* 0x3ecc422a1c147820 */ /* 0x001fc80000410000 */
[----:B------:R-:W-:Y:S02]  /*2e50*/  FMUL.FTZ R20, R9, R20 ;  /* 0x0000001409147220 */ /* 0x000fe40000410000 */
[----:B------:R-:W0:Y:S01]  /*2e60*/  LDC.64 R8, c[0x0][0x390] ;  /* 0x0000e400ff087b82 */ /* 0x000e220000000a00 */
[----:B-1----:R-:W-:-:S04]  /*2e70*/  FMUL.FTZ R29, R27, 0.3989422917366027832 ;  /* 0x3ecc422a1b1d7820 */ /* 0x002fc80000410000 */
[----:B------:R-:W-:Y:S01]  /*2e80*/  FMUL.FTZ R24, R24, R29 ;  /* 0x0000001d18187220 */ /* 0x000fe20000410000 */
[----:B------:R-:W-:-:S05]  /*2e90*/  FSEL R29, R25, 0.11284004896879196167, P0 ;  /* 0x3de718af191d7808 */ /* 0x000fca0000000000 */
[----:B------:R-:W-:-:S04]  /*2ea0*/  FFMA.FTZ R11, R22, R11, R29 ;  /* 0x0000000b160b7223 */ /* 0x000fc8000001001d */
[----:B------:R-:W-:Y:S01]  /*2eb0*/  FFMA.FTZ R11, R22, R11, R10 ;  /* 0x0000000b160b7223 */ /* 0x000fe2000001000a */
[----:B------:R-:W-:Y:S02]  /*2ec0*/  FSEL R10, R25, 0.11284004896879196167, P1 ;  /* 0x3de718af190a7808 */ /* 0x000fe40000800000 */
[----:B------:R-:W-:-:S03]  /*2ed0*/  FSEL R25, R5, 0.12837915122509002686, P0 ;  /* 0x3e0375d305197808 */ /* 0x000fc60000000000 */
[----:B------:R-:W-:Y:S01]  /*2ee0*/  FFMA.FTZ R26, R21, R26, R10 ;  /* 0x0000001a151a7223 */ /* 0x000fe2000001000a */
[----:B0-----:R-:W-:-:S04]  /*2ef0*/  IMAD.WIDE.U32 R8, R0, 0x2, R8 ;  /* 0x0000000200087825 */ /* 0x001fc800078e0008 */
[----:B------:R-:W-:Y:S01]  /*2f00*/  FFMA.FTZ R25, R22, R11, R25 ;  /* 0x0000000b16197223 */ /* 0x000fe20000010019 */
[----:B------:R-:W-:-:S06]  /*2f10*/  IMAD.WIDE.U32 R8, R2, 0x10, R8 ;  /* 0x0000001002087825 */ /* 0x000fcc00078e0008 */
[----:B------:R-:W2:Y:S01]  /*2f20*/  LDG.E.128 R8, desc[UR4][R8.64] ;  /* 0x0000000408087981 */ /* 0x000ea2000c1e1d00 */
[----:B------:R-:W-:Y:S01]  /*2f30*/  FMUL.FTZ R28, R15, -0.5 ;  /* 0xbf0000000f1c7820 */ /* 0x000fe20000410000 */
[----:B------:R-:W-:Y:S01]  /*2f40*/  FADD.FTZ R27, -R22, -RZ ;  /* 0x800000ff161b7221 */ /* 0x000fe20000010100 */
[----:B------:R-:W-:Y:S01]  /*2f50*/  FSEL R4, R4, -0.37612664699554443359, P1 ;  /* 0xbec093ac04047808 */ /* 0x000fe20000800000 */
[----:B------:R-:W-:Y:S01]  /*2f60*/  FADD.FTZ R3, R3, 1 ;  /* 0x3f80000003037421 */ /* 0x000fe20000010000 */
[----:B------:R-:W-:Y:S01]  /*2f70*/  FMUL.FTZ R28, R15, R28 ;  /* 0x0000001c0f1c7220 */ /* 0x000fe20000410000 */
[----:B------:R-:W-:Y:S01]  /*2f80*/  FSEL R5, R5, 0.12837915122509002686, P1 ;  /* 0x3e0375d305057808 */ /* 0x000fe20000800000 */
[----:B------:R-:W-:Y:S01]  /*2f90*/  FADD.FTZ R7, R7, 1 ;  /* 0x3f80000007077421 */ /* 0x000fe20000010000 */
[----:B------:R-:W-:Y:S01]  /*2fa0*/  FSEL R22, R27, R16, P0 ;  /* 0x000000101b167208 */ /* 0x000fe20000000000 */
[----:B------:R-:W-:Y:S01]  /*2fb0*/  FMUL.FTZ R28, R28, 1.4426950216293334961 ;  /* 0x3fb8aa3b1c1c7820 */ /* 0x000fe20000410000 */
[----:B------:R-:W-:Y:S01]  /*2fc0*/  FFMA.FTZ R26, R21, R26, R4 ;  /* 0x0000001a151a7223 */ /* 0x000fe20000010004 */
[----:B------:R-:W-:Y:S01]  /*2fd0*/  FADD.FTZ R14, R14, 1 ;  /* 0x3f8000000e0e7421 */ /* 0x000fe20000010000 */
[----:B------:R-:W-:Y:S01]  /*2fe0*/  FFMA.FTZ R24, R3, 0.5, R24 ;  /* 0x3f00000003187823 */ /* 0x000fe20000010018 */
[----:B------:R-:W-:Y:S01]  /*2ff0*/  FFMA.FTZ R22, R25, R22, R22 ;  /* 0x0000001619167223 */ /* 0x000fe20000010016 */
[C---:B------:R-:W-:Y:S01]  /*3000*/  FMUL.FTZ R25, R6.reuse, -0.5 ;  /* 0xbf00000006197820 */ /* 0x040fe20000410000 */
[----:B------:R-:W0:Y:S03]  /*3010*/  MUFU.EX2 R28, R28 ;  /* 0x0000001c001c7308 */ /* 0x000e260000000800 */
[----:B------:R-:W-:Y:S01]  /*3020*/  FMUL.FTZ R4, R6, R25 ;  /* 0x0000001906047220 */ /* 0x000fe20000410000 */
[----:B------:R-:W-:Y:S01]  /*3030*/  FFMA.FTZ R25, R21, R26, R5 ;  /* 0x0000001a15197223 */ /* 0x000fe20000010005 */
[----:B------:R-:W-:-:S02]  /*3040*/  FMUL.FTZ R5, R18, -0.5 ;  /* 0xbf00000012057820 */ /* 0x000fc40000410000 */
[----:B------:R-:W-:Y:S02]  /*3050*/  FMUL.FTZ R26, R4, 1.4426950216293334961 ;  /* 0x3fb8aa3b041a7820 */ /* 0x000fe40000410000 */
[----:B------:R-:W-:-:S04]  /*3060*/  FMUL.FTZ R5, R18, R5 ;  /* 0x0000000512057220 */ /* 0x000fc80000410000 */
[----:B------:R-:W-:Y:S01]  /*3070*/  FMUL.FTZ R5, R5, 1.4426950216293334961 ;  /* 0x3fb8aa3b05057820 */ /* 0x000fe20000410000 */
[----:B------:R-:W1:Y:S01]  /*3080*/  MUFU.EX2 R26, R26 ;  /* 0x0000001a001a7308 */ /* 0x000e620000000800 */
[----:B0-----:R-:W-:Y:S01]  /*3090*/  FMUL.FTZ R29, R28, 0.3989422917366027832 ;  /* 0x3ecc422a1c1d7820 */ /* 0x001fe20000410000 */
[----:B------:R-:W-:-:S03]  /*30a0*/  FMUL.FTZ R28, R13, -0.5 ;  /* 0xbf0000000d1c7820 */ /* 0x000fc60000410000 */
[----:B------:R-:W-:Y:S01]  /*30b0*/  FMUL.FTZ R15, R15, R29 ;  /* 0x0000001d0f0f7220 */ /* 0x000fe20000410000 */
[----:B------:R-:W-:Y:S02]  /*30c0*/  FMUL.FTZ R28, R13, R28 ;  /* 0x0000001c0d1c7220 */ /* 0x000fe40000410000 */
[----:B------:R-:W0:Y:S02]  /*30d0*/  MUFU.EX2 R5, R5 ;  /* 0x0000000500057308 */ /* 0x000e240000000800 */
[----:B------:R-:W-:Y:S01]  /*30e0*/  FMUL.FTZ R4, R28, 1.4426950216293334961 ;  /* 0x3fb8aa3b1c047820 */ /* 0x000fe20000410000 */
[----:B------:R-:W-:Y:S01]  /*30f0*/  FADD.FTZ R28, -R21, -RZ ;  /* 0x800000ff151c7221 */ /* 0x000fe20000010100 */
[----:B-1----:R-:W-:-:S04]  /*3100*/  FMUL.FTZ R27, R26, 0.3989422917366027832 ;  /* 0x3ecc422a1a1b7820 */ /* 0x002fc80000410000 */
[----:B------:R-:W1:Y:S01]  /*3110*/  MUFU.EX2 R4, R4 ;  /* 0x0000000400047308 */ /* 0x000e620000000800 */
[----:B------:R-:W-:Y:S01]  /*3120*/  FSEL R28, R28, R23, P1 ;  /* 0x000000171c1c7208 */ /* 0x000fe20000800000 */
[----:B------:R-:W-:-:S04]  /*3130*/  FMUL.FTZ R6, R6, R27 ;  /* 0x0000001b06067220 */ /* 0x000fc80000410000 */
[----:B------:R-:W-:Y:S01]  /*3140*/  FFMA.FTZ R21, R25, R28, R28 ;  /* 0x0000001c19157223 */ /* 0x000fe2000001001c */
[----:B------:R-:W-:Y:S01]  /*3150*/  FFMA.FTZ R6, R7, 0.5, R6 ;  /* 0x3f00000007067823 */ /* 0x000fe20000010006 */
[----:B------:R-:W3:Y:S01]  /*3160*/  @P0 MUFU.EX2 R25, R22 ;  /* 0x0000001600190308 */ /* 0x000ee20000000800 */
[----:B0-----:R-:W-:-:S04]  /*3170*/  FMUL.FTZ R27, R5, 0.3989422917366027832 ;  /* 0x3ecc422a051b7820 */ /* 0x001fc80000410000 */
[----:B------:R-:W-:-:S03]  /*3180*/  FMUL.FTZ R18, R18, R27 ;  /* 0x0000001b12127220 */ /* 0x000fc60000410000 */
[----:B------:R-:W0:Y:S01]  /*3190*/  @P1 MUFU.EX2 R26, R21 ;  /* 0x00000015001a1308 */ /* 0x000e220000000800 */
[----:B-1----:R-:W-:Y:S02]  /*31a0*/  FMUL.FTZ R28, R4, 0.3989422917366027832 ;  /* 0x3ecc422a041c7820 */ /* 0x002fe40000410000 */
[----:B------:R-:W1:Y:S02]  /*31b0*/  LDC.64 R4, c[0x0][0x388] ;  /* 0x0000e200ff047b82 */ /* 0x000e640000000a00 */
[----:B------:R-:W-:Y:S01]  /*31c0*/  FMUL.FTZ R13, R13, R28 ;  /* 0x0000001c0d0d7220 */ /* 0x000fe20000410000 */
[----:B---3--:R-:W-:-:S03]  /*31d0*/  @P0 FADD.FTZ R25, -R25, 1 ;  /* 0x3f80000019190421 */ /* 0x008fc60000010100 */
[----:B------:R-:W-:Y:S02]  /*31e0*/  FFMA.FTZ R13, R14, 0.5, R13 ;  /* 0x3f0000000e0d7823 */ /* 0x000fe4000001000d */
[----:B------:R-:W-:Y:S01]  /*31f0*/  @P0 LOP3.LUT R22, R25, 0x80000000, R16, 0xb8, !PT ;  /* 0x8000000019160812 */ /* 0x000fe200078eb810 */
[----:B------:R-:W-:Y:S01]  /*3200*/  FADD.FTZ R25, R12, 1 ;  /* 0x3f8000000c197421 */ /* 0x000fe20000010000 */
[----:B0-----:R-:W-:-:S03]  /*3210*/  @P1 FADD.FTZ R26, -R26, 1 ;  /* 0x3f8000001a1a1421 */ /* 0x001fc60000010100 */
[----:B------:R-:W-:Y:S01]  /*3220*/  FFMA.FTZ R20, R25, 0.5, R20 ;  /* 0x3f00000019147823 */ /* 0x000fe20000010014 */
[----:B------:R-:W-:Y:S01]  /*3230*/  FADD.FTZ R22, R22, 1 ;  /* 0x3f80000016167421 */ /* 0x000fe20000010000 */
[----:B------:R-:W-:-:S03]  /*3240*/  @P1 LOP3.LUT R21, R26, 0x80000000, R23, 0xb8, !PT ;  /* 0x800000001a151812 */ /* 0x000fc600078eb817 */
[----:B------:R-:W-:Y:S02]  /*3250*/  FFMA.FTZ R15, R22, 0.5, R15 ;  /* 0x3f000000160f7823 */ /* 0x000fe4000001000f */
[----:B------:R-:W-:Y:S01]  /*3260*/  FADD.FTZ R21, R21, 1 ;  /* 0x3f80000015157421 */ /* 0x000fe20000010000 */
[----:B-1----:R-:W-:-:S04]  /*3270*/  IMAD.WIDE.U32 R4, R0, 0x2, R4 ;  /* 0x0000000200047825 */ /* 0x002fc800078e0004 */
[----:B------:R-:W-:Y:S01]  /*3280*/  FFMA.FTZ R18, R21, 0.5, R18 ;  /* 0x3f00000015127823 */ /* 0x000fe20000010012 */
[C---:B--2---:R-:W-:Y:S02]  /*3290*/  SHF.L.U32 R3, R9.reuse, 0x10, RZ ;  /* 0x0000001009037819 */ /* 0x044fe400000006ff */
[----:B------:R-:W-:Y:S02]  /*32a0*/  PRMT R12, R9, 0x7632, R12 ;  /* 0x00007632090c7816 */ /* 0x000fe4000000000c */
[C---:B------:R-:W-:Y:S01]  /*32b0*/  SHF.L.U32 R7, R10.reuse, 0x10, RZ ;  /* 0x000000100a077819 */ /* 0x040fe200000006ff */
[----:B------:R-:W-:Y:S01]  /*32c0*/  FMUL.FTZ R24, R3, R24 ;  /* 0x0000001803187220 */ /* 0x000fe20000410000 */
[----:B------:R-:W-:Y:S02]  /*32d0*/  PRMT R14, R10, 0x7632, R14 ;  /* 0x000076320a0e7816 */ /* 0x000fe4000000000e */
[C---:B------:R-:W-:Y:S01]  /*32e0*/  SHF.L.U32 R10, R8.reuse, 0x10, RZ ;  /* 0x00000010080a7819 */ /* 0x040fe200000006ff */
[----:B------:R-:W-:Y:S01]  /*32f0*/  FMUL.FTZ R20, R7, R20 ;  /* 0x0000001407147220 */ /* 0x000fe20000410000 */
[----:B------:R-:W-:-:S02]  /*3300*/  PRMT R9, R8, 0x7632, R9 ;  /* 0x0000763208097816 */ /* 0x000fc40000000009 */
[C---:B------:R-:W-:Y:S01]  /*3310*/  SHF.L.U32 R8, R11.reuse, 0x10, RZ ;  /* 0x000000100b087819 */ /* 0x040fe200000006ff */
[----:B------:R-:W-:Y:S01]  /*3320*/  FMUL.FTZ R19, R10, R19 ;  /* 0x000000130a137220 */ /* 0x000fe20000410000 */
[----:B------:R-:W-:Y:S02]  /*3330*/  PRMT R11, R11, 0x7632, R11 ;  /* 0x000076320b0b7816 */ /* 0x000fe4000000000b */
[----:B------:R-:W-:Y:S01]  /*3340*/  SHF.L.U32 R3, R12, 0x10, RZ ;  /* 0x000000100c037819 */ /* 0x000fe200000006ff */
[----:B------:R-:W-:Y:S01]  /*3350*/  FMUL.FTZ R8, R8, R15 ;  /* 0x0000000f08087220 */ /* 0x000fe20000410000 */
[----:B------:R-:W-:Y:S02]  /*3360*/  SHF.L.U32 R10, R14, 0x10, RZ ;  /* 0x000000100e0a7819 */ /* 0x000fe400000006ff */
[----:B------:R-:W-:Y:S01]  /*3370*/  SHF.L.U32 R0, R9, 0x10, RZ ;  /* 0x0000001009007819 */ /* 0x000fe200000006ff */
[----:B------:R-:W-:Y:S01]  /*3380*/  FMUL.FTZ R9, R3, R6 ;  /* 0x0000000603097220 */ /* 0x000fe20000410000 */
[----:B------:R-:W-:Y:S01]  /*3390*/  SHF.L.U32 R7, R11, 0x10, RZ ;  /* 0x000000100b077819 */ /* 0x000fe200000006ff */
[----:B------:R-:W-:Y:S01]  /*33a0*/  FMUL.FTZ R13, R10, R13 ;  /* 0x0000000d0a0d7220 */ /* 0x000fe20000410000 */
[----:B------:R-:W-:-:S04]  /*33b0*/  IMAD.WIDE.U32 R2, R2, 0x10, R4 ;  /* 0x0000001002027825 */ /* 0x000fc800078e0004 */
[----:B------:R-:W-:Y:S01]  /*33c0*/  FMUL.FTZ R0, R0, R17 ;  /* 0x0000001100007220 */ /* 0x000fe20000410000 */
[----:B------:R-:W-:Y:S01]  /*33d0*/  F2FP.BF16.F32.PACK_AB R5, R9, R24 ;  /* 0x000000180905723e */ /* 0x000fe200000010ff */
[----:B------:R-:W-:Y:S01]  /*33e0*/  FMUL.FTZ R7, R7, R18 ;  /* 0x0000001207077220 */ /* 0x000fe20000410000 */
[----:B------:R-:W-:Y:S02]  /*33f0*/  F2FP.BF16.F32.PACK_AB R6, R13, R20 ;  /* 0x000000140d06723e */ /* 0x000fe400000010ff */
[----:B------:R-:W-:Y:S02]  /*3400*/  F2FP.BF16.F32.PACK_AB R4, R0, R19 ;  /* 0x000000130004723e */ /* 0x000fe400000010ff */
[----:B------:R-:W-:-:S05]  /*3410*/  F2FP.BF16.F32.PACK_AB R7, R7, R8 ;  /* 0x000000080707723e */ /* 0x000fca00000010ff */
[----:B------:R-:W-:Y:S01]  /*3420*/  STG.E.128 desc[UR4][R2.64], R4 ;  /* 0x0000000402007986 */ /* 0x000fe2000c101d04 */
[----:B------:R-:W-:Y:S05]  /*3430*/  EXIT ;  /* 0x000000000000794d */ /* 0x000fea0003800000 */
.L_x_941:
        /* <DEDUP_REMOVED lines=12> */
.L_x_12862:


//--------------------- .text._ZN2at6native18elementwise_kernelILi128ELi4EZNS0_15gpu_kernel_implIZZZNS0_26GeluBackwardCUDAKernelImplERNS_18TensorIteratorBaseENS0_8GeluTypeEENKUlvE0_clEvENKUlvE1_clEvEUlN3c104HalfES9_E_EEvS4_RKT_EUliE_EEviT1_ --------------------------
	.section	.text._ZN2at6native18elementwise_kernelILi128ELi4EZNS0_15gpu_kernel_implIZZZNS0_26GeluBackwardCUDAKernelImplERNS_18TensorIteratorBaseENS0_8GeluTypeEENKUlvE0_clEvENKUlvE1_clEvEUlN3c104HalfES9_E_EEvS4_RKT_EUliE_EEviT1_,"ax",@progbits
	.align	128
        .global         _ZN2at6native18elementwise_kernelILi128ELi4EZNS0_15gpu_kernel_implIZZZNS0_26GeluBackwardCUDAKernelImplERNS_18TensorIteratorBaseENS0_8GeluTypeEENKUlvE0_clEvENKUlvE1_clEvEUlN3c104HalfES9_E_EEvS4_RKT_EUliE_EEviT1_
        .type           _ZN2at6native18elementwise_kernelILi128ELi4EZNS0_15gpu_kernel_implIZZZNS0_26GeluBackwardCUDAKernelImplERNS_18TensorIteratorBaseENS0_8GeluTypeEENKUlvE0_clEvENKUlvE1_clEvEUlN3c104HalfES9_E_EEvS4_RKT_EUliE_EEviT1_,@function
        .size           _ZN2at6native18elementwise_kernelILi128ELi4EZNS0_15gpu_kernel_implIZZZNS0_26GeluBackwardCUDAKernelImplERNS_18TensorIteratorBaseENS0_8GeluTypeEENKUlvE0_clEvENKUlvE1_clEvEUlN3c104HalfES9_E_EEvS4_RKT_EUliE_EEviT1_,(.L_x_12863 - _ZN2at6native18elementwise_kernelILi128ELi4EZNS0_15gpu_kernel_implIZZZNS0_26GeluBackwardCUDAKernelImplERNS_18TensorIteratorBaseENS0_8GeluTypeEENKUlvE0_clEvENKUlvE1_clEvEUlN3c104HalfES9_E_EEvS4_RKT_EUliE_EEviT1_)
        .other          _ZN2at6native18elementwise_kernelILi128ELi4EZNS0_15gpu_kernel_implIZZZNS0_26GeluBackwardCUDAKernelImplERNS_18TensorIteratorBaseENS0_8GeluTypeEENKUlvE0_clEvENKUlvE1_clEvEUlN3c104HalfES9_E_EEvS4_RKT_EUliE_EEviT1_,@"STO_CUDA_ENTRY STV_DEFAULT"
_ZN2at6native18elementwise_kernelILi128ELi4EZNS0_15gpu_kernel_implIZZZNS0_26GeluBackwardCUDAKernelImplERNS_18TensorIteratorBaseENS0_8GeluTypeEENKUlvE0_clEvENKUlvE1_clEvEUlN3c104HalfES9_E_EEvS4_RKT_EUliE_EEviT1_:
.text._ZN2at6native18elementwise_kernelILi128ELi4EZNS0_15gpu_kernel_implIZZZNS0_26GeluBackwardCUDAKernelImplERNS_18TensorIteratorBaseENS0_8GeluTypeEENKUlvE0_clEvENKUlvE1_clEvEUlN3c104HalfES9_E_EEvS4_RKT_EUliE_EEviT1_:
        /* <DEDUP_REMOVED lines=371> */
.L_x_944:
        /* <DEDUP_REMOVED lines=16> */
[----:B0-----:R-:W-:-:S04]  /*1830*/  F2FP.F16.F32.PACK_AB R0, RZ, R0 ;  /* 0x00000000ff00723e */ /* 0x001fc800000000ff */
[----:B------:R-:W-:Y:S01]  /*1840*/  PRMT R19, R0, 0x7610, R19 ;  /* 0x0000761000137816 */ /* 0x000fe20000000013 */
[----:B------:R-:W-:Y:S06]  /*1850*/  BRA `(.L_x_950) ;  /* 0x0000000c00c87947 */ /* 0x000fec0003800000 */
.L_x_948:
[----:B------:R-:W2:Y:S02]  /*1860*/  LDG.E.U8 R2, desc[UR36][R2.64] ;  /* 0x0000002402027981 */ /* 0x000ea4000c1e1100 */
[----:B--2---:R-:W-:-:S04]  /*1870*/  I2FP.F32.U32 R0, R2 ;  /* 0x0000000200007245 */ /* 0x004fc80000201000 */
[----:B------:R-:W-:-:S04]  /*1880*/  F2FP.F16.F32.PACK_AB R0, RZ, R0 ;  /* 0x00000000ff00723e */ /* 0x000fc800000000ff */
[----:B------:R-:W-:Y:S01]  /*1890*/  PRMT R19, R0, 0x7610, R19 ;  /* 0x0000761000137816 */ /* 0x000fe20000000013 */
[----:B------:R-:W-:Y:S06]  /*18a0*/  BRA `(.L_x_950) ;  /* 0x0000000c00b47947 */ /* 0x000fec0003800000 */
.L_x_947:
        /* <DEDUP_REMOVED lines=8> */
[----:B0-----:R-:W-:-:S04]  /*1930*/  F2FP.F16.F32.PACK_AB R0, RZ, R0 ;  /* 0x00000000ff00723e */ /* 0x001fc800000000ff */
[----:B------:R-:W-:Y:S01]  /*1940*/  PRMT R19, R0, 0x7610, R19 ;  /* 0x0000761000137816 */ /* 0x000fe20000000013 */
[----:B------:R-:W-:Y:S06]  /*1950*/  BRA `(.L_x_950) ;  /* 0x0000000c00887947 */ /* 0x000fec0003800000 */
.L_x_952:
[----:B------:R-:W2:Y:S02]  /*1960*/  LDG.E R2, desc[UR36][R2.64] ;  /* 0x0000002402027981 */ /* 0x000ea4000c1e1900 */
[----:B--2---:R-:W-:-:S04]  /*1970*/  I2FP.F32.S32 R0, R2 ;  /* 0x0000000200007245 */ /* 0x004fc80000201400 */
[----:B------:R-:W-:-:S04]  /*1980*/  F2FP.F16.F32.PACK_AB R0, RZ, R0 ;  /* 0x00000000ff00723e */ /* 0x000fc800000000ff */
[----:B------:R-:W-:Y:S01]  /*1990*/  PRMT R19, R0, 0x7610, R19 ;  /* 0x0000761000137816 */ /* 0x000fe20000000013 */
[----:B------:R-:W-:Y:S06]  /*19a0*/  BRA `(.L_x_950) ;  /* 0x0000000c00747947 */ /* 0x000fec0003800000 */
.L_x_951:
[----:B------:R-:W2:Y:S02]  /*19b0*/  LDG.E.U16 R2, desc[UR36][R2.64] ;  /* 0x0000002402027981 */ /* 0x000ea4000c1e1500 */
[----:B--2---:R-:W0:Y:S02]  /*19c0*/  I2F.S16 R0, R2 ;  /* 0x0000000200007306 */ /* 0x004e240000101400 */
[----:B0-----:R-:W-:-:S04]  /*19d0*/  F2FP.F16.F32.PACK_AB R0, RZ, R0 ;  /* 0x00000000ff00723e */ /* 0x001fc800000000ff */
[----:B------:R-:W-:Y:S01]  /*19e0*/  PRMT R19, R0, 0x7610, R19 ;  /* 0x0000761000137816 */ /* 0x000fe20000000013 */
[----:B------:R-:W-:Y:S06]  /*19f0*/  BRA `(.L_x_950) ;  /* 0x0000000c00607947 */ /* 0x000fec0003800000 */
.L_x_946:
[----:B------:R-:W-:-:S09]  /*1a00*/  UISETP.GT.AND UP0, UPT, UR4, 0x6, UPT ;  /* 0x000000060400788c */ /* 0x000fd2000bf04270 */
[----:B------:R-:W-:Y:S05]  /*1a10*/  BRA.U UP0, `(.L_x_953) ;  /* 0x0000000100247547 */ /* 0x000fea000b800000 */
[----:B------:R-:W-:-:S09]  /*1a20*/  UISETP.NE.AND UP0, UPT, UR4, 0x5, UPT ;  /* 0x000000050400788c */ /* 0x000fd2000bf05270 */
[----:B------:R-:W-:Y:S05]  /*1a30*/  BRA.U !UP0, `(.L_x_954) ;  /* 0x0000000108147547 */ /* 0x000fea000b800000 */
[----:B------:R-:W-:-:S09]  /*1a40*/  UISETP.NE.AND UP0, UPT, UR4, 0x6, UPT ;  /* 0x000000060400788c */ /* 0x000fd2000bf05270 */
[----:B------:R-:W-:Y:S05]  /*1a50*/  BRA.U UP0, `(.L_x_949) ;  /* 0x0000000900ac7547 */ /* 0x000fea000b800000 */
[----:B------:R-:W2:Y:S02]  /*1a60*/  LDG.E R2, desc[UR36][R2.64] ;  /* 0x0000002402027981 */ /* 0x000ea4000c1e1900 */
[----:B--2---:R-:W-:Y:S01]  /*1a70*/  F2FP.F16.F32.PACK_AB R19, RZ, R2 ;  /* 0x00000002ff13723e */ /* 0x004fe200000000ff */
[----:B------:R-:W-:Y:S06]  /*1a80*/  BRA `(.L_x_950) ;  /* 0x0000000c003c7947 */ /* 0x000fec0003800000 */
.L_x_954:
[----:B------:R0:W5:Y:S01]  /*1a90*/  LDG.E.U16 R19, desc[UR36][R2.64] ;  /* 0x0000002402137981 */ /* 0x000162000c1e1500 */
[----:B------:R-:W-:Y:S05]  /*1aa0*/  BRA `(.L_x_950) ;  /* 0x0000000c00347947 */ /* 0x000fea0003800000 */
.L_x_953:
[----:B------:R-:W-:-:S09]  /*1ab0*/  UISETP.NE.AND UP0, UPT, UR4, 0x7, UPT ;  /* 0x000000070400788c */ /* 0x000fd2000bf05270 */
[----:B------:R-:W-:Y:S05]  /*1ac0*/  BRA.U !UP0, `(.L_x_955) ;  /* 0x0000000108247547 */ /* 0x000fea000b800000 */
[----:B------:R-:W-:-:S09]  /*1ad0*/  UISETP.NE.AND UP0, UPT, UR4, 0x8, UPT ;  /* 0x000000080400788c */ /* 0x000fd2000bf05270 */
[----:B------:R-:W-:Y:S05]  /*1ae0*/  BRA.U !UP0, `(.L_x_956) ;  /* 0x0000000108147547 */ /* 0x000fea000b800000 */
[----:B------:R-:W-:-:S09]  /*1af0*/  UISETP.NE.AND UP0, UPT, UR4, 0x9, UPT ;  /* 0x000000090400788c */ /* 0x000fd2000bf05270 */
[----:B------:R-:W-:Y:S05]  /*1b00*/  BRA.U UP0, `(.L_x_949) ;  /* 0x0000000900807547 */ /* 0x000fea000b800000 */
[----:B------:R-:W2:Y:S02]  /*1b10*/  LDG.E R2, desc[UR36][R2.64] ;  /* 0x0000002402027981 */ /* 0x000ea4000c1e1900 */
[----:B--2---:R-:W-:Y:S01]  /*1b20*/  F2FP.F16.F32.PACK_AB R19, RZ, R2 ;  /* 0x00000002ff13723e */ /* 0x004fe200000000ff */
[----:B------:R-:W-:Y:S06]  /*1b30*/  BRA `(.L_x_950) ;  /* 0x0000000c00107947 */ /* 0x000fec0003800000 */
.L_x_956:
[----:B------:R1:W5:Y:S01]  /*1b40*/  LDG.E.U16 R19, desc[UR36][R2.64] ;  /* 0x0000002402137981 */ /* 0x000362000c1e1500 */
[----:B------:R-:W-:Y:S05]  /*1b50*/  BRA `(.L_x_950) ;  /* 0x0000000c00087947 */ /* 0x000fea0003800000 */
.L_x_955:
[----:B------:R-:W2:Y:S01]  /*1b60*/  LDG.E.64 R2, desc[UR36][R2.64] ;  /* 0x0000002402027981 */ /* 0x000ea2000c1e1b00 */
[----:B------:R-:W-:Y:S01]  /*1b70*/  UMOV UR4, 0xf0000000 ;  /* 0xf000000000047882 */ /* 0x000fe20000000000 */
[----:B------:R-:W-:Y:S01]  /*1b80*/  UMOV UR5, 0x380fffff ;  /* 0x380fffff00057882 */ /* 0x000fe20000000000 */
[----:B--2---:R-:W0:Y:S01]  /*1b90*/  F2F.F32.F64 R0, R2 ;  /* 0x0000000200007310 */ /* 0x004e220000301000 */
[----:B------:R-:W-:-:S14]  /*1ba0*/  DSETP.GEU.AND P0, PT, |R2|, UR4, PT ;  /* 0x0000000402007e2a */ /* 0x000fdc000bf0e200 */
[----:B0-----:R-:W-:-:S05]  /*1bb0*/  @!P0 FMUL R0, R0, 1.175494350822287508e-38 ;  /* 0x0080000000008820 */ /* 0x001fca0000400000 */
[----:B------:R-:W-:-:S04]  /*1bc0*/  F2FP.F16.F32.PACK_AB R0, RZ, R0 ;  /* 0x00000000ff00723e */ /* 0x000fc800000000ff */
[----:B------:R-:W-:Y:S01]  /*1bd0*/  PRMT R19, R0, 0x7610, R19 ;  /* 0x0000761000137816 */ /* 0x000fe20000000013 */
[----:B------:R-:W-:Y:S06]  /*1be0*/  BRA `(.L_x_950) ;  /* 0x0000000800e47947 */ /* 0x000fec0003800000 */
.L_x_945:
        /* <DEDUP_REMOVED lines=11> */
[----:B------:R-:W-:-:S04]  /*1ca0*/  F2FP.F16.F32.PACK_AB R0, RZ, R0 ;  /* 0x00000000ff00723e */ /* 0x000fc800000000ff */
[----:B------:R-:W-:Y:S01]  /*1cb0*/  PRMT R19, R0, 0x7610, R19 ;  /* 0x0000761000137816 */ /* 0x000fe20000000013 */
[----:B------:R-:W-:Y:S06]  /*1cc0*/  BRA `(.L_x_950) ;  /* 0x0000000800ac7947 */ /* 0x000fec0003800000 */
.L_x_959:
        /* <DEDUP_REMOVED lines=9> */
.L_x_958:
        /* <DEDUP_REMOVED lines=24> */
[----:B------:R-:W-:-:S04]  /*1ee0*/  F2FP.F16.F32.PACK_AB R5, RZ, R5 ;  /* 0x00000005ff05723e */ /* 0x000fc800000000ff */
[----:B------:R-:W-:Y:S01]  /*1ef0*/  PRMT R19, R5, 0x7610, R19 ;  /* 0x0000761005137816 */ /* 0x000fe20000000013 */
[----:B------:R-:W-:Y:S06]  /*1f00*/  BRA `(.L_x_950) ;  /* 0x00000008001c7947 */ /* 0x000fec0003800000 */
.L_x_961:
        /* <DEDUP_REMOVED lines=11> */
[----:B------:R-:W-:-:S04]  /*1fc0*/  F2FP.F16.F32.PACK_AB R0, RZ, R0 ;  /* 0x00000000ff00723e */ /* 0x000fc800000000ff */
[----:B------:R-:W-:Y:S01]  /*1fd0*/  PRMT R19, R0, 0x7610, R19 ;  /* 0x0000761000137816 */ /* 0x000fe20000000013 */
[----:B------:R-:W-:Y:S06]  /*1fe0*/  BRA `(.L_x_950) ;  /* 0x0000000400e47947 */ /* 0x000fec0003800000 */
.L_x_960:
[----:B------:R-:W2:Y:S02]  /*1ff0*/  LDG.E.U16 R0, desc[UR36][R2.64] ;  /* 0x0000002402007981 */ /* 0x000ea4000c1e1500 */
[----:B--2---:R-:W-:-:S05]  /*2000*/  IMAD.U32 R0, R0, 0x10000, RZ ;  /* 0x0001000000007824 */ /* 0x004fca00078e00ff */
[----:B------:R-:W-:-:S04]  /*2010*/  F2FP.F16.F32.PACK_AB R0, RZ, R0 ;  /* 0x00000000ff00723e */ /* 0x000fc800000000ff */
[----:B------:R-:W-:Y:S01]  /*2020*/  PRMT R19, R0, 0x7610, R19 ;  /* 0x0000761000137816 */ /* 0x000fe20000000013 */
[----:B------:R-:W-:Y:S06]  /*2030*/  BRA `(.L_x_950) ;  /* 0x0000000400d07947 */ /* 0x000fec0003800000 */
.L_x_957:
        /* <DEDUP_REMOVED lines=10> */
[----:B------:R-:W-:-:S04]  /*20e0*/  F2FP.F16.F32.PACK_AB R0, RZ, R0 ;  /* 0x00000000ff00723e */ /* 0x000fc800000000ff */
[----:B------:R-:W-:Y:S01]  /*20f0*/  PRMT R19, R0, 0x7610, R19 ;  /* 0x0000761000137816 */ /* 0x000fe20000000013 */
[----:B------:R-:W-:Y:S06]  /*2100*/  BRA `(.L_x_950) ;  /* 0x00000004009c7947 */ /* 0x000fec0003800000 */
.L_x_964:
        /* <DEDUP_REMOVED lines=21> */
.L_x_968:
[----:B------:R-:W-:Y:S05]  /*2260*/  BSYNC.RECONVERGENT B1 ;  /* 0x0000000000017941 */ /* 0x000fea0003800200 */
.L_x_967:
[----:B------:R-:W-:Y:S01]  /*2270*/  IMAD.SHL.U32 R0, R0, 0x100000, RZ ;  /* 0x0010000000007824 */ /* 0x000fe200078e00ff */
[----:B------:R-:W-:-:S04]  /*2280*/  LEA R2, R2, 0x3b800000, 0x17 ;  /* 0x3b80000002027811 */ /* 0x000fc800078eb8ff */
[----:B------:R-:W-:-:S07]  /*2290*/  LOP3.LUT R0, R2, R0, R7, 0xfe, !PT ;  /* 0x0000000002007212 */ /* 0x000fce00078efe07 */
.L_x_966:
[----:B------:R-:W-:Y:S05]  /*22a0*/  BSYNC.RECONVERGENT B0 ;  /* 0x0000000000007941 */ /* 0x000fea0003800200 */
.L_x_965:
[----:B------:R-:W-:-:S04]  /*22b0*/  F2FP.F16.F32.PACK_AB R0, RZ, R0 ;  /* 0x00000000ff00723e */ /* 0x000fc800000000ff */
[----:B------:R-:W-:Y:S01]  /*22c0*/  PRMT R19, R0, 0x7610, R19 ;  /* 0x0000761000137816 */ /* 0x000fe20000000013 */
[----:B------:R-:W-:Y:S06]  /*22d0*/  BRA `(.L_x_950) ;  /* 0x0000000400287947 */ /* 0x000fec0003800000 */
.L_x_963:
        /* <DEDUP_REMOVED lines=21> */
.L_x_972:
[----:B------:R-:W-:Y:S05]  /*2430*/  BSYNC.RECONVERGENT B1 ;  /* 0x0000000000017941 */ /* 0x000fea0003800200 */
.L_x_971:
[----:B------:R-:W-:Y:S01]  /*2440*/  IMAD.SHL.U32 R0, R0, 0x200000, RZ ;  /* 0x0020000000007824 */ /* 0x000fe200078e00ff */
[----:B------:R-:W-:-:S04]  /*2450*/  LEA R2, R2, 0x37800000, 0x17 ;  /* 0x3780000002027811 */ /* 0x000fc800078eb8ff */
[----:B------:R-:W-:-:S07]  /*2460*/  LOP3.LUT R0, R2, R0, R7, 0xfe, !PT ;  /* 0x0000000002007212 */ /* 0x000fce00078efe07 */
.L_x_970:
[----:B------:R-:W-:Y:S05]  /*2470*/  BSYNC.RECONVERGENT B0 ;  /* 0x0000000000007941 */ /* 0x000fea0003800200 */
.L_x_969:
[----:B------:R-:W-:-:S04]  /*2480*/  F2FP.F16.F32.PACK_AB R0, RZ, R0 ;  /* 0x00000000ff00723e */ /* 0x000fc800000000ff */
[----:B------:R-:W-:Y:S01]  /*2490*/  PRMT R19, R0, 0x7610, R19 ;  /* 0x0000761000137816 */ /* 0x000fe20000000013 */
[----:B------:R-:W-:Y:S06]  /*24a0*/  BRA `(.L_x_950) ;  /* 0x0000000000b47947 */ /* 0x000fec0003800000 */
.L_x_962:
[----:B------:R-:W-:-:S09]  /*24b0*/  UISETP.NE.AND UP0, UPT, UR4, 0x1c, UPT ;  /* 0x0000001c0400788c */ /* 0x000fd2000bf05270 */
[----:B------:R-:W-:Y:S05]  /*24c0*/  BRA.U !UP0, `(.L_x_973) ;  /* 0x00000001089c7547 */ /* 0x000fea000b800000 */
[----:B------:R-:W-:-:S09]  /*24d0*/  UISETP.NE.AND UP0, UPT, UR4, 0x1d, UPT ;  /* 0x0000001d0400788c */ /* 0x000fd2000bf05270 */
[----:B------:R-:W-:Y:S05]  /*24e0*/  BRA.U !UP0, `(.L_x_974) ;  /* 0x0000000108807547 */ /* 0x000fea000b800000 */
[----:B------:R-:W-:-:S09]  /*24f0*/  UISETP.NE.AND UP0, UPT, UR4, 0x2c, UPT ;  /* 0x0000002c0400788c */ /* 0x000fd2000bf05270 */
[----:B------:R-:W-:Y:S05]  /*2500*/  BRA.U !UP0, `(.L_x_975) ;  /* 0x0000000108487547 */ /* 0x000fea000b800000 */
.L_x_949:
        /* <DEDUP_REMOVED lines=15> */
[----:B--2---:R-:W-:Y:S05]  /*2600*/  CALL.ABS.NOINC R2 ;  /* 0x0000000002007343 */ /* 0x004fea0003c00000 */
.L_x_976:
[----:B------:R-:W-:Y:S01]  /*2610*/  PRMT R19, RZ, 0x7610, R19 ;  /* 0x00007610ff137816 */ /* 0x000fe20000000013 */
[----:B------:R-:W-:Y:S06]  /*2620*/  BRA `(.L_x_950) ;  /* 0x0000000000547947 */ /* 0x000fec0003800000 */
.L_x_975:
[----:B------:R-:W2:Y:S01]  /*2630*/  LDG.E.U8 R2, desc[UR36][R2.64] ;  /* 0x0000002402027981 */ /* 0x000ea2000c1e1100 */
[----:B------:R-:W-:Y:S01]  /*2640*/  BSSY.RECONVERGENT B0, `(.L_x_977) ;  /* 0x0000007000007945 */ /* 0x000fe20003800200 */
[----:B------:R-:W-:Y:S01]  /*2650*/  IMAD.MOV.U32 R0, RZ, RZ, 0x400000 ;  /* 0x00400000ff007424 */ /* 0x000fe200078e00ff */
[----:B--2---:R-:W-:-:S13]  /*2660*/  ISETP.NE.AND P0, PT, R2, RZ, PT ;  /* 0x000000ff0200720c */ /* 0x004fda0003f05270 */
[----:B------:R-:W-:Y:S05]  /*2670*/  @!P0 BRA `(.L_x_978) ;  /* 0x00000000000c8947 */ /* 0x000fea0003800000 */
[----:B------:R-:W-:-:S13]  /*2680*/  ISETP.NE.AND P0, PT, R2, 0xff, PT ;  /* 0x000000ff0200780c */ /* 0x000fda0003f05270 */
[----:B------:R-:W-:Y:S01]  /*2690*/  @!P0 MOV R0, 0x7f800001 ;  /* 0x7f80000100008802 */ /* 0x000fe20000000f00 */
[----:B------:R-:W-:-:S07]  /*26a0*/  @P0 IMAD.SHL.U32 R0, R2, 0x800000, RZ ;  /* 0x0080000002000824 */ /* 0x000fce00078e00ff */
.L_x_978:
[----:B------:R-:W-:Y:S05]  /*26b0*/  BSYNC.RECONVERGENT B0 ;  /* 0x0000000000007941 */ /* 0x000fea0003800200 */
.L_x_977:
[----:B------:R-:W-:-:S04]  /*26c0*/  F2FP.F16.F32.PACK_AB R0, RZ, R0 ;  /* 0x00000000ff00723e */ /* 0x000fc800000000ff */
[----:B------:R-:W-:Y:S01]  /*26d0*/  PRMT R19, R0, 0x7610, R19 ;  /* 0x0000761000137816 */ /* 0x000fe20000000013 */
[----:B------:R-:W-:Y:S06]  /*26e0*/  BRA `(.L_x_950) ;  /* 0x0000000000247947 */ /* 0x000fec0003800000 */
.L_x_974:
[----:B------:R-:W2:Y:S02]  /*26f0*/  LDG.E.64 R2, desc[UR36][R2.64] ;  /* 0x0000002402027981 */ /* 0x000ea4000c1e1b00 */
[----:B--2---:R-:W0:Y:S02]  /*2700*/  I2F.U64 R0, R2 ;  /* 0x0000000200007312 */ /* 0x004e240000301000 */
[----:B0-----:R-:W-:-:S04]  /*2710*/  F2FP.F16.F32.PACK_AB R0, RZ, R0 ;  /* 0x00000000ff00723e */ /* 0x001fc800000000ff */
[----:B------:R-:W-:Y:S01]  /*2720*/  PRMT R19, R0, 0x7610, R19 ;  /* 0x0000761000137816 */ /* 0x000fe20000000013 */
[----:B------:R-:W-:Y:S06]  /*2730*/  BRA `(.L_x_950) ;  /* 0x0000000000107947 */ /* 0x000fec0003800000 */
.L_x_973:
[----:B------:R-:W2:Y:S02]  /*2740*/  LDG.E R2, desc[UR36][R2.64] ;  /* 0x0000002402027981 */ /* 0x000ea4000c1e1900 */
[----:B--2---:R-:W-:-:S04]  /*2750*/  I2FP.F32.U32 R0, R2 ;  /* 0x0000000200007245 */ /* 0x004fc80000201000 */
[----:B------:R-:W-:-:S04]  /*2760*/  F2FP.F16.F32.PACK_AB R0, RZ, R0 ;  /* 0x00000000ff00723e */ /* 0x000fc800000000ff */
[----:B------:R-:W-:-:S07]  /*2770*/  PRMT R19, R0, 0x7610, R19 ;  /* 0x0000761000137816 */ /* 0x000fce0000000013 */
.L_x_950:
[----:B------:R-:W0:Y:S01]  /*2780*/  LDCU.64 UR6, c[0x0][0x5f8] ;  /* 0x0000bf00ff0677ac */ /* 0x000e220008000a00 */
[----:B------:R-:W-:-:S04]  /*2790*/  UPRMT UR4, UR42, 0x9910, URZ ;  /* 0x000099102a047896 */ /* 0x000fc800080000ff */
[----:B------:R-:W-:Y:S01]  /*27a0*/  UISETP.GT.AND UP0, UPT, UR4, 0x9, UPT ;  /* 0x000000090400788c */ /* 0x000fe2000bf04270 */
[----:B01----:R-:W-:-:S05]  /*27b0*/  IADD3 R2, P0, PT, R18, UR6, RZ ;  /* 0x0000000612027c10 */ /* 0x003fca000ff1e0ff */
        /* <DEDUP_REMOVED lines=12> */
[----:B0-----:R-:W-:Y:S01]  /*2880*/  F2FP.F16.F32.PACK_AB R0, RZ, R0 ;  /* 0x00000000ff00723e */ /* 0x001fe200000000ff */
[----:B------:R-:W-:Y:S06]  /*2890*/  BRA `(.L_x_984) ;  /* 0x0000000c008c7947 */ /* 0x000fec0003800000 */
.L_x_982:
[----:B------:R-:W2:Y:S02]  /*28a0*/  LDG.E.U8 R2, desc[UR36][R2.64] ;  /* 0x0000002402027981 */ /* 0x000ea4000c1e1100 */
[----:B--2---:R-:W-:-:S04]  /*28b0*/  I2FP.F32.U32 R0, R2 ;  /* 0x0000000200007245 */ /* 0x004fc80000201000 */
[----:B------:R-:W-:Y:S01]  /*28c0*/  F2FP.F16.F32.PACK_AB R0, RZ, R0 ;  /* 0x00000000ff00723e */ /* 0x000fe200000000ff */
[----:B------:R-:W-:Y:S06]  /*28d0*/  BRA `(.L_x_984) ;  /* 0x0000000c007c7947 */ /* 0x000fec0003800000 */
.L_x_981:
        /* <DEDUP_REMOVED lines=8> */
[----:B0-----:R-:W-:Y:S01]  /*2960*/  F2FP.F16.F32.PACK_AB R0, RZ, R0 ;  /* 0x00000000ff00723e */ /* 0x001fe200000000ff */
[----:B------:R-:W-:Y:S06]  /*2970*/  BRA `(.L_x_984) ;  /* 0x0000000c00547947 */ /* 0x000fec0003800000 */
.L_x_986:
[----:B------:R-:W2:Y:S02]  /*2980*/  LDG.E R2, desc[UR36][R2.64] ;  /* 0x0000002402027981 */ /* 0x000ea4000c1e1900 */
[----:B--2---:R-:W-:-:S04]  /*2990*/  I2FP.F32.S32 R0, R2 ;  /* 0x0000000200007245 */ /* 0x004fc80000201400 */
[----:B------:R-:W-:Y:S01]  /*29a0*/  F2FP.F16.F32.PACK_AB R0, RZ, R0 ;  /* 0x00000000ff00723e */ /* 0x000fe200000000ff */
[----:B------:R-:W-:Y:S06]  /*29b0*/  BRA `(.L_x_984) ;  /* 0x0000000c00447947 */ /* 0x000fec0003800000 */
.L_x_985:
[----:B------:R-:W2:Y:S02]  /*29c0*/  LDG.E.U16 R2, desc[UR36][R2.64] ;  /* 0x0000002402027981 */ /* 0x000ea4000c1e1500 */
[----:B--2---:R-:W0:Y:S02]  /*29d0*/  I2F.S16 R0, R2 ;  /* 0x0000000200007306 */ /* 0x004e240000101400 */
[----:B0-----:R-:W-:Y:S01]  /*29e0*/  F2FP.F16.F32.PACK_AB R0, RZ, R0 ;  /* 0x00000000ff00723e */ /* 0x001fe200000000ff */
[----:B------:R-:W-:Y:S06]  /*29f0*/  BRA `(.L_x_984) ;  /* 0x0000000c00347947 */ /* 0x000fec0003800000 */
.L_x_980:
        /* <DEDUP_REMOVED lines=9> */
.L_x_988:
[----:B------:R1:W5:Y:S01]  /*2a90*/  LDG.E.U16 R0, desc[UR36][R2.64] ;  /* 0x0000002402007981 */ /* 0x000362000c1e1500 */
[----:B------:R-:W-:Y:S05]  /*2aa0*/  BRA `(.L_x_984) ;  /* 0x0000000c00087947 */ /* 0x000fea0003800000 */
.L_x_987:
        /* <DEDUP_REMOVED lines=9> */
.L_x_990:
[----:B------:R0:W5:Y:S01]  /*2b40*/  LDG.E.U16 R0, desc[UR36][R2.64] ;  /* 0x0000002402007981 */ /* 0x000162000c1e1500 */
[----:B------:R-:W-:Y:S05]  /*2b50*/  BRA `(.L_x_984) ;  /* 0x0000000800dc7947 */ /* 0x000fea0003800000 */
.L_x_989:
[----:B------:R-:W2:Y:S01]  /*2b60*/  LDG.E.64 R2, desc[UR36][R2.64] ;  /* 0x0000002402027981 */ /* 0x000ea2000c1e1b00 */
[----:B------:R-:W-:Y:S01]  /*2b70*/  UMOV UR4, 0xf0000000 ;  /* 0xf000000000047882 */ /* 0x000fe20000000000 */
[----:B------:R-:W-:Y:S01]  /*2b80*/  UMOV UR5, 0x380fffff ;  /* 0x380fffff00057882 */ /* 0x000fe20000000000 */
[----:B--2---:R-:W0:Y:S01]  /*2b90*/  F2F.F32.F64 R0, R2 ;  /* 0x0000000200007310 */ /* 0x004e220000301000 */
[----:B------:R-:W-:-:S14]  /*2ba0*/  DSETP.GEU.AND P0, PT, |R2|, UR4, PT ;  /* 0x0000000402007e2a */ /* 0x000fdc000bf0e200 */
[----:B0-----:R-:W-:-:S05]  /*2bb0*/  @!P0 FMUL R0, R0, 1.175494350822287508e-38 ;  /* 0x0080000000008820 */ /* 0x001fca0000400000 */
[----:B------:R-:W-:Y:S01]  /*2bc0*/  F2FP.F16.F32.PACK_AB R0, RZ, R0 ;  /* 0x00000000ff00723e */ /* 0x000fe200000000ff */
[----:B------:R-:W-:Y:S06]  /*2bd0*/  BRA `(.L_x_984) ;  /* 0x0000000800bc7947 */ /* 0x000fec0003800000 */
.L_x_979:
        /* <DEDUP_REMOVED lines=11> */
[----:B------:R-:W-:Y:S01]  /*2c90*/  F2FP.F16.F32.PACK_AB R0, RZ, R0 ;  /* 0x00000000ff00723e */ /* 0x000fe200000000ff */
[----:B------:R-:W-:Y:S06]  /*2ca0*/  BRA `(.L_x_984) ;  /* 0x0000000800887947 */ /* 0x000fec0003800000 */
.L_x_993:
        /* <DEDUP_REMOVED lines=8> */
.L_x_992:
        /* <DEDUP_REMOVED lines=27> */
.L_x_995:
[----:B------:R-:W2:Y:S02]  /*2ee0*/  LDG.E.U8 R2, desc[UR36][R2.64] ;  /* 0x0000002402027981 */ /* 0x000ea4000c1e1100 */
[C---:B--2---:R-:W-:Y:S01]  /*2ef0*/  SHF.L.U32 R4, R2.reuse, 0x19, RZ ;  /* 0x0000001902047819 */ /* 0x044fe200000006ff */
        /* <DEDUP_REMOVED lines=9> */
[----:B------:R-:W-:Y:S01]  /*2f90*/  F2FP.F16.F32.PACK_AB R0, RZ, R0 ;  /* 0x00000000ff00723e */ /* 0x000fe200000000ff */
[----:B------:R-:W-:Y:S06]  /*2fa0*/  BRA `(.L_x_984) ;  /* 0x0000000400c87947 */ /* 0x000fec0003800000 */
.L_x_994:
[----:B------:R-:W2:Y:S02]  /*2fb0*/  LDG.E.U16 R0, desc[UR36][R2.64] ;  /* 0x0000002402007981 */ /* 0x000ea4000c1e1500 */
[----:B--2---:R-:W-:-:S05]  /*2fc0*/  IMAD.U32 R0, R0, 0x10000, RZ ;  /* 0x0001000000007824 */ /* 0x004fca00078e00ff */
[----:B------:R-:W-:Y:S01]  /*2fd0*/  F2FP.F16.F32.PACK_AB R0, RZ, R0 ;  /* 0x00000000ff00723e */ /* 0x000fe200000000ff */
[----:B------:R-:W-:Y:S06]  /*2fe0*/  BRA `(.L_x_984) ;  /* 0x0000000400b87947 */ /* 0x000fec0003800000 */
.L_x_991:
        /* <DEDUP_REMOVED lines=10> */
[----:B------:R-:W-:Y:S01]  /*3090*/  F2FP.F16.F32.PACK_AB R0, RZ, R0 ;  /* 0x00000000ff00723e */ /* 0x000fe200000000ff */
[----:B------:R-:W-:Y:S06]  /*30a0*/  BRA `(.L_x_984) ;  /* 0x0000000400887947 */ /* 0x000fec0003800000 */
.L_x_998:
        /* <DEDUP_REMOVED lines=21> */
.L_x_1002:
[----:B------:R-:W-:Y:S05]  /*3200*/  BSYNC.RECONVERGENT B1 ;  /* 0x0000000000017941 */ /* 0x000fea0003800200 */
.L_x_1001:
[----:B------:R-:W-:Y:S01]  /*3210*/  IMAD.SHL.U32 R0, R0, 0x100000, RZ ;  /* 0x0010000000007824 */ /* 0x000fe200078e00ff */
[----:B------:R-:W-:-:S04]  /*3220*/  LEA R2, R2, 0x3b800000, 0x17 ;  /* 0x3b80000002027811 */ /* 0x000fc800078eb8ff */
[----:B------:R-:W-:-:S07]  /*3230*/  LOP3.LUT R0, R2, R0, R7, 0xfe, !PT ;  /* 0x0000000002007212 */ /* 0x000fce00078efe07 */
.L_x_1000:
[----:B------:R-:W-:Y:S05]  /*3240*/  BSYNC.RECONVERGENT B0 ;  /* 0x0000000000007941 */ /* 0x000fea0003800200 */
.L_x_999:
[----:B------:R-:W-:Y:S01]  /*3250*/  F2FP.F16.F32.PACK_AB R0, RZ, R0 ;  /* 0x00000000ff00723e */ /* 0x000fe200000000ff */
[----:B------:R-:W-:Y:S06]  /*3260*/  BRA `(.L_x_984) ;  /* 0x0000000400187947 */ /* 0x000fec0003800000 */
.L_x_997:
        /* <DEDUP_REMOVED lines=21> */
.L_x_1006:
[----:B------:R-:W-:Y:S05]  /*33c0*/  BSYNC.RECONVERGENT B1 ;  /* 0x0000000000017941 */ /* 0x000fea0003800200 */
.L_x_1005:
[----:B------:R-:W-:Y:S01]  /*33d0*/  IMAD.SHL.U32 R0, R0, 0x200000, RZ ;  /* 0x0020000000007824 */ /* 0x000fe200078e00ff */
[----:B------:R-:W-:-:S04]  /*33e0*/  LEA R2, R2, 0x37800000, 0x17 ;  /* 0x3780000002027811 */ /* 0x000fc800078eb8ff */
[----:B------:R-:W-:-:S07]  /*33f0*/  LOP3.LUT R0, R2, R0, R7, 0xfe, !PT ;  /* 0x0000000002007212 */ /* 0x000fce00078efe07 */
.L_x_1004:
[----:B------:R-:W-:Y:S05]  /*3400*/  BSYNC.RECONVERGENT B0 ;  /* 0x0000000000007941 */ /* 0x000fea0003800200 */
.L_x_1003:
[----:B------:R-:W-:Y:S01]  /*3410*/  F2FP.F16.F32.PACK_AB R0, RZ, R0 ;  /* 0x00000000ff00723e */ /* 0x000fe200000000ff */
[----:B------:R-:W-:Y:S06]  /*3420*/  BRA `(.L_x_984) ;  /* 0x0000000000a87947 */ /* 0x000fec0003800000 */
.L_x_996:
[----:B------:R-:W-:-:S09]  /*3430*/  UISETP.NE.AND UP0, UPT, UR4, 0x1c, UPT ;  /* 0x0000001c0400788c */ /* 0x000fd2000bf05270 */
[----:B------:R-:W-:Y:S05]  /*3440*/  BRA.U !UP0, `(.L_x_1007) ;  /* 0x0000000108947547 */ /* 0x000fea000b800000 */
[----:B------:R-:W-:-:S09]  /*3450*/  UISETP.NE.AND UP0, UPT, UR4, 0x1d, UPT ;  /* 0x0000001d0400788c */ /* 0x000fd2000bf05270 */
[----:B------:R-:W-:Y:S05]  /*3460*/  BRA.U !UP0, `(.L_x_1008) ;  /* 0x00000001087c7547 */ /* 0x000fea000b800000 */
[----:B------:R-:W-:-:S09]  /*3470*/  UISETP.NE.AND UP0, UPT, UR4, 0x2c, UPT ;  /* 0x0000002c0400788c */ /* 0x000fd2000bf05270 */
[----:B------:R-:W-:Y:S05]  /*3480*/  BRA.U !UP0, `(.L_x_1009) ;  /* 0x0000000108487547 */ /* 0x000fea000b800000 */
.L_x_983:
        /* <DEDUP_REMOVED lines=16> */
.L_x_1010:
[----:B------:R-:W-:Y:S01]  /*3590*/  PRMT R0, RZ, 0x7610, R0 ;  /* 0x00007610ff007816 */ /* 0x000fe20000000000 */
[----:B------:R-:W-:Y:S06]  /*35a0*/  BRA `(.L_x_984) ;  /* 0x0000000000487947 */ /* 0x000fec0003800000 */
.L_x_1009:
        /* <DEDUP_REMOVED lines=8> */
.L_x_1012:
[----:B------:R-:W-:Y:S05]  /*3630*/  BSYNC.RECONVERGENT B0 ;  /* 0x0000000000007941 */ /* 0x000fea0003800200 */
.L_x_1011:
[----:B------:R-:W-:Y:S01]  /*3640*/  F2FP.F16.F32.PACK_AB R0, RZ, R0 ;  /* 0x00000000ff00723e */ /* 0x000fe200000000ff */
[----:B------:R-:W-:Y:S06]  /*3650*/  BRA `(.L_x_984) ;  /* 0x00000000001c7947 */ /* 0x000fec0003800000 */
.L_x_1008:
[----:B------:R-:W2:Y:S02]  /*3660*/  LDG.E.64 R2, desc[UR36][R2.64] ;  /* 0x0000002402027981 */ /* 0x000ea4000c1e1b00 */
[----:B--2---:R-:W0:Y:S02]  /*3670*/  I2F.U64 R0, R2 ;  /* 0x0000000200007312 */ /* 0x004e240000301000 */
[----:B0-----:R-:W-:Y:S01]  /*3680*/  F2FP.F16.F32.PACK_AB R0, RZ, R0 ;  /* 0x00000000ff00723e */ /* 0x001fe200000000ff */
[----:B------:R-:W-:Y:S06]  /*3690*/  BRA `(.L_x_984) ;  /* 0x00000000000c7947 */ /* 0x000fec0003800000 */
.L_x_1007:
[----:B------:R-:W2:Y:S02]  /*36a0*/  LDG.E R2, desc[UR36][R2.64] ;  /* 0x0000002402027981 */ /* 0x000ea4000c1e1900 */
[----:B--2---:R-:W-:-:S04]  /*36b0*/  I2FP.F32.U32 R0, R2 ;  /* 0x0000000200007245 */ /* 0x004fc80000201000 */
[----:B------:R-:W-:-:S07]  /*36c0*/  F2FP.F16.F32.PACK_AB R0, RZ, R0 ;  /* 0x00000000ff00723e */ /* 0x000fce00000000ff */
.L_x_984:
[----:B-----5:R-:W-:Y:S01]  /*36d0*/  HADD2.F32 R0, -RZ, R0.H0_H0 ;  /* 0x20000000ff007230 */ /* 0x020fe20000004100 */
[----:B------:R-:W-:Y:S01]  /*36e0*/  MOV R4, 0x38eb4c3a ;  /* 0x38eb4c3a00047802 */ /* 0x000fe20000000f00 */
[----:B------:R-:W-:Y:S01]  /*36f0*/  IMAD.MOV.U32 R6, RZ, RZ, 0x3aae005b ;  /* 0x3aae005bff067424 */ /* 0x000fe200078e00ff */
[----:B------:R-:W-:Y:S01]  /*3700*/  MOV R8, 0x3f69b4f9 ;  /* 0x3f69b4f900087802 */ /* 0x000fe20000000f00 */
[----:B------:R-:W-:Y:S02]  /*3710*/  IMAD.MOV.U32 R5, RZ, RZ, 0x3c09919f ;  /* 0x3c09919fff057424 */ /* 0x000fe400078e00ff */
[----:B01----:R-:W-:Y:S01]  /*3720*/  FMUL.FTZ R2, R0, 0.70710676908493041992 ;  /* 0x3f3504f300027820 */ /* 0x003fe20000410000 */
[----:B------:R-:W-:Y:S01]  /*3730*/  IMAD.MOV.U32 R7, RZ, RZ, 0x3d24d99a ;  /* 0x3d24d99aff077424 */ /* 0x000fe200078e00ff */
[----:B------:R-:W0:Y:S01]  /*3740*/  LDCU.64 UR6, c[0x0][0x5e8] ;  /* 0x0000bd00ff0677ac */ /* 0x000e220008000a00 */
[----:B------:R-:W-:Y:S02]  /*3750*/  HADD2.F32 R19, -RZ, R19.H0_H0 ;  /* 0x20000013ff137230 */ /* 0x000fe40000004100 */
[C---:B------:R-:W-:Y:S01]  /*3760*/  FADD.FTZ R3, |R2|.reuse, -RZ ;  /* 0x800000ff02037221 */ /* 0x040fe20000010200 */
[----:B------:R-:W-:Y:S01]  /*3770*/  FSETP.GE.FTZ.AND P0, PT, |R2|, 1.0029599666595458984, PT ;  /* 0x3f8060fe0200780b */ /* 0x000fe20003f16200 */
[----:B------:R-:W-:-:S03]  /*3780*/  UPRMT UR4, UR43, 0x9910, URZ ;  /* 0x000099102b047896 */ /* 0x000fc600080000ff */
[----:B------:R-:W-:Y:S01]  /*3790*/  FSEL R4, R4, 8.4834944573231041431e-05, P0 ;  /* 0x38b1e96a04047808 */ /* 0x000fe20000000000 */
[----:B------:R-:W-:Y:S01]  /*37a0*/  UISETP.GT.AND UP0, UPT, UR4, 0x9, UPT ;  /* 0x000000090400788c */ /* 0x000fe2000bf04270 */
        /* <DEDUP_REMOVED lines=31> */
[----:B------:R-:W-:-:S05]  /*39a0*/  FMUL.FTZ R0, R19, R0 ;  /* 0x0000000013007220 */ /* 0x000fca0000410000 */
[----:B------:R-:W-:Y:S01]  /*39b0*/  F2FP.F16.F32.PACK_AB R0, RZ, R0 ;  /* 0x00000000ff00723e */ /* 0x000fe200000000ff */
[----:B------:R-:W-:Y:S06]  /*39c0*/  BRA.U UP0, `(.L_x_1013) ;  /* 0x0000000500047547 */ /* 0x000fec000b800000 */
        /* <DEDUP_REMOVED lines=8> */
[----:B------:R-:W-:-:S04]  /*3a50*/  HADD2.F32 R0, -RZ, R0.H0_H0 ;  /* 0x20000000ff007230 */ /* 0x000fc80000004100 */
[----:B------:R-:W0:Y:S02]  /*3a60*/  F2I.FTZ.TRUNC.NTZ R5, R0 ;  /* 0x0000000000057305 */ /* 0x000e24000021f100 */
[----:B0-----:R0:W-:Y:S01]  /*3a70*/  STG.E.U8 desc[UR36][R2.64], R5 ;  /* 0x0000000502007986 */ /* 0x0011e2000c101124 */
[----:B------:R-:W-:Y:S05]  /*3a80*/  BRA `(.L_x_1018) ;  /* 0x0000000c00807947 */ /* 0x000fea0003800000 */
.L_x_1016:
[----:B------:R-:W-:-:S06]  /*3a90*/  HADD2.F32 R5, -RZ, R0.H0_H0 ;  /* 0x20000000ff057230 */ /* 0x000fcc0000004100 */
[----:B------:R-:W0:Y:S02]  /*3aa0*/  F2I.S64.TRUNC R4, R5 ;  /* 0x0000000500047311 */ /* 0x000e24000020d900 */
[----:B0-----:R1:W-:Y:S01]  /*3ab0*/  STG.E.U8 desc[UR36][R2.64], R4 ;  /* 0x0000000402007986 */ /* 0x0013e2000c101124 */
[----:B------:R-:W-:Y:S05]  /*3ac0*/  BRA `(.L_x_1018) ;  /* 0x0000000c00707947 */ /* 0x000fea0003800000 */
.L_x_1015:
[----:B------:R-:W-:-:S09]  /*3ad0*/  UISETP.NE.AND UP0, UPT, UR4, 0x2, UPT ;  /* 0x000000020400788c */ /* 0x000fd2000bf05270 */
[----:B------:R-:W-:Y:S05]  /*3ae0*/  BRA.U !UP0, `(.L_x_1019) ;  /* 0x0000000108307547 */ /* 0x000fea000b800000 */
[----:B------:R-:W-:-:S09]  /*3af0*/  UISETP.NE.AND UP0, UPT, UR4, 0x3, UPT ;  /* 0x000000030400788c */ /* 0x000fd2000bf05270 */
[----:B------:R-:W-:Y:S05]  /*3b00*/  BRA.U !UP0, `(.L_x_1020) ;  /* 0x0000000108187547 */ /* 0x000fea000b800000 */
[----:B------:R-:W-:-:S09]  /*3b10*/  UISETP.NE.AND UP0, UPT, UR4, 0x4, UPT ;  /* 0x000000040400788c */ /* 0x000fd2000bf05270 */
[----:B------:R-:W-:Y:S05]  /*3b20*/  BRA.U UP0, `(.L_x_1017) ;  /* 0x0000000900b87547 */ /* 0x000fea000b800000 */
[----:B------:R-:W-:-:S06]  /*3b30*/  HADD2.F32 R4, -RZ, R0.H0_H0 ;  /* 0x20000000ff047230 */ /* 0x000fcc0000004100 */
[----:B------:R-:W0:Y:S02]  /*3b40*/  F2I.S64.TRUNC R4, R4 ;  /* 0x0000000400047311 */ /* 0x000e24000020d900 */
[----:B0-----:R4:W-:Y:S01]  /*3b50*/  STG.E.64 desc[UR36][R2.64], R4 ;  /* 0x0000000402007986 */ /* 0x0019e2000c101b24 */
[----:B------:R-:W-:Y:S05]  /*3b60*/  BRA `(.L_x_1018) ;  /* 0x0000000c00487947 */ /* 0x000fea0003800000 */
.L_x_1020:
[----:B------:R-:W-:-:S04]  /*3b70*/  HADD2.F32 R0, -RZ, R0.H0_H0 ;  /* 0x20000000ff007230 */ /* 0x000fc80000004100 */
[----:B------:R-:W0:Y:S02]  /*3b80*/  F2I.FTZ.TRUNC.NTZ R5, R0 ;  /* 0x0000000000057305 */ /* 0x000e24000021f100 */
[----:B0-----:R3:W-:Y:S01]  /*3b90*/  STG.E desc[UR36][R2.64], R5 ;  /* 0x0000000502007986 */ /* 0x0017e2000c101924 */
[----:B------:R-:W-:Y:S05]  /*3ba0*/  BRA `(.L_x_1018) ;  /* 0x0000000c00387947 */ /* 0x000fea0003800000 */
.L_x_1019:
[----:B------:R-:W-:-:S04]  /*3bb0*/  HADD2.F32 R0, -RZ, R0.H0_H0 ;  /* 0x20000000ff007230 */ /* 0x000fc80000004100 */
[----:B------:R-:W0:Y:S02]  /*3bc0*/  F2I.FTZ.TRUNC.NTZ R5, R0 ;  /* 0x0000000000057305 */ /* 0x000e24000021f100 */
[----:B0-----:R2:W-:Y:S01]  /*3bd0*/  STG.E.U16 desc[UR36][R2.64], R5 ;  /* 0x0000000502007986 */ /* 0x0015e2000c101524 */
[----:B------:R-:W-:Y:S05]  /*3be0*/  BRA `(.L_x_1018) ;  /* 0x0000000c00287947 */ /* 0x000fea0003800000 */
.L_x_1014:
[----:B------:R-:W-:-:S09]  /*3bf0*/  UISETP.GT.AND UP0, UPT, UR4, 0x6, UPT ;  /* 0x000000060400788c */ /* 0x000fd2000bf04270 */
[----:B------:R-:W-:Y:S05]  /*3c00*/  BRA.U UP0, `(.L_x_1021) ;  /* 0x0000000100247547 */ /* 0x000fea000b800000 */
[----:B------:R-:W-:-:S09]  /*3c10*/  UISETP.NE.AND UP0, UPT, UR4, 0x5, UPT ;  /* 0x000000050400788c */ /* 0x000fd2000bf05270 */
[----:B------:R-:W-:Y:S05]  /*3c20*/  BRA.U !UP0, `(.L_x_1022) ;  /* 0x0000000108147547 */ /* 0x000fea000b800000 */
[----:B------:R-:W-:-:S09]  /*3c30*/  UISETP.NE.AND UP0, UPT, UR4, 0x6, UPT ;  /* 0x000000060400788c */ /* 0x000fd2000bf05270 */
[----:B------:R-:W-:Y:S05]  /*3c40*/  BRA.U UP0, `(.L_x_1017) ;  /* 0x0000000900707547 */ /* 0x000fea000b800000 */
[----:B------:R-:W-:-:S05]  /*3c50*/  HADD2.F32 R5, -RZ, R0.H0_H0 ;  /* 0x20000000ff057230 */ /* 0x000fca0000004100 */
[----:B------:R0:W-:Y:S01]  /*3c60*/  STG.E desc[UR36][R2.64], R5 ;  /* 0x0000000502007986 */ /* 0x0001e2000c101924 */
[----:B------:R-:W-:Y:S05]  /*3c70*/  BRA `(.L_x_1018) ;  /* 0x0000000c00047947 */ /* 0x000fea0003800000 */
.L_x_1022:
[----:B------:R0:W-:Y:S01]  /*3c80*/  STG.E.U16 desc[UR36][R2.64], R0 ;  /* 0x0000000002007986 */ /* 0x0001e2000c101524 */
[----:B------:R-:W-:Y:S05]  /*3c90*/  BRA `(.L_x_1018) ;  /* 0x0000000800fc7947 */ /* 0x000fea0003800000 */
.L_x_1021:
[----:B------:R-:W-:-:S09]  /*3ca0*/  UISETP.NE.AND UP0, UPT, UR4, 0x7, UPT ;  /* 0x000000070400788c */ /* 0x000fd2000bf05270 */
[----:B------:R-:W-:Y:S05]  /*3cb0*/  BRA.U !UP0, `(.L_x_1023) ;  /* 0x0000000108347547 */ /* 0x000fea000b800000 */
[----:B------:R-:W-:-:S09]  /*3cc0*/  UISETP.NE.AND UP0, UPT, UR4, 0x8, UPT ;  /* 0x000000080400788c */ /* 0x000fd2000bf05270 */
[----:B------:R-:W-:Y:S05]  /*3cd0*/  BRA.U !UP0, `(.L_x_1024) ;  /* 0x0000000108187547 */ /* 0x000fea000b800000 */
[----:B------:R-:W-:-:S09]  /*3ce0*/  UISETP.NE.AND UP0, UPT, UR4, 0x9, UPT ;  /* 0x000000090400788c */ /* 0x000fd2000bf05270 */
[----:B------:R-:W-:Y:S05]  /*3cf0*/  BRA.U UP0, `(.L_x_1017) ;  /* 0x0000000900447547 */ /* 0x000fea000b800000 */
[----:B------:R-:W-:Y:S02]  /*3d00*/  HADD2.F32 R4, -RZ, R0.H0_H0 ;  /* 0x20000000ff047230 */ /* 0x000fe40000004100 */
[----:B------:R-:W-:-:S05]  /*3d10*/  IMAD.MOV.U32 R5, RZ, RZ, RZ ;  /* 0x000000ffff057224 */ /* 0x000fca00078e00ff */
[----:B------:R0:W-:Y:S01]  /*3d20*/  STG.E.64 desc[UR36][R2.64], R4 ;  /* 0x0000000402007986 */ /* 0x0001e2000c101b24 */
[----:B------:R-:W-:Y:S05]  /*3d30*/  BRA `(.L_x_1018) ;  /* 0x0000000800d47947 */ /* 0x000fea0003800000 */
.L_x_1024:
[----:B------:R-:W-:-:S05]  /*3d40*/  HADD2.F32 R0, -RZ, R0.H0_H0 ;  /* 0x20000000ff007230 */ /* 0x000fca0000004100 */
[----:B------:R-:W-:-:S04]  /*3d50*/  F2FP.F16.F32.PACK_AB R0, RZ, R0 ;  /* 0x00000000ff00723e */ /* 0x000fc800000000ff */
[----:B------:R-:W-:-:S05]  /*3d60*/  PRMT R0, R0, 0x5410, RZ ;  /* 0x0000541000007816 */ /* 0x000fca00000000ff */
[----:B------:R0:W-:Y:S01]  /*3d70*/  STG.E desc[UR36][R2.64], R0 ;  /* 0x0000000002007986 */ /* 0x0001e2000c101924 */
[----:B------:R-:W-:Y:S05]  /*3d80*/  BRA `(.L_x_1018) ;  /* 0x0000000800c07947 */ /* 0x000fea0003800000 */
.L_x_1023:
[----:B------:R-:W-:-:S05]  /*3d90*/  HADD2.F32 R4, -RZ, R0.H0_H0 ;  /* 0x20000000ff047230 */ /* 0x000fca0000004100 */
[----:B------:R-:W-:-:S06]  /*3da0*/  FMUL.FTZ R4, R4, 1 ;  /* 0x3f80000004047820 */ /* 0x000fcc0000410000 */
[----:B------:R-:W0:Y:S02]  /*3db0*/  F2F.F64.F32 R4, R4 ;  /* 0x0000000400047310 */ /* 0x000e240000201800 */
[----:B0-----:R0:W-:Y:S01]  /*3dc0*/  STG.E.64 desc[UR36][R2.64], R4 ;  /* 0x0000000402007986 */ /* 0x0011e2000c101b24 */
[----:B------:R-:W-:Y:S05]  /*3dd0*/  BRA `(.L_x_1018) ;  /* 0x0000000800ac7947 */ /* 0x000fea0003800000 */
.L_x_1013:
        /* <DEDUP_REMOVED lines=8> */
[----:B------:R-:W-:-:S05]  /*3e60*/  HADD2.F32 R0, -RZ, R0.H0_H0 ;  /* 0x20000000ff007230 */ /* 0x000fca0000004100 */
[----:B------:R-:W-:-:S04]  /*3e70*/  FSETP.NEU.FTZ.AND P0, PT, R0, RZ, PT ;  /* 0x000000ff0000720b */ /* 0x000fc80003f1d000 */
[----:B------:R-:W-:-:S05]  /*3e80*/  SEL R5, RZ, 0x1, !P0 ;  /* 0x00000001ff057807 */ /* 0x000fca0004000000 */
[----:B------:R0:W-:Y:S01]  /*3e90*/  STG.E.U8 desc[UR36][R2.64], R5 ;  /* 0x0000000502007986 */ /* 0x0001e2000c101124 */
[----:B------:R-:W-:Y:S05]  /*3ea0*/  BRA `(.L_x_1018) ;  /* 0x0000000800787947 */ /* 0x000fea0003800000 */
.L_x_1027:
[----:B------:R-:W-:Y:S01]  /*3eb0*/  HADD2.F32 R0, -RZ, R0.H0_H0 ;  /* 0x20000000ff007230 */ /* 0x000fe20000004100 */
[----:B------:R-:W-:-:S04]  /*3ec0*/  CS2R R6, SRZ ;  /* 0x0000000000067805 */ /* 0x000fc8000001ff00 */
[----:B------:R-:W-:-:S04]  /*3ed0*/  FMUL.FTZ R0, R0, 1 ;  /* 0x3f80000000007820 */ /* 0x000fc80000410000 */
[----:B------:R-:W0:Y:S02]  /*3ee0*/  F2F.F64.F32 R4, R0 ;  /* 0x0000000000047310 */ /* 0x000e240000201800 */
[----:B0-----:R0:W-:Y:S01]  /*3ef0*/  STG.E.128 desc[UR36][R2.64], R4 ;  /* 0x0000000402007986 */ /* 0x0011e2000c101d24 */
[----:B------:R-:W-:Y:S05]  /*3f00*/  BRA `(.L_x_1018) ;  /* 0x0000000800607947 */ /* 0x000fea0003800000 */
.L_x_1026:
[----:B------:R-:W-:-:S09]  /*3f10*/  UISETP.NE.AND UP0, UPT, UR4, 0xf, UPT ;  /* 0x0000000f0400788c */ /* 0x000fd2000bf05270 */
[----:B------:R-:W-:Y:S05]  /*3f20*/  BRA.U !UP0, `(.L_x_1028) ;  /* 0x0000000108a07547 */ /* 0x000fea000b800000 */
[----:B------:R-:W-:-:S09]  /*3f30*/  UISETP.NE.AND UP0, UPT, UR4, 0x17, UPT ;  /* 0x000000170400788c */ /* 0x000fd2000bf05270 */
[----:B------:R-:W-:Y:S05]  /*3f40*/  BRA.U !UP0, `(.L_x_1029) ;  /* 0x00000001084c7547 */ /* 0x000fea000b800000 */
[----:B------:R-:W-:-:S09]  /*3f50*/  UISETP.NE.AND UP0, UPT, UR4, 0x18, UPT ;  /* 0x000000180400788c */ /* 0x000fd2000bf05270 */
[----:B------:R-:W-:Y:S05]  /*3f60*/  BRA.U UP0, `(.L_x_1017) ;  /* 0x0000000500a87547 */ /* 0x000fea000b800000 */
[----:B------:R-:W-:Y:S01]  /*3f70*/  HADD2.F32 R7, -RZ, R0.H0_H0 ;  /* 0x20000000ff077230 */ /* 0x000fe20000004100 */
[----:B------:R-:W-:Y:S01]  /*3f80*/  BSSY.RECONVERGENT B0, `(.L_x_1030) ;  /* 0x000000c000007945 */ /* 0x000fe20003800200 */
[----:B------:R-:W-:-:S03]  /*3f90*/  MOV R0, 0x7f ;  /* 0x0000007f00007802 */ /* 0x000fc60000000f00 */
        /* <DEDUP_REMOVED lines=10> */
.L_x_1031:
[----:B------:R-:W-:Y:S05]  /*4040*/  BSYNC.RECONVERGENT B0 ;  /* 0x0000000000007941 */ /* 0x000fea0003800200 */
.L_x_1030:
[----:B------:R-:W-:-:S05]  /*4050*/  LOP3.LUT R5, R0, 0x80, R5, 0xf8, !PT ;  /* 0x0000008000057812 */ /* 0x000fca00078ef805 */
[----:B------:R0:W-:Y:S01]  /*4060*/  STG.E.U8 desc[UR36][R2.64], R5 ;  /* 0x0000000502007986 */ /* 0x0001e2000c101124 */
[----:B------:R-:W-:Y:S05]  /*4070*/  BRA `(.L_x_1018) ;  /* 0x0000000800047947 */ /* 0x000fea0003800000 */
.L_x_1029:
[----:B------:R-:W-:Y:S01]  /*4080*/  HADD2.F32 R7, -RZ, R0.H0_H0 ;  /* 0x20000000ff077230 */ /* 0x000fe20000004100 */
        /* <DEDUP_REMOVED lines=14> */
.L_x_1033:
[----:B------:R-:W-:Y:S05]  /*4170*/  BSYNC.RECONVERGENT B0 ;  /* 0x0000000000007941 */ /* 0x000fea0003800200 */
.L_x_1032:
[----:B------:R-:W-:-:S05]  /*4180*/  LOP3.LUT R5, R0, 0x80, R5, 0xf8, !PT ;  /* 0x0000008000057812 */ /* 0x000fca00078ef805 */
[----:B------:R0:W-:Y:S01]  /*4190*/  STG.E.U8 desc[UR36][R2.64], R5 ;  /* 0x0000000502007986 */ /* 0x0001e2000c101124 */
[----:B------:R-:W-:Y:S05]  /*41a0*/  BRA `(.L_x_1018) ;  /* 0x0000000400b87947 */ /* 0x000fea0003800000 */
.L_x_1028:
[----:B------:R-:W-:-:S05]  /*41b0*/  HADD2.F32 R0, -RZ, R0.H0_H0 ;  /* 0x20000000ff007230 */ /* 0x000fca0000004100 */
[----:B------:R-:W-:-:S05]  /*41c0*/  F2FP.BF16.F32.PACK_AB R0, RZ, R0 ;  /* 0x00000000ff00723e */ /* 0x000fca00000010ff */
[----:B------:R0:W-:Y:S01]  /*41d0*/  STG.E.U16 desc[UR36][R2.64], R0 ;  /* 0x0000000002007986 */ /* 0x0001e2000c101524 */
[----:B------:R-:W-:Y:S05]  /*41e0*/  BRA `(.L_x_1018) ;  /* 0x0000000400a87947 */ /* 0x000fea0003800000 */
.L_x_1025:
        /* <DEDUP_REMOVED lines=8> */
[----:B------:R-:W-:-:S06]  /*4270*/  HADD2.F32 R5, -RZ, R0.H0_H0 ;  /* 0x20000000ff057230 */ /* 0x000fcc0000004100 */
[----:B------:R-:W0:Y:S02]  /*4280*/  F2I.FTZ.U32.TRUNC.NTZ R5, R5 ;  /* 0x0000000500057305 */ /* 0x000e24000021f000 */
[----:B0-----:R0:W-:Y:S01]  /*4290*/  STG.E.U16 desc[UR36][R2.64], R5 ;  /* 0x0000000502007986 */ /* 0x0011e2000c101524 */
[----:B------:R-:W-:Y:S05]  /*42a0*/  BRA `(.L_x_1018) ;  /* 0x0000000400787947 */ /* 0x000fea0003800000 */
.L_x_1036:
[----:B------:R-:W-:Y:S01]  /*42b0*/  HADD2.F32 R5, -RZ, R0.H0_H0 ;  /* 0x20000000ff057230 */ /* 0x000fe20000004100 */
[----:B------:R-:W-:Y:S01]  /*42c0*/  BSSY.RECONVERGENT B0, `(.L_x_1037) ;  /* 0x0000014000007945 */ /* 0x000fe20003800200 */
[----:B------:R-:W-:-:S03]  /*42d0*/  IMAD.MOV.U32 R0, RZ, RZ, 0x80 ;  /* 0x00000080ff007424 */ /* 0x000fc600078e00ff */
        /* <DEDUP_REMOVED lines=10> */
.L_x_1039:
[----:B------:R-:W-:-:S04]  /*4380*/  SHF.R.U32.HI R0, RZ, 0x14, R5 ;  /* 0x00000014ff007819 */ /* 0x000fc80000011605 */
[----:B------:R-:W-:-:S04]  /*4390*/  LOP3.LUT R0, R0, 0x1, RZ, 0xc0, !PT ;  /* 0x0000000100007812 */ /* 0x000fc800078ec0ff */
[----:B------:R-:W-:-:S04]  /*43a0*/  IADD3 R0, PT, PT, R5, 0x487ffff, R0 ;  /* 0x0487ffff05007810 */ /* 0x000fc80007ffe000 */
[----:B------:R-:W-:-:S04]  /*43b0*/  SHF.R.U32.HI R0, RZ, 0x14, R0 ;  /* 0x00000014ff007819 */ /* 0x000fc80000011600 */
[----:B------:R-:W-:-:S07]  /*43c0*/  LOP3.LUT R4, R0, 0xff, RZ, 0xc0, !PT ;  /* 0x000000ff00047812 */ /* 0x000fce00078ec0ff */
.L_x_1040:
[----:B------:R-:W-:-:S04]  /*43d0*/  SHF.R.U32.HI R5, RZ, 0x18, R5 ;  /* 0x00000018ff057819 */ /* 0x000fc80000011605 */
[----:B------:R-:W-:-:S04]  /*43e0*/  LOP3.LUT R4, R4, 0x80, R5, 0xf8, !PT ;  /* 0x0000008004047812 */ /* 0x000fc800078ef805 */
[----:B------:R-:W-:-:S07]  /*43f0*/  PRMT R0, R4, 0x7610, R0 ;  /* 0x0000761004007816 */ /* 0x000fce0000000000 */
.L_x_1038:
[----:B------:R-:W-:Y:S05]  /*4400*/  BSYNC.RECONVERGENT B0 ;  /* 0x0000000000007941 */ /* 0x000fea0003800200 */
.L_x_1037:
[----:B------:R0:W-:Y:S01]  /*4410*/  STG.E.U8 desc[UR36][R2.64], R0 ;  /* 0x0000000002007986 */ /* 0x0001e2000c101124 */
[----:B------:R-:W-:Y:S05]  /*4420*/  BRA `(.L_x_1018) ;  /* 0x0000000400187947 */ /* 0x000fea0003800000 */
.L_x_1035:
        /* <DEDUP_REMOVED lines=13> */
.L_x_1043:
[----:B------:R-:W-:-:S04]  /*4500*/  SHF.R.U32.HI R0, RZ, 0x15, R5 ;  /* 0x00000015ff007819 */ /* 0x000fc80000011605 */
[----:B------:R-:W-:-:S04]  /*4510*/  LOP3.LUT R0, R0, 0x1, RZ, 0xc0, !PT ;  /* 0x0000000100007812 */ /* 0x000fc800078ec0ff */
[----:B------:R-:W-:-:S04]  /*4520*/  IADD3 R0, PT, PT, R5, 0x88fffff, R0 ;  /* 0x088fffff05007810 */ /* 0x000fc80007ffe000 */
[----:B------:R-:W-:-:S04]  /*4530*/  SHF.R.U32.HI R0, RZ, 0x15, R0 ;  /* 0x00000015ff007819 */ /* 0x000fc80000011600 */
[----:B------:R-:W-:-:S07]  /*4540*/  LOP3.LUT R4, R0, 0xff, RZ, 0xc0, !PT ;  /* 0x000000ff00047812 */ /* 0x000fce00078ec0ff */
.L_x_1044:
[----:B------:R-:W-:-:S04]  /*4550*/  SHF.R.U32.HI R5, RZ, 0x18, R5 ;  /* 0x00000018ff057819 */ /* 0x000fc80000011605 */
[----:B------:R-:W-:-:S04]  /*4560*/  LOP3.LUT R4, R4, 0x80, R5, 0xf8, !PT ;  /* 0x0000008004047812 */ /* 0x000fc800078ef805 */
[----:B------:R-:W-:-:S07]  /*4570*/  PRMT R0, R4, 0x7610, R0 ;  /* 0x0000761004007816 */ /* 0x000fce0000000000 */
.L_x_1042:
[----:B------:R-:W-:Y:S05]  /*4580*/  BSYNC.RECONVERGENT B0 ;  /* 0x0000000000007941 */ /* 0x000fea0003800200 */
.L_x_1041:
[----:B------:R0:W-:Y:S01]  /*4590*/  STG.E.U8 desc[UR36][R2.64], R0 ;  /* 0x0000000002007986 */ /* 0x0001e2000c101124 */
[----:B------:R-:W-:Y:S05]  /*45a0*/  BRA `(.L_x_1018) ;  /* 0x0000000000b87947 */ /* 0x000fea0003800000 */
.L_x_1034:
[----:B------:R-:W-:-:S09]  /*45b0*/  UISETP.NE.AND UP0, UPT, UR4, 0x1c, UPT ;  /* 0x0000001c0400788c */ /* 0x000fd2000bf05270 */
[----:B------:R-:W-:Y:S05]  /*45c0*/  BRA.U !UP0, `(.L_x_1045) ;  /* 0x0000000108a47547 */ /* 0x000fea000b800000 */
[----:B------:R-:W-:-:S09]  /*45d0*/  UISETP.NE.AND UP0, UPT, UR4, 0x1d, UPT ;  /* 0x0000001d0400788c */ /* 0x000fd2000bf05270 */
[----:B------:R-:W-:Y:S05]  /*45e0*/  BRA.U !UP0, `(.L_x_1046) ;  /* 0x00000001088c7547 */ /* 0x000fea000b800000 */
[----:B------:R-:W-:-:S09]  /*45f0*/  UISETP.NE.AND UP0, UPT, UR4, 0x2c, UPT ;  /* 0x0000002c0400788c */ /* 0x000fd2000bf05270 */
[----:B------:R-:W-:Y:S05]  /*4600*/  BRA.U !UP0, `(.L_x_1047) ;  /* 0x0000000108447547 */ /* 0x000fea000b800000 */
.L_x_1017:
[----:B------:R-:W-:Y:S01]  /*4610*/  MOV R0, 0x0 ;  /* 0x0000000000007802 */ /* 0x000fe20000000f00 */
[----:B------:R-:W0:Y:S01]  /*4620*/  LDCU.64 UR6, c[0x4][0x128] ;  /* 0x01002500ff0677ac */ /* 0x000e220008000a00 */
[----:B------:R-:W-:Y:S02]  /*4630*/  HFMA2 R13, -RZ, RZ, 0, 0 ;  /* 0x00000000ff0d7431 */ /* 0x000fe400000001ff */
[----:B------:R-:W-:Y:S01]  /*4640*/  IMAD.MOV.U32 R8, RZ, RZ, 0x65 ;  /* 0x00000065ff087424 */ /* 0x000fe200078e00ff */
[----:B------:R1:W2:Y:S01]  /*4650*/  LDC.64 R2, c[0x4][R0] ;  /* 0x0100000000027b82 */ /* 0x0002a20000000a00 */
[----:B------:R-:W3:Y:S01]  /*4660*/  LDCU.64 UR8, c[0x4][0x130] ;  /* 0x01002600ff0877ac */ /* 0x000ee20008000a00 */
[----:B------:R-:W-:Y:S01]  /*4670*/  IMAD.MOV.U32 R12, RZ, RZ, 0x1 ;  /* 0x00000001ff0c7424 */ /* 0x000fe200078e00ff */
[----:B------:R-:W4:Y:S01]  /*4680*/  LDCU.64 UR4, c[0x4][0x30] ;  /* 0x01000600ff0477ac */ /* 0x000f220008000a00 */
[----:B0-----:R-:W-:Y:S01]  /*4690*/  MOV R4, UR6 ;  /* 0x0000000600047c02 */ /* 0x001fe20008000f00 */
[----:B------:R-:W-:-:S02]  /*46a0*/  IMAD.U32 R5, RZ, RZ, UR7 ;  /* 0x00000007ff057e24 */ /* 0x000fc4000f8e00ff */
[----:B---3--:R-:W-:Y:S02]  /*46b0*/  IMAD.U32 R6, RZ, RZ, UR8 ;  /* 0x00000008ff067e24 */ /* 0x008fe4000f8e00ff */
[----:B------:R-:W-:Y:S01]  /*46c0*/  IMAD.U32 R7, RZ, RZ, UR9 ;  /* 0x00000009ff077e24 */ /* 0x000fe2000f8e00ff */
[----:B----4-:R-:W-:Y:S01]  /*46d0*/  MOV R10, UR4 ;  /* 0x00000004000a7c02 */ /* 0x010fe20008000f00 */
[----:B-1----:R-:W-:-:S07]  /*46e0*/  IMAD.U32 R11, RZ, RZ, UR5 ;  /* 0x00000005ff0b7e24 */ /* 0x002fce000f8e00ff */
[----:B------:R-:W-:-:S07]  /*46f0*/  LEPC R20, `(.L_x_1048) ;  /* 0x000000001014794e */ /* 0x000fce0000000000 */
[----:B--2---:R-:W-:Y:S05]  /*4700*/  CALL.ABS.NOINC R2 ;  /* 0x0000000002007343 */ /* 0x004fea0003c00000 */
.L_x_1048:
[----:B------:R-:W-:Y:S05]  /*4710*/  BRA `(.L_x_1018) ;  /* 0x00000000005c7947 */ /* 0x000fea0003800000 */
.L_x_1047:
[----:B------:R-:W-:-:S05]  /*4720*/  HADD2.F32 R5, -RZ, R0.H0_H0 ;  /* 0x20000000ff057230 */ /* 0x000fca0000004100 */
        /* <DEDUP_REMOVED lines=11> */
[----:B------:R-:W-:-:S05]  /*47e0*/  @!P0 IMAD.MOV R0, RZ, RZ, R6 ;  /* 0x000000ffff008224 */ /* 0x000fca00078e0206 */
[----:B------:R-:W-:-:S05]  /*47f0*/  @P1 MOV R5, R0 ;  /* 0x0000000000051202 */ /* 0x000fca0000000f00 */
[----:B------:R0:W-:Y:S01]  /*4800*/  STG.E.U8 desc[UR36][R2.64], R5 ;  /* 0x0000000502007986 */ /* 0x0001e2000c101124 */
[----:B------:R-:W-:Y:S05]  /*4810*/  BRA `(.L_x_1018) ;  /* 0x00000000001c7947 */ /* 0x000fea0003800000 */
.L_x_1046:
[----:B------:R-:W-:-:S06]  /*4820*/  HADD2.F32 R4, -RZ, R0.H0_H0 ;  /* 0x20000000ff047230 */ /* 0x000fcc0000004100 */
[----:B------:R-:W0:Y:S02]  /*4830*/  F2I.U64.TRUNC R4, R4 ;  /* 0x0000000400047311 */ /* 0x000e24000020d800 */
[----:B0-----:R0:W-:Y:S01]  /*4840*/  STG.E.64 desc[UR36][R2.64], R4 ;  /* 0x0000000402007986 */ /* 0x0011e2000c101b24 */
[----:B------:R-:W-:Y:S05]  /*4850*/  BRA `(.L_x_1018) ;  /* 0x00000000000c7947 */ /* 0x000fea0003800000 */
.L_x_1045:
[----:B------:R-:W-:-:S04]  /*4860*/  HADD2.F32 R0, -RZ, R0.H0_H0 ;  /* 0x20000000ff007230 */ /* 0x000fc80000004100 */
[----:B------:R-:W0:Y:S02]  /*4870*/  F2I.FTZ.U32.TRUNC.NTZ R5, R0 ;  /* 0x0000000000057305 */ /* 0x000e24000021f000 */
[----:B0-----:R0:W-:Y:S02]  /*4880*/  STG.E desc[UR36][R2.64], R5 ;  /* 0x0000000502007986 */ /* 0x0011e4000c101924 */
.L_x_1018:
[----:B------:R-:W-:-:S07]  /*4890*/  VIADD R17, R17, 0x80 ;  /* 0x0000008011117836 */ /* 0x000fce0000000000 */
.L_x_943:
[----:B------:R-:W-:Y:S05]  /*48a0*/  BSYNC.RECONVERGENT B6 ;  /* 0x0000000000067941 */ /* 0x000fea0003800200 */
.L_x_942:
[----:B------:R-:W5:Y:S01]  /*48b0*/  LDCU UR4, c[0x0][0x380] ;  /* 0x00007000ff0477ac */ /* 0x000f620008000800 */
[----:B------:R-:W-:Y:S01]  /*48c0*/  BSSY.RECONVERGENT B6, `(.L_x_1049) ;  /* 0x000047b000067945 */ /* 0x000fe20003800200 */
[----:B-----5:R-:W-:-:S13]  /*48d0*/  ISETP.GE.AND P0, PT, R17, UR4, PT ;  /* 0x0000000411007c0c */ /* 0x020fda000bf06270 */
[----:B------:R-:W-:Y:S05]  /*48e0*/  @P0 BRA `(.L_x_1050) ;  /* 0x0000004400e00947 */ /* 0x000fea0003800000 */
[----:B------:R-:W5:Y:S01]  /*48f0*/  LDCU UR4, c[0x0][0x388] ;  /* 0x00007100ff0477ac */ /* 0x000f620008000800 */
[----:B------:R-:W-:Y:S02]  /*4900*/  HFMA2 R16, -RZ, RZ, 0, 0 ;  /* 0x00000000ff107431 */ /* 0x000fe400000001ff */
[----:B------:R-:W-:Y:S02]  /*4910*/  IMAD.MOV.U32 R18, RZ, RZ, RZ ;  /* 0x000000ffff127224 */ /* 0x000fe400078e00ff */
[----:B0-----:R-:W-:Y:S01]  /*4920*/  IMAD.MOV.U32 R0, RZ, RZ, RZ ;  /* 0x000000ffff007224 */ /* 0x001fe200078e00ff */
[----:B-----5:R-:W-:-:S09]  /*4930*/  UISETP.NE.AND UP0, UPT, UR4, URZ, UPT ;  /* 0x000000ff0400728c */ /* 0x020fd2000bf05270 */
[----:B------:R-:W-:Y:S05]  /*4940*/  BRA.U !UP0, `(.L_x_1051) ;  /* 0x0000001508707547 */ /* 0x000fea000b800000 */
[----:B------:R-:W1:Y:S01]  /*4950*/  LDCU.64 UR4, c[0x0][0x390] ;  /* 0x00007200ff0477ac */ /* 0x000e620008000a00 */
[----:B------:R-:W-:Y:S01]  /*4960*/  IMAD.MOV.U32 R16, RZ, RZ, RZ ;  /* 0x000000ffff107224 */ /* 0x000fe200078e00ff */
[----:B------:R-:W0:Y:S01]  /*4970*/  LDCU UR6, c[0x0][0x38c] ;  /* 0x00007180ff0677ac */ /* 0x000e220008000800 */
[----:B------:R-:W5:Y:S01]  /*4980*/  LDCU.64 UR8, c[0x0][0x4b8] ;  /* 0x00009700ff0877ac */ /* 0x000f620008000a00 */
[----:B------:R-:W-:Y:S01]  /*4990*/  UISETP.NE.AND UP0, UPT, UR41, URZ, UPT ;  /* 0x000000ff2900728c */ /* 0x000fe2000bf05270 */
        /* <DEDUP_REMOVED lines=343> */
.L_x_1051:
[----:B------:R-:W1:Y:S01]  /*5f10*/  LDCU.64 UR6, c[0x0][0x5f0] ;  /* 0x0000be00ff0677ac */ /* 0x000e620008000a00 */
[----:B------:R-:W-:-:S04]  /*5f20*/  UPRMT UR4, UR39, 0x9910, URZ ;  /* 0x0000991027047896 */ /* 0x000fc800080000ff */
[----:B------:R-:W-:Y:S01]  /*5f30*/  UISETP.GT.AND UP0, UPT, UR4, 0x9, UPT ;  /* 0x000000090400788c */ /* 0x000fe2000bf04270 */
[----:B-1234-:R-:W-:-:S05]  /*5f40*/  IADD3 R2, P0, PT, R0, UR6, RZ ;  /* 0x0000000600027c10 */ /* 0x01efca000ff1e0ff */
        /* <DEDUP_REMOVED lines=15> */
.L_x_1055:
[----:B------:R-:W2:Y:S02]  /*6040*/  LDG.E.U8 R2, desc[UR36][R2.64] ;  /* 0x0000002402027981 */ /* 0x000ea4000c1e1100 */
[----:B--2---:R-:W-:-:S04]  /*6050*/  I2FP.F32.U32 R0, R2 ;  /* 0x0000000200007245 */ /* 0x004fc80000201000 */
[----:B------:R-:W-:-:S04]  /*6060*/  F2FP.F16.F32.PACK_AB R0, RZ, R0 ;  /* 0x00000000ff00723e */ /* 0x000fc800000000ff */
[----:B------:R-:W-:Y:S01]  /*6070*/  PRMT R19, R0, 0x7610, R19 ;  /* 0x0000761000137816 */ /* 0x000fe20000000013 */
[----:B------:R-:W-:Y:S06]  /*6080*/  BRA `(.L_x_1057) ;  /* 0x0000000c00b47947 */ /* 0x000fec0003800000 */
.L_x_1054:
        /* <DEDUP_REMOVED lines=11> */
.L_x_1059:
[----:B------:R-:W2:Y:S02]  /*6140*/  LDG.E R2, desc[UR36][R2.64] ;  /* 0x0000002402027981 */ /* 0x000ea4000c1e1900 */
[----:B--2---:R-:W-:-:S04]  /*6150*/  I2FP.F32.S32 R0, R2 ;  /* 0x0000000200007245 */ /* 0x004fc80000201400 */
[----:B------:R-:W-:-:S04]  /*6160*/  F2FP.F16.F32.PACK_AB R0, RZ, R0 ;  /* 0x00000000ff00723e */ /* 0x000fc800000000ff */
[----:B------:R-:W-:Y:S01]  /*6170*/  PRMT R19, R0, 0x7610, R19 ;  /* 0x0000761000137816 */ /* 0x000fe20000000013 */
[----:B------:R-:W-:Y:S06]  /*6180*/  BRA `(.L_x_1057) ;  /* 0x0000000c00747947 */ /* 0x000fec0003800000 */
.L_x_1058:
[----:B------:R-:W2:Y:S02]  /*6190*/  LDG.E.U16 R2, desc[UR36][R2.64] ;  /* 0x0000002402027981 */ /* 0x000ea4000c1e1500 */
[----:B--2---:R-:W0:Y:S02]  /*61a0*/  I2F.S16 R0, R2 ;  /* 0x0000000200007306 */ /* 0x004e240000101400 */
[----:B0-----:R-:W-:-:S04]  /*61b0*/  F2FP.F16.F32.PACK_AB R0, RZ, R0 ;  /* 0x00000000ff00723e */ /* 0x001fc800000000ff */
[----:B------:R-:W-:Y:S01]  /*61c0*/  PRMT R19, R0, 0x7610, R19 ;  /* 0x0000761000137816 */ /* 0x000fe20000000013 */
[----:B------:R-:W-:Y:S06]  /*61d0*/  BRA `(.L_x_1057) ;  /* 0x0000000c00607947 */ /* 0x000fec0003800000 */
.L_x_1053:
        /* <DEDUP_REMOVED lines=9> */
.L_x_1061:
[----:B------:R1:W5:Y:S01]  /*6270*/  LDG.E.U16 R19, desc[UR36][R2.64] ;  /* 0x0000002402137981 */ /* 0x000362000c1e1500 */
[----:B------:R-:W-:Y:S05]  /*6280*/  BRA `(.L_x_1057) ;  /* 0x0000000c00347947 */ /* 0x000fea0003800000 */
.L_x_1060:
        /* <DEDUP_REMOVED lines=9> */
.L_x_1063:
[----:B------:R0:W5:Y:S01]  /*6320*/  LDG.E.U16 R19, desc[UR36][R2.64] ;  /* 0x0000002402137981 */ /* 0x000162000c1e1500 */
[----:B------:R-:W-:Y:S05]  /*6330*/  BRA `(.L_x_1057) ;  /* 0x0000000c00087947 */ /* 0x000fea0003800000 */
.L_x_1062:
        /* <DEDUP_REMOVED lines=9> */
.L_x_1052:
        /* <DEDUP_REMOVED lines=14> */
.L_x_1066:
        /* <DEDUP_REMOVED lines=9> */
.L_x_1065:
        /* <DEDUP_REMOVED lines=27> */
.L_x_1068:
[----:B------:R-:W2:Y:S02]  /*66f0*/  LDG.E.U8 R2, desc[UR36][R2.64] ;  /* 0x0000002402027981 */ /* 0x000ea4000c1e1100 */
[C---:B--2---:R-:W-:Y:S01]  /*6700*/  IMAD.SHL.U32 R0, R2.reuse, 0x2000000, RZ ;  /* 0x0200000002007824 */ /* 0x044fe200078e00ff */
[----:B------:R-:W-:-:S04]  /*6710*/  SHF.L.U32 R5, R2, 0x8, RZ ;  /* 0x0000000802057819 */ /* 0x000fc800000006ff */
        /* <DEDUP_REMOVED lines=8> */
[----:B------:R-:W-:-:S04]  /*67a0*/  F2FP.F16.F32.PACK_AB R0, RZ, R0 ;  /* 0x00000000ff00723e */ /* 0x000fc800000000ff */
[----:B------:R-:W-:Y:S01]  /*67b0*/  PRMT R19, R0, 0x7610, R19 ;  /* 0x0000761000137816 */ /* 0x000fe20000000013 */
[----:B------:R-:W-:Y:S06]  /*67c0*/  BRA `(.L_x_1057) ;  /* 0x0000000400e47947 */ /* 0x000fec0003800000 */
.L_x_1067:
[----:B------:R-:W2:Y:S02]  /*67d0*/  LDG.E.U16 R0, desc[UR36][R2.64] ;  /* 0x0000002402007981 */ /* 0x000ea4000c1e1500 */
[----:B--2---:R-:W-:-:S05]  /*67e0*/  IMAD.U32 R0, R0, 0x10000, RZ ;  /* 0x0001000000007824 */ /* 0x004fca00078e00ff */
[----:B------:R-:W-:-:S04]  /*67f0*/  F2FP.F16.F32.PACK_AB R0, RZ, R0 ;  /* 0x00000000ff00723e */ /* 0x000fc800000000ff */
[----:B------:R-:W-:Y:S01]  /*6800*/  PRMT R19, R0, 0x7610, R19 ;  /* 0x0000761000137816 */ /* 0x000fe20000000013 */
[----:B------:R-:W-:Y:S06]  /*6810*/  BRA `(.L_x_1057) ;  /* 0x0000000400d07947 */ /* 0x000fec0003800000 */
.L_x_1064:
        /* <DEDUP_REMOVED lines=13> */
.L_x_1071:
        /* <DEDUP_REMOVED lines=21> */
.L_x_1075:
[----:B------:R-:W-:Y:S05]  /*6a40*/  BSYNC.RECONVERGENT B1 ;  /* 0x0000000000017941 */ /* 0x000fea0003800200 */
.L_x_1074:
[----:B------:R-:W-:Y:S01]  /*6a50*/  IMAD.SHL.U32 R0, R0, 0x100000, RZ ;  /* 0x0010000000007824 */ /* 0x000fe200078e00ff */
[----:B------:R-:W-:-:S04]  /*6a60*/  LEA R2, R2, 0x3b800000, 0x17 ;  /* 0x3b80000002027811 */ /* 0x000fc800078eb8ff */
[----:B------:R-:W-:-:S07]  /*6a70*/  LOP3.LUT R0, R2, R0, R7, 0xfe, !PT ;  /* 0x0000000002007212 */ /* 0x000fce00078efe07 */
.L_x_1073:
[----:B------:R-:W-:Y:S05]  /*6a80*/  BSYNC.RECONVERGENT B0 ;  /* 0x0000000000007941 */ /* 0x000fea0003800200 */
.L_x_1072:
[----:B------:R-:W-:-:S04]  /*6a90*/  F2FP.F16.F32.PACK_AB R0, RZ, R0 ;  /* 0x00000000ff00723e */ /* 0x000fc800000000ff */
[----:B------:R-:W-:Y:S01]  /*6aa0*/  PRMT R19, R0, 0x7610, R19 ;  /* 0x0000761000137816 */ /* 0x000fe20000000013 */
[----:B------:R-:W-:Y:S06]  /*6ab0*/  BRA `(.L_x_1057) ;  /* 0x0000000400287947 */ /* 0x000fec0003800000 */
.L_x_1070:
        /* <DEDUP_REMOVED lines=21> */
.L_x_1079:
[----:B------:R-:W-:Y:S05]  /*6c10*/  BSYNC.RECONVERGENT B1 ;  /* 0x0000000000017941 */ /* 0x000fea0003800200 */
.L_x_1078:
[----:B------:R-:W-:Y:S01]  /*6c20*/  IMAD.SHL.U32 R0, R0, 0x200000, RZ ;  /* 0x0020000000007824 */ /* 0x000fe200078e00ff */
[----:B------:R-:W-:-:S04]  /*6c30*/  LEA R2, R2, 0x37800000, 0x17 ;  /* 0x3780000002027811 */ /* 0x000fc800078eb8ff */
[----:B------:R-:W-:-:S07]  /*6c40*/  LOP3.LUT R0, R2, R0, R7, 0xfe, !PT ;  /* 0x0000000002007212 */ /* 0x000fce00078efe07 */
.L_x_1077:
[----:B------:R-:W-:Y:S05]  /*6c50*/  BSYNC.RECONVERGENT B0 ;  /* 0x0000000000007941 */ /* 0x000fea0003800200 */
.L_x_1076:
[----:B------:R-:W-:-:S04]  /*6c60*/  F2FP.F16.F32.PACK_AB R0, RZ, R0 ;  /* 0x00000000ff00723e */ /* 0x000fc800000000ff */
[----:B------:R-:W-:Y:S01]  /*6c70*/  PRMT R19, R0, 0x7610, R19 ;  /* 0x0000761000137816 */ /* 0x000fe20000000013 */
[----:B------:R-:W-:Y:S06]  /*6c80*/  BRA `(.L_x_1057) ;  /* 0x0000000000b47947 */ /* 0x000fec0003800000 */
.L_x_1069:
        /* <DEDUP_REMOVED lines=14> */
.L_x_1083:
[----:B------:R-:W-:Y:S05]  /*6d70*/  BSYNC.RECONVERGENT B0 ;  /* 0x0000000000007941 */ /* 0x000fea0003800200 */
.L_x_1082:
[----:B------:R-:W-:-:S04]  /*6d80*/  F2FP.F16.F32.PACK_AB R0, RZ, R0 ;  /* 0x00000000ff00723e */ /* 0x000fc800000000ff */
[----:B------:R-:W-:Y:S01]  /*6d90*/  PRMT R19, R0, 0x7610, R19 ;  /* 0x0000761000137816 */ /* 0x000fe20000000013 */
[----:B------:R-:W-:Y:S06]  /*6da0*/  BRA `(.L_x_1057) ;  /* 0x00000000006c7947 */ /* 0x000fec0003800000 */
.L_x_1056:
        /* <DEDUP_REMOVED lines=16> */
.L_x_1084:
[----:B------:R-:W-:Y:S01]  /*6eb0*/  PRMT R19, RZ, 0x7610, R19 ;  /* 0x00007610ff137816 */ /* 0x000fe20000000013 */
[----:B------:R-:W-:Y:S06]  /*6ec0*/  BRA `(.L_x_1057) ;  /* 0x0000000000247947 */ /* 0x000fec0003800000 */
.L_x_1081:
[----:B------:R-:W2:Y:S02]  /*6ed0*/  LDG.E.64 R2, desc[UR36][R2.64] ;  /* 0x0000002402027981 */ /* 0x000ea4000c1e1b00 */
[----:B--2---:R-:W0:Y:S02]  /*6ee0*/  I2F.U64 R0, R2 ;  /* 0x0000000200007312 */ /* 0x004e240000301000 */
[----:B0-----:R-:W-:-:S04]  /*6ef0*/  F2FP.F16.F32.PACK_AB R0, RZ, R0 ;  /* 0x00000000ff00723e */ /* 0x001fc800000000ff */
[----:B------:R-:W-:Y:S01]  /*6f00*/  PRMT R19, R0, 0x7610, R19 ;  /* 0x0000761000137816 */ /* 0x000fe20000000013 */
[----:B------:R-:W-:Y:S06]  /*6f10*/  BRA `(.L_x_1057) ;  /* 0x0000000000107947 */ /* 0x000fec0003800000 */
.L_x_1080:
[----:B------:R-:W2:Y:S02]  /*6f20*/  LDG.E R2, desc[UR36][R2.64] ;  /* 0x0000002402027981 */ /* 0x000ea4000c1e1900 */
[----:B--2---:R-:W-:-:S04]  /*6f30*/  I2FP.F32.U32 R0, R2 ;  /* 0x0000000200007245 */ /* 0x004fc80000201000 */
[----:B------:R-:W-:-:S04]  /*6f40*/  F2FP.F16.F32.PACK_AB R0, RZ, R0 ;  /* 0x00000000ff00723e */ /* 0x000fc800000000ff */
[----:B------:R-:W-:-:S07]  /*6f50*/  PRMT R19, R0, 0x7610, R19 ;  /* 0x0000761000137816 */ /* 0x000fce0000000013 */
.L_x_1057:
[----:B------:R-:W0:Y:S01]  /*6f60*/  LDCU.64 UR6, c[0x0][0x5f8] ;  /* 0x0000bf00ff0677ac */ /* 0x000e220008000a00 */
[----:B------:R-:W-:-:S04]  /*6f70*/  UPRMT UR4, UR42, 0x9910, URZ ;  /* 0x000099102a047896 */ /* 0x000fc800080000ff */
[----:B------:R-:W-:Y:S01]  /*6f80*/  UISETP.GT.AND UP0, UPT, UR4, 0x9, UPT ;  /* 0x000000090400788c */ /* 0x000fe2000bf04270 */
[----:B01----:R-:W-:-:S04]  /*6f90*/  IADD3 R2, P0, PT, R18, UR6, RZ ;  /* 0x0000000612027c10 */ /* 0x003fc8000ff1e0ff */
        /* <DEDUP_REMOVED lines=14> */
.L_x_1088:
[----:B------:R-:W2:Y:S02]  /*7080*/  LDG.E.U8 R2, desc[UR36][R2.64] ;  /* 0x0000002402027981 */ /* 0x000ea4000c1e1100 */
[----:B--2---:R-:W-:-:S04]  /*7090*/  I2FP.F32.U32 R0, R2 ;  /* 0x0000000200007245 */ /* 0x004fc80000201000 */
[----:B------:R-:W-:Y:S01]  /*70a0*/  F2FP.F16.F32.PACK_AB R0, RZ, R0 ;  /* 0x00000000ff00723e */ /* 0x000fe200000000ff */
[----:B------:R-:W-:Y:S06]  /*70b0*/  BRA `(.L_x_1090) ;  /* 0x0000000c007c7947 */ /* 0x000fec0003800000 */
.L_x_1087:
        /* <DEDUP_REMOVED lines=10> */
.L_x_1092:
[----:B------:R-:W2:Y:S02]  /*7160*/  LDG.E R2, desc[UR36][R2.64] ;  /* 0x0000002402027981 */ /* 0x000ea4000c1e1900 */
[----:B--2---:R-:W-:-:S04]  /*7170*/  I2FP.F32.S32 R0, R2 ;  /* 0x0000000200007245 */ /* 0x004fc80000201400 */
[----:B------:R-:W-:Y:S01]  /*7180*/  F2FP.F16.F32.PACK_AB R0, RZ, R0 ;  /* 0x00000000ff00723e */ /* 0x000fe200000000ff */
[----:B------:R-:W-:Y:S06]  /*7190*/  BRA `(.L_x_1090) ;  /* 0x0000000c00447947 */ /* 0x000fec0003800000 */
.L_x_1091:
[----:B------:R-:W2:Y:S02]  /*71a0*/  LDG.E.U16 R2, desc[UR36][R2.64] ;  /* 0x0000002402027981 */ /* 0x000ea4000c1e1500 */
[----:B--2---:R-:W0:Y:S02]  /*71b0*/  I2F.S16 R0, R2 ;  /* 0x0000000200007306 */ /* 0x004e240000101400 */
[----:B0-----:R-:W-:Y:S01]  /*71c0*/  F2FP.F16.F32.PACK_AB R0, RZ, R0 ;  /* 0x00000000ff00723e */ /* 0x001fe200000000ff */
[----:B------:R-:W-:Y:S06]  /*71d0*/  BRA `(.L_x_1090) ;  /* 0x0000000c00347947 */ /* 0x000fec0003800000 */
.L_x_1086:
        /* <DEDUP_REMOVED lines=9> */
.L_x_1094:
[----:B------:R0:W5:Y:S01]  /*7270*/  LDG.E.U16 R0, desc[UR36][R2.64] ;  /* 0x0000002402007981 */ /* 0x000162000c1e1500 */
[----:B------:R-:W-:Y:S05]  /*7280*/  BRA `(.L_x_1090) ;  /* 0x0000000c00087947 */ /* 0x000fea0003800000 */
.L_x_1093:
        /* <DEDUP_REMOVED lines=9> */
.L_x_1096:
[----:B------:R1:W5:Y:S01]  /*7320*/  LDG.E.U16 R0, desc[UR36][R2.64] ;  /* 0x0000002402007981 */ /* 0x000362000c1e1500 */
[----:B------:R-:W-:Y:S05]  /*7330*/  BRA `(.L_x_1090) ;  /* 0x0000000800dc7947 */ /* 0x000fea0003800000 */
.L_x_1095:
        /* <DEDUP_REMOVED lines=8> */
.L_x_1085:
        /* <DEDUP_REMOVED lines=13> */
.L_x_1099:
        /* <DEDUP_REMOVED lines=8> */
.L_x_1098:
        /* <DEDUP_REMOVED lines=27> */
.L_x_1101:
        /* <DEDUP_REMOVED lines=11> */
[----:B------:R-:W-:Y:S01]  /*7770*/  F2FP.F16.F32.PACK_AB R0, RZ, R0 ;  /* 0x00000000ff00723e */ /* 0x000fe200000000ff */
[----:B------:R-:W-:Y:S06]  /*7780*/  BRA `(.L_x_1090) ;  /* 0x0000000400c87947 */ /* 0x000fec0003800000 */
.L_x_1100:
[----:B------:R-:W2:Y:S02]  /*7790*/  LDG.E.U16 R0, desc[UR36][R2.64] ;  /* 0x0000002402007981 */ /* 0x000ea4000c1e1500 */
[----:B--2---:R-:W-:-:S05]  /*77a0*/  IMAD.U32 R0, R0, 0x10000, RZ ;  /* 0x0001000000007824 */ /* 0x004fca00078e00ff */
[----:B------:R-:W-:Y:S01]  /*77b0*/  F2FP.F16.F32.PACK_AB R0, RZ, R0 ;  /* 0x00000000ff00723e */ /* 0x000fe200000000ff */
[----:B------:R-:W-:Y:S06]  /*77c0*/  BRA `(.L_x_1090) ;  /* 0x0000000400b87947 */ /* 0x000fec0003800000 */
.L_x_1097:
        /* <DEDUP_REMOVED lines=12> */
.L_x_1104:
        /* <DEDUP_REMOVED lines=21> */
.L_x_1108:
[----:B------:R-:W-:Y:S05]  /*79e0*/  BSYNC.RECONVERGENT B1 ;  /* 0x0000000000017941 */ /* 0x000fea0003800200 */
.L_x_1107:
[----:B------:R-:W-:Y:S01]  /*79f0*/  IMAD.SHL.U32 R0, R0, 0x100000, RZ ;  /* 0x0010000000007824 */ /* 0x000fe200078e00ff */
[----:B------:R-:W-:-:S04]  /*7a00*/  LEA R2, R2, 0x3b800000, 0x17 ;  /* 0x3b80000002027811 */ /* 0x000fc800078eb8ff */
[----:B------:R-:W-:-:S07]  /*7a10*/  LOP3.LUT R0, R2, R0, R7, 0xfe, !PT ;  /* 0x0000000002007212 */ /* 0x000fce00078efe07 */
.L_x_1106:
[----:B------:R-:W-:Y:S05]  /*7a20*/  BSYNC.RECONVERGENT B0 ;  /* 0x0000000000007941 */ /* 0x000fea0003800200 */
.L_x_1105:
[----:B------:R-:W-:Y:S01]  /*7a30*/  F2FP.F16.F32.PACK_AB R0, RZ, R0 ;  /* 0x00000000ff00723e */ /* 0x000fe200000000ff */
[----:B------:R-:W-:Y:S06]  /*7a40*/  BRA `(.L_x_1090) ;  /* 0x0000000400187947 */ /* 0x000fec0003800000 */
.L_x_1103:
        /* <DEDUP_REMOVED lines=21> */
.L_x_1112:
[----:B------:R-:W-:Y:S05]  /*7ba0*/  BSYNC.RECONVERGENT B1 ;  /* 0x0000000000017941 */ /* 0x000fea0003800200 */
.L_x_1111:
[----:B------:R-:W-:Y:S02]  /*7bb0*/  SHF.L.U32 R0, R0, 0x15, RZ ;  /* 0x0000001500007819 */ /* 0x000fe400000006ff */
[----:B------:R-:W-:-:S04]  /*7bc0*/  LEA R2, R2, 0x37800000, 0x17 ;  /* 0x3780000002027811 */ /* 0x000fc800078eb8ff */
[----:B------:R-:W-:-:S07]  /*7bd0*/  LOP3.LUT R0, R2, R0, R7, 0xfe, !PT ;  /* 0x0000000002007212 */ /* 0x000fce00078efe07 */
.L_x_1110:
[----:B------:R-:W-:Y:S05]  /*7be0*/  BSYNC.RECONVERGENT B0 ;  /* 0x0000000000007941 */ /* 0x000fea0003800200 */
.L_x_1109:
[----:B------:R-:W-:Y:S01]  /*7bf0*/  F2FP.F16.F32.PACK_AB R0, RZ, R0 ;  /* 0x00000000ff00723e */ /* 0x000fe200000000ff */
[----:B------:R-:W-:Y:S06]  /*7c00*/  BRA `(.L_x_1090) ;  /* 0x0000000000a87947 */ /* 0x000fec0003800000 */
.L_x_1102:
        /* <DEDUP_REMOVED lines=14> */
.L_x_1116:
[----:B------:R-:W-:Y:S05]  /*7cf0*/  BSYNC.RECONVERGENT B0 ;  /* 0x0000000000007941 */ /* 0x000fea0003800200 */
.L_x_1115:
[----:B------:R-:W-:Y:S01]  /*7d00*/  F2FP.F16.F32.PACK_AB R0, RZ, R0 ;  /* 0x00000000ff00723e */ /* 0x000fe200000000ff */
[----:B------:R-:W-:Y:S06]  /*7d10*/  BRA `(.L_x_1090) ;  /* 0x0000000000647947 */ /* 0x000fec0003800000 */
.L_x_1089:
[----:B------:R-:W-:Y:S01]  /*7d20*/  MOV R2, 0x0 ;  /* 0x0000000000027802 */ /* 0x000fe20000000f00 */
[----:B------:R-:W0:Y:S01]  /*7d30*/  LDCU.64 UR4, c[0x4][0x128] ;  /* 0x01002500ff0477ac */ /* 0x000e220008000a00 */
[----:B------:R-:W-:Y:S02]  /*7d40*/  HFMA2 R13, -RZ, RZ, 0, 0 ;  /* 0x00000000ff0d7431 */ /* 0x000fe400000001ff */
[----:B------:R-:W-:Y:S01]  /*7d50*/  IMAD.MOV.U32 R8, RZ, RZ, 0x4e ;  /* 0x0000004eff087424 */ /* 0x000fe200078e00ff */
[----:B------:R-:W1:Y:S01]  /*7d60*/  LDCU.64 UR6, c[0x4][0x130] ;  /* 0x01002600ff0677ac */ /* 0x000e620008000a00 */
[----:B------:R-:W2:Y:S01]  /*7d70*/  LDC.64 R2, c[0x4][R2] ;  /* 0x0100000002027b82 */ /* 0x000ea20000000a00 */
[----:B------:R-:W-:Y:S01]  /*7d80*/  IMAD.MOV.U32 R12, RZ, RZ, 0x1 ;  /* 0x00000001ff0c7424 */ /* 0x000fe200078e00ff */
[----:B------:R-:W3:Y:S01]  /*7d90*/  LDCU.64 UR8, c[0x4][0x28] ;  /* 0x01000500ff0877ac */ /* 0x000ee20008000a00 */
[----:B0-----:R-:W-:Y:S01]  /*7da0*/  MOV R4, UR4 ;  /* 0x0000000400047c02 */ /* 0x001fe20008000f00 */
[----:B------:R-:W-:-:S02]  /*7db0*/  IMAD.U32 R5, RZ, RZ, UR5 ;  /* 0x00000005ff057e24 */ /* 0x000fc4000f8e00ff */
[----:B-1----:R-:W-:Y:S02]  /*7dc0*/  IMAD.U32 R6, RZ, RZ, UR6 ;  /* 0x00000006ff067e24 */ /* 0x002fe4000f8e00ff */
[----:B------:R-:W-:Y:S01]  /*7dd0*/  IMAD.U32 R7, RZ, RZ, UR7 ;  /* 0x00000007ff077e24 */ /* 0x000fe2000f8e00ff */
[----:B---3--:R-:W-:Y:S01]  /*7de0*/  MOV R10, UR8 ;  /* 0x00000008000a7c02 */ /* 0x008fe20008000f00 */
[----:B------:R-:W-:-:S07]  /*7df0*/  IMAD.U32 R11, RZ, RZ, UR9 ;  /* 0x00000009ff0b7e24 */ /* 0x000fce000f8e00ff */
[----:B------:R-:W-:-:S07]  /*7e00*/  LEPC R20, `(.L_x_1117) ;  /* 0x000000001014794e */ /* 0x000fce0000000000 */
[----:B--2--5:R-:W-:Y:S05]  /*7e10*/  CALL.ABS.NOINC R2 ;  /* 0x0000000002007343 */ /* 0x024fea0003c00000 */
.L_x_1117:
[----:B------:R-:W-:Y:S01]  /*7e20*/  PRMT R0, RZ, 0x7610, R0 ;  /* 0x00007610ff007816 */ /* 0x000fe20000000000 */
[----:B------:R-:W-:Y:S06]  /*7e30*/  BRA `(.L_x_1090) ;  /* 0x00000000001c7947 */ /* 0x000fec0003800000 */
.L_x_1114:
[----:B------:R-:W2:Y:S02]  /*7e40*/  LDG.E.64 R2, desc[UR36][R2.64] ;  /* 0x0000002402027981 */ /* 0x000ea4000c1e1b00 */
[----:B--2---:R-:W0:Y:S02]  /*7e50*/  I2F.U64 R0, R2 ;  /* 0x0000000200007312 */ /* 0x004e240000301000 */
[----:B0-----:R-:W-:Y:S01]  /*7e60*/  F2FP.F16.F32.PACK_AB R0, RZ, R0 ;  /* 0x00000000ff00723e */ /* 0x001fe200000000ff */
[----:B------:R-:W-:Y:S06]  /*7e70*/  BRA `(.L_x_1090) ;  /* 0x00000000000c7947 */ /* 0x000fec0003800000 */
.L_x_1113:
[----:B------:R-:W2:Y:S02]  /*7e80*/  LDG.E R2, desc[UR36][R2.64] ;  /* 0x0000002402027981 */ /* 0x000ea4000c1e1900 */
[----:B--2---:R-:W-:-:S04]  /*7e90*/  I2FP.F32.U32 R0, R2 ;  /* 0x0000000200007245 */ /* 0x004fc80000201000 */
[----:B------:R-:W-:-:S07]  /*7ea0*/  F2FP.F16.F32.PACK_AB R0, RZ, R0 ;  /* 0x00000000ff00723e */ /* 0x000fce00000000ff */
.L_x_1090:
[----:B-----5:R-:W-:Y:S01]  /*7eb0*/  HADD2.F32 R0, -RZ, R0.H0_H0 ;  /* 0x20000000ff007230 */ /* 0x020fe20000004100 */
[----:B------:R-:W-:Y:S01]  /*7ec0*/  MOV R7, 0x3d24d99a ;  /* 0x3d24d99a00077802 */ /* 0x000fe20000000f00 */
[----:B------:R-:W-:Y:S01]  /*7ed0*/  IMAD.MOV.U32 R4, RZ, RZ, 0x38eb4c3a ;  /* 0x38eb4c3aff047424 */ /* 0x000fe200078e00ff */
[----:B------:R-:W2:Y:S01]  /*7ee0*/  LDCU.64 UR6, c[0x0][0x5e8] ;  /* 0x0000bd00ff0677ac */ /* 0x000ea20008000a00 */
[----:B------:R-:W-:Y:S02]  /*7ef0*/  IMAD.MOV.U32 R6, RZ, RZ, 0x3aae005b ;  /* 0x3aae005bff067424 */ /* 0x000fe400078e00ff */
[----:B01----:R-:W-:Y:S01]  /*7f00*/  FMUL.FTZ R2, R0, 0.70710676908493041992 ;  /* 0x3f3504f300027820 */ /* 0x003fe20000410000 */
[----:B------:R-:W-:Y:S01]  /*7f10*/  IMAD.MOV.U32 R5, RZ, RZ, 0x3c09919f ;  /* 0x3c09919fff057424 */ /* 0x000fe200078e00ff */
[----:B------:R-:W-:Y:S01]  /*7f20*/  UPRMT UR4, UR43, 0x9910, URZ ;  /* 0x000099102b047896 */ /* 0x000fe200080000ff */
[----:B------:R-:W-:Y:S02]  /*7f30*/  IMAD.MOV.U32 R8, RZ, RZ, 0x3f69b4f9 ;  /* 0x3f69b4f9ff087424 */ /* 0x000fe400078e00ff */
[C---:B------:R-:W-:Y:S01]  /*7f40*/  FADD.FTZ R3, |R2|.reuse, -RZ ;  /* 0x800000ff02037221 */ /* 0x040fe20000010200 */
[----:B------:R-:W-:Y:S01]  /*7f50*/  FSETP.GE.FTZ.AND P0, PT, |R2|, 1.0029599666595458984, PT ;  /* 0x3f8060fe0200780b */ /* 0x000fe20003f16200 */
[----:B------:R-:W-:Y:S01]  /*7f60*/  UISETP.GT.AND UP0, UPT, UR4, 0x9, UPT ;  /* 0x000000090400788c */ /* 0x000fe2000bf04270 */
[----:B------:R-:W-:-:S02]  /*7f70*/  HADD2.F32 R19, -RZ, R19.H0_H0 ;  /* 0x20000013ff137230 */ /* 0x000fc40000004100 */
        /* <DEDUP_REMOVED lines=26> */
[----:B--2---:R-:W-:Y:S01]  /*8120*/  IADD3 R2, P0, PT, R16, UR6, RZ ;  /* 0x0000000610027c10 */ /* 0x004fe2000ff1e0ff */
[----:B-1----:R-:W-:-:S03]  /*8130*/  FMUL.FTZ R7, R5, 0.3989422917366027832 ;  /* 0x3ecc422a05077820 */ /* 0x002fc60000410000 */
[----:B------:R-:W-:Y:S01]  /*8140*/  IADD3.X R3, PT, PT, RZ, UR7, RZ, P0, !PT ;  /* 0x00000007ff037c10 */ /* 0x000fe200087fe4ff */
[----:B------:R-:W-:Y:S01]  /*8150*/  FMUL.FTZ R7, R0, R7 ;  /* 0x0000000700077220 */ /* 0x000fe20000410000 */
[----:B------:R-:W-:-:S04]  /*8160*/  FADD.FTZ R0, R4, 1 ;  /* 0x3f80000004007421 */ /* 0x000fc80000010000 */
        /* <DEDUP_REMOVED lines=16> */
.L_x_1121:
[----:B------:R-:W-:-:S06]  /*8270*/  HADD2.F32 R5, -RZ, R0.H0_H0 ;  /* 0x20000000ff057230 */ /* 0x000fcc0000004100 */
[----:B------:R-:W0:Y:S02]  /*8280*/  F2I.S64.TRUNC R4, R5 ;  /* 0x0000000500047311 */ /* 0x000e24000020d900 */
[----:B0-----:R0:W-:Y:S01]  /*8290*/  STG.E.U8 desc[UR36][R2.64], R4 ;  /* 0x0000000402007986 */ /* 0x0011e2000c101124 */
[----:B------:R-:W-:Y:S05]  /*82a0*/  BRA `(.L_x_1123) ;  /* 0x0000000c006c7947 */ /* 0x000fea0003800000 */
.L_x_1120:
        /* <DEDUP_REMOVED lines=10> */
.L_x_1125:
[----:B------:R-:W-:-:S04]  /*8350*/  HADD2.F32 R0, -RZ, R0.H0_H0 ;  /* 0x20000000ff007230 */ /* 0x000fc80000004100 */
[----:B------:R-:W0:Y:S02]  /*8360*/  F2I.FTZ.TRUNC.NTZ R5, R0 ;  /* 0x0000000000057305 */ /* 0x000e24000021f100 */
[----:B0-----:R0:W-:Y:S01]  /*8370*/  STG.E desc[UR36][R2.64], R5 ;  /* 0x0000000502007986 */ /* 0x0011e2000c101924 */
[----:B------:R-:W-:Y:S05]  /*8380*/  BRA `(.L_x_1123) ;  /* 0x0000000c00347947 */ /* 0x000fea0003800000 */
.L_x_1124:
[----:B------:R-:W-:-:S04]  /*8390*/  HADD2.F32 R0, -RZ, R0.H0_H0 ;  /* 0x20000000ff007230 */ /* 0x000fc80000004100 */
[----:B------:R-:W0:Y:S02]  /*83a0*/  F2I.FTZ.TRUNC.NTZ R5, R0 ;  /* 0x0000000000057305 */ /* 0x000e24000021f100 */
[----:B0-----:R0:W-:Y:S01]  /*83b0*/  STG.E.U16 desc[UR36][R2.64], R5 ;  /* 0x0000000502007986 */ /* 0x0011e2000c101524 */
[----:B------:R-:W-:Y:S05]  /*83c0*/  BRA `(.L_x_1123) ;  /* 0x0000000c00247947 */ /* 0x000fea0003800000 */
.L_x_1119:
        /* <DEDUP_REMOVED lines=9> */
.L_x_1127:
[----:B------:R0:W-:Y:S01]  /*8460*/  STG.E.U16 desc[UR36][R2.64], R0 ;  /* 0x0000000002007986 */ /* 0x0001e2000c101524 */
[----:B------:R-:W-:Y:S05]  /*8470*/  BRA `(.L_x_1123) ;  /* 0x0000000800f87947 */ /* 0x000fea0003800000 */
.L_x_1126:
        /* <DEDUP_REMOVED lines=10> */
.L_x_1129:
[----:B------:R-:W-:-:S05]  /*8520*/  HADD2.F32 R0, -RZ, R0.H0_H0 ;  /* 0x20000000ff007230 */ /* 0x000fca0000004100 */
[----:B------:R-:W-:-:S04]  /*8530*/  F2FP.F16.F32.PACK_AB R0, RZ, R0 ;  /* 0x00000000ff00723e */ /* 0x000fc800000000ff */
[----:B------:R-:W-:-:S05]  /*8540*/  PRMT R0, R0, 0x5410, RZ ;  /* 0x0000541000007816 */ /* 0x000fca00000000ff */
[----:B------:R0:W-:Y:S01]  /*8550*/  STG.E desc[UR36][R2.64], R0 ;  /* 0x0000000002007986 */ /* 0x0001e2000c101924 */
[----:B------:R-:W-:Y:S05]  /*8560*/  BRA `(.L_x_1123) ;  /* 0x0000000800bc7947 */ /* 0x000fea0003800000 */
.L_x_1128:
[----:B------:R-:W-:-:S05]  /*8570*/  HADD2.F32 R4, -RZ, R0.H0_H0 ;  /* 0x20000000ff047230 */ /* 0x000fca0000004100 */
[----:B------:R-:W-:-:S06]  /*8580*/  FMUL.FTZ R4, R4, 1 ;  /* 0x3f80000004047820 */ /* 0x000fcc0000410000 */
[----:B------:R-:W0:Y:S02]  /*8590*/  F2F.F64.F32 R4, R4 ;  /* 0x0000000400047310 */ /* 0x000e240000201800 */
[----:B0-----:R0:W-:Y:S01]  /*85a0*/  STG.E.64 desc[UR36][R2.64], R4 ;  /* 0x0000000402007986 */ /* 0x0011e2000c101b24 */
[----:B------:R-:W-:Y:S05]  /*85b0*/  BRA `(.L_x_1123) ;  /* 0x0000000800a87947 */ /* 0x000fea0003800000 */
.L_x_1118:
        /* <DEDUP_REMOVED lines=14> */
.L_x_1133:
[----:B------:R-:W-:Y:S01]  /*86a0*/  HADD2.F32 R5, -RZ, R0.H0_H0 ;  /* 0x20000000ff057230 */ /* 0x000fe20000004100 */
        /* <DEDUP_REMOVED lines=17> */
.L_x_1136:
[----:B------:R-:W-:-:S04]  /*87c0*/  SHF.R.U32.HI R5, RZ, 0x18, R5 ;  /* 0x00000018ff057819 */ /* 0x000fc80000011605 */
[----:B------:R-:W-:-:S07]  /*87d0*/  LOP3.LUT R0, R0, 0x80, R5, 0xf8, !PT ;  /* 0x0000008000007812 */ /* 0x000fce00078ef805 */
.L_x_1135:
[----:B------:R-:W-:Y:S05]  /*87e0*/  BSYNC.RECONVERGENT B0 ;  /* 0x0000000000007941 */ /* 0x000fea0003800200 */
.L_x_1134:
[----:B------:R3:W-:Y:S01]  /*87f0*/  STG.E.U8 desc[UR36][R2.64], R0 ;  /* 0x0000000002007986 */ /* 0x0007e2000c101124 */
[----:B------:R-:W-:Y:S05]  /*8800*/  BRA `(.L_x_1123) ;  /* 0x0000000800147947 */ /* 0x000fea0003800000 */
.L_x_1132:
[----:B------:R-:W-:Y:S01]  /*8810*/  HADD2.F32 R5, -RZ, R0.H0_H0 ;  /* 0x20000000ff057230 */ /* 0x000fe20000004100 */
[----:B------:R-:W-:Y:S01]  /*8820*/  BSSY.RECONVERGENT B0, `(.L_x_1137) ;  /* 0x0000013000007945 */ /* 0x000fe20003800200 */
[----:B------:R-:W-:-:S03]  /*8830*/  MOV R0, 0x80 ;  /* 0x0000008000007802 */ /* 0x000fc60000000f00 */
        /* <DEDUP_REMOVED lines=15> */
.L_x_1139:
[----:B------:R-:W-:-:S04]  /*8930*/  SHF.R.U32.HI R5, RZ, 0x18, R5 ;  /* 0x00000018ff057819 */ /* 0x000fc80000011605 */
[----:B------:R-:W-:-:S07]  /*8940*/  LOP3.LUT R0, R0, 0x80, R5, 0xf8, !PT ;  /* 0x0000008000007812 */ /* 0x000fce00078ef805 */
.L_x_1138:
[----:B------:R-:W-:Y:S05]  /*8950*/  BSYNC.RECONVERGENT B0 ;  /* 0x0000000000007941 */ /* 0x000fea0003800200 */
.L_x_1137:
[----:B------:R0:W-:Y:S01]  /*8960*/  STG.E.U8 desc[UR36][R2.64], R0 ;  /* 0x0000000002007986 */ /* 0x0001e2000c101124 */
[----:B------:R-:W-:Y:S05]  /*8970*/  BRA `(.L_x_1123) ;  /* 0x0000000400b87947 */ /* 0x000fea0003800000 */
.L_x_1131:
[----:B------:R-:W-:-:S09]  /*8980*/  UISETP.NE.AND UP0, UPT, UR4, 0x1c, UPT ;  /* 0x0000001c0400788c */ /* 0x000fd2000bf05270 */
[----:B------:R-:W-:Y:S05]  /*8990*/  BRA.U !UP0, `(.L_x_1140) ;  /* 0x0000000108607547 */ /* 0x000fea000b800000 */
[----:B------:R-:W-:-:S09]  /*89a0*/  UISETP.NE.AND UP0, UPT, UR4, 0x1d, UPT ;  /* 0x0000001d0400788c */ /* 0x000fd2000bf05270 */
[----:B------:R-:W-:Y:S05]  /*89b0*/  BRA.U !UP0, `(.L_x_1141) ;  /* 0x0000000108487547 */ /* 0x000fea000b800000 */
[----:B------:R-:W-:-:S09]  /*89c0*/  UISETP.NE.AND UP0, UPT, UR4, 0x2c, UPT ;  /* 0x0000002c0400788c */ /* 0x000fd2000bf05270 */
[----:B------:R-:W-:Y:S05]  /*89d0*/  BRA.U UP0, `(.L_x_1122) ;  /* 0x0000000100bc7547 */ /* 0x000fea000b800000 */
        /* <DEDUP_REMOVED lines=16> */
.L_x_1141:
[----:B------:R-:W-:-:S06]  /*8ae0*/  HADD2.F32 R4, -RZ, R0.H0_H0 ;  /* 0x20000000ff047230 */ /* 0x000fcc0000004100 */
[----:B------:R-:W0:Y:S02]  /*8af0*/  F2I.U64.TRUNC R4, R4 ;  /* 0x0000000400047311 */ /* 0x000e24000020d800 */
[----:B0-----:R1:W-:Y:S01]  /*8b00*/  STG.E.64 desc[UR36][R2.64], R4 ;  /* 0x0000000402007986 */ /* 0x0013e2000c101b24 */
[----:B------:R-:W-:Y:S05]  /*8b10*/  BRA `(.L_x_1123) ;  /* 0x0000000400507947 */ /* 0x000fea0003800000 */
.L_x_1140:
[----:B------:R-:W-:-:S04]  /*8b20*/  HADD2.F32 R0, -RZ, R0.H0_H0 ;  /* 0x20000000ff007230 */ /* 0x000fc80000004100 */
[----:B------:R-:W0:Y:S02]  /*8b30*/  F2I.FTZ.U32.TRUNC.NTZ R5, R0 ;  /* 0x0000000000057305 */ /* 0x000e24000021f000 */
[----:B0-----:R0:W-:Y:S01]  /*8b40*/  STG.E desc[UR36][R2.64], R5 ;  /* 0x0000000502007986 */ /* 0x0011e2000c101924 */
[----:B------:R-:W-:Y:S05]  /*8b50*/  BRA `(.L_x_1123) ;  /* 0x0000000400407947 */ /* 0x000fea0003800000 */
.L_x_1130:
        /* <DEDUP_REMOVED lines=11> */
.L_x_1143:
[----:B------:R-:W-:Y:S01]  /*8c10*/  HADD2.F32 R0, -RZ, R0.H0_H0 ;  /* 0x20000000ff007230 */ /* 0x000fe20000004100 */
[----:B------:R-:W-:-:S04]  /*8c20*/  CS2R R6, SRZ ;  /* 0x0000000000067805 */ /* 0x000fc8000001ff00 */
[----:B------:R-:W-:-:S04]  /*8c30*/  FMUL.FTZ R0, R0, 1 ;  /* 0x3f80000000007820 */ /* 0x000fc80000410000 */
[----:B------:R-:W0:Y:S02]  /*8c40*/  F2F.F64.F32 R4, R0 ;  /* 0x0000000000047310 */ /* 0x000e240000201800 */
[----:B0-----:R0:W-:Y:S01]  /*8c50*/  STG.E.128 desc[UR36][R2.64], R4 ;  /* 0x0000000402007986 */ /* 0x0011e2000c101d24 */
[----:B------:R-:W-:Y:S05]  /*8c60*/  BRA `(.L_x_1123) ;  /* 0x0000000000fc7947 */ /* 0x000fea0003800000 */
.L_x_1142:
[----:B------:R-:W-:-:S09]  /*8c70*/  UISETP.NE.AND UP0, UPT, UR4, 0xf, UPT ;  /* 0x0000000f0400788c */ /* 0x000fd2000bf05270 */
[----:B------:R-:W-:Y:S05]  /*8c80*/  BRA.U !UP0, `(.L_x_1144) ;  /* 0x0000000108e87547 */ /* 0x000fea000b800000 */
[----:B------:R-:W-:-:S09]  /*8c90*/  UISETP.NE.AND UP0, UPT, UR4, 0x17, UPT ;  /* 0x000000170400788c */ /* 0x000fd2000bf05270 */
[----:B------:R-:W-:Y:S05]  /*8ca0*/  BRA.U !UP0, `(.L_x_1145) ;  /* 0x0000000108907547 */ /* 0x000fea000b800000 */
[----:B------:R-:W-:-:S09]  /*8cb0*/  UISETP.NE.AND UP0, UPT, UR4, 0x18, UPT ;  /* 0x000000180400788c */ /* 0x000fd2000bf05270 */
[----:B------:R-:W-:Y:S05]  /*8cc0*/  BRA.U !UP0, `(.L_x_1146) ;  /* 0x0000000108447547 */ /* 0x000fea000b800000 */
.L_x_1122:
[----:B------:R-:W-:Y:S01]  /*8cd0*/  MOV R0, 0x0 ;  /* 0x0000000000007802 */ /* 0x000fe20000000f00 */
[----:B------:R-:W0:Y:S01]  /*8ce0*/  LDCU.64 UR4, c[0x4][0x128] ;  /* 0x01002500ff0477ac */ /* 0x000e220008000a00 */
[----:B------:R-:W-:Y:S02]  /*8cf0*/  HFMA2 R8, -RZ, RZ, 0, 6.020069122314453125e-06 ;  /* 0x00000065ff087431 */ /* 0x000fe400000001ff */
[----:B------:R-:W-:Y:S01]  /*8d00*/  IMAD.MOV.U32 R12, RZ, RZ, 0x1 ;  /* 0x00000001ff0c7424 */ /* 0x000fe200078e00ff */
[----:B------:R1:W2:Y:S01]  /*8d10*/  LDC.64 R2, c[0x4][R0] ;  /* 0x0100000000027b82 */ /* 0x0002a20000000a00 */
        /* <DEDUP_REMOVED lines=11> */
.L_x_1147:
[----:B------:R-:W-:Y:S05]  /*8dd0*/  BRA `(.L_x_1123) ;  /* 0x0000000000a07947 */ /* 0x000fea0003800000 */
.L_x_1146:
[----:B------:R-:W-:Y:S01]  /*8de0*/  HADD2.F32 R7, -RZ, R0.H0_H0 ;  /* 0x20000000ff077230 */ /* 0x000fe20000004100 */
        /* <DEDUP_REMOVED lines=12> */
.L_x_1149:
[----:B------:R-:W-:Y:S05]  /*8eb0*/  BSYNC.RECONVERGENT B0 ;  /* 0x0000000000007941 */ /* 0x000fea0003800200 */
.L_x_1148:
[----:B------:R-:W-:-:S05]  /*8ec0*/  LOP3.LUT R5, R0, 0x80, R5, 0xf8, !PT ;  /* 0x0000008000057812 */ /* 0x000fca00078ef805 */
[----:B------:R0:W-:Y:S01]  /*8ed0*/  STG.E.U8 desc[UR36][R2.64], R5 ;  /* 0x0000000502007986 */ /* 0x0001e2000c101124 */
[----:B------:R-:W-:Y:S05]  /*8ee0*/  BRA `(.L_x_1123) ;  /* 0x00000000005c7947 */ /* 0x000fea0003800000 */
.L_x_1145:
[----:B------:R-:W-:Y:S01]  /*8ef0*/  HADD2.F32 R5, -RZ, R0.H0_H0 ;  /* 0x20000000ff057230 */ /* 0x000fe20000004100 */
        /* <DEDUP_REMOVED lines=11> */
.L_x_1151:
[----:B------:R-:W-:Y:S02]  /*8fb0*/  ISETP.GT.U32.AND P0, PT, R4, 0x7f800000, PT ;  /* 0x7f8000000400780c */ /* 0x000fe40003f04070 */
[----:B------:R-:W-:-:S04]  /*8fc0*/  MOV R0, 0x7f ;  /* 0x0000007f00007802 */ /* 0x000fc80000000f00 */
[----:B------:R-:W-:-:S07]  /*8fd0*/  SEL R0, R0, 0x7c, P0 ;  /* 0x0000007c00007807 */ /* 0x000fce0000000000 */
.L_x_1152:
[----:B------:R-:W-:Y:S05]  /*8fe0*/  BSYNC.RECONVERGENT B0 ;  /* 0x0000000000007941 */ /* 0x000fea0003800200 */
.L_x_1150:
[----:B------:R-:W-:-:S04]  /*8ff0*/  SHF.R.U32.HI R5, RZ, 0x18, R5 ;  /* 0x00000018ff057819 */ /* 0x000fc80000011605 */
[----:B------:R-:W-:-:S05]  /*9000*/  LOP3.LUT R5, R0, 0x80, R5, 0xf8, !PT ;  /* 0x0000008000057812 */ /* 0x000fca00078ef805 */
[----:B------:R0:W-:Y:S01]  /*9010*/  STG.E.U8 desc[UR36][R2.64], R5 ;  /* 0x0000000502007986 */ /* 0x0001e2000c101124 */
[----:B------:R-:W-:Y:S05]  /*9020*/  BRA `(.L_x_1123) ;  /* 0x00000000000c7947 */ /* 0x000fea0003800000 */
.L_x_1144:
[----:B------:R-:W-:-:S05]  /*9030*/  HADD2.F32 R0, -RZ, R0.H0_H0 ;  /* 0x20000000ff007230 */ /* 0x000fca0000004100 */
[----:B------:R-:W-:-:S05]  /*9040*/  F2FP.BF16.F32.PACK_AB R0, RZ, R0 ;  /* 0x00000000ff00723e */ /* 0x000fca00000010ff */
[----:B------:R0:W-:Y:S02]  /*9050*/  STG.E.U16 desc[UR36][R2.64], R0 ;  /* 0x0000000002007986 */ /* 0x0001e4000c101524 */
.L_x_1123:
[----:B------:R-:W-:-:S07]  /*9060*/  VIADD R17, R17, 0x80 ;  /* 0x0000008011117836 */ /* 0x000fce0000000000 */
.L_x_1050:
[----:B------:R-:W-:Y:S05]  /*9070*/  BSYNC.RECONVERGENT B6 ;  /* 0x0000000000067941 */ /* 0x000fea0003800200 */
.L_x_1049:
[----:B------:R-:W5:Y:S01]  /*9080*/  LDCU UR4, c[0x0][0x380] ;  /* 0x00007000ff0477ac */ /* 0x000f620008000800 */
[----:B------:R-:W-:Y:S01]  /*9090*/  BSSY.RECONVERGENT B6, `(.L_x_1153) ;  /* 0x000047b000067945 */ /* 0x000fe20003800200 */
[----:B-----5:R-:W-:-:S13]  /*90a0*/  ISETP.GE.AND P0, PT, R17, UR4, PT ;  /* 0x0000000411007c0c */ /* 0x020fda000bf06270 */
[----:B------:R-:W-:Y:S05]  /*90b0*/  @P0 BRA `(.L_x_1154) ;  /* 0x0000004400e00947 */ /* 0x000fea0003800000 */
[----:B------:R-:W5:Y:S01]  /*90c0*/  LDCU UR4, c[0x0][0x388] ;  /* 0x00007100ff0477ac */ /* 0x000f620008000800 */
[----:B------:R-:W-:Y:S02]  /*90d0*/  HFMA2 R16, -RZ, RZ, 0, 0 ;  /* 0x00000000ff107431 */ /* 0x000fe400000001ff */
[----:B------:R-:W-:Y:S02]  /*90e0*/  IMAD.MOV.U32 R18, RZ, RZ, RZ ;  /* 0x000000ffff127224 */ /* 0x000fe400078e00ff */
[----:B0--3--:R-:W-:Y:S01]  /*90f0*/  IMAD.MOV.U32 R0, RZ, RZ, RZ ;  /* 0x000000ffff007224 */ /* 0x009fe200078e00ff */
[----:B-----5:R-:W-:-:S09]  /*9100*/  UISETP.NE.AND UP0, UPT, UR4, URZ, UPT ;  /* 0x000000ff0400728c */ /* 0x020fd2000bf05270 */
[----:B------:R-:W-:Y:S05]  /*9110*/  BRA.U !UP0, `(.L_x_1155) ;  /* 0x0000001508707547 */ /* 0x000fea000b800000 */
[----:B------:R-:W1:Y:S01]  /*9120*/  LDCU.64 UR4, c[0x0][0x390] ;  /* 0x00007200ff0477ac */ /* 0x000e620008000a00 */
[----:B------:R-:W-:Y:S01]  /*9130*/  IMAD.MOV.U32 R16, RZ, RZ, RZ ;  /* 0x000000ffff107224 */ /* 0x000fe200078e00ff */
[----:B------:R-:W0:Y:S01]  /*9140*/  LDCU UR6, c[0x0][0x38c] ;  /* 0x00007180ff0677ac */ /* 0x000e220008000800 */
[----:B------:R-:W3:Y:S01]  /*9150*/  LDCU.64 UR8, c[0x0][0x4b8] ;  /* 0x00009700ff0877ac */ /* 0x000ee20008000a00 */
[----:B------:R-:W-:Y:S01]  /*9160*/  UISETP.NE.AND UP0, UPT, UR41, URZ, UPT ;  /* 0x000000ff2900728c */ /* 0x000fe2000bf05270 */
[----:B-12-4-:R-:W-:Y:S01]  /*9170*/  IMAD.HI.U32 R2, R17, UR4, R16 ;  /* 0x0000000411027c27 */ /* 0x016fe2000f8e0010 */
[----:B------:R-:W1:Y:S04]  /*9180*/  LDCU UR4, c[0x0][0x4c0] ;  /* 0x00009800ff0477ac */ /* 0x000e680008000800 */
[----:B------:R-:W-:-:S05]  /*9190*/  SHF.R.U32.HI R3, RZ, UR5, R2 ;  /* 0x00000005ff037c19 */ /* 0x000fca0008011602 */
[----:B------:R-:W-:-:S04]  /*91a0*/  IMAD.MOV R18, RZ, RZ, -R3 ;  /* 0x000000ffff127224 */ /* 0x000fc800078e0a03 */
[----:B0-----:R-:W-:-:S04]  /*91b0*/  IMAD R18, R18, UR6, R17 ;  /* 0x0000000612127c24 */ /* 0x001fc8000f8e0211 */
[C---:B---3--:R-:W-:Y:S02]  /*91c0*/  IMAD R16, R18.reuse, UR8, RZ ;  /* 0x0000000812107c24 */ /* 0x048fe4000f8e02ff */
        /* <DEDUP_REMOVED lines=337> */
.L_x_1155:
[----:B------:R-:W1:Y:S01]  /*a6e0*/  LDCU.64 UR6, c[0x0][0x5f0] ;  /* 0x0000be00ff0677ac */ /* 0x000e620008000a00 */
[----:B------:R-:W-:-:S04]  /*a6f0*/  UPRMT UR4, UR39, 0x9910, URZ ;  /* 0x0000991027047896 */ /* 0x000fc800080000ff */
[----:B------:R-:W-:Y:S01]  /*a700*/  UISETP.GT.AND UP0, UPT, UR4, 0x9, UPT ;  /* 0x000000090400788c */ /* 0x000fe2000bf04270 */
[----:B-12-4-:R-:W-:-:S05]  /*a710*/  IADD3 R2, P0, PT, R0, UR6, RZ ;  /* 0x0000000600027c10 */ /* 0x016fca000ff1e0ff */
        /* <DEDUP_REMOVED lines=15> */
.L_x_1159:
[----:B------:R-:W2:Y:S02]  /*a810*/  LDG.E.U8 R2, desc[UR36][R2.64] ;  /* 0x0000002402027981 */ /* 0x000ea4000c1e1100 */
[----:B--2---:R-:W-:-:S04]  /*a820*/  I2FP.F32.U32 R0, R2 ;  /* 0x0000000200007245 */ /* 0x004fc80000201000 */
[----:B------:R-:W-:-:S04]  /*a830*/  F2FP.F16.F32.PACK_AB R0, RZ, R0 ;  /* 0x00000000ff00723e */ /* 0x000fc800000000ff */
[----:B------:R-:W-:Y:S01]  /*a840*/  PRMT R19, R0, 0x7610, R19 ;  /* 0x0000761000137816 */ /* 0x000fe20000000013 */
[----:B------:R-:W-:Y:S06]  /*a850*/  BRA `(.L_x_1161) ;  /* 0x0000000c00b47947 */ /* 0x000fec0003800000 */
.L_x_1158:
        /* <DEDUP_REMOVED lines=11> */
.L_x_1163:
[----:B------:R-:W2:Y:S02]  /*a910*/  LDG.E R2, desc[UR36][R2.64] ;  /* 0x0000002402027981 */ /* 0x000ea4000c1e1900 */
[----:B--2---:R-:W-:-:S04]  /*a920*/  I2FP.F32.S32 R0, R2 ;  /* 0x0000000200007245 */ /* 0x004fc80000201400 */
[----:B------:R-:W-:-:S04]  /*a930*/  F2FP.F16.F32.PACK_AB R0, RZ, R0 ;  /* 0x00000000ff00723e */ /* 0x000fc800000000ff */
[----:B------:R-:W-:Y:S01]  /*a940*/  PRMT R19, R0, 0x7610, R19 ;  /* 0x0000761000137816 */ /* 0x000fe20000000013 */
[----:B------:R-:W-:Y:S06]  /*a950*/  BRA `(.L_x_1161) ;  /* 0x0000000c00747947 */ /* 0x000fec0003800000 */
.L_x_1162:
[----:B------:R-:W2:Y:S02]  /*a960*/  LDG.E.U16 R2, desc[UR36][R2.64] ;  /* 0x0000002402027981 */ /* 0x000ea4000c1e1500 */
[----:B--2---:R-:W0:Y:S02]  /*a970*/  I2F.S16 R0, R2 ;  /* 0x0000000200007306 */ /* 0x004e240000101400 */
[----:B0-----:R-:W-:-:S04]  /*a980*/  F2FP.F16.F32.PACK_AB R0, RZ, R0 ;  /* 0x00000000ff00723e */ /* 0x001fc800000000ff */
[----:B------:R-:W-:Y:S01]  /*a990*/  PRMT R19, R0, 0x7610, R19 ;  /* 0x0000761000137816 */ /* 0x000fe20000000013 */
[----:B------:R-:W-:Y:S06]  /*a9a0*/  BRA `(.L_x_1161) ;  /* 0x0000000c00607947 */ /* 0x000fec0003800000 */
.L_x_1157:
        /* <DEDUP_REMOVED lines=9> */
.L_x_1165:
[----:B------:R1:W5:Y:S01]  /*aa40*/  LDG.E.U16 R19, desc[UR36][R2.64] ;  /* 0x0000002402137981 */ /* 0x000362000c1e1500 */
[----:B------:R-:W-:Y:S05]  /*aa50*/  BRA `(.L_x_1161) ;  /* 0x0000000c00347947 */ /* 0x000fea0003800000 */
.L_x_1164:
        /* <DEDUP_REMOVED lines=9> */
.L_x_1167:
[----:B------:R0:W5:Y:S01]  /*aaf0*/  LDG.E.U16 R19, desc[UR36][R2.64] ;  /* 0x0000002402137981 */ /* 0x000162000c1e1500 */
[----:B------:R-:W-:Y:S05]  /*ab00*/  BRA `(.L_x_1161) ;  /* 0x0000000c00087947 */ /* 0x000fea0003800000 */
.L_x_1166:
        /* <DEDUP_REMOVED lines=9> */
.L_x_1156:
        /* <DEDUP_REMOVED lines=14> */
.L_x_1170:
        /* <DEDUP_REMOVED lines=9> */
.L_x_1169:
        /* <DEDUP_REMOVED lines=27> */
.L_x_1172:
        /* <DEDUP_REMOVED lines=14> */
.L_x_1171:
[----:B------:R-:W2:Y:S02]  /*afa0*/  LDG.E.U16 R0, desc[UR36][R2.64] ;  /* 0x0000002402007981 */ /* 0x000ea4000c1e1500 */
[----:B--2---:R-:W-:-:S05]  /*afb0*/  IMAD.U32 R0, R0, 0x10000, RZ ;  /* 0x0001000000007824 */ /* 0x004fca00078e00ff */
[----:B------:R-:W-:-:S04]  /*afc0*/  F2FP.F16.F32.PACK_AB R0, RZ, R0 ;  /* 0x00000000ff00723e */ /* 0x000fc800000000ff */
[----:B------:R-:W-:Y:S01]  /*afd0*/  PRMT R19, R0, 0x7610, R19 ;  /* 0x0000761000137816 */ /* 0x000fe20000000013 */
[----:B------:R-:W-:Y:S06]  /*afe0*/  BRA `(.L_x_1161) ;  /* 0x0000000400d07947 */ /* 0x000fec0003800000 */
.L_x_1168:
        /* <DEDUP_REMOVED lines=13> */
.L_x_1175:
        /* <DEDUP_REMOVED lines=21> */
.L_x_1179:
[----:B------:R-:W-:Y:S05]  /*b210*/  BSYNC.RECONVERGENT B1 ;  /* 0x0000000000017941 */ /* 0x000fea0003800200 */
.L_x_1178:
[----:B------:R-:W-:Y:S01]  /*b220*/  IMAD.SHL.U32 R0, R0, 0x100000, RZ ;  /* 0x0010000000007824 */ /* 0x000fe200078e00ff */
[----:B------:R-:W-:-:S04]  /*b230*/  LEA R2, R2, 0x3b800000, 0x17 ;  /* 0x3b80000002027811 */ /* 0x000fc800078eb8ff */
[----:B------:R-:W-:-:S07]  /*b240*/  LOP3.LUT R0, R2, R0, R7, 0xfe, !PT ;  /* 0x0000000002007212 */ /* 0x000fce00078efe07 */
.L_x_1177:
[----:B------:R-:W-:Y:S05]  /*b250*/  BSYNC.RECONVERGENT B0 ;  /* 0x0000000000007941 */ /* 0x000fea0003800200 */
.L_x_1176:
[----:B------:R-:W-:-:S04]  /*b260*/  F2FP.F16.F32.PACK_AB R0, RZ, R0 ;  /* 0x00000000ff00723e */ /* 0x000fc800000000ff */
[----:B------:R-:W-:Y:S01]  /*b270*/  PRMT R19, R0, 0x7610, R19 ;  /* 0x0000761000137816 */ /* 0x000fe20000000013 */
[----:B------:R-:W-:Y:S06]  /*b280*/  BRA `(.L_x_1161) ;  /* 0x0000000400287947 */ /* 0x000fec0003800000 */
.L_x_1174:
        /* <DEDUP_REMOVED lines=21> */
.L_x_1183:
[----:B------:R-:W-:Y:S05]  /*b3e0*/  BSYNC.RECONVERGENT B1 ;  /* 0x0000000000017941 */ /* 0x000fea0003800200 */
.L_x_1182:
[----:B------:R-:W-:Y:S01]  /*b3f0*/  IMAD.SHL.U32 R0, R0, 0x200000, RZ ;  /* 0x0020000000007824 */ /* 0x000fe200078e00ff */
[----:B------:R-:W-:-:S04]  /*b400*/  LEA R2, R2, 0x37800000, 0x17 ;  /* 0x3780000002027811 */ /* 0x000fc800078eb8ff */
[----:B------:R-:W-:-:S07]  /*b410*/  LOP3.LUT R0, R2, R0, R7, 0xfe, !PT ;  /* 0x0000000002007212 */ /* 0x000fce00078efe07 */
.L_x_1181:
[----:B------:R-:W-:Y:S05]  /*b420*/  BSYNC.RECONVERGENT B0 ;  /* 0x0000000000007941 */ /* 0x000fea0003800200 */
.L_x_1180:
[----:B------:R-:W-:-:S04]  /*b430*/  F2FP.F16.F32.PACK_AB R0, RZ, R0 ;  /* 0x00000000ff00723e */ /* 0x000fc800000000ff */
[----:B------:R-:W-:Y:S01]  /*b440*/  PRMT R19, R0, 0x7610, R19 ;  /* 0x0000761000137816 */ /* 0x000fe20000000013 */
[----:B------:R-:W-:Y:S06]  /*b450*/  BRA `(.L_x_1161) ;  /* 0x0000000000b47947 */ /* 0x000fec0003800000 */
.L_x_1173:
        /* <DEDUP_REMOVED lines=14> */
.L_x_1187:
[----:B------:R-:W-:Y:S05]  /*b540*/  BSYNC.RECONVERGENT B0 ;  /* 0x0000000000007941 */ /* 0x000fea0003800200 */
.L_x_1186:
[----:B------:R-:W-:-:S04]  /*b550*/  F2FP.F16.F32.PACK_AB R0, RZ, R0 ;  /* 0x00000000ff00723e */ /* 0x000fc800000000ff */
[----:B------:R-:W-:Y:S01]  /*b560*/  PRMT R19, R0, 0x7610, R19 ;  /* 0x0000761000137816 */ /* 0x000fe20000000013 */
[----:B------:R-:W-:Y:S06]  /*b570*/  BRA `(.L_x_1161) ;  /* 0x00000000006c7947 */ /* 0x000fec0003800000 */
.L_x_1160:
        /* <DEDUP_REMOVED lines=16> */
.L_x_1188:
[----:B------:R-:W-:Y:S01]  /*b680*/  PRMT R19, RZ, 0x7610, R19 ;  /* 0x00007610ff137816 */ /* 0x000fe20000000013 */
[----:B------:R-:W-:Y:S06]  /*b690*/  BRA `(.L_x_1161) ;  /* 0x0000000000247947 */ /* 0x000fec0003800000 */
.L_x_1185:
[----:B------:R-:W2:Y:S02]  /*b6a0*/  LDG.E.64 R2, desc[UR36][R2.64] ;  /* 0x0000002402027981 */ /* 0x000ea4000c1e1b00 */
[----:B--2---:R-:W0:Y:S02]  /*b6b0*/  I2F.U64 R0, R2 ;  /* 0x0000000200007312 */ /* 0x004e240000301000 */
[----:B0-----:R-:W-:-:S04]  /*b6c0*/  F2FP.F16.F32.PACK_AB R0, RZ, R0 ;  /* 0x00000000ff00723e */ /* 0x001fc800000000ff */
[----:B------:R-:W-:Y:S01]  /*b6d0*/  PRMT R19, R0, 0x7610, R19 ;  /* 0x0000761000137816 */ /* 0x000fe20000000013 */
[----:B------:R-:W-:Y:S06]  /*b6e0*/  BRA `(.L_x_1161) ;  /* 0x0000000000107947 */ /* 0x000fec0003800000 */
.L_x_1184:
[----:B------:R-:W2:Y:S02]  /*b6f0*/  LDG.E R2, desc[UR36][R2.64] ;  /* 0x0000002402027981 */ /* 0x000ea4000c1e1900 */
[----:B--2---:R-:W-:-:S04]  /*b700*/  I2FP.F32.U32 R0, R2 ;  /* 0x0000000200007245 */ /* 0x004fc80000201000 */
[----:B------:R-:W-:-:S04]  /*b710*/  F2FP.F16.F32.PACK_AB R0, RZ, R0 ;  /* 0x00000000ff00723e */ /* 0x000fc800000000ff */
[----:B------:R-:W-:-:S07]  /*b720*/  PRMT R19, R0, 0x7610, R19 ;  /* 0x0000761000137816 */ /* 0x000fce0000000013 */
.L_x_1161:
        /* <DEDUP_REMOVED lines=18> */
.L_x_1192:
[----:B------:R-:W2:Y:S02]  /*b850*/  LDG.E.U8 R2, desc[UR36][R2.64] ;  /* 0x0000002402027981 */ /* 0x000ea4000c1e1100 */
[----:B--2---:R-:W-:-:S04]  /*b860*/  I2FP.F32.U32 R0, R2 ;  /* 0x0000000200007245 */ /* 0x004fc80000201000 */
[----:B------:R-:W-:Y:S01]  /*b870*/  F2FP.F16.F32.PACK_AB R0, RZ, R0 ;  /* 0x00000000ff00723e */ /* 0x000fe200000000ff */
[----:B------:R-:W-:Y:S06]  /*b880*/  BRA `(.L_x_1194) ;  /* 0x0000000c007c7947 */ /* 0x000fec0003800000 */
.L_x_1191:
        /* <DEDUP_REMOVED lines=10> */
.L_x_1196:
[----:B------:R-:W2:Y:S02]  /*b930*/  LDG.E R2, desc[UR36][R2.64] ;  /* 0x0000002402027981 */ /* 0x000ea4000c1e1900 */
[----:B--2---:R-:W-:-:S04]  /*b940*/  I2FP.F32.S32 R0, R2 ;  /* 0x0000000200007245 */ /* 0x004fc80000201400 */
[----:B------:R-:W-:Y:S01]  /*b950*/  F2FP.F16.F32.PACK_AB R0, RZ, R0 ;  /* 0x00000000ff00723e */ /* 0x000fe200000000ff */
[----:B------:R-:W-:Y:S06]  /*b960*/  BRA `(.L_x_1194) ;  /* 0x0000000c00447947 */ /* 0x000fec0003800000 */
.L_x_1195:
[----:B------:R-:W2:Y:S02]  /*b970*/  LDG.E.U16 R2, desc[UR36][R2.64] ;  /* 0x0000002402027981 */ /* 0x000ea4000c1e1500 */
[----:B--2---:R-:W0:Y:S02]  /*b980*/  I2F.S16 R0, R2 ;  /* 0x0000000200007306 */ /* 0x004e240000101400 */
[----:B0-----:R-:W-:Y:S01]  /*b990*/  F2FP.F16.F32.PACK_AB R0, RZ, R0 ;  /* 0x00000000ff00723e */ /* 0x001fe200000000ff */
[----:B------:R-:W-:Y:S06]  /*b9a0*/  BRA `(.L_x_1194) ;  /* 0x0000000c00347947 */ /* 0x000fec0003800000 */
.L_x_1190:
        /* <DEDUP_REMOVED lines=9> */
.L_x_1198:
[----:B------:R0:W5:Y:S01]  /*ba40*/  LDG.E.U16 R0, desc[UR36][R2.64] ;  /* 0x0000002402007981 */ /* 0x000162000c1e1500 */
[----:B------:R-:W-:Y:S05]  /*ba50*/  BRA `(.L_x_1194) ;  /* 0x0000000c00087947 */ /* 0x000fea0003800000 */
.L_x_1197:
        /* <DEDUP_REMOVED lines=9> */
.L_x_1200:
[----:B------:R1:W5:Y:S01]  /*baf0*/  LDG.E.U16 R0, desc[UR36][R2.64] ;  /* 0x0000002402007981 */ /* 0x000362000c1e1500 */
[----:B------:R-:W-:Y:S05]  /*bb00*/  BRA `(.L_x_1194) ;  /* 0x0000000800dc7947 */ /* 0x000fea0003800000 */
.L_x_1199:
        /* <DEDUP_REMOVED lines=8> */
.L_x_1189:
        /* <DEDUP_REMOVED lines=13> */
.L_x_1203:
        /* <DEDUP_REMOVED lines=8> */
.L_x_1202:
        /* <DEDUP_REMOVED lines=27> */
.L_x_1205:
        /* <DEDUP_REMOVED lines=13> */
.L_x_1204:
[----:B------:R-:W2:Y:S02]  /*bf60*/  LDG.E.U16 R0, desc[UR36][R2.64] ;  /* 0x0000002402007981 */ /* 0x000ea4000c1e1500 */
[----:B--2---:R-:W-:-:S05]  /*bf70*/  IMAD.U32 R0, R0, 0x10000, RZ ;  /* 0x0001000000007824 */ /* 0x004fca00078e00ff */
[----:B------:R-:W-:Y:S01]  /*bf80*/  F2FP.F16.F32.PACK_AB R0, RZ, R0 ;  /* 0x00000000ff00723e */ /* 0x000fe200000000ff */
[----:B------:R-:W-:Y:S06]  /*bf90*/  BRA `(.L_x_1194) ;  /* 0x0000000400b87947 */ /* 0x000fec0003800000 */
.L_x_1201:
        /* <DEDUP_REMOVED lines=12> */
.L_x_1208:
        /* <DEDUP_REMOVED lines=21> */
.L_x_1212:
[----:B------:R-:W-:Y:S05]  /*c1b0*/  BSYNC.RECONVERGENT B1 ;  /* 0x0000000000017941 */ /* 0x000fea0003800200 */
.L_x_1211:
[----:B------:R-:W-:Y:S01]  /*c1c0*/  IMAD.SHL.U32 R0, R0, 0x100000, RZ ;  /* 0x0010000000007824 */ /* 0x000fe200078e00ff */
[----:B------:R-:W-:-:S04]  /*c1d0*/  LEA R2, R2, 0x3b800000, 0x17 ;  /* 0x3b80000002027811 */ /* 0x000fc800078eb8ff */
[----:B------:R-:W-:-:S07]  /*c1e0*/  LOP3.LUT R0, R2, R0, R7, 0xfe, !PT ;  /* 0x0000000002007212 */ /* 0x000fce00078efe07 */
.L_x_1210:
[----:B------:R-:W-:Y:S05]  /*c1f0*/  BSYNC.RECONVERGENT B0 ;  /* 0x0000000000007941 */ /* 0x000fea0003800200 */
.L_x_1209:
[----:B------:R-:W-:Y:S01]  /*c200*/  F2FP.F16.F32.PACK_AB R0, RZ, R0 ;  /* 0x00000000ff00723e */ /* 0x000fe200000000ff */
[----:B------:R-:W-:Y:S06]  /*c210*/  BRA `(.L_x_1194) ;  /* 0x0000000400187947 */ /* 0x000fec0003800000 */
.L_x_1207:
        /* <DEDUP_REMOVED lines=21> */
.L_x_1216:
[----:B------:R-:W-:Y:S05]  /*c370*/  BSYNC.RECONVERGENT B1 ;  /* 0x0000000000017941 */ /* 0x000fea0003800200 */
.L_x_1215:
[----:B------:R-:W-:Y:S02]  /*c380*/  SHF.L.U32 R0, R0, 0x15, RZ ;  /* 0x0000001500007819 */ /* 0x000fe400000006ff */
[----:B------:R-:W-:-:S04]  /*c390*/  LEA R2, R2, 0x37800000, 0x17 ;  /* 0x3780000002027811 */ /* 0x000fc800078eb8ff */
[----:B------:R-:W-:-:S07]  /*c3a0*/  LOP3.LUT R0, R2, R0, R7, 0xfe, !PT ;  /* 0x0000000002007212 */ /* 0x000fce00078efe07 */
.L_x_1214:
[----:B------:R-:W-:Y:S05]  /*c3b0*/  BSYNC.RECONVERGENT B0 ;  /* 0x0000000000007941 */ /* 0x000fea0003800200 */
.L_x_1213:
[----:B------:R-:W-:Y:S01]  /*c3c0*/  F2FP.F16.F32.PACK_AB R0, RZ, R0 ;  /* 0x00000000ff00723e */ /* 0x000fe200000000ff */
[----:B------:R-:W-:Y:S06]  /*c3d0*/  BRA `(.L_x_1194) ;  /* 0x0000000000a87947 */ /* 0x000fec0003800000 */
.L_x_1206:
        /* <DEDUP_REMOVED lines=14> */
.L_x_1220:
[----:B------:R-:W-:Y:S05]  /*c4c0*/  BSYNC.RECONVERGENT B0 ;  /* 0x0000000000007941 */ /* 0x000fea0003800200 */
.L_x_1219:
[----:B------:R-:W-:Y:S01]  /*c4d0*/  F2FP.F16.F32.PACK_AB R0, RZ, R0 ;  /* 0x00000000ff00723e */ /* 0x000fe200000000ff */
[----:B------:R-:W-:Y:S06]  /*c4e0*/  BRA `(.L_x_1194) ;  /* 0x0000000000647947 */ /* 0x000fec0003800000 */
.L_x_1193:
        /* <DEDUP_REMOVED lines=16> */
.L_x_1221:
[----:B------:R-:W-:Y:S01]  /*c5f0*/  PRMT R0, RZ, 0x7610, R0 ;  /* 0x00007610ff007816 */ /* 0x000fe20000000000 */
[----:B------:R-:W-:Y:S06]  /*c600*/  BRA `(.L_x_1194) ;  /* 0x00000000001c7947 */ /* 0x000fec0003800000 */
.L_x_1218:
[----:B------:R-:W2:Y:S02]  /*c610*/  LDG.E.64 R2, desc[UR36][R2.64] ;  /* 0x0000002402027981 */ /* 0x000ea4000c1e1b00 */
[----:B--2---:R-:W0:Y:S02]  /*c620*/  I2F.U64 R0, R2 ;  /* 0x0000000200007312 */ /* 0x004e240000301000 */
[----:B0-----:R-:W-:Y:S01]  /*c630*/  F2FP.F16.F32.PACK_AB R0, RZ, R0 ;  /* 0x00000000ff00723e */ /* 0x001fe200000000ff */
[----:B------:R-:W-:Y:S06]  /*c640*/  BRA `(.L_x_1194) ;  /* 0x00000000000c7947 */ /* 0x000fec0003800000 */
.L_x_1217:
[----:B------:R-:W2:Y:S02]  /*c650*/  LDG.E R2, desc[UR36][R2.64] ;  /* 0x0000002402027981 */ /* 0x000ea4000c1e1900 */
[----:B--2---:R-:W-:-:S04]  /*c660*/  I2FP.F32.U32 R0, R2 ;  /* 0x0000000200007245 */ /* 0x004fc80000201000 */
[----:B------:R-:W-:-:S07]  /*c670*/  F2FP.F16.F32.PACK_AB R0, RZ, R0 ;  /* 0x00000000ff00723e */ /* 0x000fce00000000ff */
.L_x_1194:
        /* <DEDUP_REMOVED lines=60> */
.L_x_1225:
[----:B------:R-:W-:-:S06]  /*ca40*/  HADD2.F32 R5, -RZ, R0.H0_H0 ;  /* 0x20000000ff057230 */ /* 0x000fcc0000004100 */
[----:B------:R-:W0:Y:S02]  /*ca50*/  F2I.S64.TRUNC R4, R5 ;  /* 0x0000000500047311 */ /* 0x000e24000020d900 */
[----:B0-----:R0:W-:Y:S01]  /*ca60*/  STG.E.U8 desc[UR36][R2.64], R4 ;  /* 0x0000000402007986 */ /* 0x0011e2000c101124 */
[----:B------:R-:W-:Y:S05]  /*ca70*/  BRA `(.L_x_1227) ;  /* 0x0000000c006c7947 */ /* 0x000fea0003800000 */
.L_x_1224:
        /* <DEDUP_REMOVED lines=10> */
.L_x_1229:
[----:B------:R-:W-:-:S04]  /*cb20*/  HADD2.F32 R0, -RZ, R0.H0_H0 ;  /* 0x20000000ff007230 */ /* 0x000fc80000004100 */
[----:B------:R-:W0:Y:S02]  /*cb30*/  F2I.FTZ.TRUNC.NTZ R5, R0 ;  /* 0x0000000000057305 */ /* 0x000e24000021f100 */
[----:B0-----:R0:W-:Y:S01]  /*cb40*/  STG.E desc[UR36][R2.64], R5 ;  /* 0x0000000502007986 */ /* 0x0011e2000c101924 */
[----:B------:R-:W-:Y:S05]  /*cb50*/  BRA `(.L_x_1227) ;  /* 0x0000000c00347947 */ /* 0x000fea0003800000 */
.L_x_1228:
[----:B------:R-:W-:-:S04]  /*cb60*/  HADD2.F32 R0, -RZ, R0.H0_H0 ;  /* 0x20000000ff007230 */ /* 0x000fc80000004100 */
[----:B------:R-:W0:Y:S02]  /*cb70*/  F2I.FTZ.TRUNC.NTZ R5, R0 ;  /* 0x0000000000057305 */ /* 0x000e24000021f100 */
[----:B0-----:R0:W-:Y:S01]  /*cb80*/  STG.E.U16 desc[UR36][R2.64], R5 ;  /* 0x0000000502007986 */ /* 0x0011e2000c101524 */
[----:B------:R-:W-:Y:S05]  /*cb90*/  BRA `(.L_x_1227) ;  /* 0x0000000c00247947 */ /* 0x000fea0003800000 */
.L_x_1223:
        /* <DEDUP_REMOVED lines=9> */
.L_x_1231:
[----:B------:R0:W-:Y:S01]  /*cc30*/  STG.E.U16 desc[UR36][R2.64], R0 ;  /* 0x0000000002007986 */ /* 0x0001e2000c101524 */
[----:B------:R-:W-:Y:S05]  /*cc40*/  BRA `(.L_x_1227) ;  /* 0x0000000800f87947 */ /* 0x000fea0003800000 */
.L_x_1230:
        /* <DEDUP_REMOVED lines=10> */
.L_x_1233:
[----:B------:R-:W-:-:S05]  /*ccf0*/  HADD2.F32 R0, -RZ, R0.H0_H0 ;  /* 0x20000000ff007230 */ /* 0x000fca0000004100 */
[----:B------:R-:W-:-:S04]  /*cd00*/  F2FP.F16.F32.PACK_AB R0, RZ, R0 ;  /* 0x00000000ff00723e */ /* 0x000fc800000000ff */
[----:B------:R-:W-:-:S05]  /*cd10*/  PRMT R0, R0, 0x5410, RZ ;  /* 0x0000541000007816 */ /* 0x000fca00000000ff */
[----:B------:R0:W-:Y:S01]  /*cd20*/  STG.E desc[UR36][R2.64], R0 ;  /* 0x0000000002007986 */ /* 0x0001e2000c101924 */
[----:B------:R-:W-:Y:S05]  /*cd30*/  BRA `(.L_x_1227) ;  /* 0x0000000800bc7947 */ /* 0x000fea0003800000 */
.L_x_1232:
[----:B------:R-:W-:-:S05]  /*cd40*/  HADD2.F32 R4, -RZ, R0.H0_H0 ;  /* 0x20000000ff047230 */ /* 0x000fca0000004100 */
[----:B------:R-:W-:-:S06]  /*cd50*/  FMUL.FTZ R4, R4, 1 ;  /* 0x3f80000004047820 */ /* 0x000fcc0000410000 */
[----:B------:R-:W0:Y:S02]  /*cd60*/  F2F.F64.F32 R4, R4 ;  /* 0x0000000400047310 */ /* 0x000e240000201800 */
[----:B0-----:R0:W-:Y:S01]  /*cd70*/  STG.E.64 desc[UR36][R2.64], R4 ;  /* 0x0000000402007986 */ /* 0x0011e2000c101b24 */
[----:B------:R-:W-:Y:S05]  /*cd80*/  BRA `(.L_x_1227) ;  /* 0x0000000800a87947 */ /* 0x000fea0003800000 */
.L_x_1222:
        /* <DEDUP_REMOVED lines=14> */
.L_x_1237:
        /* <DEDUP_REMOVED lines=18> */
.L_x_1240:
[----:B------:R-:W-:-:S04]  /*cf90*/  SHF.R.U32.HI R5, RZ, 0x18, R5 ;  /* 0x00000018ff057819 */ /* 0x000fc80000011605 */
[----:B------:R-:W-:-:S07]  /*cfa0*/  LOP3.LUT R0, R0, 0x80, R5, 0xf8, !PT ;  /* 0x0000008000007812 */ /* 0x000fce00078ef805 */
.L_x_1239:
[----:B------:R-:W-:Y:S05]  /*cfb0*/  BSYNC.RECONVERGENT B0 ;  /* 0x0000000000007941 */ /* 0x000fea0003800200 */
.L_x_1238:
[----:B------:R0:W-:Y:S01]  /*cfc0*/  STG.E.U8 desc[UR36][R2.64], R0 ;  /* 0x0000000002007986 */ /* 0x0001e2000c101124 */
[----:B------:R-:W-:Y:S05]  /*cfd0*/  BRA `(.L_x_1227) ;  /* 0x0000000800147947 */ /* 0x000fea0003800000 */
.L_x_1236:
        /* <DEDUP_REMOVED lines=18> */
.L_x_1243:
[----:B------:R-:W-:-:S04]  /*d100*/  SHF.R.U32.HI R5, RZ, 0x18, R5 ;  /* 0x00000018ff057819 */ /* 0x000fc80000011605 */
[----:B------:R-:W-:-:S07]  /*d110*/  LOP3.LUT R0, R0, 0x80, R5, 0xf8, !PT ;  /* 0x0000008000007812 */ /* 0x000fce00078ef805 */
.L_x_1242:
[----:B------:R-:W-:Y:S05]  /*d120*/  BSYNC.RECONVERGENT B0 ;  /* 0x0000000000007941 */ /* 0x000fea0003800200 */
.L_x_1241:
[----:B------:R0:W-:Y:S01]  /*d130*/  STG.E.U8 desc[UR36][R2.64], R0 ;  /* 0x0000000002007986 */ /* 0x0001e2000c101124 */
[----:B------:R-:W-:Y:S05]  /*d140*/  BRA `(.L_x_1227) ;  /* 0x0000000400b87947 */ /* 0x000fea0003800000 */
.L_x_1235:
        /* <DEDUP_REMOVED lines=22> */
.L_x_1245:
[----:B------:R-:W-:-:S06]  /*d2b0*/  HADD2.F32 R4, -RZ, R0.H0_H0 ;  /* 0x20000000ff047230 */ /* 0x000fcc0000004100 */
[----:B------:R-:W0:Y:S02]  /*d2c0*/  F2I.U64.TRUNC R4, R4 ;  /* 0x0000000400047311 */ /* 0x000e24000020d800 */
[----:B0-----:R0:W-:Y:S01]  /*d2d0*/  STG.E.64 desc[UR36][R2.64], R4 ;  /* 0x0000000402007986 */ /* 0x0011e2000c101b24 */
[----:B------:R-:W-:Y:S05]  /*d2e0*/  BRA `(.L_x_1227) ;  /* 0x0000000400507947 */ /* 0x000fea0003800000 */
.L_x_1244:
[----:B------:R-:W-:-:S04]  /*d2f0*/  HADD2.F32 R0, -RZ, R0.H0_H0 ;  /* 0x20000000ff007230 */ /* 0x000fc80000004100 */
[----:B------:R-:W0:Y:S02]  /*d300*/  F2I.FTZ.U32.TRUNC.NTZ R5, R0 ;  /* 0x0000000000057305 */ /* 0x000e24000021f000 */
[----:B0-----:R0:W-:Y:S01]  /*d310*/  STG.E desc[UR36][R2.64], R5 ;  /* 0x0000000502007986 */ /* 0x0011e2000c101924 */
[----:B------:R-:W-:Y:S05]  /*d320*/  BRA `(.L_x_1227) ;  /* 0x0000000400407947 */ /* 0x000fea0003800000 */
.L_x_1234:
        /* <DEDUP_REMOVED lines=11> */
.L_x_1247:
[----:B------:R-:W-:Y:S01]  /*d3e0*/  HADD2.F32 R0, -RZ, R0.H0_H0 ;  /* 0x20000000ff007230 */ /* 0x000fe20000004100 */
[----:B------:R-:W-:-:S04]  /*d3f0*/  CS2R R6, SRZ ;  /* 0x0000000000067805 */ /* 0x000fc8000001ff00 */
[----:B------:R-:W-:-:S04]  /*d400*/  FMUL.FTZ R0, R0, 1 ;  /* 0x3f80000000007820 */ /* 0x000fc80000410000 */
[----:B------:R-:W0:Y:S02]  /*d410*/  F2F.F64.F32 R4, R0 ;  /* 0x0000000000047310 */ /* 0x000e240000201800 */
[----:B0-----:R0:W-:Y:S01]  /*d420*/  STG.E.128 desc[UR36][R2.64], R4 ;  /* 0x0000000402007986 */ /* 0x0011e2000c101d24 */
[----:B------:R-:W-:Y:S05]  /*d430*/  BRA `(.L_x_1227) ;  /* 0x0000000000fc7947 */ /* 0x000fea0003800000 */
.L_x_1246:
[----:B------:R-:W-:-:S09]  /*d440*/  UISETP.NE.AND UP0, UPT, UR4, 0xf, UPT ;  /* 0x0000000f0400788c */ /* 0x000fd2000bf05270 */
[----:B------:R-:W-:Y:S05]  /*d450*/  BRA.U !UP0, `(.L_x_1248) ;  /* 0x0000000108e87547 */ /* 0x000fea000b800000 */
[----:B------:R-:W-:-:S09]  /*d460*/  UISETP.NE.AND UP0, UPT, UR4, 0x17, UPT ;  /* 0x000000170400788c */ /* 0x000fd2000bf05270 */
[----:B------:R-:W-:Y:S05]  /*d470*/  BRA.U !UP0, `(.L_x_1249) ;  /* 0x0000000108907547 */ /* 0x000fea000b800000 */
[----:B------:R-:W-:-:S09]  /*d480*/  UISETP.NE.AND UP0, UPT, UR4, 0x18, UPT ;  /* 0x000000180400788c */ /* 0x000fd2000bf05270 */
[----:B------:R-:W-:Y:S05]  /*d490*/  BRA.U !UP0, `(.L_x_1250) ;  /* 0x0000000108447547 */ /* 0x000fea000b800000 */
.L_x_1226:
        /* <DEDUP_REMOVED lines=16> */
.L_x_1251:
[----:B------:R-:W-:Y:S05]  /*d5a0*/  BRA `(.L_x_1227) ;  /* 0x0000000000a07947 */ /* 0x000fea0003800000 */
.L_x_1250:
        /* <DEDUP_REMOVED lines=13> */
.L_x_1253:
[----:B------:R-:W-:Y:S05]  /*d680*/  BSYNC.RECONVERGENT B0 ;  /* 0x0000000000007941 */ /* 0x000fea0003800200 */
.L_x_1252:
[----:B------:R-:W-:-:S05]  /*d690*/  LOP3.LUT R5, R0, 0x80, R5, 0xf8, !PT ;  /* 0x0000008000057812 */ /* 0x000fca00078ef805 */
[----:B------:R3:W-:Y:S01]  /*d6a0*/  STG.E.U8 desc[UR36][R2.64], R5 ;  /* 0x0000000502007986 */ /* 0x0007e2000c101124 */
[----:B------:R-:W-:Y:S05]  /*d6b0*/  BRA `(.L_x_1227) ;  /* 0x00000000005c7947 */ /* 0x000fea0003800000 */
.L_x_1249:
        /* <DEDUP_REMOVED lines=12> */
.L_x_1255:
[----:B------:R-:W-:Y:S02]  /*d780*/  ISETP.GT.U32.AND P0, PT, R4, 0x7f800000, PT ;  /* 0x7f8000000400780c */ /* 0x000fe40003f04070 */
[----:B------:R-:W-:-:S04]  /*d790*/  MOV R0, 0x7f ;  /* 0x0000007f00007802 */ /* 0x000fc80000000f00 */
[----:B------:R-:W-:-:S07]  /*d7a0*/  SEL R0, R0, 0x7c, P0 ;  /* 0x0000007c00007807 */ /* 0x000fce0000000000 */
.L_x_1256:
[----:B------:R-:W-:Y:S05]  /*d7b0*/  BSYNC.RECONVERGENT B0 ;  /* 0x0000000000007941 */ /* 0x000fea0003800200 */
.L_x_1254:
[----:B------:R-:W-:-:S04]  /*d7c0*/  SHF.R.U32.HI R5, RZ, 0x18, R5 ;  /* 0x00000018ff057819 */ /* 0x000fc80000011605 */
[----:B------:R-:W-:-:S05]  /*d7d0*/  LOP3.LUT R5, R0, 0x80, R5, 0xf8, !PT ;  /* 0x0000008000057812 */ /* 0x000fca00078ef805 */
[----:B------:R2:W-:Y:S01]  /*d7e0*/  STG.E.U8 desc[UR36][R2.64], R5 ;  /* 0x0000000502007986 */ /* 0x0005e2000c101124 */
[----:B------:R-:W-:Y:S05]  /*d7f0*/  BRA `(.L_x_1227) ;  /* 0x00000000000c7947 */ /* 0x000fea0003800000 */
.L_x_1248:
[----:B------:R-:W-:-:S05]  /*d800*/  HADD2.F32 R0, -RZ, R0.H0_H0 ;  /* 0x20000000ff007230 */ /* 0x000fca0000004100 */
[----:B------:R-:W-:-:S05]  /*d810*/  F2FP.BF16.F32.PACK_AB R0, RZ, R0 ;  /* 0x00000000ff00723e */ /* 0x000fca00000010ff */
[----:B------:R4:W-:Y:S02]  /*d820*/  STG.E.U16 desc[UR36][R2.64], R0 ;  /* 0x0000000002007986 */ /* 0x0009e4000c101524 */
.L_x_1227:
[----:B------:R-:W-:-:S07]  /*d830*/  VIADD R17, R17, 0x80 ;  /* 0x0000008011117836 */ /* 0x000fce0000000000 */
.L_x_1154:
[----:B------:R-:W-:Y:S05]  /*d840*/  BSYNC.RECONVERGENT B6 ;  /* 0x0000000000067941 */ /* 0x000fea0003800200 */
.L_x_1153:
[----:B------:R-:W5:Y:S02]  /*d850*/  LDCU UR4, c[0x0][0x380] ;  /* 0x00007000ff0477ac */ /* 0x000f640008000800 */
[----:B-----5:R-:W-:-:S13]  /*d860*/  ISETP.GE.AND P0, PT, R17, UR4, PT ;  /* 0x0000000411007c0c */ /* 0x020fda000bf06270 */
[----:B------:R-:W-:Y:S05]  /*d870*/  @P0 EXIT ;  /* 0x000000000000094d */ /* 0x000fea0003800000 */
[----:B------:R-:W5:Y:S01]  /*d880*/  LDCU UR4, c[0x0][0x388] ;  /* 0x00007100ff0477ac */ /* 0x000f620008000800 */
[----:B------:R-:W-:Y:S02]  /*d890*/  HFMA2 R16, -RZ, RZ, 0, 0 ;  /* 0x00000000ff107431 */ /* 0x000fe400000001ff */
[----:B------:R-:W-:Y:S02]  /*d8a0*/  IMAD.MOV.U32 R18, RZ, RZ, RZ ;  /* 0x000000ffff127224 */ /* 0x000fe400078e00ff */
[----:B0--34-:R-:W-:Y:S01]  /*d8b0*/  IMAD.MOV.U32 R0, RZ, RZ, RZ ;  /* 0x000000ffff007224 */ /* 0x019fe200078e00ff */
[----:B-----5:R-:W-:-:S09]  /*d8c0*/  UISETP.NE.AND UP0, UPT, UR4, URZ, UPT ;  /* 0x000000ff0400728c */ /* 0x020fd2000bf05270 */
[----:B------:R-:W-:Y:S05]  /*d8d0*/  BRA.U !UP0, `(.L_x_1257) ;  /* 0x0000001508707547 */ /* 0x000fea000b800000 */
[----:B------:R-:W1:Y:S01]  /*d8e0*/  LDCU.64 UR4, c[0x0][0x390] ;  /* 0x00007200ff0477ac */ /* 0x000e620008000a00 */
[----:B------:R-:W-:Y:S01]  /*d8f0*/  IMAD.MOV.U32 R16, RZ, RZ, RZ ;  /* 0x000000ffff107224 */ /* 0x000fe200078e00ff */
[----:B------:R-:W0:Y:S01]  /*d900*/  LDCU UR6, c[0x0][0x38c] ;  /* 0x00007180ff0677ac */ /* 0x000e220008000800 */
[----:B------:R-:W3:Y:S01]  /*d910*/  LDCU.64 UR8, c[0x0][0x4b8] ;  /* 0x00009700ff0877ac */ /* 0x000ee20008000a00 */
[----:B------:R-:W-:Y:S01]  /*d920*/  UISETP.NE.AND UP0, UPT, UR41, URZ, UPT ;  /* 0x000000ff2900728c */ /* 0x000fe2000bf05270 */
[----:B-12---:R-:W-:Y:S01]  /*d930*/  IMAD.HI.U32 R2, R17, UR4, R16 ;  /* 0x0000000411027c27 */ /* 0x006fe2000f8e0010 */
        /* <DEDUP_REMOVED lines=342> */
.L_x_1257:
[----:B------:R-:W0:Y:S01]  /*eea0*/  LDCU.64 UR6, c[0x0][0x5e8] ;  /* 0x0000bd00ff0677ac */ /* 0x000e220008000a00 */
[----:B------:R-:W1:Y:S01]  /*eeb0*/  LDCU.64 UR8, c[0x0][0x5f0] ;  /* 0x0000be00ff0877ac */ /* 0x000e620008000a00 */
[----:B------:R-:W-:-:S04]  /*eec0*/  UPRMT UR4, UR39, 0x9910, URZ ;  /* 0x0000991027047896 */ /* 0x000fc800080000ff */
[----:B------:R-:W-:Y:S01]  /*eed0*/  UISETP.GT.AND UP0, UPT, UR4, 0x9, UPT ;  /* 0x000000090400788c */ /* 0x000fe2000bf04270 */
[----:B0-----:R-:W-:Y:S02]  /*eee0*/  IADD3 R16, P0, PT, R16, UR6, RZ ;  /* 0x0000000610107c10 */ /* 0x001fe4000ff1e0ff */
[----:B-12---:R-:W-:-:S03]  /*eef0*/  IADD3 R2, P1, PT, R0, UR8, RZ ;  /* 0x0000000800027c10 */ /* 0x006fc6000ff3e0ff */
        /* <DEDUP_REMOVED lines=16> */
.L_x_1261:
[----:B------:R-:W2:Y:S02]  /*f000*/  LDG.E.U8 R2, desc[UR36][R2.64] ;  /* 0x0000002402027981 */ /* 0x000ea4000c1e1100 */
[----:B--2---:R-:W-:-:S04]  /*f010*/  I2FP.F32.U32 R0, R2 ;  /* 0x0000000200007245 */ /* 0x004fc80000201000 */
[----:B------:R-:W-:-:S04]  /*f020*/  F2FP.F16.F32.PACK_AB R0, RZ, R0 ;  /* 0x00000000ff00723e */ /* 0x000fc800000000ff */
[----:B------:R-:W-:Y:S01]  /*f030*/  PRMT R19, R0, 0x7610, R19 ;  /* 0x0000761000137816 */ /* 0x000fe20000000013 */
[----:B------:R-:W-:Y:S06]  /*f040*/  BRA `(.L_x_1263) ;  /* 0x0000000c00b47947 */ /* 0x000fec0003800000 */
.L_x_1260:
        /* <DEDUP_REMOVED lines=11> */
.L_x_1265:
[----:B------:R-:W2:Y:S02]  /*f100*/  LDG.E R2, desc[UR36][R2.64] ;  /* 0x0000002402027981 */ /* 0x000ea4000c1e1900 */
[----:B--2---:R-:W-:-:S04]  /*f110*/  I2FP.F32.S32 R0, R2 ;  /* 0x0000000200007245 */ /* 0x004fc80000201400 */
[----:B------:R-:W-:-:S04]  /*f120*/  F2FP.F16.F32.PACK_AB R0, RZ, R0 ;  /* 0x00000000ff00723e */ /* 0x000fc800000000ff */
[----:B------:R-:W-:Y:S01]  /*f130*/  PRMT R19, R0, 0x7610, R19 ;  /* 0x0000761000137816 */ /* 0x000fe20000000013 */
[----:B------:R-:W-:Y:S06]  /*f140*/  BRA `(.L_x_1263) ;  /* 0x0000000c00747947 */ /* 0x000fec0003800000 */
.L_x_1264:
[----:B------:R-:W2:Y:S02]  /*f150*/  LDG.E.U16 R2, desc[UR36][R2.64] ;  /* 0x0000002402027981 */ /* 0x000ea4000c1e1500 */
[----:B--2---:R-:W0:Y:S02]  /*f160*/  I2F.S16 R0, R2 ;  /* 0x0000000200007306 */ /* 0x004e240000101400 */
[----:B0-----:R-:W-:-:S04]  /*f170*/  F2FP.F16.F32.PACK_AB R0, RZ, R0 ;  /* 0x00000000ff00723e */ /* 0x001fc800000000ff */
[----:B------:R-:W-:Y:S01]  /*f180*/  PRMT R19, R0, 0x7610, R19 ;  /* 0x0000761000137816 */ /* 0x000fe20000000013 */
[----:B------:R-:W-:Y:S06]  /*f190*/  BRA `(.L_x_1263) ;  /* 0x0000000c00607947 */ /* 0x000fec0003800000 */
.L_x_1259:
        /* <DEDUP_REMOVED lines=9> */
.L_x_1267:
[----:B------:R0:W5:Y:S01]  /*f230*/  LDG.E.U16 R19, desc[UR36][R2.64] ;  /* 0x0000002402137981 */ /* 0x000162000c1e1500 */
[----:B------:R-:W-:Y:S05]  /*f240*/  BRA `(.L_x_1263) ;  /* 0x0000000c00347947 */ /* 0x000fea0003800000 */
.L_x_1266:
        /* <DEDUP_REMOVED lines=9> */
.L_x_1269:
[----:B------:R1:W5:Y:S01]  /*f2e0*/  LDG.E.U16 R19, desc[UR36][R2.64] ;  /* 0x0000002402137981 */ /* 0x000362000c1e1500 */
[----:B------:R-:W-:Y:S05]  /*f2f0*/  BRA `(.L_x_1263) ;  /* 0x0000000c00087947 */ /* 0x000fea0003800000 */
.L_x_1268:
        /* <DEDUP_REMOVED lines=9> */
.L_x_1258:
        /* <DEDUP_REMOVED lines=14> */
.L_x_1272:
        /* <DEDUP_REMOVED lines=9> */
.L_x_1271:
        /* <DEDUP_REMOVED lines=27> */
.L_x_1274:
        /* <DEDUP_REMOVED lines=14> */
.L_x_1273:
[----:B------:R-:W2:Y:S02]  /*f790*/  LDG.E.U16 R0, desc[UR36][R2.64] ;  /* 0x0000002402007981 */ /* 0x000ea4000c1e1500 */
[----:B--2---:R-:W-:-:S05]  /*f7a0*/  IMAD.U32 R0, R0, 0x10000, RZ ;  /* 0x0001000000007824 */ /* 0x004fca00078e00ff */
[----:B------:R-:W-:-:S04]  /*f7b0*/  F2FP.F16.F32.PACK_AB R0, RZ, R0 ;  /* 0x00000000ff00723e */ /* 0x000fc800000000ff */
[----:B------:R-:W-:Y:S01]  /*f7c0*/  PRMT R19, R0, 0x7610, R19 ;  /* 0x0000761000137816 */ /* 0x000fe20000000013 */
[----:B------:R-:W-:Y:S06]  /*f7d0*/  BRA `(.L_x_1263) ;  /* 0x0000000400d07947 */ /* 0x000fec0003800000 */
.L_x_1270:
        /* <DEDUP_REMOVED lines=13> */
.L_x_1277:
        /* <DEDUP_REMOVED lines=21> */
.L_x_1281:
[----:B------:R-:W-:Y:S05]  /*fa00*/  BSYNC.RECONVERGENT B1 ;  /* 0x0000000000017941 */ /* 0x000fea0003800200 */
.L_x_1280:
[----:B------:R-:W-:Y:S01]  /*fa10*/  IMAD.SHL.U32 R0, R0, 0x100000, RZ ;  /* 0x0010000000007824 */ /* 0x000fe200078e00ff */
[----:B------:R-:W-:-:S04]  /*fa20*/  LEA R2, R2, 0x3b800000, 0x17 ;  /* 0x3b80000002027811 */ /* 0x000fc800078eb8ff */
[----:B------:R-:W-:-:S07]  /*fa30*/  LOP3.LUT R0, R2, R0, R7, 0xfe, !PT ;  /* 0x0000000002007212 */ /* 0x000fce00078efe07 */
.L_x_1279:
[----:B------:R-:W-:Y:S05]  /*fa40*/  BSYNC.RECONVERGENT B0 ;  /* 0x0000000000007941 */ /* 0x000fea0003800200 */
.L_x_1278:
[----:B------:R-:W-:-:S04]  /*fa50*/  F2FP.F16.F32.PACK_AB R0, RZ, R0 ;  /* 0x00000000ff00723e */ /* 0x000fc800000000ff */
[----:B------:R-:W-:Y:S01]  /*fa60*/  PRMT R19, R0, 0x7610, R19 ;  /* 0x0000761000137816 */ /* 0x000fe20000000013 */
[----:B------:R-:W-:Y:S06]  /*fa70*/  BRA `(.L_x_1263) ;  /* 0x0000000400287947 */ /* 0x000fec0003800000 */
.L_x_1276:
        /* <DEDUP_REMOVED lines=21> */
.L_x_1285:
[----:B------:R-:W-:Y:S05]  /*fbd0*/  BSYNC.RECONVERGENT B1 ;  /* 0x0000000000017941 */ /* 0x000fea0003800200 */
.L_x_1284:
[----:B------:R-:W-:Y:S02]  /*fbe0*/  SHF.L.U32 R0, R0, 0x15, RZ ;  /* 0x0000001500007819 */ /* 0x000fe400000006ff */
[----:B------:R-:W-:-:S04]  /*fbf0*/  LEA R2, R2, 0x37800000, 0x17 ;  /* 0x3780000002027811 */ /* 0x000fc800078eb8ff */
[----:B------:R-:W-:-:S07]  /*fc00*/  LOP3.LUT R0, R2, R0, R7, 0xfe, !PT ;  /* 0x0000000002007212 */ /* 0x000fce00078efe07 */
.L_x_1283:
[----:B------:R-:W-:Y:S05]  /*fc10*/  BSYNC.RECONVERGENT B0 ;  /* 0x0000000000007941 */ /* 0x000fea0003800200 */
.L_x_1282:
[----:B------:R-:W-:-:S04]  /*fc20*/  F2FP.F16.F32.PACK_AB R0, RZ, R0 ;  /* 0x00000000ff00723e */ /* 0x000fc800000000ff */
[----:B------:R-:W-:Y:S01]  /*fc30*/  PRMT R19, R0, 0x7610, R19 ;  /* 0x0000761000137816 */ /* 0x000fe20000000013 */
[----:B------:R-:W-:Y:S06]  /*fc40*/  BRA `(.L_x_1263) ;  /* 0x0000000000b47947 */ /* 0x000fec0003800000 */
.L_x_1275:
        /* <DEDUP_REMOVED lines=14> */
.L_x_1289:
[----:B------:R-:W-:Y:S05]  /*fd30*/  BSYNC.RECONVERGENT B0 ;  /* 0x0000000000007941 */ /* 0x000fea0003800200 */
.L_x_1288:
[----:B------:R-:W-:-:S04]  /*fd40*/  F2FP.F16.F32.PACK_AB R0, RZ, R0 ;  /* 0x00000000ff00723e */ /* 0x000fc800000000ff */
[----:B------:R-:W-:Y:S01]  /*fd50*/  PRMT R19, R0, 0x7610, R19 ;  /* 0x0000761000137816 */ /* 0x000fe20000000013 */
[----:B------:R-:W-:Y:S06]  /*fd60*/  BRA `(.L_x_1263) ;  /* 0x00000000006c7947 */ /* 0x000fec0003800000 */
.L_x_1262:
        /* <DEDUP_REMOVED lines=15> */
[----:B--2---:R-:W-:Y:S05]  /*fe60*/  CALL.ABS.NOINC R2 ;  /* 0x0000000002007343 */ /* 0x004fea0003c00000 */
.L_x_1290:
[----:B------:R-:W-:Y:S01]  /*fe70*/  PRMT R19, RZ, 0x7610, R19 ;  /* 0x00007610ff137816 */ /* 0x000fe20000000013 */
[----:B------:R-:W-:Y:S06]  /*fe80*/  BRA `(.L_x_1263) ;  /* 0x0000000000247947 */ /* 0x000fec0003800000 */
.L_x_1287:
[----:B------:R-:W2:Y:S02]  /*fe90*/  LDG.E.64 R2, desc[UR36][R2.64] ;  /* 0x0000002402027981 */ /* 0x000ea4000c1e1b00 */
[----:B--2---:R-:W0:Y:S02]  /*fea0*/  I2F.U64 R0, R2 ;  /* 0x0000000200007312 */ /* 0x004e240000301000 */
[----:B0-----:R-:W-:-:S04]  /*feb0*/  F2FP.F16.F32.PACK_AB R0, RZ, R0 ;  /* 0x00000000ff00723e */ /* 0x001fc800000000ff */
[----:B------:R-:W-:Y:S01]  /*fec0*/  PRMT R19, R0, 0x7610, R19 ;  /* 0x0000761000137816 */ /* 0x000fe20000000013 */
[----:B------:R-:W-:Y:S06]  /*fed0*/  BRA `(.L_x_1263) ;  /* 0x0000000000107947 */ /* 0x000fec0003800000 */
.L_x_1286:
[----:B------:R-:W2:Y:S02]  /*fee0*/  LDG.E R2, desc[UR36][R2.64] ;  /* 0x0000002402027981 */ /* 0x000ea4000c1e1900 */
[----:B--2---:R-:W-:-:S04]  /*fef0*/  I2FP.F32.U32 R0, R2 ;  /* 0x0000000200007245 */ /* 0x004fc80000201000 */
[----:B------:R-:W-:-:S04]  /*ff00*/  F2FP.F16.F32.PACK_AB R0, RZ, R0 ;  /* 0x00000000ff00723e */ /* 0x000fc800000000ff */
[----:B------:R-:W-:-:S07]  /*ff10*/  PRMT R19, R0, 0x7610, R19 ;  /* 0x0000761000137816 */ /* 0x000fce0000000013 */
.L_x_1263:
        /* <DEDUP_REMOVED lines=18> */
.L_x_1294:
[----:B------:R-:W2:Y:S02]  /*10040*/  LDG.E.U8 R2, desc[UR36][R2.64] ;  /* 0x0000002402027981 */ /* 0x000ea4000c1e1100 */
[----:B--2---:R-:W-:-:S04]  /*10050*/  I2FP.F32.U32 R0, R2 ;  /* 0x0000000200007245 */ /* 0x004fc80000201000 */
[----:B------:R-:W-:Y:S01]  /*10060*/  F2FP.F16.F32.PACK_AB R0, RZ, R0 ;  /* 0x00000000ff00723e */ /* 0x000fe200000000ff */
[----:B------:R-:W-:Y:S06]  /*10070*/  BRA `(.L_x_1296) ;  /* 0x0000000c007c7947 */ /* 0x000fec0003800000 */
.L_x_1293:
        /* <DEDUP_REMOVED lines=10> */
.L_x_1298:
[----:B------:R-:W2:Y:S02]  /*10120*/  LDG.E R2, desc[UR36][R2.64] ;  /* 0x0000002402027981 */ /* 0x000ea4000c1e1900 */
[----:B--2---:R-:W-:-:S04]  /*10130*/  I2FP.F32.S32 R0, R2 ;  /* 0x0000000200007245 */ /* 0x004fc80000201400 */
[----:B------:R-:W-:Y:S01]  /*10140*/  F2FP.F16.F32.PACK_AB R0, RZ, R0 ;  /* 0x00000000ff00723e */ /* 0x000fe200000000ff */
[----:B------:R-:W-:Y:S06]  /*10150*/  BRA `(.L_x_1296) ;  /* 0x0000000c00447947 */ /* 0x000fec0003800000 */
.L_x_1297:
[----:B------:R-:W2:Y:S02]  /*10160*/  LDG.E.U16 R2, desc[UR36][R2.64] ;  /* 0x0000002402027981 */ /* 0x000ea4000c1e1500 */
[----:B--2---:R-:W0:Y:S02]  /*10170*/  I2F.S16 R0, R2 ;  /* 0x0000000200007306 */ /* 0x004e240000101400 */
[----:B0-----:R-:W-:Y:S01]  /*10180*/  F2FP.F16.F32.PACK_AB R0, RZ, R0 ;  /* 0x00000000ff00723e */ /* 0x001fe200000000ff */
[----:B------:R-:W-:Y:S06]  /*10190*/  BRA `(.L_x_1296) ;  /* 0x0000000c00347947 */ /* 0x000fec0003800000 */
.L_x_1292:
        /* <DEDUP_REMOVED lines=9> */
.L_x_1300:
[----:B------:R1:W5:Y:S01]  /*10230*/  LDG.E.U16 R0, desc[UR36][R2.64] ;  /* 0x0000002402007981 */ /* 0x000362000c1e1500 */
[----:B------:R-:W-:Y:S05]  /*10240*/  BRA `(.L_x_1296) ;  /* 0x0000000c00087947 */ /* 0x000fea0003800000 */
.L_x_1299:
        /* <DEDUP_REMOVED lines=9> */
.L_x_1302:
[----:B------:R0:W5:Y:S01]  /*102e0*/  LDG.E.U16 R0, desc[UR36][R2.64] ;  /* 0x0000002402007981 */ /* 0x000162000c1e1500 */
[----:B------:R-:W-:Y:S05]  /*102f0*/  BRA `(.L_x_1296) ;  /* 0x0000000800dc7947 */ /* 0x000fea0003800000 */
.L_x_1301:
        /* <DEDUP_REMOVED lines=8> */
.L_x_1291:
        /* <DEDUP_REMOVED lines=13> */
.L_x_1305:
        /* <DEDUP_REMOVED lines=8> */
.L_x_1304:
        /* <DEDUP_REMOVED lines=24> */
[----:B------:R-:W-:-:S04]  /*10650*/  F2FP.F16.F32.PACK_AB R5, RZ, R5 ;  /* 0x00000005ff05723e */ /* 0x000fc800000000ff */
[----:B------:R-:W-:Y:S01]  /*10660*/  PRMT R0, R5, 0x7610, R0 ;  /* 0x0000761005007816 */ /* 0x000fe20000000000 */
[----:B------:R-:W-:Y:S06]  /*10670*/  BRA `(.L_x_1296) ;  /* 0x0000000400fc7947 */ /* 0x000fec0003800000 */
.L_x_1307:
        /* <DEDUP_REMOVED lines=13> */
.L_x_1306:
[----:B------:R-:W2:Y:S02]  /*10750*/  LDG.E.U16 R0, desc[UR36][R2.64] ;  /* 0x0000002402007981 */ /* 0x000ea4000c1e1500 */
[----:B--2---:R-:W-:-:S05]  /*10760*/  IMAD.U32 R0, R0, 0x10000, RZ ;  /* 0x0001000000007824 */ /* 0x004fca00078e00ff */
[----:B------:R-:W-:Y:S01]  /*10770*/  F2FP.F16.F32.PACK_AB R0, RZ, R0 ;  /* 0x00000000ff00723e */ /* 0x000fe200000000ff */
[----:B------:R-:W-:Y:S06]  /*10780*/  BRA `(.L_x_1296) ;  /* 0x0000000400b87947 */ /* 0x000fec0003800000 */
.L_x_1303:
        /* <DEDUP_REMOVED lines=12> */
.L_x_1310:
        /* <DEDUP_REMOVED lines=21> */
.L_x_1314:
[----:B------:R-:W-:Y:S05]  /*109a0*/  BSYNC.RECONVERGENT B1 ;  /* 0x0000000000017941 */ /* 0x000fea0003800200 */
.L_x_1313:
[----:B------:R-:W-:Y:S02]  /*109b0*/  SHF.L.U32 R0, R0, 0x14, RZ ;  /* 0x0000001400007819 */ /* 0x000fe400000006ff */
[----:B------:R-:W-:-:S04]  /*109c0*/  LEA R2, R2, 0x3b800000, 0x17 ;  /* 0x3b80000002027811 */ /* 0x000fc800078eb8ff */
[----:B------:R-:W-:-:S07]  /*109d0*/  LOP3.LUT R0, R2, R0, R7, 0xfe, !PT ;  /* 0x0000000002007212 */ /* 0x000fce00078efe07 */
.L_x_1312:
[----:B------:R-:W-:Y:S05]  /*109e0*/  BSYNC.RECONVERGENT B0 ;  /* 0x0000000000007941 */ /* 0x000fea0003800200 */
.L_x_1311:
[----:B------:R-:W-:Y:S01]  /*109f0*/  F2FP.F16.F32.PACK_AB R0, RZ, R0 ;  /* 0x00000000ff00723e */ /* 0x000fe200000000ff */
[----:B------:R-:W-:Y:S06]  /*10a00*/  BRA `(.L_x_1296) ;  /* 0x0000000400187947 */ /* 0x000fec0003800000 */
.L_x_1309:
        /* <DEDUP_REMOVED lines=21> */
.L_x_1318:
[----:B------:R-:W-:Y:S05]  /*10b60*/  BSYNC.RECONVERGENT B1 ;  /* 0x0000000000017941 */ /* 0x000fea0003800200 */
.L_x_1317:
[----:B------:R-:W-:Y:S01]  /*10b70*/  IMAD.SHL.U32 R0, R0, 0x200000, RZ ;  /* 0x0020000000007824 */ /* 0x000fe200078e00ff */
[----:B------:R-:W-:-:S04]  /*10b80*/  LEA R2, R2, 0x37800000, 0x17 ;  /* 0x3780000002027811 */ /* 0x000fc800078eb8ff */
[----:B------:R-:W-:-:S07]  /*10b90*/  LOP3.LUT R0, R2, R0, R7, 0xfe, !PT ;  /* 0x0000000002007212 */ /* 0x000fce00078efe07 */
.L_x_1316:
[----:B------:R-:W-:Y:S05]  /*10ba0*/  BSYNC.RECONVERGENT B0 ;  /* 0x0000000000007941 */ /* 0x000fea0003800200 */
.L_x_1315:
[----:B------:R-:W-:Y:S01]  /*10bb0*/  F2FP.F16.F32.PACK_AB R0, RZ, R0 ;  /* 0x00000000ff00723e */ /* 0x000fe200000000ff */
[----:B------:R-:W-:Y:S06]  /*10bc0*/  BRA `(.L_x_1296) ;  /* 0x0000000000a87947 */ /* 0x000fec0003800000 */
.L_x_1308:
        /* <DEDUP_REMOVED lines=14> */
.L_x_1322:
[----:B------:R-:W-:Y:S05]  /*10cb0*/  BSYNC.RECONVERGENT B0 ;  /* 0x0000000000007941 */ /* 0x000fea0003800200 */
.L_x_1321:
[----:B------:R-:W-:Y:S01]  /*10cc0*/  F2FP.F16.F32.PACK_AB R0, RZ, R0 ;  /* 0x00000000ff00723e */ /* 0x000fe200000000ff */
[----:B------:R-:W-:Y:S06]  /*10cd0*/  BRA `(.L_x_1296) ;  /* 0x0000000000647947 */ /* 0x000fec0003800000 */
.L_x_1295:
        /* <DEDUP_REMOVED lines=9> */
[----:B------:R-:W-:-:S02]  /*10d70*/  IMAD.U32 R5, RZ, RZ, UR5 ;  /* 0x00000005ff057e24 */ /* 0x000fc4000f8e00ff */
[----:B-1----:R-:W-:Y:S01]  /*10d80*/  IMAD.U32 R6, RZ, RZ, UR6 ;  /* 0x00000006ff067e24 */ /* 0x002fe2000f8e00ff */
[----:B------:R-:W-:Y:S01]  /*10d90*/  MOV R7, UR7 ;  /* 0x0000000700077c02 */ /* 0x000fe20008000f00 */
[----:B---3--:R-:W-:Y:S02]  /*10da0*/  IMAD.U32 R10, RZ, RZ, UR8 ;  /* 0x00000008ff0a7e24 */ /* 0x008fe4000f8e00ff */
[----:B------:R-:W-:-:S07]  /*10db0*/  IMAD.U32 R11, RZ, RZ, UR9 ;  /* 0x00000009ff0b7e24 */ /* 0x000fce000f8e00ff */
[----:B------:R-:W-:-:S07]  /*10dc0*/  LEPC R20, `(.L_x_1323) ;  /* 0x000000001014794e */ /* 0x000fce0000000000 */
[----:B--2--5:R-:W-:Y:S05]  /*10dd0*/  CALL.ABS.NOINC R2 ;  /* 0x0000000002007343 */ /* 0x024fea0003c00000 */
.L_x_1323:
[----:B------:R-:W-:Y:S01]  /*10de0*/  PRMT R0, RZ, 0x7610, R0 ;  /* 0x00007610ff007816 */ /* 0x000fe20000000000 */
[----:B------:R-:W-:Y:S06]  /*10df0*/  BRA `(.L_x_1296) ;  /* 0x00000000001c7947 */ /* 0x000fec0003800000 */
.L_x_1320:
[----:B------:R-:W2:Y:S02]  /*10e00*/  LDG.E.64 R2, desc[UR36][R2.64] ;  /* 0x0000002402027981 */ /* 0x000ea4000c1e1b00 */
[----:B--2---:R-:W0:Y:S02]  /*10e10*/  I2F.U64 R0, R2 ;  /* 0x0000000200007312 */ /* 0x004e240000301000 */
[----:B0-----:R-:W-:Y:S01]  /*10e20*/  F2FP.F16.F32.PACK_AB R0, RZ, R0 ;  /* 0x00000000ff00723e */ /* 0x001fe200000000ff */
[----:B------:R-:W-:Y:S06]  /*10e30*/  BRA `(.L_x_1296) ;  /* 0x00000000000c7947 */ /* 0x000fec0003800000 */
.L_x_1319:
[----:B------:R-:W2:Y:S02]  /*10e40*/  LDG.E R2, desc[UR36][R2.64] ;  /* 0x0000002402027981 */ /* 0x000ea4000c1e1900 */
[----:B--2---:R-:W-:-:S04]  /*10e50*/  I2FP.F32.U32 R0, R2 ;  /* 0x0000000200007245 */ /* 0x004fc80000201000 */
[----:B------:R-:W-:-:S07]  /*10e60*/  F2FP.F16.F32.PACK_AB R0, RZ, R0 ;  /* 0x00000000ff00723e */ /* 0x000fce00000000ff */
.L_x_1296:
[----:B-----5:R-:W-:Y:S01]  /*10e70*/  HADD2.F32 R0, -RZ, R0.H0_H0 ;  /* 0x20000000ff007230 */ /* 0x020fe20000004100 */
[----:B------:R-:W-:Y:S01]  /*10e80*/  MOV R5, 0x3c09919f ;  /* 0x3c09919f00057802 */ /* 0x000fe20000000f00 */
[----:B------:R-:W-:Y:S01]  /*10e90*/  IMAD.MOV.U32 R4, RZ, RZ, 0x38eb4c3a ;  /* 0x38eb4c3aff047424 */ /* 0x000fe200078e00ff */
[----:B------:R-:W-:Y:S01]  /*10ea0*/  UPRMT UR4, UR43, 0x9910, URZ ;  /* 0x000099102b047896 */ /* 0x000fe200080000ff */
[----:B------:R-:W-:Y:S02]  /*10eb0*/  IMAD.MOV.U32 R6, RZ, RZ, 0x3aae005b ;  /* 0x3aae005bff067424 */ /* 0x000fe400078e00ff */
[----:B01----:R-:W-:Y:S01]  /*10ec0*/  FMUL.FTZ R2, R0, 0.70710676908493041992 ;  /* 0x3f3504f300027820 */ /* 0x003fe20000410000 */
[----:B------:R-:W-:Y:S01]  /*10ed0*/  IMAD.MOV.U32 R7, RZ, RZ, 0x3d24d99a ;  /* 0x3d24d99aff077424 */ /* 0x000fe200078e00ff */
[----:B------:R-:W-:Y:S01]  /*10ee0*/  UISETP.GT.AND UP0, UPT, UR4, 0x9, UPT ;  /* 0x000000090400788c */ /* 0x000fe2000bf04270 */
[----:B------:R-:W-:Y:S02]  /*10ef0*/  IMAD.MOV.U32 R8, RZ, RZ, 0x3f69b4f9 ;  /* 0x3f69b4f9ff087424 */ /* 0x000fe400078e00ff */
[C---:B------:R-:W-:Y:S01]  /*10f00*/  FADD.FTZ R3, |R2|.reuse, -RZ ;  /* 0x800000ff02037221 */ /* 0x040fe20000010200 */
[----:B------:R-:W-:Y:S01]  /*10f10*/  FSETP.GE.FTZ.AND P0, PT, |R2|, 1.0029599666595458984, PT ;  /* 0x3f8060fe0200780b */ /* 0x000fe20003f16200 */
[----:B------:R-:W-:-:S03]  /*10f20*/  HADD2.F32 R19, -RZ, R19.H0_H0 ;  /* 0x20000013ff137230 */ /* 0x000fc60000004100 */
        /* <DEDUP_REMOVED lines=43> */
[----:B0-----:R-:W-:Y:S01]  /*111e0*/  STG.E.U8 desc[UR36][R16.64], R3 ;  /* 0x0000000310007986 */ /* 0x001fe2000c101124 */
[----:B------:R-:W-:Y:S05]  /*111f0*/  EXIT ;  /* 0x000000000000794d */ /* 0x000fea0003800000 */
.L_x_1327:
[----:B------:R-:W-:-:S06]  /*11200*/  HADD2.F32 R3, -RZ, R0.H0_H0 ;  /* 0x20000000ff037230 */ /* 0x000fcc0000004100 */
[----:B------:R-:W0:Y:S02]  /*11210*/  F2I.S64.TRUNC R2, R3 ;  /* 0x0000000300027311 */ /* 0x000e24000020d900 */
[----:B0-----:R-:W-:Y:S01]  /*11220*/  STG.E.U8 desc[UR36][R16.64], R2 ;  /* 0x0000000210007986 */ /* 0x001fe2000c101124 */
[----:B------:R-:W-:Y:S05]  /*11230*/  EXIT ;  /* 0x000000000000794d */ /* 0x000fea0003800000 */
.L_x_1326:
        /* <DEDUP_REMOVED lines=8> */
[----:B0-----:R-:W-:Y:S01]  /*112c0*/  STG.E.64 desc[UR36][R16.64], R2 ;  /* 0x0000000210007986 */ /* 0x001fe2000c101b24 */
[----:B------:R-:W-:Y:S05]  /*112d0*/  EXIT ;  /* 0x000000000000794d */ /* 0x000fea0003800000 */
.L_x_1330:
[----:B------:R-:W-:-:S04]  /*112e0*/  HADD2.F32 R0, -RZ, R0.H0_H0 ;  /* 0x20000000ff007230 */ /* 0x000fc80000004100 */
[----:B------:R-:W0:Y:S02]  /*112f0*/  F2I.FTZ.TRUNC.NTZ R3, R0 ;  /* 0x0000000000037305 */ /* 0x000e24000021f100 */
[----:B0-----:R-:W-:Y:S01]  /*11300*/  STG.E desc[UR36][R16.64], R3 ;  /* 0x0000000310007986 */ /* 0x001fe2000c101924 */
[----:B------:R-:W-:Y:S05]  /*11310*/  EXIT ;  /* 0x000000000000794d */ /* 0x000fea0003800000 */
.L_x_1329:
[----:B------:R-:W-:-:S04]  /*11320*/  HADD2.F32 R0, -RZ, R0.H0_H0 ;  /* 0x20000000ff007230 */ /* 0x000fc80000004100 */
[----:B------:R-:W0:Y:S02]  /*11330*/  F2I.FTZ.TRUNC.NTZ R3, R0 ;  /* 0x0000000000037305 */ /* 0x000e24000021f100 */
[----:B0-----:R-:W-:Y:S01]  /*11340*/  STG.E.U16 desc[UR36][R16.64], R3 ;  /* 0x0000000310007986 */ /* 0x001fe2000c101524 */
[----:B------:R-:W-:Y:S05]  /*11350*/  EXIT ;  /* 0x000000000000794d */ /* 0x000fea0003800000 */
.L_x_1325:
[----:B------:R-:W-:-:S09]  /*11360*/  UISETP.GT.AND UP0, UPT, UR4, 0x6, UPT ;  /* 0x000000060400788c */ /* 0x000fd2000bf04270 */
[----:B------:R-:W-:Y:S05]  /*11370*/  BRA.U UP0, `(.L_x_1331) ;  /* 0x0000000100247547 */ /* 0x000fea000b800000 */
[----:B------:R-:W-:-:S09]  /*11380*/  UISETP.NE.AND UP0, UPT, UR4, 0x5, UPT ;  /* 0x000000050400788c */ /* 0x000fd2000bf05270 */
[----:B------:R-:W-:Y:S05]  /*11390*/  BRA.U !UP0, `(.L_x_1332) ;  /* 0x0000000108147547 */ /* 0x000fea000b800000 */
[----:B------:R-:W-:-:S09]  /*113a0*/  UISETP.NE.AND UP0, UPT, UR4, 0x6, UPT ;  /* 0x000000060400788c */ /* 0x000fd2000bf05270 */
[----:B------:R-:W-:Y:S05]  /*113b0*/  BRA.U UP0, `(.L_x_1328) ;  /* 0x0000000900287547 */ /* 0x000fea000b800000 */
[----:B------:R-:W-:-:S05]  /*113c0*/  HADD2.F32 R3, -RZ, R0.H0_H0 ;  /* 0x20000000ff037230 */ /* 0x000fca0000004100 */
[----:B------:R-:W-:Y:S01]  /*113d0*/  STG.E desc[UR36][R16.64], R3 ;  /* 0x0000000310007986 */ /* 0x000fe2000c101924 */
[----:B------:R-:W-:Y:S05]  /*113e0*/  EXIT ;  /* 0x000000000000794d */ /* 0x000fea0003800000 */
.L_x_1332:
[----:B------:R-:W-:Y:S01]  /*113f0*/  STG.E.U16 desc[UR36][R16.64], R0 ;  /* 0x0000000010007986 */ /* 0x000fe2000c101524 */
[----:B------:R-:W-:Y:S05]  /*11400*/  EXIT ;  /* 0x000000000000794d */ /* 0x000fea0003800000 */
.L_x_1331:
        /* <DEDUP_REMOVED lines=8> */
[----:B------:R-:W-:Y:S01]  /*11490*/  STG.E.64 desc[UR36][R16.64], R2 ;  /* 0x0000000210007986 */ /* 0x000fe2000c101b24 */
[----:B------:R-:W-:Y:S05]  /*114a0*/  EXIT ;  /* 0x000000000000794d */ /* 0x000fea0003800000 */
.L_x_1334:
[----:B------:R-:W-:-:S05]  /*114b0*/  HADD2.F32 R0, -RZ, R0.H0_H0 ;  /* 0x20000000ff007230 */ /* 0x000fca0000004100 */
[----:B------:R-:W-:-:S04]  /*114c0*/  F2FP.F16.F32.PACK_AB R0, RZ, R0 ;  /* 0x00000000ff00723e */ /* 0x000fc800000000ff */
[----:B------:R-:W-:-:S05]  /*114d0*/  PRMT R0, R0, 0x5410, RZ ;  /* 0x0000541000007816 */ /* 0x000fca00000000ff */
[----:B------:R-:W-:Y:S01]  /*114e0*/  STG.E desc[UR36][R16.64], R0 ;  /* 0x0000000010007986 */ /* 0x000fe2000c101924 */
[----:B------:R-:W-:Y:S05]  /*114f0*/  EXIT ;  /* 0x000000000000794d */ /* 0x000fea0003800000 */
.L_x_1333:
[----:B------:R-:W-:-:S05]  /*11500*/  HADD2.F32 R2, -RZ, R0.H0_H0 ;  /* 0x20000000ff027230 */ /* 0x000fca0000004100 */
[----:B------:R-:W-:-:S06]  /*11510*/  FMUL.FTZ R2, R2, 1 ;  /* 0x3f80000002027820 */ /* 0x000fcc0000410000 */
[----:B------:R-:W0:Y:S02]  /*11520*/  F2F.F64.F32 R2, R2 ;  /* 0x0000000200027310 */ /* 0x000e240000201800 */
[----:B0-----:R-:W-:Y:S01]  /*11530*/  STG.E.64 desc[UR36][R16.64], R2 ;  /* 0x0000000210007986 */ /* 0x001fe2000c101b24 */
[----:B------:R-:W-:Y:S05]  /*11540*/  EXIT ;  /* 0x000000000000794d */ /* 0x000fea0003800000 */
.L_x_1324:
        /* <DEDUP_REMOVED lines=12> */
[----:B0-----:R-:W-:Y:S01]  /*11610*/  STG.E.U16 desc[UR36][R16.64], R3 ;  /* 0x0000000310007986 */ /* 0x001fe2000c101524 */
[----:B------:R-:W-:Y:S05]  /*11620*/  EXIT ;  /* 0x000000000000794d */ /* 0x000fea0003800000 */
.L_x_1338:
        /* <DEDUP_REMOVED lines=17> */
.L_x_1341:
[----:B------:R-:W-:-:S04]  /*11740*/  SHF.R.U32.HI R3, RZ, 0x18, R3 ;  /* 0x00000018ff037819 */ /* 0x000fc80000011603 */
[----:B------:R-:W-:-:S04]  /*11750*/  LOP3.LUT R0, R0, 0x80, R3, 0xf8, !PT ;  /* 0x0000008000007812 */ /* 0x000fc800078ef803 */
[----:B------:R-:W-:-:S07]  /*11760*/  PRMT R8, R0, 0x7610, R8 ;  /* 0x0000761000087816 */ /* 0x000fce0000000008 */
.L_x_1340:
[----:B------:R-:W-:Y:S05]  /*11770*/  BSYNC.RECONVERGENT B0 ;  /* 0x0000000000007941 */ /* 0x000fea0003800200 */
.L_x_1339:
[----:B------:R-:W-:Y:S01]  /*11780*/  STG.E.U8 desc[UR36][R16.64], R8 ;  /* 0x0000000810007986 */ /* 0x000fe2000c101124 */
[----:B------:R-:W-:Y:S05]  /*11790*/  EXIT ;  /* 0x000000000000794d */ /* 0x000fea0003800000 */
.L_x_1337:
        /* <DEDUP_REMOVED lines=17> */
.L_x_1344:
[----:B------:R-:W-:-:S04]  /*118b0*/  SHF.R.U32.HI R3, RZ, 0x18, R3 ;  /* 0x00000018ff037819 */ /* 0x000fc80000011603 */
[----:B------:R-:W-:-:S04]  /*118c0*/  LOP3.LUT R0, R0, 0x80, R3, 0xf8, !PT ;  /* 0x0000008000007812 */ /* 0x000fc800078ef803 */
[----:B------:R-:W-:-:S07]  /*118d0*/  PRMT R8, R0, 0x7610, R8 ;  /* 0x0000761000087816 */ /* 0x000fce0000000008 */
.L_x_1343:
[----:B------:R-:W-:Y:S05]  /*118e0*/  BSYNC.RECONVERGENT B0 ;  /* 0x0000000000007941 */ /* 0x000fea0003800200 */
.L_x_1342:
[----:B------:R-:W-:Y:S01]  /*118f0*/  STG.E.U8 desc[UR36][R16.64], R8 ;  /* 0x0000000810007986 */ /* 0x000fe2000c101124 */
[----:B------:R-:W-:Y:S05]  /*11900*/  EXIT ;  /* 0x000000000000794d */ /* 0x000fea0003800000 */
.L_x_1336:
        /* <DEDUP_REMOVED lines=22> */
.L_x_1346:
[----:B------:R-:W-:-:S06]  /*11a70*/  HADD2.F32 R2, -RZ, R0.H0_H0 ;  /* 0x20000000ff027230 */ /* 0x000fcc0000004100 */
[----:B------:R-:W0:Y:S02]  /*11a80*/  F2I.U64.TRUNC R2, R2 ;  /* 0x0000000200027311 */ /* 0x000e24000020d800 */
[----:B0-----:R-:W-:Y:S01]  /*11a90*/  STG.E.64 desc[UR36][R16.64], R2 ;  /* 0x0000000210007986 */ /* 0x001fe2000c101b24 */
[----:B------:R-:W-:Y:S05]  /*11aa0*/  EXIT ;  /* 0x000000000000794d */ /* 0x000fea0003800000 */
.L_x_1345:
[----:B------:R-:W-:-:S04]  /*11ab0*/  HADD2.F32 R0, -RZ, R0.H0_H0 ;  /* 0x20000000ff007230 */ /* 0x000fc80000004100 */
[----:B------:R-:W0:Y:S02]  /*11ac0*/  F2I.FTZ.U32.TRUNC.NTZ R3, R0 ;  /* 0x0000000000037305 */ /* 0x000e24000021f000 */
[----:B0-----:R-:W-:Y:S01]  /*11ad0*/  STG.E desc[UR36][R16.64], R3 ;  /* 0x0000000310007986 */ /* 0x001fe2000c101924 */
[----:B------:R-:W-:Y:S05]  /*11ae0*/  EXIT ;  /* 0x000000000000794d */ /* 0x000fea0003800000 */
.L_x_1335:
        /* <DEDUP_REMOVED lines=9> */
[----:B------:R-:W-:Y:S01]  /*11b80*/  STG.E.U8 desc[UR36][R16.64], R3 ;  /* 0x0000000310007986 */ /* 0x000fe2000c101124 */
[----:B------:R-:W-:Y:S05]  /*11b90*/  EXIT ;  /* 0x000000000000794d */ /* 0x000fea0003800000 */
.L_x_1348:
[----:B------:R-:W-:Y:S01]  /*11ba0*/  HADD2.F32 R0, -RZ, R0.H0_H0 ;  /* 0x20000000ff007230 */ /* 0x000fe20000004100 */
[----:B------:R-:W-:-:S04]  /*11bb0*/  CS2R R6, SRZ ;  /* 0x0000000000067805 */ /* 0x000fc8000001ff00 */
[----:B------:R-:W-:-:S04]  /*11bc0*/  FMUL.FTZ R0, R0, 1 ;  /* 0x3f80000000007820 */ /* 0x000fc80000410000 */
[----:B------:R-:W0:Y:S02]  /*11bd0*/  F2F.F64.F32 R4, R0 ;  /* 0x0000000000047310 */ /* 0x000e240000201800 */
[----:B0-----:R-:W-:Y:S01]  /*11be0*/  STG.E.128 desc[UR36][R16.64], R4 ;  /* 0x0000000410007986 */ /* 0x001fe2000c101d24 */
[----:B------:R-:W-:Y:S05]  /*11bf0*/  EXIT ;  /* 0x000000000000794d */ /* 0x000fea0003800000 */
.L_x_1347:
[----:B------:R-:W-:-:S09]  /*11c00*/  UISETP.NE.AND UP0, UPT, UR4, 0xf, UPT ;  /* 0x0000000f0400788c */ /* 0x000fd2000bf05270 */
[----:B------:R-:W-:Y:S05]  /*11c10*/  BRA.U !UP0, `(.L_x_1349) ;  /* 0x0000000108e87547 */ /* 0x000fea000b800000 */
[----:B------:R-:W-:-:S09]  /*11c20*/  UISETP.NE.AND UP0, UPT, UR4, 0x17, UPT ;  /* 0x000000170400788c */ /* 0x000fd2000bf05270 */
[----:B------:R-:W-:Y:S05]  /*11c30*/  BRA.U !UP0, `(.L_x_1350) ;  /* 0x0000000108907547 */ /* 0x000fea000b800000 */
[----:B------:R-:W-:-:S09]  /*11c40*/  UISETP.NE.AND UP0, UPT, UR4, 0x18, UPT ;  /* 0x000000180400788c */ /* 0x000fd2000bf05270 */
[----:B------:R-:W-:Y:S05]  /*11c50*/  BRA.U !UP0, `(.L_x_1351) ;  /* 0x0000000108447547 */ /* 0x000fea000b800000 */
.L_x_1328:
        /* <DEDUP_REMOVED lines=16> */
.L_x_1352:
[----:B------:R-:W-:Y:S05]  /*11d60*/  EXIT ;  /* 0x000000000000794d */ /* 0x000fea0003800000 */
.L_x_1351:
        /* <DEDUP_REMOVED lines=13> */
.L_x_1354:
[----:B------:R-:W-:Y:S05]  /*11e40*/  BSYNC.RECONVERGENT B0 ;  /* 0x0000000000007941 */ /* 0x000fea0003800200 */
.L_x_1353:
[----:B------:R-:W-:-:S05]  /*11e50*/  LOP3.LUT R3, R0, 0x80, R3, 0xf8, !PT ;  /* 0x0000008000037812 */ /* 0x000fca00078ef803 */
[----:B------:R-:W-:Y:S01]  /*11e60*/  STG.E.U8 desc[UR36][R16.64], R3 ;  /* 0x0000000310007986 */ /* 0x000fe2000c101124 */
[----:B------:R-:W-:Y:S05]  /*11e70*/  EXIT ;  /* 0x000000000000794d */ /* 0x000fea0003800000 */
.L_x_1350:
        /* <DEDUP_REMOVED lines=12> */
.L_x_1356:
[----:B------:R-:W-:Y:S01]  /*11f40*/  IMAD.MOV.U32 R0, RZ, RZ, 0x7f ;  /* 0x0000007fff007424 */ /* 0x000fe200078e00ff */
[----:B------:R-:W-:-:S04]  /*11f50*/  ISETP.GT.U32.AND P0, PT, R2, 0x7f800000, PT ;  /* 0x7f8000000200780c */ /* 0x000fc80003f04070 */
[----:B------:R-:W-:-:S09]  /*11f60*/  SEL R0, R0, 0x7c, P0 ;  /* 0x0000007c00007807 */ /* 0x000fd20000000000 */
.L_x_1357:
[----:B------:R-:W-:Y:S05]  /*11f70*/  BSYNC.RECONVERGENT B0 ;  /* 0x0000000000007941 */ /* 0x000fea0003800200 */
.L_x_1355:
[----:B------:R-:W-:-:S04]  /*11f80*/  SHF.R.U32.HI R3, RZ, 0x18, R3 ;  /* 0x00000018ff037819 */ /* 0x000fc80000011603 */
[----:B------:R-:W-:-:S05]  /*11f90*/  LOP3.LUT R3, R0, 0x80, R3, 0xf8, !PT ;  /* 0x0000008000037812 */ /* 0x000fca00078ef803 */
[----:B------:R-:W-:Y:S01]  /*11fa0*/  STG.E.U8 desc[UR36][R16.64], R3 ;  /* 0x0000000310007986 */ /* 0x000fe2000c101124 */
[----:B------:R-:W-:Y:S05]  /*11fb0*/  EXIT ;  /* 0x000000000000794d */ /* 0x000fea0003800000 */
.L_x_1349:
[----:B------:R-:W-:-:S05]  /*11fc0*/  HADD2.F32 R0, -RZ, R0.H0_H0 ;  /* 0x20000000ff007230 */ /* 0x000fca0000004100 */
[----:B------:R-:W-:-:S05]  /*11fd0*/  F2FP.BF16.F32.PACK_AB R0, RZ, R0 ;  /* 0x00000000ff00723e */ /* 0x000fca00000010ff */
[----:B------:R-:W-:Y:S01]  /*11fe0*/  STG.E.U16 desc[UR36][R16.64], R0 ;  /* 0x0000000010007986 */ /* 0x000fe2000c101524 */
[----:B------:R-:W-:Y:S05]  /*11ff0*/  EXIT ;  /* 0x000000000000794d */ /* 0x000fea0003800000 */
.L_x_1358:
        /* <DEDUP_REMOVED lines=16> */
.L_x_12863:


//--------------------- .text._ZN2at6native27unrolled_elementwise_kernelIZZZNS0_26GeluBackwardCUDAKernelImplERNS_18TensorIteratorBaseENS0_8GeluTypeEENKUlvE0_clEvENKUlvE1_clEvEUlN3c104HalfES8_E_St5arrayIPcLm3EELi4E23TrivialOffsetCalculatorILi2EjESD_ILi1EjENS0_6memory12LoadWithCastILi2EEENSG_13StoreWithCastILi1EEEEEviT_T0_T2_T3_T4_T5_ --------------------------
	.section	.text._ZN2at6native27unrolled_elementwise_kernelIZZZNS0_26GeluBackwardCUDAKernelImplERNS_18TensorIteratorBaseENS0_8GeluTypeEENKUlvE0_clEvENKUlvE1_clEvEUlN3c104HalfES8_E_St5arrayIPcLm3EELi4E23TrivialOffsetCalculatorILi2EjESD_ILi1EjENS0_6memory12LoadWithCastILi2EEENSG_13StoreWithCastILi1EEEEEviT_T0_T2_T3_T4_T5_,"ax",@progbits
	.align	128
        .global         _ZN2at6native27unrolled_elementwise_kernelIZZZNS0_26GeluBackwardCUDAKernelImplERNS_18TensorIteratorBaseENS0_8GeluTypeEENKUlvE0_clEvENKUlvE1_clEvEUlN3c104HalfES8_E_St5arrayIPcLm3EELi4E23TrivialOffsetCalculatorILi2EjESD_ILi1EjENS0_6memory12LoadWithCastILi2EEENSG_13StoreWithCastILi1EEEEEviT_T0_T2_T3_T4_T5_
        .type           _ZN2at6native27unrolled_elementwise_kernelIZZZNS0_26GeluBackwardCUDAKernelImplERNS_18TensorIteratorBaseENS0_8GeluTypeEENKUlvE0_clEvENKUlvE1_clEvEUlN3c104HalfES8_E_St5arrayIPcLm3EELi4E23TrivialOffsetCalculatorILi2EjESD_ILi1EjENS0_6memory12LoadWithCastILi2EEENSG_13StoreWithCastILi1EEEEEviT_T0_T2_T3_T4_T5_,@function
        .size           _ZN2at6native27unrolled_elementwise_kernelIZZZNS0_26GeluBackwardCUDAKernelImplERNS_18TensorIteratorBaseENS0_8GeluTypeEENKUlvE0_clEvENKUlvE1_clEvEUlN3c104HalfES8_E_St5arrayIPcLm3EELi4E23TrivialOffsetCalculatorILi2EjESD_ILi1EjENS0_6memory12LoadWithCastILi2EEENSG_13StoreWithCastILi1EEEEEviT_T0_T2_T3_T4_T5_,(.L_x_12864 - _ZN2at6native27unrolled_elementwise_kernelIZZZNS0_26GeluBackwardCUDAKernelImplERNS_18TensorIteratorBaseENS0_8GeluTypeEENKUlvE0_clEvENKUlvE1_clEvEUlN3c104HalfES8_E_St5arrayIPcLm3EELi4E23TrivialOffsetCalculatorILi2EjESD_ILi1EjENS0_6memory12LoadWithCastILi2EEENSG_13StoreWithCastILi1EEEEEviT_T0_T2_T3_T4_T5_)
        .other          _ZN2at6native27unrolled_elementwise_kernelIZZZNS0_26GeluBackwardCUDAKernelImplERNS_18TensorIteratorBaseENS0_8GeluTypeEENKUlvE0_clEvENKUlvE1_clEvEUlN3c104HalfES8_E_St5arrayIPcLm3EELi4E23TrivialOffsetCalculatorILi2EjESD_ILi1EjENS0_6memory12LoadWithCastILi2EEENSG_13StoreWithCastILi1EEEEEviT_T0_T2_T3_T4_T5_,@"STO_CUDA_ENTRY STV_DEFAULT"
_ZN2at6native27unrolled_elementwise_kernelIZZZNS0_26GeluBackwardCUDAKernelImplERNS_18TensorIteratorBaseENS0_8GeluTypeEENKUlvE0_clEvENKUlvE1_clEvEUlN3c104HalfES8_E_St5arrayIPcLm3EELi4E23TrivialOffsetCalculatorILi2EjESD_ILi1EjENS0_6memory12LoadWithCastILi2EEENSG_13StoreWithCastILi1EEEEEviT_T0_T2_T3_T4_T5_:
.text._ZN2at6native27unrolled_elementwise_kernelIZZZNS0_26GeluBackwardCUDAKernelImplERNS_18TensorIteratorBaseENS0_8GeluTypeEENKUlvE0_clEvENKUlvE1_clEvEUlN3c104HalfES8_E_St5arrayIPcLm3EELi4E23TrivialOffsetCalculatorILi2EjESD_ILi1EjENS0_6memory12LoadWithCastILi2EEENSG_13StoreWithCastILi1EEEEEviT_T0_T2_T3_T4_T5_:
        /* <DEDUP_REMOVED lines=36> */
.L_x_1364:
[----:B------:R-:W2:Y:S02]  /*0240*/  LDG.E.U8 R4, desc[UR36][R4.64] ;  /* 0x0000002404047981 */ /* 0x000ea4000c1e1100 */
[----:B--2---:R-:W-:-:S04]  /*0250*/  I2FP.F32.U32 R0, R4 ;  /* 0x0000000400007245 */ /* 0x004fc80000201000 */
[----:B------:R-:W-:-:S04]  /*0260*/  F2FP.F16.F32.PACK_AB R0, RZ, R0 ;  /* 0x00000000ff00723e */ /* 0x000fc800000000ff */
[----:B------:R-:W-:Y:S01]  /*0270*/  PRMT R16, R0, 0x7610, R16 ;  /* 0x0000761000107816 */ /* 0x000fe20000000010 */
[----:B------:R-:W-:Y:S06]  /*0280*/  BRA `(.L_x_1366) ;  /* 0x0000000c00b87947 */ /* 0x000fec0003800000 */
.L_x_1363:
        /* <DEDUP_REMOVED lines=11> */
.L_x_1368:
[----:B------:R-:W2:Y:S02]  /*0340*/  LDG.E R4, desc[UR36][R4.64] ;  /* 0x0000002404047981 */ /* 0x000ea4000c1e1900 */
[----:B--2---:R-:W-:-:S04]  /*0350*/  I2FP.F32.S32 R0, R4 ;  /* 0x0000000400007245 */ /* 0x004fc80000201400 */
[----:B------:R-:W-:-:S04]  /*0360*/  F2FP.F16.F32.PACK_AB R0, RZ, R0 ;  /* 0x00000000ff00723e */ /* 0x000fc800000000ff */
[----:B------:R-:W-:Y:S01]  /*0370*/  PRMT R16, R0, 0x7610, R16 ;  /* 0x0000761000107816 */ /* 0x000fe20000000010 */
[----:B------:R-:W-:Y:S06]  /*0380*/  BRA `(.L_x_1366) ;  /* 0x0000000c00787947 */ /* 0x000fec0003800000 */
.L_x_1367:
[----:B------:R-:W2:Y:S02]  /*0390*/  LDG.E.U16 R4, desc[UR36][R4.64] ;  /* 0x0000002404047981 */ /* 0x000ea4000c1e1500 */
[----:B--2---:R-:W0:Y:S02]  /*03a0*/  I2F.S16 R0, R4 ;  /* 0x0000000400007306 */ /* 0x004e240000101400 */
[----:B0-----:R-:W-:-:S04]  /*03b0*/  F2FP.F16.F32.PACK_AB R0, RZ, R0 ;  /* 0x00000000ff00723e */ /* 0x001fc800000000ff */
[----:B------:R-:W-:Y:S01]  /*03c0*/  PRMT R16, R0, 0x7610, R16 ;  /* 0x0000761000107816 */ /* 0x000fe20000000010 */
[----:B------:R-:W-:Y:S06]  /*03d0*/  BRA `(.L_x_1366) ;  /* 0x0000000c00647947 */ /* 0x000fec0003800000 */
.L_x_1362:
        /* <DEDUP_REMOVED lines=9> */
.L_x_1370:
[----:B------:R1:W5:Y:S01]  /*0470*/  LDG.E.U16 R16, desc[UR36][R4.64] ;  /* 0x0000002404107981 */ /* 0x000362000c1e1500 */
[----:B------:R-:W-:Y:S05]  /*0480*/  BRA `(.L_x_1366) ;  /* 0x0000000c00387947 */ /* 0x000fea0003800000 */
.L_x_1369:
        /* <DEDUP_REMOVED lines=9> */
.L_x_1372:
[----:B------:R0:W5:Y:S01]  /*0520*/  LDG.E.U16 R16, desc[UR36][R4.64] ;  /* 0x0000002404107981 */ /* 0x000162000c1e1500 */
[----:B------:R-:W-:Y:S05]  /*0530*/  BRA `(.L_x_1366) ;  /* 0x0000000c000c7947 */ /* 0x000fea0003800000 */
.L_x_1371:
        /* <DEDUP_REMOVED lines=9> */
.L_x_1361:
        /* <DEDUP_REMOVED lines=14> */
.L_x_1375:
        /* <DEDUP_REMOVED lines=9> */
.L_x_1374:
        /* <DEDUP_REMOVED lines=27> */
.L_x_1377:
        /* <DEDUP_REMOVED lines=12> */
[----:B------:R-:W-:-:S04]  /*09b0*/  F2FP.F16.F32.PACK_AB R0, RZ, R0 ;  /* 0x00000000ff00723e */ /* 0x000fc800000000ff */
[----:B------:R-:W-:Y:S01]  /*09c0*/  PRMT R16, R0, 0x7610, R16 ;  /* 0x0000761000107816 */ /* 0x000fe20000000010 */
[----:B------:R-:W-:Y:S06]  /*09d0*/  BRA `(.L_x_1366) ;  /* 0x0000000400e47947 */ /* 0x000fec0003800000 */
.L_x_1376:
[----:B------:R-:W2:Y:S02]  /*09e0*/  LDG.E.U16 R0, desc[UR36][R4.64] ;  /* 0x0000002404007981 */ /* 0x000ea4000c1e1500 */
[----:B--2---:R-:W-:-:S05]  /*09f0*/  IMAD.U32 R0, R0, 0x10000, RZ ;  /* 0x0001000000007824 */ /* 0x004fca00078e00ff */
[----:B------:R-:W-:-:S04]  /*0a00*/  F2FP.F16.F32.PACK_AB R0, RZ, R0 ;  /* 0x00000000ff00723e */ /* 0x000fc800000000ff */
[----:B------:R-:W-:Y:S01]  /*0a10*/  PRMT R16, R0, 0x7610, R16 ;  /* 0x0000761000107816 */ /* 0x000fe20000000010 */
[----:B------:R-:W-:Y:S06]  /*0a20*/  BRA `(.L_x_1366) ;  /* 0x0000000400d07947 */ /* 0x000fec0003800000 */
.L_x_1373:
        /* <DEDUP_REMOVED lines=13> */
.L_x_1380:
        /* <DEDUP_REMOVED lines=21> */
.L_x_1384:
[----:B------:R-:W-:Y:S05]  /*0c50*/  BSYNC.RECONVERGENT B1 ;  /* 0x0000000000017941 */ /* 0x000fea0003800200 */
.L_x_1383:
[----:B------:R-:W-:Y:S01]  /*0c60*/  IMAD.SHL.U32 R0, R0, 0x100000, RZ ;  /* 0x0010000000007824 */ /* 0x000fe200078e00ff */
[----:B------:R-:W-:-:S04]  /*0c70*/  LEA R3, R3, 0x3b800000, 0x17 ;  /* 0x3b80000003037811 */ /* 0x000fc800078eb8ff */
[----:B------:R-:W-:-:S07]  /*0c80*/  LOP3.LUT R0, R3, R0, R7, 0xfe, !PT ;  /* 0x0000000003007212 */ /* 0x000fce00078efe07 */
.L_x_1382:
[----:B------:R-:W-:Y:S05]  /*0c90*/  BSYNC.RECONVERGENT B0 ;  /* 0x0000000000007941 */ /* 0x000fea0003800200 */
.L_x_1381:
[----:B------:R-:W-:-:S04]  /*0ca0*/  F2FP.F16.F32.PACK_AB R0, RZ, R0 ;  /* 0x00000000ff00723e */ /* 0x000fc800000000ff */
[----:B------:R-:W-:Y:S01]  /*0cb0*/  PRMT R16, R0, 0x7610, R16 ;  /* 0x0000761000107816 */ /* 0x000fe20000000010 */
[----:B------:R-:W-:Y:S06]  /*0cc0*/  BRA `(.L_x_1366) ;  /* 0x0000000400287947 */ /* 0x000fec0003800000 */
.L_x_1379:
        /* <DEDUP_REMOVED lines=21> */
.L_x_1388:
[----:B------:R-:W-:Y:S05]  /*0e20*/  BSYNC.RECONVERGENT B1 ;  /* 0x0000000000017941 */ /* 0x000fea0003800200 */
.L_x_1387:
[----:B------:R-:W-:Y:S01]  /*0e30*/  IMAD.SHL.U32 R0, R0, 0x200000, RZ ;  /* 0x0020000000007824 */ /* 0x000fe200078e00ff */
[----:B------:R-:W-:-:S04]  /*0e40*/  LEA R3, R3, 0x37800000, 0x17 ;  /* 0x3780000003037811 */ /* 0x000fc800078eb8ff */
[----:B------:R-:W-:-:S07]  /*0e50*/  LOP3.LUT R0, R3, R0, R7, 0xfe, !PT ;  /* 0x0000000003007212 */ /* 0x000fce00078efe07 */
.L_x_1386:
[----:B------:R-:W-:Y:S05]  /*0e60*/  BSYNC.RECONVERGENT B0 ;  /* 0x0000000000007941 */ /* 0x000fea0003800200 */
.L_x_1385:
[----:B------:R-:W-:-:S04]  /*0e70*/  F2FP.F16.F32.PACK_AB R0, RZ, R0 ;  /* 0x00000000ff00723e */ /* 0x000fc800000000ff */
[----:B------:R-:W-:Y:S01]  /*0e80*/  PRMT R16, R0, 0x7610, R16 ;  /* 0x0000761000107816 */ /* 0x000fe20000000010 */
[----:B------:R-:W-:Y:S06]  /*0e90*/  BRA `(.L_x_1366) ;  /* 0x0000000000b47947 */ /* 0x000fec0003800000 */
.L_x_1378:
[----:B------:R-:W-:-:S09]  /*0ea0*/  UISETP.NE.AND UP0, UPT, UR4, 0x1c, UPT ;  /* 0x0000001c0400788c */ /* 0x000fd2000bf05270 */
[----:B------:R-:W-:Y:S05]  /*0eb0*/  BRA.U !UP0, `(.L_x_1389) ;  /* 0x00000001089c7547 */ /* 0x000fea000b800000 */
[----:B------:R-:W-:-:S09]  /*0ec0*/  UISETP.NE.AND UP0, UPT, UR4, 0x1d, UPT ;  /* 0x0000001d0400788c */ /* 0x000fd2000bf05270 */
[----:B------:R-:W-:Y:S05]  /*0ed0*/  BRA.U !UP0, `(.L_x_1390) ;  /* 0x0000000108807547 */ /* 0x000fea000b800000 */
[----:B------:R-:W-:-:S09]  /*0ee0*/  UISETP.NE.AND UP0, UPT, UR4, 0x2c, UPT ;  /* 0x0000002c0400788c */ /* 0x000fd2000bf05270 */
[----:B------:R-:W-:Y:S05]  /*0ef0*/  BRA.U !UP0, `(.L_x_1391) ;  /* 0x0000000108487547 */ /* 0x000fea000b800000 */
.L_x_1365:
        /* <DEDUP_REMOVED lines=16> */
.L_x_1392:
[----:B------:R-:W-:Y:S01]  /*1000*/  PRMT R16, RZ, 0x7610, R16 ;  /* 0x00007610ff107816 */ /* 0x000fe20000000010 */
[----:B------:R-:W-:Y:S06]  /*1010*/  BRA `(.L_x_1366) ;  /* 0x0000000000547947 */ /* 0x000fec0003800000 */
.L_x_1391:
        /* <DEDUP_REMOVED lines=8> */
.L_x_1394:
[----:B------:R-:W-:Y:S05]  /*10a0*/  BSYNC.RECONVERGENT B0 ;  /* 0x0000000000007941 */ /* 0x000fea0003800200 */
.L_x_1393:
[----:B------:R-:W-:-:S04]  /*10b0*/  F2FP.F16.F32.PACK_AB R0, RZ, R0 ;  /* 0x00000000ff00723e */ /* 0x000fc800000000ff */
[----:B------:R-:W-:Y:S01]  /*10c0*/  PRMT R16, R0, 0x7610, R16 ;  /* 0x0000761000107816 */ /* 0x000fe20000000010 */
[----:B------:R-:W-:Y:S06]  /*10d0*/  BRA `(.L_x_1366) ;  /* 0x0000000000247947 */ /* 0x000fec0003800000 */
.L_x_1390:
[----:B------:R-:W2:Y:S02]  /*10e0*/  LDG.E.64 R4, desc[UR36][R4.64] ;  /* 0x0000002404047981 */ /* 0x000ea4000c1e1b00 */
[----:B--2---:R-:W0:Y:S02]  /*10f0*/  I2F.U64 R0, R4 ;  /* 0x0000000400007312 */ /* 0x004e240000301000 */
[----:B0-----:R-:W-:-:S04]  /*1100*/  F2FP.F16.F32.PACK_AB R0, RZ, R0 ;  /* 0x00000000ff00723e */ /* 0x001fc800000000ff */
[----:B------:R-:W-:Y:S01]  /*1110*/  PRMT R16, R0, 0x7610, R16 ;  /* 0x0000761000107816 */ /* 0x000fe20000000010 */
[----:B------:R-:W-:Y:S06]  /*1120*/  BRA `(.L_x_1366) ;  /* 0x0000000000107947 */ /* 0x000fec0003800000 */
.L_x_1389:
[----:B------:R-:W2:Y:S02]  /*1130*/  LDG.E R4, desc[UR36][R4.64] ;  /* 0x0000002404047981 */ /* 0x000ea4000c1e1900 */
[----:B--2---:R-:W-:-:S04]  /*1140*/  I2FP.F32.U32 R0, R4 ;  /* 0x0000000400007245 */ /* 0x004fc80000201000 */
[----:B------:R-:W-:-:S04]  /*1150*/  F2FP.F16.F32.PACK_AB R0, RZ, R0 ;  /* 0x00000000ff00723e */ /* 0x000fc800000000ff */
[----:B------:R-:W-:-:S07]  /*1160*/  PRMT R16, R0, 0x7610, R16 ;  /* 0x0000761000107816 */ /* 0x000fce0000000010 */
.L_x_1366:
[----:B01----:R-:W0:Y:S01]  /*1170*/  LDC.64 R4, c[0x0][0x398] ;  /* 0x0000e600ff047b82 */ /* 0x003e220000000a00 */
        /* <DEDUP_REMOVED lines=20> */
.L_x_1398:
[----:B------:R-:W2:Y:S02]  /*12c0*/  LDG.E.U8 R4, desc[UR36][R4.64] ;  /* 0x0000002404047981 */ /* 0x000ea4000c1e1100 */
[----:B--2---:R-:W-:-:S04]  /*12d0*/  I2FP.F32.U32 R0, R4 ;  /* 0x0000000400007245 */ /* 0x004fc80000201000 */
[----:B------:R-:W-:-:S04]  /*12e0*/  F2FP.F16.F32.PACK_AB R0, RZ, R0 ;  /* 0x00000000ff00723e */ /* 0x000fc800000000ff */
[----:B------:R-:W-:Y:S01]  /*12f0*/  PRMT R17, R0, 0x7610, R17 ;  /* 0x0000761000117816 */ /* 0x000fe20000000011 */
[----:B------:R-:W-:Y:S06]  /*1300*/  BRA `(.L_x_1400) ;  /* 0x0000000c00b87947 */ /* 0x000fec0003800000 */
.L_x_1397:
        /* <DEDUP_REMOVED lines=11> */
.L_x_1402:
[----:B------:R-:W2:Y:S02]  /*13c0*/  LDG.E R4, desc[UR36][R4.64] ;  /* 0x0000002404047981 */ /* 0x000ea4000c1e1900 */
[----:B--2---:R-:W-:-:S04]  /*13d0*/  I2FP.F32.S32 R0, R4 ;  /* 0x0000000400007245 */ /* 0x004fc80000201400 */
[----:B------:R-:W-:-:S04]  /*13e0*/  F2FP.F16.F32.PACK_AB R0, RZ, R0 ;  /* 0x00000000ff00723e */ /* 0x000fc800000000ff */
[----:B------:R-:W-:Y:S01]  /*13f0*/  PRMT R17, R0, 0x7610, R17 ;  /* 0x0000761000117816 */ /* 0x000fe20000000011 */
[----:B------:R-:W-:Y:S06]  /*1400*/  BRA `(.L_x_1400) ;  /* 0x0000000c00787947 */ /* 0x000fec0003800000 */
.L_x_1401:
[----:B------:R-:W2:Y:S02]  /*1410*/  LDG.E.U16 R4, desc[UR36][R4.64] ;  /* 0x0000002404047981 */ /* 0x000ea4000c1e1500 */
[----:B--2---:R-:W0:Y:S02]  /*1420*/  I2F.S16 R0, R4 ;  /* 0x0000000400007306 */ /* 0x004e240000101400 */
[----:B0-----:R-:W-:-:S04]  /*1430*/  F2FP.F16.F32.PACK_AB R0, RZ, R0 ;  /* 0x00000000ff00723e */ /* 0x001fc800000000ff */
[----:B------:R-:W-:Y:S01]  /*1440*/  PRMT R17, R0, 0x7610, R17 ;  /* 0x0000761000117816 */ /* 0x000fe20000000011 */
[----:B------:R-:W-:Y:S06]  /*1450*/  BRA `(.L_x_1400) ;  /* 0x0000000c00647947 */ /* 0x000fec0003800000 */
.L_x_1396:
        /* <DEDUP_REMOVED lines=9> */
.L_x_1404:
[----:B------:R1:W5:Y:S01]  /*14f0*/  LDG.E.U16 R17, desc[UR36][R4.64] ;  /* 0x0000002404117981 */ /* 0x000362000c1e1500 */
[----:B------:R-:W-:Y:S05]  /*1500*/  BRA `(.L_x_1400) ;  /* 0x0000000c00387947 */ /* 0x000fea0003800000 */
.L_x_1403:
        /* <DEDUP_REMOVED lines=9> */
.L_x_1406:
[----:B------:R0:W5:Y:S01]  /*15a0*/  LDG.E.U16 R17, desc[UR36][R4.64] ;  /* 0x0000002404117981 */ /* 0x000162000c1e1500 */
[----:B------:R-:W-:Y:S05]  /*15b0*/  BRA `(.L_x_1400) ;  /* 0x0000000c000c7947 */ /* 0x000fea0003800000 */
.L_x_1405:
        /* <DEDUP_REMOVED lines=9> */
.L_x_1395:
        /* <DEDUP_REMOVED lines=14> */
.L_x_1409:
        /* <DEDUP_REMOVED lines=9> */
.L_x_1408:
        /* <DEDUP_REMOVED lines=27> */
.L_x_1411:
        /* <DEDUP_REMOVED lines=15> */
.L_x_1410:
[----:B------:R-:W2:Y:S02]  /*1a60*/  LDG.E.U16 R0, desc[UR36][R4.64] ;  /* 0x0000002404007981 */ /* 0x000ea4000c1e1500 */
[----:B--2---:R-:W-:-:S05]  /*1a70*/  IMAD.U32 R0, R0, 0x10000, RZ ;  /* 0x0001000000007824 */ /* 0x004fca00078e00ff */
[----:B------:R-:W-:-:S04]  /*1a80*/  F2FP.F16.F32.PACK_AB R0, RZ, R0 ;  /* 0x00000000ff00723e */ /* 0x000fc800000000ff */
[----:B------:R-:W-:Y:S01]  /*1a90*/  PRMT R17, R0, 0x7610, R17 ;  /* 0x0000761000117816 */ /* 0x000fe20000000011 */
[----:B------:R-:W-:Y:S06]  /*1aa0*/  BRA `(.L_x_1400) ;  /* 0x0000000400d07947 */ /* 0x000fec0003800000 */
.L_x_1407:
        /* <DEDUP_REMOVED lines=13> */
.L_x_1414:
        /* <DEDUP_REMOVED lines=21> */
.L_x_1418:
[----:B------:R-:W-:Y:S05]  /*1cd0*/  BSYNC.RECONVERGENT B1 ;  /* 0x0000000000017941 */ /* 0x000fea0003800200 */
.L_x_1417:
[----:B------:R-:W-:Y:S01]  /*1ce0*/  IMAD.SHL.U32 R0, R0, 0x100000, RZ ;  /* 0x0010000000007824 */ /* 0x000fe200078e00ff */
[----:B------:R-:W-:-:S04]  /*1cf0*/  LEA R3, R3, 0x3b800000, 0x17 ;  /* 0x3b80000003037811 */ /* 0x000fc800078eb8ff */
[----:B------:R-:W-:-:S07]  /*1d00*/  LOP3.LUT R0, R3, R0, R7, 0xfe, !PT ;  /* 0x0000000003007212 */ /* 0x000fce00078efe07 */
.L_x_1416:
[----:B------:R-:W-:Y:S05]  /*1d10*/  BSYNC.RECONVERGENT B0 ;  /* 0x0000000000007941 */ /* 0x000fea0003800200 */
.L_x_1415:
[----:B------:R-:W-:-:S04]  /*1d20*/  F2FP.F16.F32.PACK_AB R0, RZ, R0 ;  /* 0x00000000ff00723e */ /* 0x000fc800000000ff */
[----:B------:R-:W-:Y:S01]  /*1d30*/  PRMT R17, R0, 0x7610, R17 ;  /* 0x0000761000117816 */ /* 0x000fe20000000011 */
[----:B------:R-:W-:Y:S06]  /*1d40*/  BRA `(.L_x_1400) ;  /* 0x0000000400287947 */ /* 0x000fec0003800000 */
.L_x_1413:
        /* <DEDUP_REMOVED lines=21> */
.L_x_1422:
[----:B------:R-:W-:Y:S05]  /*1ea0*/  BSYNC.RECONVERGENT B1 ;  /* 0x0000000000017941 */ /* 0x000fea0003800200 */
.L_x_1421:
[----:B------:R-:W-:Y:S01]  /*1eb0*/  IMAD.SHL.U32 R0, R0, 0x200000, RZ ;  /* 0x0020000000007824 */ /* 0x000fe200078e00ff */
[----:B------:R-:W-:-:S04]  /*1ec0*/  LEA R3, R3, 0x37800000, 0x17 ;  /* 0x3780000003037811 */ /* 0x000fc800078eb8ff */
[----:B------:R-:W-:-:S07]  /*1ed0*/  LOP3.LUT R0, R3, R0, R7, 0xfe, !PT ;  /* 0x0000000003007212 */ /* 0x000fce00078efe07 */
.L_x_1420:
[----:B------:R-:W-:Y:S05]  /*1ee0*/  BSYNC.RECONVERGENT B0 ;  /* 0x0000000000007941 */ /* 0x000fea0003800200 */
.L_x_1419:
[----:B------:R-:W-:-:S04]  /*1ef0*/  F2FP.F16.F32.PACK_AB R0, RZ, R0 ;  /* 0x00000000ff00723e */ /* 0x000fc800000000ff */
[----:B------:R-:W-:Y:S01]  /*1f00*/  PRMT R17, R0, 0x7610, R17 ;  /* 0x0000761000117816 */ /* 0x000fe20000000011 */
[----:B------:R-:W-:Y:S06]  /*1f10*/  BRA `(.L_x_1400) ;  /* 0x0000000000b47947 */ /* 0x000fec0003800000 */
.L_x_1412:
[----:B------:R-:W-:-:S09]  /*1f20*/  UISETP.NE.AND UP0, UPT, UR4, 0x1c, UPT ;  /* 0x0000001c0400788c */ /* 0x000fd2000bf05270 */
[----:B------:R-:W-:Y:S05]  /*1f30*/  BRA.U !UP0, `(.L_x_1423) ;  /* 0x00000001089c7547 */ /* 0x000fea000b800000 */
[----:B------:R-:W-:-:S09]  /*1f40*/  UISETP.NE.AND UP0, UPT, UR4, 0x1d, UPT ;  /* 0x0000001d0400788c */ /* 0x000fd2000bf05270 */
[----:B------:R-:W-:Y:S05]  /*1f50*/  BRA.U !UP0, `(.L_x_1424) ;  /* 0x0000000108807547 */ /* 0x000fea000b800000 */
[----:B------:R-:W-:-:S09]  /*1f60*/  UISETP.NE.AND UP0, UPT, UR4, 0x2c, UPT ;  /* 0x0000002c0400788c */ /* 0x000fd2000bf05270 */
[----:B------:R-:W-:Y:S05]  /*1f70*/  BRA.U !UP0, `(.L_x_1425) ;  /* 0x0000000108487547 */ /* 0x000fea000b800000 */
.L_x_1399:
        /* <DEDUP_REMOVED lines=16> */
.L_x_1426:
[----:B------:R-:W-:Y:S01]  /*2080*/  PRMT R17, RZ, 0x7610, R17 ;  /* 0x00007610ff117816 */ /* 0x000fe20000000011 */
[----:B------:R-:W-:Y:S06]  /*2090*/  BRA `(.L_x_1400) ;  /* 0x0000000000547947 */ /* 0x000fec0003800000 */
.L_x_1425:
        /* <DEDUP_REMOVED lines=8> */
.L_x_1428:
[----:B------:R-:W-:Y:S05]  /*2120*/  BSYNC.RECONVERGENT B0 ;  /* 0x0000000000007941 */ /* 0x000fea0003800200 */
.L_x_1427:
[----:B------:R-:W-:-:S04]  /*2130*/  F2FP.F16.F32.PACK_AB R0, RZ, R0 ;  /* 0x00000000ff00723e */ /* 0x000fc800000000ff */
[----:B------:R-:W-:Y:S01]  /*2140*/  PRMT R17, R0, 0x7610, R17 ;  /* 0x0000761000117816 */ /* 0x000fe20000000011 */
[----:B------:R-:W-:Y:S06]  /*2150*/  BRA `(.L_x_1400) ;  /* 0x0000000000247947 */ /* 0x000fec0003800000 */
.L_x_1424:
[----:B------:R-:W2:Y:S02]  /*2160*/  LDG.E.64 R4, desc[UR36][R4.64] ;  /* 0x0000002404047981 */ /* 0x000ea4000c1e1b00 */
[----:B--2---:R-:W0:Y:S02]  /*2170*/  I2F.U64 R0, R4 ;  /* 0x0000000400007312 */ /* 0x004e240000301000 */
[----:B0-----:R-:W-:-:S04]  /*2180*/  F2FP.F16.F32.PACK_AB R0, RZ, R0 ;  /* 0x00000000ff00723e */ /* 0x001fc800000000ff */
[----:B------:R-:W-:Y:S01]  /*2190*/  PRMT R17, R0, 0x7610, R17 ;  /* 0x0000761000117816 */ /* 0x000fe20000000011 */
[----:B------:R-:W-:Y:S06]  /*21a0*/  BRA `(.L_x_1400) ;  /* 0x0000000000107947 */ /* 0x000fec0003800000 */
.L_x_1423:
[----:B------:R-:W2:Y:S02]  /*21b0*/  LDG.E R4, desc[UR36][R4.64] ;  /* 0x0000002404047981 */ /* 0x000ea4000c1e1900 */
[----:B--2---:R-:W-:-:S04]  /*21c0*/  I2FP.F32.U32 R0, R4 ;  /* 0x0000000400007245 */ /* 0x004fc80000201000 */
[----:B------:R-:W-:-:S04]  /*21d0*/  F2FP.F16.F32.PACK_AB R0, RZ, R0 ;  /* 0x00000000ff00723e */ /* 0x000fc800000000ff */
[----:B------:R-:W-:-:S07]  /*21e0*/  PRMT R17, R0, 0x7610, R17 ;  /* 0x0000761000117816 */ /* 0x000fce0000000011 */
.L_x_1400:
[----:B------:R-:W-:-:S07]  /*21f0*/  VIADD R27, R19, 0x80 ;  /* 0x00000080131b7836 */ /* 0x000fce0000000000 */
.L_x_1360:
[----:B------:R-:W-:Y:S05]  /*2200*/  BSYNC.RECONVERGENT B6 ;  /* 0x0000000000067941 */ /* 0x000fea0003800200 */
.L_x_1359:
[----:B------:R-:W-:Y:S01]  /*2210*/  ISETP.GE.AND P0, PT, R27, R28, PT ;  /* 0x0000001c1b00720c */ /* 0x000fe20003f06270 */
[----:B------:R-:W-:Y:S01]  /*2220*/  BSSY.RECONVERGENT B6, `(.L_x_1429) ;  /* 0x0000216000067945 */ /* 0x000fe20003800200 */
[----:B------:R-:W-:Y:S02]  /*2230*/  PRMT R18, RZ, 0x7610, R18 ;  /* 0x00007610ff127816 */ /* 0x000fe40000000012 */
[----:B------:R-:W-:-:S09]  /*2240*/  PRMT R22, RZ, 0x7610, R22 ;  /* 0x00007610ff167816 */ /* 0x000fd20000000016 */
[----:B------:R-:W-:Y:S05]  /*2250*/  @P0 BRA `(.L_x_1430) ;  /* 0x0000002000480947 */ /* 0x000fea0003800000 */
[----:B01----:R-:W0:Y:S01]  /*2260*/  LDC.64 R4, c[0x0][0x390] ;  /* 0x0000e400ff047b82 */ /* 0x003e220000000a00 */
        /* <DEDUP_REMOVED lines=21> */
.L_x_1434:
[----:B------:R-:W2:Y:S02]  /*23c0*/  LDG.E.U8 R4, desc[UR36][R4.64] ;  /* 0x0000002404047981 */ /* 0x000ea4000c1e1100 */
[----:B--2---:R-:W-:-:S04]  /*23d0*/  I2FP.F32.U32 R0, R4 ;  /* 0x0000000400007245 */ /* 0x004fc80000201000 */
[----:B------:R-:W-:-:S04]  /*23e0*/  F2FP.F16.F32.PACK_AB R0, RZ, R0 ;  /* 0x00000000ff00723e */ /* 0x000fc800000000ff */
[----:B------:R-:W-:Y:S01]  /*23f0*/  PRMT R18, R0, 0x7610, R18 ;  /* 0x0000761000127816 */ /* 0x000fe20000000012 */
[----:B------:R-:W-:Y:S06]  /*2400*/  BRA `(.L_x_1436) ;  /* 0x0000000c00b87947 */ /* 0x000fec0003800000 */
.L_x_1433:
        /* <DEDUP_REMOVED lines=11> */
.L_x_1438:
[----:B------:R-:W2:Y:S02]  /*24c0*/  LDG.E R4, desc[UR36][R4.64] ;  /* 0x0000002404047981 */ /* 0x000ea4000c1e1900 */
[----:B--2---:R-:W-:-:S04]  /*24d0*/  I2FP.F32.S32 R0, R4 ;  /* 0x0000000400007245 */ /* 0x004fc80000201400 */
[----:B------:R-:W-:-:S04]  /*24e0*/  F2FP.F16.F32.PACK_AB R0, RZ, R0 ;  /* 0x00000000ff00723e */ /* 0x000fc800000000ff */
[----:B------:R-:W-:Y:S01]  /*24f0*/  PRMT R18, R0, 0x7610, R18 ;  /* 0x0000761000127816 */ /* 0x000fe20000000012 */
[----:B------:R-:W-:Y:S06]  /*2500*/  BRA `(.L_x_1436) ;  /* 0x0000000c00787947 */ /* 0x000fec0003800000 */
.L_x_1437:
[----:B------:R-:W2:Y:S02]  /*2510*/  LDG.E.U16 R4, desc[UR36][R4.64] ;  /* 0x0000002404047981 */ /* 0x000ea4000c1e1500 */
[----:B--2---:R-:W0:Y:S02]  /*2520*/  I2F.S16 R0, R4 ;  /* 0x0000000400007306 */ /* 0x004e240000101400 */
[----:B0-----:R-:W-:-:S04]  /*2530*/  F2FP.F16.F32.PACK_AB R0, RZ, R0 ;  /* 0x00000000ff00723e */ /* 0x001fc800000000ff */
[----:B------:R-:W-:Y:S01]  /*2540*/  PRMT R18, R0, 0x7610, R18 ;  /* 0x0000761000127816 */ /* 0x000fe20000000012 */
[----:B------:R-:W-:Y:S06]  /*2550*/  BRA `(.L_x_1436) ;  /* 0x0000000c00647947 */ /* 0x000fec0003800000 */
.L_x_1432:
        /* <DEDUP_REMOVED lines=9> */
.L_x_1440:
[----:B------:R1:W5:Y:S01]  /*25f0*/  LDG.E.U16 R18, desc[UR36][R4.64] ;  /* 0x0000002404127981 */ /* 0x000362000c1e1500 */
[----:B------:R-:W-:Y:S05]  /*2600*/  BRA `(.L_x_1436) ;  /* 0x0000000c00387947 */ /* 0x000fea0003800000 */
.L_x_1439:
        /* <DEDUP_REMOVED lines=9> */
.L_x_1442:
[----:B------:R0:W5:Y:S01]  /*26a0*/  LDG.E.U16 R18, desc[UR36][R4.64] ;  /* 0x0000002404127981 */ /* 0x000162000c1e1500 */
[----:B------:R-:W-:Y:S05]  /*26b0*/  BRA `(.L_x_1436) ;  /* 0x0000000c000c7947 */ /* 0x000fea0003800000 */
.L_x_1441:
        /* <DEDUP_REMOVED lines=9> */
.L_x_1431:
        /* <DEDUP_REMOVED lines=14> */
.L_x_1445:
        /* <DEDUP_REMOVED lines=9> */
.L_x_1444:
        /* <DEDUP_REMOVED lines=27> */
.L_x_1447:
        /* <DEDUP_REMOVED lines=12> */
[----:B------:R-:W-:-:S04]  /*2b30*/  F2FP.F16.F32.PACK_AB R0, RZ, R0 ;  /* 0x00000000ff00723e */ /* 0x000fc800000000ff */
[----:B------:R-:W-:Y:S01]  /*2b40*/  PRMT R18, R0, 0x7610, R18 ;  /* 0x0000761000127816 */ /* 0x000fe20000000012 */
[----:B------:R-:W-:Y:S06]  /*2b50*/  BRA `(.L_x_1436) ;  /* 0x0000000400e47947 */ /* 0x000fec0003800000 */
.L_x_1446:
[----:B------:R-:W2:Y:S02]  /*2b60*/  LDG.E.U16 R0, desc[UR36][R4.64] ;  /* 0x0000002404007981 */ /* 0x000ea4000c1e1500 */
[----:B--2---:R-:W-:-:S05]  /*2b70*/  IMAD.U32 R0, R0, 0x10000, RZ ;  /* 0x0001000000007824 */ /* 0x004fca00078e00ff */
[----:B------:R-:W-:-:S04]  /*2b80*/  F2FP.F16.F32.PACK_AB R0, RZ, R0 ;  /* 0x00000000ff00723e */ /* 0x000fc800000000ff */
[----:B------:R-:W-:Y:S01]  /*2b90*/  PRMT R18, R0, 0x7610, R18 ;  /* 0x0000761000127816 */ /* 0x000fe20000000012 */
[----:B------:R-:W-:Y:S06]  /*2ba0*/  BRA `(.L_x_1436) ;  /* 0x0000000400d07947 */ /* 0x000fec0003800000 */
.L_x_1443:
        /* <DEDUP_REMOVED lines=13> */
.L_x_1450:
        /* <DEDUP_REMOVED lines=21> */
.L_x_1454:
[----:B------:R-:W-:Y:S05]  /*2dd0*/  BSYNC.RECONVERGENT B1 ;  /* 0x0000000000017941 */ /* 0x000fea0003800200 */
.L_x_1453:
[----:B------:R-:W-:Y:S01]  /*2de0*/  IMAD.SHL.U32 R0, R0, 0x100000, RZ ;  /* 0x0010000000007824 */ /* 0x000fe200078e00ff */
[----:B------:R-:W-:-:S04]  /*2df0*/  LEA R3, R3, 0x3b800000, 0x17 ;  /* 0x3b80000003037811 */ /* 0x000fc800078eb8ff */
[----:B------:R-:W-:-:S07]  /*2e00*/  LOP3.LUT R0, R3, R0, R7, 0xfe, !PT ;  /* 0x0000000003007212 */ /* 0x000fce00078efe07 */
.L_x_1452:
[----:B------:R-:W-:Y:S05]  /*2e10*/  BSYNC.RECONVERGENT B0 ;  /* 0x0000000000007941 */ /* 0x000fea0003800200 */
.L_x_1451:
[----:B------:R-:W-:-:S04]  /*2e20*/  F2FP.F16.F32.PACK_AB R0, RZ, R0 ;  /* 0x00000000ff00723e */ /* 0x000fc800000000ff */
[----:B------:R-:W-:Y:S01]  /*2e30*/  PRMT R18, R0, 0x7610, R18 ;  /* 0x0000761000127816 */ /* 0x000fe20000000012 */
[----:B------:R-:W-:Y:S06]  /*2e40*/  BRA `(.L_x_1436) ;  /* 0x0000000400287947 */ /* 0x000fec0003800000 */
.L_x_1449:
        /* <DEDUP_REMOVED lines=21> */
.L_x_1458:
[----:B------:R-:W-:Y:S05]  /*2fa0*/  BSYNC.RECONVERGENT B1 ;  /* 0x0000000000017941 */ /* 0x000fea0003800200 */
.L_x_1457:
[----:B------:R-:W-:Y:S01]  /*2fb0*/  IMAD.SHL.U32 R0, R0, 0x200000, RZ ;  /* 0x0020000000007824 */ /* 0x000fe200078e00ff */
[----:B------:R-:W-:-:S04]  /*2fc0*/  LEA R3, R3, 0x37800000, 0x17 ;  /* 0x3780000003037811 */ /* 0x000fc800078eb8ff */
[----:B------:R-:W-:-:S07]  /*2fd0*/  LOP3.LUT R0, R3, R0, R7, 0xfe, !PT ;  /* 0x0000000003007212 */ /* 0x000fce00078efe07 */
.L_x_1456:
[----:B------:R-:W-:Y:S05]  /*2fe0*/  BSYNC.RECONVERGENT B0 ;  /* 0x0000000000007941 */ /* 0x000fea0003800200 */
.L_x_1455:
[----:B------:R-:W-:-:S04]  /*2ff0*/  F2FP.F16.F32.PACK_AB R0, RZ, R0 ;  /* 0x00000000ff00723e */ /* 0x000fc800000000ff */
[----:B------:R-:W-:Y:S01]  /*3000*/  PRMT R18, R0, 0x7610, R18 ;  /* 0x0000761000127816 */ /* 0x000fe20000000012 */
[----:B------:R-:W-:Y:S06]  /*3010*/  BRA `(.L_x_1436) ;  /* 0x0000000000b47947 */ /* 0x000fec0003800000 */
.L_x_1448:
        /* <DEDUP_REMOVED lines=14> */
.L_x_1462:
[----:B------:R-:W-:Y:S05]  /*3100*/  BSYNC.RECONVERGENT B0 ;  /* 0x0000000000007941 */ /* 0x000fea0003800200 */
.L_x_1461:
[----:B------:R-:W-:-:S04]  /*3110*/  F2FP.F16.F32.PACK_AB R0, RZ, R0 ;  /* 0x00000000ff00723e */ /* 0x000fc800000000ff */
[----:B------:R-:W-:Y:S01]  /*3120*/  PRMT R18, R0, 0x7610, R18 ;  /* 0x0000761000127816 */ /* 0x000fe20000000012 */
[----:B------:R-:W-:Y:S06]  /*3130*/  BRA `(.L_x_1436) ;  /* 0x00000000006c7947 */ /* 0x000fec0003800000 */
.L_x_1435:
        /* <DEDUP_REMOVED lines=16> */
.L_x_1463:
[----:B------:R-:W-:Y:S01]  /*3240*/  PRMT R18, RZ, 0x7610, R18 ;  /* 0x00007610ff127816 */ /* 0x000fe20000000012 */
[----:B------:R-:W-:Y:S06]  /*3250*/  BRA `(.L_x_1436) ;  /* 0x0000000000247947 */ /* 0x000fec0003800000 */
.L_x_1460:
[----:B------:R-:W2:Y:S02]  /*3260*/  LDG.E.64 R4, desc[UR36][R4.64] ;  /* 0x0000002404047981 */ /* 0x000ea4000c1e1b00 */
[----:B--2---:R-:W0:Y:S02]  /*3270*/  I2F.U64 R0, R4 ;  /* 0x0000000400007312 */ /* 0x004e240000301000 */
[----:B0-----:R-:W-:-:S04]  /*3280*/  F2FP.F16.F32.PACK_AB R0, RZ, R0 ;  /* 0x00000000ff00723e */ /* 0x001fc800000000ff */
[----:B------:R-:W-:Y:S01]  /*3290*/  PRMT R18, R0, 0x7610, R18 ;  /* 0x0000761000127816 */ /* 0x000fe20000000012 */
[----:B------:R-:W-:Y:S06]  /*32a0*/  BRA `(.L_x_1436) ;  /* 0x0000000000107947 */ /* 0x000fec0003800000 */
.L_x_1459:
[----:B------:R-:W2:Y:S02]  /*32b0*/  LDG.E R4, desc[UR36][R4.64] ;  /* 0x0000002404047981 */ /* 0x000ea4000c1e1900 */
[----:B--2---:R-:W-:-:S04]  /*32c0*/  I2FP.F32.U32 R0, R4 ;  /* 0x0000000400007245 */ /* 0x004fc80000201000 */
[----:B------:R-:W-:-:S04]  /*32d0*/  F2FP.F16.F32.PACK_AB R0, RZ, R0 ;  /* 0x00000000ff00723e */ /* 0x000fc800000000ff */
[----:B------:R-:W-:-:S07]  /*32e0*/  PRMT R18, R0, 0x7610, R18 ;  /* 0x0000761000127816 */ /* 0x000fce0000000012 */
.L_x_1436:
        /* <DEDUP_REMOVED lines=21> */
.L_x_1467:
[----:B------:R-:W2:Y:S02]  /*3440*/  LDG.E.U8 R4, desc[UR36][R4.64] ;  /* 0x0000002404047981 */ /* 0x000ea4000c1e1100 */
[----:B--2---:R-:W-:-:S04]  /*3450*/  I2FP.F32.U32 R0, R4 ;  /* 0x0000000400007245 */ /* 0x004fc80000201000 */
[----:B------:R-:W-:-:S04]  /*3460*/  F2FP.F16.F32.PACK_AB R0, RZ, R0 ;  /* 0x00000000ff00723e */ /* 0x000fc800000000ff */
[----:B------:R-:W-:Y:S01]  /*3470*/  PRMT R22, R0, 0x7610, R22 ;  /* 0x0000761000167816 */ /* 0x000fe20000000016 */
[----:B------:R-:W-:Y:S06]  /*3480*/  BRA `(.L_x_1469) ;  /* 0x0000000c00b87947 */ /* 0x000fec0003800000 */
.L_x_1466:
        /* <DEDUP_REMOVED lines=11> */
.L_x_1471:
[----:B------:R-:W2:Y:S02]  /*3540*/  LDG.E R4, desc[UR36][R4.64] ;  /* 0x0000002404047981 */ /* 0x000ea4000c1e1900 */
[----:B--2---:R-:W-:-:S04]  /*3550*/  I2FP.F32.S32 R0, R4 ;  /* 0x0000000400007245 */ /* 0x004fc80000201400 */
[----:B------:R-:W-:-:S04]  /*3560*/  F2FP.F16.F32.PACK_AB R0, RZ, R0 ;  /* 0x00000000ff00723e */ /* 0x000fc800000000ff */
[----:B------:R-:W-:Y:S01]  /*3570*/  PRMT R22, R0, 0x7610, R22 ;  /* 0x0000761000167816 */ /* 0x000fe20000000016 */
[----:B------:R-:W-:Y:S06]  /*3580*/  BRA `(.L_x_1469) ;  /* 0x0000000c00787947 */ /* 0x000fec0003800000 */
.L_x_1470:
[----:B------:R-:W2:Y:S02]  /*3590*/  LDG.E.U16 R4, desc[UR36][R4.64] ;  /* 0x0000002404047981 */ /* 0x000ea4000c1e1500 */
[----:B--2---:R-:W0:Y:S02]  /*35a0*/  I2F.S16 R0, R4 ;  /* 0x0000000400007306 */ /* 0x004e240000101400 */
[----:B0-----:R-:W-:-:S04]  /*35b0*/  F2FP.F16.F32.PACK_AB R0, RZ, R0 ;  /* 0x00000000ff00723e */ /* 0x001fc800000000ff */
[----:B------:R-:W-:Y:S01]  /*35c0*/  PRMT R22, R0, 0x7610, R22 ;  /* 0x0000761000167816 */ /* 0x000fe20000000016 */
[----:B------:R-:W-:Y:S06]  /*35d0*/  BRA `(.L_x_1469) ;  /* 0x0000000c00647947 */ /* 0x000fec0003800000 */
.L_x_1465:
        /* <DEDUP_REMOVED lines=9> */
.L_x_1473:
[----:B------:R1:W5:Y:S01]  /*3670*/  LDG.E.U16 R22, desc[UR36][R4.64] ;  /* 0x0000002404167981 */ /* 0x000362000c1e1500 */
[----:B------:R-:W-:Y:S05]  /*3680*/  BRA `(.L_x_1469) ;  /* 0x0000000c00387947 */ /* 0x000fea0003800000 */
.L_x_1472:
        /* <DEDUP_REMOVED lines=9> */
.L_x_1475:
[----:B------:R0:W5:Y:S01]  /*3720*/  LDG.E.U16 R22, desc[UR36][R4.64] ;  /* 0x0000002404167981 */ /* 0x000162000c1e1500 */
[----:B------:R-:W-:Y:S05]  /*3730*/  BRA `(.L_x_1469) ;  /* 0x0000000c000c7947 */ /* 0x000fea0003800000 */
.L_x_1474:
        /* <DEDUP_REMOVED lines=9> */
.L_x_1464:
        /* <DEDUP_REMOVED lines=14> */
.L_x_1478:
        /* <DEDUP_REMOVED lines=9> */
.L_x_1477:
        /* <DEDUP_REMOVED lines=27> */
.L_x_1480:
        /* <DEDUP_REMOVED lines=15> */
.L_x_1479:
[----:B------:R-:W2:Y:S02]  /*3be0*/  LDG.E.U16 R0, desc[UR36][R4.64] ;  /* 0x0000002404007981 */ /* 0x000ea4000c1e1500 */
[----:B--2---:R-:W-:-:S05]  /*3bf0*/  IMAD.U32 R0, R0, 0x10000, RZ ;  /* 0x0001000000007824 */ /* 0x004fca00078e00ff */
[----:B------:R-:W-:-:S04]  /*3c00*/  F2FP.F16.F32.PACK_AB R0, RZ, R0 ;  /* 0x00000000ff00723e */ /* 0x000fc800000000ff */
[----:B------:R-:W-:Y:S01]  /*3c10*/  PRMT R22, R0, 0x7610, R22 ;  /* 0x0000761000167816 */ /* 0x000fe20000000016 */
[----:B------:R-:W-:Y:S06]  /*3c20*/  BRA `(.L_x_1469) ;  /* 0x0000000400d07947 */ /* 0x000fec0003800000 */
.L_x_1476:
        /* <DEDUP_REMOVED lines=13> */
.L_x_1483:
        /* <DEDUP_REMOVED lines=21> */
.L_x_1487:
[----:B------:R-:W-:Y:S05]  /*3e50*/  BSYNC.RECONVERGENT B1 ;  /* 0x0000000000017941 */ /* 0x000fea0003800200 */
.L_x_1486:
[----:B------:R-:W-:Y:S01]  /*3e60*/  IMAD.SHL.U32 R0, R0, 0x100000, RZ ;  /* 0x0010000000007824 */ /* 0x000fe200078e00ff */
[----:B------:R-:W-:-:S04]  /*3e70*/  LEA R3, R3, 0x3b800000, 0x17 ;  /* 0x3b80000003037811 */ /* 0x000fc800078eb8ff */
[----:B------:R-:W-:-:S07]  /*3e80*/  LOP3.LUT R0, R3, R0, R7, 0xfe, !PT ;  /* 0x0000000003007212 */ /* 0x000fce00078efe07 */
.L_x_1485:
[----:B------:R-:W-:Y:S05]  /*3e90*/  BSYNC.RECONVERGENT B0 ;  /* 0x0000000000007941 */ /* 0x000fea0003800200 */
.L_x_1484:
[----:B------:R-:W-:-:S04]  /*3ea0*/  F2FP.F16.F32.PACK_AB R0, RZ, R0 ;  /* 0x00000000ff00723e */ /* 0x000fc800000000ff */
[----:B------:R-:W-:Y:S01]  /*3eb0*/  PRMT R22, R0, 0x7610, R22 ;  /* 0x0000761000167816 */ /* 0x000fe20000000016 */
[----:B------:R-:W-:Y:S06]  /*3ec0*/  BRA `(.L_x_1469) ;  /* 0x0000000400287947 */ /* 0x000fec0003800000 */
.L_x_1482:
        /* <DEDUP_REMOVED lines=21> */
.L_x_1491:
[----:B------:R-:W-:Y:S05]  /*4020*/  BSYNC.RECONVERGENT B1 ;  /* 0x0000000000017941 */ /* 0x000fea0003800200 */
.L_x_1490:
[----:B------:R-:W-:Y:S01]  /*4030*/  IMAD.SHL.U32 R0, R0, 0x200000, RZ ;  /* 0x0020000000007824 */ /* 0x000fe200078e00ff */
[----:B------:R-:W-:-:S04]  /*4040*/  LEA R3, R3, 0x37800000, 0x17 ;  /* 0x3780000003037811 */ /* 0x000fc800078eb8ff */
[----:B------:R-:W-:-:S07]  /*4050*/  LOP3.LUT R0, R3, R0, R7, 0xfe, !PT ;  /* 0x0000000003007212 */ /* 0x000fce00078efe07 */
.L_x_1489:
[----:B------:R-:W-:Y:S05]  /*4060*/  BSYNC.RECONVERGENT B0 ;  /* 0x0000000000007941 */ /* 0x000fea0003800200 */
.L_x_1488:
[----:B------:R-:W-:-:S04]  /*4070*/  F2FP.F16.F32.PACK_AB R0, RZ, R0 ;  /* 0x00000000ff00723e */ /* 0x000fc800000000ff */
[----:B------:R-:W-:Y:S01]  /*4080*/  PRMT R22, R0, 0x7610, R22 ;  /* 0x0000761000167816 */ /* 0x000fe20000000016 */
[----:B------:R-:W-:Y:S06]  /*4090*/  BRA `(.L_x_1469) ;  /* 0x0000000000b47947 */ /* 0x000fec0003800000 */
.L_x_1481:
        /* <DEDUP_REMOVED lines=14> */
.L_x_1495:
[----:B------:R-:W-:Y:S05]  /*4180*/  BSYNC.RECONVERGENT B0 ;  /* 0x0000000000007941 */ /* 0x000fea0003800200 */
.L_x_1494:
[----:B------:R-:W-:-:S04]  /*4190*/  F2FP.F16.F32.PACK_AB R0, RZ, R0 ;  /* 0x00000000ff00723e */ /* 0x000fc800000000ff */
[----:B------:R-:W-:Y:S01]  /*41a0*/  PRMT R22, R0, 0x7610, R22 ;  /* 0x0000761000167816 */ /* 0x000fe20000000016 */
[----:B------:R-:W-:Y:S06]  /*41b0*/  BRA `(.L_x_1469) ;  /* 0x00000000006c7947 */ /* 0x000fec0003800000 */
.L_x_1468:
        /* <DEDUP_REMOVED lines=16> */
.L_x_1496:
[----:B------:R-:W-:Y:S01]  /*42c0*/  PRMT R22, RZ, 0x7610, R22 ;  /* 0x00007610ff167816 */ /* 0x000fe20000000016 */
[----:B------:R-:W-:Y:S06]  /*42d0*/  BRA `(.L_x_1469) ;  /* 0x0000000000247947 */ /* 0x000fec0003800000 */
.L_x_1493:
[----:B------:R-:W2:Y:S02]  /*42e0*/  LDG.E.64 R4, desc[UR36][R4.64] ;  /* 0x0000002404047981 */ /* 0x000ea4000c1e1b00 */
[----:B--2---:R-:W0:Y:S02]  /*42f0*/  I2F.U64 R0, R4 ;  /* 0x0000000400007312 */ /* 0x004e240000301000 */
[----:B0-----:R-:W-:-:S04]  /*4300*/  F2FP.F16.F32.PACK_AB R0, RZ, R0 ;  /* 0x00000000ff00723e */ /* 0x001fc800000000ff */
[----:B------:R-:W-:Y:S01]  /*4310*/  PRMT R22, R0, 0x7610, R22 ;  /* 0x0000761000167816 */ /* 0x000fe20000000016 */
[----:B------:R-:W-:Y:S06]  /*4320*/  BRA `(.L_x_1469) ;  /* 0x0000000000107947 */ /* 0x000fec0003800000 */
.L_x_1492:
[----:B------:R-:W2:Y:S02]  /*4330*/  LDG.E R4, desc[UR36][R4.64] ;  /* 0x0000002404047981 */ /* 0x000ea4000c1e1900 */
[----:B--2---:R-:W-:-:S04]  /*4340*/  I2FP.F32.U32 R0, R4 ;  /* 0x0000000400007245 */ /* 0x004fc80000201000 */
[----:B------:R-:W-:-:S04]  /*4350*/  F2FP.F16.F32.PACK_AB R0, RZ, R0 ;  /* 0x00000000ff00723e */ /* 0x000fc800000000ff */
[----:B------:R-:W-:-:S07]  /*4360*/  PRMT R22, R0, 0x7610, R22 ;  /* 0x0000761000167816 */ /* 0x000fce0000000016 */
.L_x_1469:
[----:B------:R-:W-:-:S07]  /*4370*/  VIADD R27, R27, 0x80 ;  /* 0x000000801b1b7836 */ /* 0x000fce0000000000 */
.L_x_1430:
[----:B------:R-:W-:Y:S05]  /*4380*/  BSYNC.RECONVERGENT B6 ;  /* 0x0000000000067941 */ /* 0x000fea0003800200 */
.L_x_1429:
        /* <DEDUP_REMOVED lines=27> */
.L_x_1502:
[----:B------:R-:W2:Y:S02]  /*4540*/  LDG.E.U8 R4, desc[UR36][R4.64] ;  /* 0x0000002404047981 */ /* 0x000ea4000c1e1100 */
[----:B--2---:R-:W-:-:S04]  /*4550*/  I2FP.F32.U32 R0, R4 ;  /* 0x0000000400007245 */ /* 0x004fc80000201000 */
[----:B------:R-:W-:-:S04]  /*4560*/  F2FP.F16.F32.PACK_AB R0, RZ, R0 ;  /* 0x00000000ff00723e */ /* 0x000fc800000000ff */
[----:B------:R-:W-:Y:S01]  /*4570*/  PRMT R23, R0, 0x7610, R23 ;  /* 0x0000761000177816 */ /* 0x000fe20000000017 */
[----:B------:R-:W-:Y:S06]  /*4580*/  BRA `(.L_x_1504) ;  /* 0x0000000c00b87947 */ /* 0x000fec0003800000 */
.L_x_1501:
        /* <DEDUP_REMOVED lines=11> */
.L_x_1506:
[----:B------:R-:W2:Y:S02]  /*4640*/  LDG.E R4, desc[UR36][R4.64] ;  /* 0x0000002404047981 */ /* 0x000ea4000c1e1900 */
[----:B--2---:R-:W-:-:S04]  /*4650*/  I2FP.F32.S32 R0, R4 ;  /* 0x0000000400007245 */ /* 0x004fc80000201400 */
[----:B------:R-:W-:-:S04]  /*4660*/  F2FP.F16.F32.PACK_AB R0, RZ, R0 ;  /* 0x00000000ff00723e */ /* 0x000fc800000000ff */
[----:B------:R-:W-:Y:S01]  /*4670*/  PRMT R23, R0, 0x7610, R23 ;  /* 0x0000761000177816 */ /* 0x000fe20000000017 */
[----:B------:R-:W-:Y:S06]  /*4680*/  BRA `(.L_x_1504) ;  /* 0x0000000c00787947 */ /* 0x000fec0003800000 */
.L_x_1505:
[----:B------:R-:W2:Y:S02]  /*4690*/  LDG.E.U16 R4, desc[UR36][R4.64] ;  /* 0x0000002404047981 */ /* 0x000ea4000c1e1500 */
[----:B--2---:R-:W0:Y:S02]  /*46a0*/  I2F.S16 R0, R4 ;  /* 0x0000000400007306 */ /* 0x004e240000101400 */
[----:B0-----:R-:W-:-:S04]  /*46b0*/  F2FP.F16.F32.PACK_AB R0, RZ, R0 ;  /* 0x00000000ff00723e */ /* 0x001fc800000000ff */
[----:B------:R-:W-:Y:S01]  /*46c0*/  PRMT R23, R0, 0x7610, R23 ;  /* 0x0000761000177816 */ /* 0x000fe20000000017 */
[----:B------:R-:W-:Y:S06]  /*46d0*/  BRA `(.L_x_1504) ;  /* 0x0000000c00647947 */ /* 0x000fec0003800000 */
.L_x_1500:
        /* <DEDUP_REMOVED lines=9> */
.L_x_1508:
[----:B------:R1:W5:Y:S01]  /*4770*/  LDG.E.U16 R23, desc[UR36][R4.64] ;  /* 0x0000002404177981 */ /* 0x000362000c1e1500 */
[----:B------:R-:W-:Y:S05]  /*4780*/  BRA `(.L_x_1504) ;  /* 0x0000000c00387947 */ /* 0x000fea0003800000 */
.L_x_1507:
        /* <DEDUP_REMOVED lines=9> */
.L_x_1510:
[----:B------:R0:W5:Y:S01]  /*4820*/  LDG.E.U16 R23, desc[UR36][R4.64] ;  /* 0x0000002404177981 */ /* 0x000162000c1e1500 */
[----:B------:R-:W-:Y:S05]  /*4830*/  BRA `(.L_x_1504) ;  /* 0x0000000c000c7947 */ /* 0x000fea0003800000 */
.L_x_1509:
        /* <DEDUP_REMOVED lines=9> */
.L_x_1499:
        /* <DEDUP_REMOVED lines=14> */
.L_x_1513:
        /* <DEDUP_REMOVED lines=9> */
.L_x_1512:
        /* <DEDUP_REMOVED lines=27> */
.L_x_1515:
        /* <DEDUP_REMOVED lines=15> */
.L_x_1514:
[----:B------:R-:W2:Y:S02]  /*4ce0*/  LDG.E.U16 R0, desc[UR36][R4.64] ;  /* 0x0000002404007981 */ /* 0x000ea4000c1e1500 */
[----:B--2---:R-:W-:-:S05]  /*4cf0*/  IMAD.U32 R0, R0, 0x10000, RZ ;  /* 0x0001000000007824 */ /* 0x004fca00078e00ff */
[----:B------:R-:W-:-:S04]  /*4d00*/  F2FP.F16.F32.PACK_AB R0, RZ, R0 ;  /* 0x00000000ff00723e */ /* 0x000fc800000000ff */
[----:B------:R-:W-:Y:S01]  /*4d10*/  PRMT R23, R0, 0x7610, R23 ;  /* 0x0000761000177816 */ /* 0x000fe20000000017 */
[----:B------:R-:W-:Y:S06]  /*4d20*/  BRA `(.L_x_1504) ;  /* 0x0000000400d07947 */ /* 0x000fec0003800000 */
.L_x_1511:
        /* <DEDUP_REMOVED lines=13> */
.L_x_1518:
        /* <DEDUP_REMOVED lines=21> */
.L_x_1522:
[----:B------:R-:W-:Y:S05]  /*4f50*/  BSYNC.RECONVERGENT B1 ;  /* 0x0000000000017941 */ /* 0x000fea0003800200 */
.L_x_1521:
[----:B------:R-:W-:Y:S01]  /*4f60*/  IMAD.SHL.U32 R0, R0, 0x100000, RZ ;  /* 0x0010000000007824 */ /* 0x000fe200078e00ff */
[----:B------:R-:W-:-:S04]  /*4f70*/  LEA R3, R3, 0x3b800000, 0x17 ;  /* 0x3b80000003037811 */ /* 0x000fc800078eb8ff */
[----:B------:R-:W-:-:S07]  /*4f80*/  LOP3.LUT R0, R3, R0, R7, 0xfe, !PT ;  /* 0x0000000003007212 */ /* 0x000fce00078efe07 */
.L_x_1520:
[----:B------:R-:W-:Y:S05]  /*4f90*/  BSYNC.RECONVERGENT B0 ;  /* 0x0000000000007941 */ /* 0x000fea0003800200 */
.L_x_1519:
[----:B------:R-:W-:-:S04]  /*4fa0*/  F2FP.F16.F32.PACK_AB R0, RZ, R0 ;  /* 0x00000000ff00723e */ /* 0x000fc800000000ff */
[----:B------:R-:W-:Y:S01]  /*4fb0*/  PRMT R23, R0, 0x7610, R23 ;  /* 0x0000761000177816 */ /* 0x000fe20000000017 */
[----:B------:R-:W-:Y:S06]  /*4fc0*/  BRA `(.L_x_1504) ;  /* 0x0000000400287947 */ /* 0x000fec0003800000 */
.L_x_1517:
        /* <DEDUP_REMOVED lines=21> */
.L_x_1526:
[----:B------:R-:W-:Y:S05]  /*5120*/  BSYNC.RECONVERGENT B1 ;  /* 0x0000000000017941 */ /* 0x000fea0003800200 */
.L_x_1525:
[----:B------:R-:W-:Y:S01]  /*5130*/  IMAD.SHL.U32 R0, R0, 0x200000, RZ ;  /* 0x0020000000007824 */ /* 0x000fe200078e00ff */
[----:B------:R-:W-:-:S04]  /*5140*/  LEA R3, R3, 0x37800000, 0x17 ;  /* 0x3780000003037811 */ /* 0x000fc800078eb8ff */
[----:B------:R-:W-:-:S07]  /*5150*/  LOP3.LUT R0, R3, R0, R7, 0xfe, !PT ;  /* 0x0000000003007212 */ /* 0x000fce00078efe07 */
.L_x_1524:
[----:B------:R-:W-:Y:S05]  /*5160*/  BSYNC.RECONVERGENT B0 ;  /* 0x0000000000007941 */ /* 0x000fea0003800200 */
.L_x_1523:
[----:B------:R-:W-:-:S04]  /*5170*/  F2FP.F16.F32.PACK_AB R0, RZ, R0 ;  /* 0x00000000ff00723e */ /* 0x000fc800000000ff */
[----:B------:R-:W-:Y:S01]  /*5180*/  PRMT R23, R0, 0x7610, R23 ;  /* 0x0000761000177816 */ /* 0x000fe20000000017 */
[----:B------:R-:W-:Y:S06]  /*5190*/  BRA `(.L_x_1504) ;  /* 0x0000000000b47947 */ /* 0x000fec0003800000 */
.L_x_1516:
        /* <DEDUP_REMOVED lines=14> */
.L_x_1530:
[----:B------:R-:W-:Y:S05]  /*5280*/  BSYNC.RECONVERGENT B0 ;  /* 0x0000000000007941 */ /* 0x000fea0003800200 */
.L_x_1529:
[----:B------:R-:W-:-:S04]  /*5290*/  F2FP.F16.F32.PACK_AB R0, RZ, R0 ;  /* 0x00000000ff00723e */ /* 0x000fc800000000ff */
[----:B------:R-:W-:Y:S01]  /*52a0*/  PRMT R23, R0, 0x7610, R23 ;  /* 0x0000761000177816 */ /* 0x000fe20000000017 */
[----:B------:R-:W-:Y:S06]  /*52b0*/  BRA `(.L_x_1504) ;  /* 0x00000000006c7947 */ /* 0x000fec0003800000 */
.L_x_1503:
        /* <DEDUP_REMOVED lines=16> */
.L_x_1531:
[----:B------:R-:W-:Y:S01]  /*53c0*/  PRMT R23, RZ, 0x7610, R23 ;  /* 0x00007610ff177816 */ /* 0x000fe20000000017 */
[----:B------:R-:W-:Y:S06]  /*53d0*/  BRA `(.L_x_1504) ;  /* 0x0000000000247947 */ /* 0x000fec0003800000 */
.L_x_1528:
[----:B------:R-:W2:Y:S02]  /*53e0*/  LDG.E.64 R4, desc[UR36][R4.64] ;  /* 0x0000002404047981 */ /* 0x000ea4000c1e1b00 */
[----:B--2---:R-:W0:Y:S02]  /*53f0*/  I2F.U64 R0, R4 ;  /* 0x0000000400007312 */ /* 0x004e240000301000 */
[----:B0-----:R-:W-:-:S04]  /*5400*/  F2FP.F16.F32.PACK_AB R0, RZ, R0 ;  /* 0x00000000ff00723e */ /* 0x001fc800000000ff */
[----:B------:R-:W-:Y:S01]  /*5410*/  PRMT R23, R0, 0x7610, R23 ;  /* 0x0000761000177816 */ /* 0x000fe20000000017 */
[----:B------:R-:W-:Y:S06]  /*5420*/  BRA `(.L_x_1504) ;  /* 0x0000000000107947 */ /* 0x000fec0003800000 */
.L_x_1527:
[----:B------:R-:W2:Y:S02]  /*5430*/  LDG.E R4, desc[UR36][R4.64] ;  /* 0x0000002404047981 */ /* 0x000ea4000c1e1900 */
[----:B--2---:R-:W-:-:S04]  /*5440*/  I2FP.F32.U32 R0, R4 ;  /* 0x0000000400007245 */ /* 0x004fc80000201000 */
[----:B------:R-:W-:-:S04]  /*5450*/  F2FP.F16.F32.PACK_AB R0, RZ, R0 ;  /* 0x00000000ff00723e */ /* 0x000fc800000000ff */
[----:B------:R-:W-:-:S07]  /*5460*/  PRMT R23, R0, 0x7610, R23 ;  /* 0x0000761000177816 */ /* 0x000fce0000000017 */
.L_x_1504:
[----:B------:R-:W2:Y:S01]  /*5470*/  LDCU.U8 UR6, c[0x0][0x3a5] ;  /* 0x000074a0ff0677ac */ /* 0x000ea20008000000 */
[----:B01----:R-:W0:Y:S01]  /*5480*/  LDC.64 R4, c[0x0][0x398] ;  /* 0x0000e600ff047b82 */ /* 0x003e220000000a00 */
[----:B------:R-:W1:Y:S01]  /*5490*/  LDCU UR5, c[0x0][0x3ac] ;  /* 0x00007580ff0577ac */ /* 0x000e620008000800 */
[----:B--2---:R-:W-:-:S04]  /*54a0*/  UPRMT UR4, UR6, 0x9910, URZ ;  /* 0x0000991006047896 */ /* 0x004fc800080000ff */
        /* <DEDUP_REMOVED lines=18> */
.L_x_1535:
[----:B------:R-:W2:Y:S02]  /*55d0*/  LDG.E.U8 R4, desc[UR36][R4.64] ;  /* 0x0000002404047981 */ /* 0x000ea4000c1e1100 */
[----:B--2---:R-:W-:-:S04]  /*55e0*/  I2FP.F32.U32 R0, R4 ;  /* 0x0000000400007245 */ /* 0x004fc80000201000 */
[----:B------:R-:W-:-:S04]  /*55f0*/  F2FP.F16.F32.PACK_AB R0, RZ, R0 ;  /* 0x00000000ff00723e */ /* 0x000fc800000000ff */
[----:B------:R-:W-:Y:S01]  /*5600*/  PRMT R24, R0, 0x7610, R24 ;  /* 0x0000761000187816 */ /* 0x000fe20000000018 */
[----:B------:R-:W-:Y:S06]  /*5610*/  BRA `(.L_x_1537) ;  /* 0x0000000c00b87947 */ /* 0x000fec0003800000 */
.L_x_1534:
        /* <DEDUP_REMOVED lines=11> */
.L_x_1539:
[----:B------:R-:W2:Y:S02]  /*56d0*/  LDG.E R4, desc[UR36][R4.64] ;  /* 0x0000002404047981 */ /* 0x000ea4000c1e1900 */
[----:B--2---:R-:W-:-:S04]  /*56e0*/  I2FP.F32.S32 R0, R4 ;  /* 0x0000000400007245 */ /* 0x004fc80000201400 */
[----:B------:R-:W-:-:S04]  /*56f0*/  F2FP.F16.F32.PACK_AB R0, RZ, R0 ;  /* 0x00000000ff00723e */ /* 0x000fc800000000ff */
[----:B------:R-:W-:Y:S01]  /*5700*/  PRMT R24, R0, 0x7610, R24 ;  /* 0x0000761000187816 */ /* 0x000fe20000000018 */
[----:B------:R-:W-:Y:S06]  /*5710*/  BRA `(.L_x_1537) ;  /* 0x0000000c00787947 */ /* 0x000fec0003800000 */
.L_x_1538:
[----:B------:R-:W2:Y:S02]  /*5720*/  LDG.E.U16 R4, desc[UR36][R4.64] ;  /* 0x0000002404047981 */ /* 0x000ea4000c1e1500 */
[----:B--2---:R-:W0:Y:S02]  /*5730*/  I2F.S16 R0, R4 ;  /* 0x0000000400007306 */ /* 0x004e240000101400 */
[----:B0-----:R-:W-:-:S04]  /*5740*/  F2FP.F16.F32.PACK_AB R0, RZ, R0 ;  /* 0x00000000ff00723e */ /* 0x001fc800000000ff */
[----:B------:R-:W-:Y:S01]  /*5750*/  PRMT R24, R0, 0x7610, R24 ;  /* 0x0000761000187816 */ /* 0x000fe20000000018 */
[----:B------:R-:W-:Y:S06]  /*5760*/  BRA `(.L_x_1537) ;  /* 0x0000000c00647947 */ /* 0x000fec0003800000 */
.L_x_1533:
        /* <DEDUP_REMOVED lines=9> */
.L_x_1541:
[----:B------:R1:W5:Y:S01]  /*5800*/  LDG.E.U16 R24, desc[UR36][R4.64] ;  /* 0x0000002404187981 */ /* 0x000362000c1e1500 */
[----:B------:R-:W-:Y:S05]  /*5810*/  BRA `(.L_x_1537) ;  /* 0x0000000c00387947 */ /* 0x000fea0003800000 */
.L_x_1540:
        /* <DEDUP_REMOVED lines=9> */
.L_x_1543:
[----:B------:R0:W5:Y:S01]  /*58b0*/  LDG.E.U16 R24, desc[UR36][R4.64] ;  /* 0x0000002404187981 */ /* 0x000162000c1e1500 */
[----:B------:R-:W-:Y:S05]  /*58c0*/  BRA `(.L_x_1537) ;  /* 0x0000000c000c7947 */ /* 0x000fea0003800000 */
.L_x_1542:
        /* <DEDUP_REMOVED lines=9> */
.L_x_1532:
        /* <DEDUP_REMOVED lines=14> */
.L_x_1546:
        /* <DEDUP_REMOVED lines=9> */
.L_x_1545:
        /* <DEDUP_REMOVED lines=27> */
.L_x_1548:
        /* <DEDUP_REMOVED lines=15> */
.L_x_1547:
[----:B------:R-:W2:Y:S02]  /*5d70*/  LDG.E.U16 R0, desc[UR36][R4.64] ;  /* 0x0000002404007981 */ /* 0x000ea4000c1e1500 */
[----:B--2---:R-:W-:-:S05]  /*5d80*/  IMAD.U32 R0, R0, 0x10000, RZ ;  /* 0x0001000000007824 */ /* 0x004fca00078e00ff */
[----:B------:R-:W-:-:S04]  /*5d90*/  F2FP.F16.F32.PACK_AB R0, RZ, R0 ;  /* 0x00000000ff00723e */ /* 0x000fc800000000ff */
[----:B------:R-:W-:Y:S01]  /*5da0*/  PRMT R24, R0, 0x7610, R24 ;  /* 0x0000761000187816 */ /* 0x000fe20000000018 */
[----:B------:R-:W-:Y:S06]  /*5db0*/  BRA `(.L_x_1537) ;  /* 0x0000000400d07947 */ /* 0x000fec0003800000 */
.L_x_1544:
        /* <DEDUP_REMOVED lines=13> */
.L_x_1551:
        /* <DEDUP_REMOVED lines=21> */
.L_x_1555:
[----:B------:R-:W-:Y:S05]  /*5fe0*/  BSYNC.RECONVERGENT B1 ;  /* 0x0000000000017941 */ /* 0x000fea0003800200 */
.L_x_1554:
[----:B------:R-:W-:Y:S01]  /*5ff0*/  IMAD.SHL.U32 R0, R0, 0x100000, RZ ;  /* 0x0010000000007824 */ /* 0x000fe200078e00ff */
[----:B------:R-:W-:-:S04]  /*6000*/  LEA R3, R3, 0x3b800000, 0x17 ;  /* 0x3b80000003037811 */ /* 0x000fc800078eb8ff */
[----:B------:R-:W-:-:S07]  /*6010*/  LOP3.LUT R0, R3, R0, R7, 0xfe, !PT ;  /* 0x0000000003007212 */ /* 0x000fce00078efe07 */
.L_x_1553:
[----:B------:R-:W-:Y:S05]  /*6020*/  BSYNC.RECONVERGENT B0 ;  /* 0x0000000000007941 */ /* 0x000fea0003800200 */
.L_x_1552:
[----:B------:R-:W-:-:S04]  /*6030*/  F2FP.F16.F32.PACK_AB R0, RZ, R0 ;  /* 0x00000000ff00723e */ /* 0x000fc800000000ff */
[----:B------:R-:W-:Y:S01]  /*6040*/  PRMT R24, R0, 0x7610, R24 ;  /* 0x0000761000187816 */ /* 0x000fe20000000018 */
[----:B------:R-:W-:Y:S06]  /*6050*/  BRA `(.L_x_1537) ;  /* 0x0000000400287947 */ /* 0x000fec0003800000 */
.L_x_1550:
        /* <DEDUP_REMOVED lines=21> */
.L_x_1559:
[----:B------:R-:W-:Y:S05]  /*61b0*/  BSYNC.RECONVERGENT B1 ;  /* 0x0000000000017941 */ /* 0x000fea0003800200 */
.L_x_1558:
[----:B------:R-:W-:Y:S01]  /*61c0*/  IMAD.SHL.U32 R0, R0, 0x200000, RZ ;  /* 0x0020000000007824 */ /* 0x000fe200078e00ff */
[----:B------:R-:W-:-:S04]  /*61d0*/  LEA R3, R3, 0x37800000, 0x17 ;  /* 0x3780000003037811 */ /* 0x000fc800078eb8ff */
[----:B------:R-:W-:-:S07]  /*61e0*/  LOP3.LUT R0, R3, R0, R7, 0xfe, !PT ;  /* 0x0000000003007212 */ /* 0x000fce00078efe07 */
.L_x_1557:
[----:B------:R-:W-:Y:S05]  /*61f0*/  BSYNC.RECONVERGENT B0 ;  /* 0x0000000000007941 */ /* 0x000fea0003800200 */
.L_x_1556:
[----:B------:R-:W-:-:S04]  /*6200*/  F2FP.F16.F32.PACK_AB R0, RZ, R0 ;  /* 0x00000000ff00723e */ /* 0x000fc800000000ff */
[----:B------:R-:W-:Y:S01]  /*6210*/  PRMT R24, R0, 0x7610, R24 ;  /* 0x0000761000187816 */ /* 0x000fe20000000018 */
[----:B------:R-:W-:Y:S06]  /*6220*/  BRA `(.L_x_1537) ;  /* 0x0000000000b47947 */ /* 0x000fec0003800000 */
.L_x_1549:
        /* <DEDUP_REMOVED lines=14> */
.L_x_1563:
[----:B------:R-:W-:Y:S05]  /*6310*/  BSYNC.RECONVERGENT B0 ;  /* 0x0000000000007941 */ /* 0x000fea0003800200 */
.L_x_1562:
[----:B------:R-:W-:-:S04]  /*6320*/  F2FP.F16.F32.PACK_AB R0, RZ, R0 ;  /* 0x00000000ff00723e */ /* 0x000fc800000000ff */
[----:B------:R-:W-:Y:S01]  /*6330*/  PRMT R24, R0, 0x7610, R24 ;  /* 0x0000761000187816 */ /* 0x000fe20000000018 */
[----:B------:R-:W-:Y:S06]  /*6340*/  BRA `(.L_x_1537) ;  /* 0x00000000006c7947 */ /* 0x000fec0003800000 */
.L_x_1536:
        /* <DEDUP_REMOVED lines=16> */
.L_x_1564:
[----:B------:R-:W-:Y:S01]  /*6450*/  PRMT R24, RZ, 0x7610, R24 ;  /* 0x00007610ff187816 */ /* 0x000fe20000000018 */
[----:B------:R-:W-:Y:S06]  /*6460*/  BRA `(.L_x_1537) ;  /* 0x0000000000247947 */ /* 0x000fec0003800000 */
.L_x_1561:
[----:B------:R-:W2:Y:S02]  /*6470*/  LDG.E.64 R4, desc[UR36][R4.64] ;  /* 0x0000002404047981 */ /* 0x000ea4000c1e1b00 */
[----:B--2---:R-:W0:Y:S02]  /*6480*/  I2F.U64 R0, R4 ;  /* 0x0000000400007312 */ /* 0x004e240000301000 */
[----:B0-----:R-:W-:-:S04]  /*6490*/  F2FP.F16.F32.PACK_AB R0, RZ, R0 ;  /* 0x00000000ff00723e */ /* 0x001fc800000000ff */
[----:B------:R-:W-:Y:S01]  /*64a0*/  PRMT R24, R0, 0x7610, R24 ;  /* 0x0000761000187816 */ /* 0x000fe20000000018 */
[----:B------:R-:W-:Y:S06]  /*64b0*/  BRA `(.L_x_1537) ;  /* 0x0000000000107947 */ /* 0x000fec0003800000 */
.L_x_1560:
[----:B------:R-:W2:Y:S02]  /*64c0*/  LDG.E R4, desc[UR36][R4.64] ;  /* 0x0000002404047981 */ /* 0x000ea4000c1e1900 */
[----:B--2---:R-:W-:-:S04]  /*64d0*/  I2FP.F32.U32 R0, R4 ;  /* 0x0000000400007245 */ /* 0x004fc80000201000 */
[----:B------:R-:W-:-:S04]  /*64e0*/  F2FP.F16.F32.PACK_AB R0, RZ, R0 ;  /* 0x00000000ff00723e */ /* 0x000fc800000000ff */
[----:B------:R-:W-:-:S07]  /*64f0*/  PRMT R24, R0, 0x7610, R24 ;  /* 0x0000761000187816 */ /* 0x000fce0000000018 */
.L_x_1537:
[----:B------:R-:W-:-:S07]  /*6500*/  VIADD R27, R27, 0x80 ;  /* 0x000000801b1b7836 */ /* 0x000fce0000000000 */
.L_x_1498:
[----:B------:R-:W-:Y:S05]  /*6510*/  BSYNC.RECONVERGENT B6 ;  /* 0x0000000000067941 */ /* 0x000fea0003800200 */
.L_x_1497:
        /* <DEDUP_REMOVED lines=27> */
.L_x_1570:
[----:B------:R-:W2:Y:S02]  /*66d0*/  LDG.E.U8 R4, desc[UR36][R4.64] ;  /* 0x0000002404047981 */ /* 0x000ea4000c1e1100 */
[----:B--2---:R-:W-:-:S04]  /*66e0*/  I2FP.F32.U32 R0, R4 ;  /* 0x0000000400007245 */ /* 0x004fc80000201000 */
[----:B------:R-:W-:-:S04]  /*66f0*/  F2FP.F16.F32.PACK_AB R0, RZ, R0 ;  /* 0x00000000ff00723e */ /* 0x000fc800000000ff */
[----:B------:R-:W-:Y:S01]  /*6700*/  PRMT R25, R0, 0x7610, R25 ;  /* 0x0000761000197816 */ /* 0x000fe20000000019 */
[----:B------:R-:W-:Y:S06]  /*6710*/  BRA `(.L_x_1572) ;  /* 0x0000000c00b87947 */ /* 0x000fec0003800000 */
.L_x_1569:
        /* <DEDUP_REMOVED lines=11> */
.L_x_1574:
[----:B------:R-:W2:Y:S02]  /*67d0*/  LDG.E R4, desc[UR36][R4.64] ;  /* 0x0000002404047981 */ /* 0x000ea4000c1e1900 */
[----:B--2---:R-:W-:-:S04]  /*67e0*/  I2FP.F32.S32 R0, R4 ;  /* 0x0000000400007245 */ /* 0x004fc80000201400 */
[----:B------:R-:W-:-:S04]  /*67f0*/  F2FP.F16.F32.PACK_AB R0, RZ, R0 ;  /* 0x00000000ff00723e */ /* 0x000fc800000000ff */
[----:B------:R-:W-:Y:S01]  /*6800*/  PRMT R25, R0, 0x7610, R25 ;  /* 0x0000761000197816 */ /* 0x000fe20000000019 */
[----:B------:R-:W-:Y:S06]  /*6810*/  BRA `(.L_x_1572) ;  /* 0x0000000c00787947 */ /* 0x000fec0003800000 */
.L_x_1573:
[----:B------:R-:W2:Y:S02]  /*6820*/  LDG.E.U16 R4, desc[UR36][R4.64] ;  /* 0x0000002404047981 */ /* 0x000ea4000c1e1500 */
[----:B--2---:R-:W0:Y:S02]  /*6830*/  I2F.S16 R0, R4 ;  /* 0x0000000400007306 */ /* 0x004e240000101400 */
[----:B0-----:R-:W-:-:S04]  /*6840*/  F2FP.F16.F32.PACK_AB R0, RZ, R0 ;  /* 0x00000000ff00723e */ /* 0x001fc800000000ff */
[----:B------:R-:W-:Y:S01]  /*6850*/  PRMT R25, R0, 0x7610, R25 ;  /* 0x0000761000197816 */ /* 0x000fe20000000019 */
[----:B------:R-:W-:Y:S06]  /*6860*/  BRA `(.L_x_1572) ;  /* 0x0000000c00647947 */ /* 0x000fec0003800000 */
.L_x_1568:
        /* <DEDUP_REMOVED lines=9> */
.L_x_1576:
[----:B------:R0:W5:Y:S01]  /*6900*/  LDG.E.U16 R25, desc[UR36][R4.64] ;  /* 0x0000002404197981 */ /* 0x000162000c1e1500 */
[----:B------:R-:W-:Y:S05]  /*6910*/  BRA `(.L_x_1572) ;  /* 0x0000000c00387947 */ /* 0x000fea0003800000 */
.L_x_1575:
        /* <DEDUP_REMOVED lines=9> */
.L_x_1578:
[----:B------:R1:W5:Y:S01]  /*69b0*/  LDG.E.U16 R25, desc[UR36][R4.64] ;  /* 0x0000002404197981 */ /* 0x000362000c1e1500 */
[----:B------:R-:W-:Y:S05]  /*69c0*/  BRA `(.L_x_1572) ;  /* 0x0000000c000c7947 */ /* 0x000fea0003800000 */
.L_x_1577:
        /* <DEDUP_REMOVED lines=9> */
.L_x_1567:
        /* <DEDUP_REMOVED lines=14> */
.L_x_1581:
        /* <DEDUP_REMOVED lines=9> */
.L_x_1580:
        /* <DEDUP_REMOVED lines=27> */
.L_x_1583:
        /* <DEDUP_REMOVED lines=15> */
.L_x_1582:
[----:B------:R-:W2:Y:S02]  /*6e70*/  LDG.E.U16 R0, desc[UR36][R4.64] ;  /* 0x0000002404007981 */ /* 0x000ea4000c1e1500 */
[----:B--2---:R-:W-:-:S05]  /*6e80*/  IMAD.U32 R0, R0, 0x10000, RZ ;  /* 0x0001000000007824 */ /* 0x004fca00078e00ff */
[----:B------:R-:W-:-:S04]  /*6e90*/  F2FP.F16.F32.PACK_AB R0, RZ, R0 ;  /* 0x00000000ff00723e */ /* 0x000fc800000000ff */
[----:B------:R-:W-:Y:S01]  /*6ea0*/  PRMT R25, R0, 0x7610, R25 ;  /* 0x0000761000197816 */ /* 0x000fe20000000019 */
[----:B------:R-:W-:Y:S06]  /*6eb0*/  BRA `(.L_x_1572) ;  /* 0x0000000400d07947 */ /* 0x000fec0003800000 */
.L_x_1579:
        /* <DEDUP_REMOVED lines=13> */
.L_x_1586:
        /* <DEDUP_REMOVED lines=21> */
.L_x_1590:
[----:B------:R-:W-:Y:S05]  /*70e0*/  BSYNC.RECONVERGENT B1 ;  /* 0x0000000000017941 */ /* 0x000fea0003800200 */
.L_x_1589:
[----:B------:R-:W-:Y:S01]  /*70f0*/  IMAD.SHL.U32 R0, R0, 0x100000, RZ ;  /* 0x0010000000007824 */ /* 0x000fe200078e00ff */
[----:B------:R-:W-:-:S04]  /*7100*/  LEA R3, R3, 0x3b800000, 0x17 ;  /* 0x3b80000003037811 */ /* 0x000fc800078eb8ff */
[----:B------:R-:W-:-:S07]  /*7110*/  LOP3.LUT R0, R3, R0, R7, 0xfe, !PT ;  /* 0x0000000003007212 */ /* 0x000fce00078efe07 */
.L_x_1588:
[----:B------:R-:W-:Y:S05]  /*7120*/  BSYNC.RECONVERGENT B0 ;  /* 0x0000000000007941 */ /* 0x000fea0003800200 */
.L_x_1587:
[----:B------:R-:W-:-:S04]  /*7130*/  F2FP.F16.F32.PACK_AB R0, RZ, R0 ;  /* 0x00000000ff00723e */ /* 0x000fc800000000ff */
[----:B------:R-:W-:Y:S01]  /*7140*/  PRMT R25, R0, 0x7610, R25 ;  /* 0x0000761000197816 */ /* 0x000fe20000000019 */
[----:B------:R-:W-:Y:S06]  /*7150*/  BRA `(.L_x_1572) ;  /* 0x0000000400287947 */ /* 0x000fec0003800000 */
.L_x_1585:
        /* <DEDUP_REMOVED lines=21> */
.L_x_1594:
[----:B------:R-:W-:Y:S05]  /*72b0*/  BSYNC.RECONVERGENT B1 ;  /* 0x0000000000017941 */ /* 0x000fea0003800200 */
.L_x_1593:
[----:B------:R-:W-:Y:S01]  /*72c0*/  IMAD.SHL.U32 R0, R0, 0x200000, RZ ;  /* 0x0020000000007824 */ /* 0x000fe200078e00ff */
[----:B------:R-:W-:-:S04]  /*72d0*/  LEA R3, R3, 0x37800000, 0x17 ;  /* 0x3780000003037811 */ /* 0x000fc800078eb8ff */
[----:B------:R-:W-:-:S07]  /*72e0*/  LOP3.LUT R0, R3, R0, R7, 0xfe, !PT ;  /* 0x0000000003007212 */ /* 0x000fce00078efe07 */
.L_x_1592:
[----:B------:R-:W-:Y:S05]  /*72f0*/  BSYNC.RECONVERGENT B0 ;  /* 0x0000000000007941 */ /* 0x000fea0003800200 */
.L_x_1591:
[----:B------:R-:W-:-:S04]  /*7300*/  F2FP.F16.F32.PACK_AB R0, RZ, R0 ;  /* 0x00000000ff00723e */ /* 0x000fc800000000ff */
[----:B------:R-:W-:Y:S01]  /*7310*/  PRMT R25, R0, 0x7610, R25 ;  /* 0x0000761000197816 */ /* 0x000fe20000000019 */
[----:B------:R-:W-:Y:S06]  /*7320*/  BRA `(.L_x_1572) ;  /* 0x0000000000b47947 */ /* 0x000fec0003800000 */
.L_x_1584:
        /* <DEDUP_REMOVED lines=14> */
.L_x_1598:
[----:B------:R-:W-:Y:S05]  /*7410*/  BSYNC.RECONVERGENT B0 ;  /* 0x0000000000007941 */ /* 0x000fea0003800200 */
.L_x_1597:
[----:B------:R-:W-:-:S04]  /*7420*/  F2FP.F16.F32.PACK_AB R0, RZ, R0 ;  /* 0x00000000ff00723e */ /* 0x000fc800000000ff */
[----:B------:R-:W-:Y:S01]  /*7430*/  PRMT R25, R0, 0x7610, R25 ;  /* 0x0000761000197816 */ /* 0x000fe20000000019 */
[----:B------:R-:W-:Y:S06]  /*7440*/  BRA `(.L_x_1572) ;  /* 0x00000000006c7947 */ /* 0x000fec0003800000 */
.L_x_1571:
        /* <DEDUP_REMOVED lines=16> */
.L_x_1599:
[----:B------:R-:W-:Y:S01]  /*7550*/  PRMT R25, RZ, 0x7610, R25 ;  /* 0x00007610ff197816 */ /* 0x000fe20000000019 */
[----:B------:R-:W-:Y:S06]  /*7560*/  BRA `(.L_x_1572) ;  /* 0x0000000000247947 */ /* 0x000fec0003800000 */
.L_x_1596:
[----:B------:R-:W2:Y:S02]  /*7570*/  LDG.E.64 R4, desc[UR36][R4.64] ;  /* 0x0000002404047981 */ /* 0x000ea4000c1e1b00 */
[----:B--2---:R-:W0:Y:S02]  /*7580*/  I2F.U64 R0, R4 ;  /* 0x0000000400007312 */ /* 0x004e240000301000 */
[----:B0-----:R-:W-:-:S04]  /*7590*/  F2FP.F16.F32.PACK_AB R0, RZ, R0 ;  /* 0x00000000ff00723e */ /* 0x001fc800000000ff */
[----:B------:R-:W-:Y:S01]  /*75a0*/  PRMT R25, R0, 0x7610, R25 ;  /* 0x0000761000197816 */ /* 0x000fe20000000019 */
[----:B------:R-:W-:Y:S06]  /*75b0*/  BRA `(.L_x_1572) ;  /* 0x0000000000107947 */ /* 0x000fec0003800000 */
.L_x_1595:
[----:B------:R-:W2:Y:S02]  /*75c0*/  LDG.E R4, desc[UR36][R4.64] ;  /* 0x0000002404047981 */ /* 0x000ea4000c1e1900 */
[----:B--2---:R-:W-:-:S04]  /*75d0*/  I2FP.F32.U32 R0, R4 ;  /* 0x0000000400007245 */ /* 0x004fc80000201000 */
[----:B------:R-:W-:-:S04]  /*75e0*/  F2FP.F16.F32.PACK_AB R0, RZ, R0 ;  /* 0x00000000ff00723e */ /* 0x000fc800000000ff */
[----:B------:R-:W-:-:S07]  /*75f0*/  PRMT R25, R0, 0x7610, R25 ;  /* 0x0000761000197816 */ /* 0x000fce0000000019 */
.L_x_1572:
        /* <DEDUP_REMOVED lines=21> */
.L_x_1603:
[----:B------:R-:W2:Y:S02]  /*7750*/  LDG.E.U8 R4, desc[UR36][R4.64] ;  /* 0x0000002404047981 */ /* 0x000ea4000c1e1100 */
[----:B--2---:R-:W-:-:S04]  /*7760*/  I2FP.F32.U32 R0, R4 ;  /* 0x0000000400007245 */ /* 0x004fc80000201000 */
[----:B------:R-:W-:Y:S01]  /*7770*/  F2FP.F16.F32.PACK_AB R0, RZ, R0 ;  /* 0x00000000ff00723e */ /* 0x000fe200000000ff */
[----:B------:R-:W-:Y:S06]  /*7780*/  BRA `(.L_x_1566) ;  /* 0x0000000c00807947 */ /* 0x000fec0003800000 */
.L_x_1602:
        /* <DEDUP_REMOVED lines=10> */
.L_x_1606:
[----:B------:R-:W2:Y:S02]  /*7830*/  LDG.E R4, desc[UR36][R4.64] ;  /* 0x0000002404047981 */ /* 0x000ea4000c1e1900 */
[----:B--2---:R-:W-:-:S04]  /*7840*/  I2FP.F32.S32 R0, R4 ;  /* 0x0000000400007245 */ /* 0x004fc80000201400 */
[----:B------:R-:W-:Y:S01]  /*7850*/  F2FP.F16.F32.PACK_AB R0, RZ, R0 ;  /* 0x00000000ff00723e */ /* 0x000fe200000000ff */
[----:B------:R-:W-:Y:S06]  /*7860*/  BRA `(.L_x_1566) ;  /* 0x0000000c00487947 */ /* 0x000fec0003800000 */
.L_x_1605:
[----:B------:R-:W2:Y:S02]  /*7870*/  LDG.E.U16 R4, desc[UR36][R4.64] ;  /* 0x0000002404047981 */ /* 0x000ea4000c1e1500 */
[----:B--2---:R-:W0:Y:S02]  /*7880*/  I2F.S16 R0, R4 ;  /* 0x0000000400007306 */ /* 0x004e240000101400 */
[----:B0-----:R-:W-:Y:S01]  /*7890*/  F2FP.F16.F32.PACK_AB R0, RZ, R0 ;  /* 0x00000000ff00723e */ /* 0x001fe200000000ff */
[----:B------:R-:W-:Y:S06]  /*78a0*/  BRA `(.L_x_1566) ;  /* 0x0000000c00387947 */ /* 0x000fec0003800000 */
.L_x_1601:
        /* <DEDUP_REMOVED lines=9> */
.L_x_1608:
[----:B------:R2:W5:Y:S01]  /*7940*/  LDG.E.U16 R0, desc[UR36][R4.64] ;  /* 0x0000002404007981 */ /* 0x000562000c1e1500 */
[----:B------:R-:W-:Y:S05]  /*7950*/  BRA `(.L_x_1566) ;  /* 0x0000000c000c7947 */ /* 0x000fea0003800000 */
.L_x_1607:
        /* <DEDUP_REMOVED lines=9> */
.L_x_1610:
[----:B------:R3:W5:Y:S01]  /*79f0*/  LDG.E.U16 R0, desc[UR36][R4.64] ;  /* 0x0000002404007981 */ /* 0x000762000c1e1500 */
[----:B------:R-:W-:Y:S05]  /*7a00*/  BRA `(.L_x_1566) ;  /* 0x0000000800e07947 */ /* 0x000fea0003800000 */
.L_x_1609:
        /* <DEDUP_REMOVED lines=8> */
.L_x_1600:
        /* <DEDUP_REMOVED lines=13> */
.L_x_1613:
        /* <DEDUP_REMOVED lines=8> */
.L_x_1612:
        /* <DEDUP_REMOVED lines=27> */
.L_x_1615:
        /* <DEDUP_REMOVED lines=12> */
[----:B------:R-:W-:Y:S01]  /*7e50*/  F2FP.F16.F32.PACK_AB R0, RZ, R0 ;  /* 0x00000000ff00723e */ /* 0x000fe200000000ff */
[----:B------:R-:W-:Y:S06]  /*7e60*/  BRA `(.L_x_1566) ;  /* 0x0000000400c87947 */ /* 0x000fec0003800000 */
.L_x_1614:
[----:B------:R-:W2:Y:S02]  /*7e70*/  LDG.E.U16 R0, desc[UR36][R4.64] ;  /* 0x0000002404007981 */ /* 0x000ea4000c1e1500 */
[----:B--2---:R-:W-:-:S05]  /*7e80*/  IMAD.U32 R0, R0, 0x10000, RZ ;  /* 0x0001000000007824 */ /* 0x004fca00078e00ff */
[----:B------:R-:W-:Y:S01]  /*7e90*/  F2FP.F16.F32.PACK_AB R0, RZ, R0 ;  /* 0x00000000ff00723e */ /* 0x000fe200000000ff */
[----:B------:R-:W-:Y:S06]  /*7ea0*/  BRA `(.L_x_1566) ;  /* 0x0000000400b87947 */ /* 0x000fec0003800000 */
.L_x_1611:
        /* <DEDUP_REMOVED lines=12> */
.L_x_1618:
        /* <DEDUP_REMOVED lines=21> */
.L_x_1622:
[----:B------:R-:W-:Y:S05]  /*80c0*/  BSYNC.RECONVERGENT B1 ;  /* 0x0000000000017941 */ /* 0x000fea0003800200 */
.L_x_1621:
[----:B------:R-:W-:Y:S01]  /*80d0*/  IMAD.SHL.U32 R0, R0, 0x100000, RZ ;  /* 0x0010000000007824 */ /* 0x000fe200078e00ff */
[----:B------:R-:W-:-:S04]  /*80e0*/  LEA R3, R3, 0x3b800000, 0x17 ;  /* 0x3b80000003037811 */ /* 0x000fc800078eb8ff */
[----:B------:R-:W-:-:S07]  /*80f0*/  LOP3.LUT R0, R3, R0, R7, 0xfe, !PT ;  /* 0x0000000003007212 */ /* 0x000fce00078efe07 */
.L_x_1620:
[----:B------:R-:W-:Y:S05]  /*8100*/  BSYNC.RECONVERGENT B0 ;  /* 0x0000000000007941 */ /* 0x000fea0003800200 */
.L_x_1619:
[----:B------:R-:W-:Y:S01]  /*8110*/  F2FP.F16.F32.PACK_AB R0, RZ, R0 ;  /* 0x00000000ff00723e */ /* 0x000fe200000000ff */
[----:B------:R-:W-:Y:S06]  /*8120*/  BRA `(.L_x_1566) ;  /* 0x0000000400187947 */ /* 0x000fec0003800000 */
.L_x_1617:
        /* <DEDUP_REMOVED lines=21> */
.L_x_1626:
[----:B------:R-:W-:Y:S05]  /*8280*/  BSYNC.RECONVERGENT B1 ;  /* 0x0000000000017941 */ /* 0x000fea0003800200 */
.L_x_1625:
[----:B------:R-:W-:Y:S01]  /*8290*/  IMAD.SHL.U32 R0, R0, 0x200000, RZ ;  /* 0x0020000000007824 */ /* 0x000fe200078e00ff */
[----:B------:R-:W-:-:S04]  /*82a0*/  LEA R3, R3, 0x37800000, 0x17 ;  /* 0x3780000003037811 */ /* 0x000fc800078eb8ff */
[----:B------:R-:W-:-:S07]  /*82b0*/  LOP3.LUT R0, R3, R0, R7, 0xfe, !PT ;  /* 0x0000000003007212 */ /* 0x000fce00078efe07 */
.L_x_1624:
[----:B------:R-:W-:Y:S05]  /*82c0*/  BSYNC.RECONVERGENT B0 ;  /* 0x0000000000007941 */ /* 0x000fea0003800200 */
.L_x_1623:
[----:B------:R-:W-:Y:S01]  /*82d0*/  F2FP.F16.F32.PACK_AB R0, RZ, R0 ;  /* 0x00000000ff00723e */ /* 0x000fe200000000ff */
[----:B------:R-:W-:Y:S06]  /*82e0*/  BRA `(.L_x_1566) ;  /* 0x0000000000a87947 */ /* 0x000fec0003800000 */
.L_x_1616:
        /* <DEDUP_REMOVED lines=14> */
.L_x_1630:
[----:B------:R-:W-:Y:S05]  /*83d0*/  BSYNC.RECONVERGENT B0 ;  /* 0x0000000000007941 */ /* 0x000fea0003800200 */
.L_x_1629:
[----:B------:R-:W-:Y:S01]  /*83e0*/  F2FP.F16.F32.PACK_AB R0, RZ, R0 ;  /* 0x00000000ff00723e */ /* 0x000fe200000000ff */
[----:B------:R-:W-:Y:S06]  /*83f0*/  BRA `(.L_x_1566) ;  /* 0x0000000000647947 */ /* 0x000fec0003800000 */
.L_x_1604:
        /* <DEDUP_REMOVED lines=16> */
.L_x_1631:
[----:B------:R-:W-:Y:S01]  /*8500*/  PRMT R0, RZ, 0x7610, R0 ;  /* 0x00007610ff007816 */ /* 0x000fe20000000000 */
[----:B------:R-:W-:Y:S06]  /*8510*/  BRA `(.L_x_1566) ;  /* 0x00000000001c7947 */ /* 0x000fec0003800000 */
.L_x_1628:
[----:B------:R-:W2:Y:S02]  /*8520*/  LDG.E.64 R4, desc[UR36][R4.64] ;  /* 0x0000002404047981 */ /* 0x000ea4000c1e1b00 */
[----:B--2---:R-:W0:Y:S02]  /*8530*/  I2F.U64 R0, R4 ;  /* 0x0000000400007312 */ /* 0x004e240000301000 */
[----:B0-----:R-:W-:Y:S01]  /*8540*/  F2FP.F16.F32.PACK_AB R0, RZ, R0 ;  /* 0x00000000ff00723e */ /* 0x001fe200000000ff */
[----:B------:R-:W-:Y:S06]  /*8550*/  BRA `(.L_x_1566) ;  /* 0x00000000000c7947 */ /* 0x000fec0003800000 */
.L_x_1627:
[----:B------:R-:W2:Y:S02]  /*8560*/  LDG.E R4, desc[UR36][R4.64] ;  /* 0x0000002404047981 */ /* 0x000ea4000c1e1900 */
[----:B--2---:R-:W-:-:S04]  /*8570*/  I2FP.F32.U32 R0, R4 ;  /* 0x0000000400007245 */ /* 0x004fc80000201000 */
[----:B------:R-:W-:-:S07]  /*8580*/  F2FP.F16.F32.PACK_AB R0, RZ, R0 ;  /* 0x00000000ff00723e */ /* 0x000fce00000000ff */
.L_x_1566:
[----:B------:R-:W-:Y:S05]  /*8590*/  BSYNC.RECONVERGENT B6 ;  /* 0x0000000000067941 */ /* 0x000fea0003800200 */
.L_x_1565:
[----:B------:R-:W4:Y:S01]  /*85a0*/  LDC.U8 R26, c[0x0][0x3b0] ;  /* 0x0000ec00ff1a7b82 */ /* 0x000f220000000000 */
[CC--:B------:R-:W-:Y:S01]  /*85b0*/  ISETP.GE.AND P2, PT, R19.reuse, R28.reuse, PT ;  /* 0x0000001c1300720c */ /* 0x0c0fe20003f46270 */
[C---:B------:R-:W-:Y:S01]  /*85c0*/  VIADD R3, R19.reuse, 0x100 ;  /* 0x0000010013037836 */ /* 0x040fe20000000000 */
[----:B------:R-:W-:Y:S01]  /*85d0*/  BSSY.RECONVERGENT B0, `(.L_x_1632) ;  /* 0x0000031000007945 */ /* 0x000fe20003800200 */
[C---:B0123--:R-:W-:Y:S02]  /*85e0*/  VIADD R5, R19.reuse, 0x180 ;  /* 0x0000018013057836 */ /* 0x04ffe40000000000 */
[----:B------:R-:W-:Y:S01]  /*85f0*/  VIADD R27, R19, 0x80 ;  /* 0x00000080131b7836 */ /* 0x000fe20000000000 */
[-C--:B------:R-:W-:Y:S02]  /*8600*/  ISETP.GE.AND P0, PT, R3, R28.reuse, PT ;  /* 0x0000001c0300720c */ /* 0x080fe40003f06270 */
[-C--:B------:R-:W-:Y:S02]  /*8610*/  ISETP.GE.AND P1, PT, R5, R28.reuse, PT ;  /* 0x0000001c0500720c */ /* 0x080fe40003f26270 */
[----:B------:R-:W-:-:S03]  /*8620*/  ISETP.GE.AND P4, PT, R27, R28, PT ;  /* 0x0000001c1b00720c */ /* 0x000fc60003f86270 */
[----:B------:R-:W-:Y:S10]  /*8630*/  @P2 BRA `(.L_x_1633) ;  /* 0x0000000000a82947 */ /* 0x000ff40003800000 */
[----:B-----5:R-:W-:Y:S02]  /*8640*/  HADD2.F32 R17, -RZ, R17.H0_H0 ;  /* 0x20000011ff117230 */ /* 0x020fe40000004100 */
[----:B------:R-:W-:Y:S02]  /*8650*/  IMAD.MOV.U32 R5, RZ, RZ, 0x38eb4c3a ;  /* 0x38eb4c3aff057424 */ /* 0x000fe400078e00ff */
[----:B------:R-:W-:Y:S02]  /*8660*/  IMAD.MOV.U32 R7, RZ, RZ, 0x3aae005b ;  /* 0x3aae005bff077424 */ /* 0x000fe400078e00ff */
[----:B------:R-:W-:Y:S01]  /*8670*/  FMUL.FTZ R3, R17, 0.70710676908493041992 ;  /* 0x3f3504f311037820 */ /* 0x000fe20000410000 */
[----:B------:R-:W-:Y:S02]  /*8680*/  IMAD.MOV.U32 R6, RZ, RZ, 0x3c09919f ;  /* 0x3c09919fff067424 */ /* 0x000fe400078e00ff */
[----:B------:R-:W-:Y:S02]  /*8690*/  IMAD.MOV.U32 R8, RZ, RZ, 0x3d24d99a ;  /* 0x3d24d99aff087424 */ /* 0x000fe400078e00ff */
[C---:B------:R-:W-:Y:S01]  /*86a0*/  FADD.FTZ R4, |R3|.reuse, -RZ ;  /* 0x800000ff03047221 */ /* 0x040fe20000010200 */
[----:B------:R-:W-:Y:S01]  /*86b0*/  FSETP.GE.FTZ.AND P3, PT, |R3|, 1.0029599666595458984, PT ;  /* 0x3f8060fe0300780b */ /* 0x000fe20003f76200 */
[----:B------:R-:W-:-:S02]  /*86c0*/  IMAD.MOV.U32 R9, RZ, RZ, 0x3f69b4f9 ;  /* 0x3f69b4f9ff097424 */ /* 0x000fc400078e00ff */
[----:B------:R-:W-:Y:S01]  /*86d0*/  HADD2.F32 R16, -RZ, R16.H0_H0 ;  /* 0x20000010ff107230 */ /* 0x000fe20000004100 */
        /* <DEDUP_REMOVED lines=31> */
[----:B------:R-:W-:-:S07]  /*88d0*/  F2FP.F16.F32.PACK_AB R3, RZ, R3 ;  /* 0x00000003ff03723e */ /* 0x000fce00000000ff */
.L_x_1633:
[----:B------:R-:W-:Y:S05]  /*88e0*/  BSYNC.RECONVERGENT B0 ;  /* 0x0000000000007941 */ /* 0x000fea0003800200 */
.L_x_1632:
[----:B------:R-:W-:Y:S04]  /*88f0*/  BSSY.RECONVERGENT B0, `(.L_x_1634) ;  /* 0x000002c000007945 */ /* 0x000fe80003800200 */
[----:B------:R-:W-:Y:S05]  /*8900*/  @P4 BRA `(.L_x_1635) ;  /* 0x0000000000a84947 */ /* 0x000fea0003800000 */
        /* <DEDUP_REMOVED lines=42> */
.L_x_1635:
[----:B------:R-:W-:Y:S05]  /*8bb0*/  BSYNC.RECONVERGENT B0 ;  /* 0x0000000000007941 */ /* 0x000fea0003800200 */
.L_x_1634:
        /* <DEDUP_REMOVED lines=44> */
.L_x_1637:
[----:B------:R-:W-:Y:S05]  /*8e80*/  BSYNC.RECONVERGENT B0 ;  /* 0x0000000000007941 */ /* 0x000fea0003800200 */
.L_x_1636:
        /* <DEDUP_REMOVED lines=43> */
[----:B------:R-:W-:-:S07]  /*9140*/  F2FP.F16.F32.PACK_AB R17, RZ, R17 ;  /* 0x00000011ff11723e */ /* 0x000fce00000000ff */
.L_x_1639:
[----:B------:R-:W-:Y:S05]  /*9150*/  BSYNC.RECONVERGENT B0 ;  /* 0x0000000000007941 */ /* 0x000fea0003800200 */
.L_x_1638:
[----:B------:R-:W-:Y:S04]  /*9160*/  BSSY.RECONVERGENT B6, `(.L_x_1640) ;  /* 0x000010e000067945 */ /* 0x000fe80003800200 */
[----:B------:R-:W-:Y:S05]  /*9170*/  @P2 BRA `(.L_x_1641) ;  /* 0x0000001000302947 */ /* 0x000fea0003800000 */
[----:B------:R-:W0:Y:S01]  /*9180*/  LDCU UR4, c[0x0][0x3b4] ;  /* 0x00007680ff0477ac */ /* 0x000e220008000800 */
[----:B------:R-:W1:Y:S01]  /*9190*/  LDC.64 R8, c[0x0][0x388] ;  /* 0x0000e200ff087b82 */ /* 0x000e620000000a00 */
[----:B-----5:R-:W-:Y:S01]  /*91a0*/  IMAD R0, R2, 0x200, R19 ;  /* 0x0000020002007824 */ /* 0x020fe200078e0213 */
[----:B----4-:R-:W-:-:S03]  /*91b0*/  PRMT R4, R26, 0x9910, RZ ;  /* 0x000099101a047816 */ /* 0x010fc600000000ff */
        /* <DEDUP_REMOVED lines=14> */
[----:B------:R-:W-:Y:S02]  /*92a0*/  HADD2.F32 R3, -RZ, R3.H0_H0 ;  /* 0x20000003ff037230 */ /* 0x000fe40000004100 */
[----:B------:R-:W-:-:S04]  /*92b0*/  IMAD.MOV.U32 R19, RZ, RZ, R27 ;  /* 0x000000ffff137224 */ /* 0x000fc800078e001b */
[----:B------:R-:W0:Y:S02]  /*92c0*/  F2I.FTZ.TRUNC.NTZ R3, R3 ;  /* 0x0000000300037305 */ /* 0x000e24000021f100 */
[----:B0-----:R0:W-:Y:S01]  /*92d0*/  STG.E.U8 desc[UR36][R8.64], R3 ;  /* 0x0000000308007986 */ /* 0x0011e2000c101124 */
[----:B------:R-:W-:Y:S05]  /*92e0*/  BRA `(.L_x_1641) ;  /* 0x0000000c00d47947 */ /* 0x000fea0003800000 */
.L_x_1645:
[----:B------:R-:W-:Y:S02]  /*92f0*/  HADD2.F32 R5, -RZ, R3.H0_H0 ;  /* 0x20000003ff057230 */ /* 0x000fe40000004100 */
[----:B------:R-:W-:-:S04]  /*9300*/  IMAD.MOV.U32 R19, RZ, RZ, R27 ;  /* 0x000000ffff137224 */ /* 0x000fc800078e001b */
[----:B------:R-:W0:Y:S02]  /*9310*/  F2I.S64.TRUNC R4, R5 ;  /* 0x0000000500047311 */ /* 0x000e24000020d900 */
[----:B0-----:R0:W-:Y:S01]  /*9320*/  STG.E.U8 desc[UR36][R8.64], R4 ;  /* 0x0000000408007986 */ /* 0x0011e2000c101124 */
[----:B------:R-:W-:Y:S05]  /*9330*/  BRA `(.L_x_1641) ;  /* 0x0000000c00c07947 */ /* 0x000fea0003800000 */
.L_x_1644:
[----:B------:R-:W-:-:S13]  /*9340*/  ISETP.NE.AND P0, PT, R0, 0x2, PT ;  /* 0x000000020000780c */ /* 0x000fda0003f05270 */
[----:B------:R-:W-:Y:S05]  /*9350*/  @!P0 BRA `(.L_x_1647) ;  /* 0x0000000000388947 */ /* 0x000fea0003800000 */
[----:B------:R-:W-:-:S13]  /*9360*/  ISETP.NE.AND P0, PT, R0, 0x3, PT ;  /* 0x000000030000780c */ /* 0x000fda0003f05270 */
[----:B------:R-:W-:Y:S05]  /*9370*/  @!P0 BRA `(.L_x_1648) ;  /* 0x00000000001c8947 */ /* 0x000fea0003800000 */
[----:B------:R-:W-:-:S13]  /*9380*/  ISETP.NE.AND P0, PT, R0, 0x4, PT ;  /* 0x000000040000780c */ /* 0x000fda0003f05270 */
[----:B------:R-:W-:Y:S05]  /*9390*/  @P0 BRA `(.L_x_1646) ;  /* 0x0000000800f80947 */ /* 0x000fea0003800000 */
[----:B------:R-:W-:Y:S02]  /*93a0*/  HADD2.F32 R4, -RZ, R3.H0_H0 ;  /* 0x20000003ff047230 */ /* 0x000fe40000004100 */
[----:B------:R-:W-:-:S04]  /*93b0*/  IMAD.MOV.U32 R19, RZ, RZ, R27 ;  /* 0x000000ffff137224 */ /* 0x000fc800078e001b */
[----:B------:R-:W0:Y:S02]  /*93c0*/  F2I.S64.TRUNC R4, R4 ;  /* 0x0000000400047311 */ /* 0x000e24000020d900 */
[----:B0-----:R0:W-:Y:S01]  /*93d0*/  STG.E.64 desc[UR36][R8.64], R4 ;  /* 0x0000000408007986 */ /* 0x0011e2000c101b24 */
[----:B------:R-:W-:Y:S05]  /*93e0*/  BRA `(.L_x_1641) ;  /* 0x0000000c00947947 */ /* 0x000fea0003800000 */
.L_x_1648:
[----:B------:R-:W-:Y:S02]  /*93f0*/  HADD2.F32 R3, -RZ, R3.H0_H0 ;  /* 0x20000003ff037230 */ /* 0x000fe40000004100 */
[----:B------:R-:W-:-:S04]  /*9400*/  IMAD.MOV.U32 R19, RZ, RZ, R27 ;  /* 0x000000ffff137224 */ /* 0x000fc800078e001b */
[----:B------:R-:W0:Y:S02]  /*9410*/  F2I.FTZ.TRUNC.NTZ R3, R3 ;  /* 0x0000000300037305 */ /* 0x000e24000021f100 */
[----:B0-----:R0:W-:Y:S01]  /*9420*/  STG.E desc[UR36][R8.64], R3 ;  /* 0x0000000308007986 */ /* 0x0011e2000c101924 */
[----:B------:R-:W-:Y:S05]  /*9430*/  BRA `(.L_x_1641) ;  /* 0x0000000c00807947 */ /* 0x000fea0003800000 */
.L_x_1647:
[----:B------:R-:W-:Y:S02]  /*9440*/  HADD2.F32 R3, -RZ, R3.H0_H0 ;  /* 0x20000003ff037230 */ /* 0x000fe40000004100 */
[----:B------:R-:W-:-:S04]  /*9450*/  IMAD.MOV.U32 R19, RZ, RZ, R27 ;  /* 0x000000ffff137224 */ /* 0x000fc800078e001b */
[----:B------:R-:W0:Y:S02]  /*9460*/  F2I.FTZ.TRUNC.NTZ R3, R3 ;  /* 0x0000000300037305 */ /* 0x000e24000021f100 */
[----:B0-----:R0:W-:Y:S01]  /*9470*/  STG.E.U16 desc[UR36][R8.64], R3 ;  /* 0x0000000308007986 */ /* 0x0011e2000c101524 */
[----:B------:R-:W-:Y:S05]  /*9480*/  BRA `(.L_x_1641) ;  /* 0x0000000c006c7947 */ /* 0x000fea0003800000 */
.L_x_1643:
[----:B------:R-:W-:-:S13]  /*9490*/  ISETP.GT.AND P0, PT, R0, 0x6, PT ;  /* 0x000000060000780c */ /* 0x000fda0003f04270 */
[----:B------:R-:W-:Y:S05]  /*94a0*/  @P0 BRA `(.L_x_1649) ;  /* 0x00000000002c0947 */ /* 0x000fea0003800000 */
[----:B------:R-:W-:-:S13]  /*94b0*/  ISETP.NE.AND P0, PT, R0, 0x5, PT ;  /* 0x000000050000780c */ /* 0x000fda0003f05270 */
[----:B------:R-:W-:Y:S05]  /*94c0*/  @!P0 BRA `(.L_x_1650) ;  /* 0x0000000000188947 */ /* 0x000fea0003800000 */
[----:B------:R-:W-:-:S13]  /*94d0*/  ISETP.NE.AND P0, PT, R0, 0x6, PT ;  /* 0x000000060000780c */ /* 0x000fda0003f05270 */
[----:B------:R-:W-:Y:S05]  /*94e0*/  @P0 BRA `(.L_x_1646) ;  /* 0x0000000800a40947 */ /* 0x000fea0003800000 */
[----:B------:R-:W-:Y:S02]  /*94f0*/  HADD2.F32 R3, -RZ, R3.H0_H0 ;  /* 0x20000003ff037230 */ /* 0x000fe40000004100 */
[----:B------:R-:W-:-:S03]  /*9500*/  IMAD.MOV.U32 R19, RZ, RZ, R27 ;  /* 0x000000ffff137224 */ /* 0x000fc600078e001b */
[----:B------:R0:W-:Y:S01]  /*9510*/  STG.E desc[UR36][R8.64], R3 ;  /* 0x0000000308007986 */ /* 0x0001e2000c101924 */
[----:B------:R-:W-:Y:S05]  /*9520*/  BRA `(.L_x_1641) ;  /* 0x0000000c00447947 */ /* 0x000fea0003800000 */
.L_x_1650:
[----:B------:R0:W-:Y:S01]  /*9530*/  STG.E.U16 desc[UR36][R8.64], R3 ;  /* 0x0000000308007986 */ /* 0x0001e2000c101524 */
[----:B------:R-:W-:Y:S01]  /*9540*/  IMAD.MOV.U32 R19, RZ, RZ, R27 ;  /* 0x000000ffff137224 */ /* 0x000fe200078e001b */
[----:B------:R-:W-:Y:S06]  /*9550*/  BRA `(.L_x_1641) ;  /* 0x0000000c00387947 */ /* 0x000fec0003800000 */
.L_x_1649:
[----:B------:R-:W-:-:S13]  /*9560*/  ISETP.NE.AND P0, PT, R0, 0x7, PT ;  /* 0x000000070000780c */ /* 0x000fda0003f05270 */
[----:B------:R-:W-:Y:S05]  /*9570*/  @!P0 BRA `(.L_x_1651) ;  /* 0x00000000003c8947 */ /* 0x000fea0003800000 */
[----:B------:R-:W-:-:S13]  /*9580*/  ISETP.NE.AND P0, PT, R0, 0x8, PT ;  /* 0x000000080000780c */ /* 0x000fda0003f05270 */
[----:B------:R-:W-:Y:S05]  /*9590*/  @!P0 BRA `(.L_x_1652) ;  /* 0x00000000001c8947 */ /* 0x000fea0003800000 */
[----:B------:R-:W-:-:S13]  /*95a0*/  ISETP.NE.AND P0, PT, R0, 0x9, PT ;  /* 0x000000090000780c */ /* 0x000fda0003f05270 */
[----:B------:R-:W-:Y:S05]  /*95b0*/  @P0 BRA `(.L_x_1646) ;  /* 0x0000000800700947 */ /* 0x000fea0003800000 */
[----:B------:R-:W-:Y:S02]  /*95c0*/  HADD2.F32 R4, -RZ, R3.H0_H0 ;  /* 0x20000003ff047230 */ /* 0x000fe40000004100 */
[----:B------:R-:W-:Y:S02]  /*95d0*/  IMAD.MOV.U32 R5, RZ, RZ, RZ ;  /* 0x000000ffff057224 */ /* 0x000fe400078e00ff */
[----:B------:R-:W-:-:S03]  /*95e0*/  IMAD.MOV.U32 R19, RZ, RZ, R27 ;  /* 0x000000ffff137224 */ /* 0x000fc600078e001b */
[----:B------:R0:W-:Y:S01]  /*95f0*/  STG.E.64 desc[UR36][R8.64], R4 ;  /* 0x0000000408007986 */ /* 0x0001e2000c101b24 */
[----:B------:R-:W-:Y:S05]  /*9600*/  BRA `(.L_x_1641) ;  /* 0x0000000c000c7947 */ /* 0x000fea0003800000 */
.L_x_1652:
[----:B------:R-:W-:Y:S02]  /*9610*/  HADD2.F32 R0, -RZ, R3.H0_H0 ;  /* 0x20000003ff007230 */ /* 0x000fe40000004100 */
[----:B------:R-:W-:-:S03]  /*9620*/  IMAD.MOV.U32 R19, RZ, RZ, R27 ;  /* 0x000000ffff137224 */ /* 0x000fc600078e001b */
[----:B------:R-:W-:-:S04]  /*9630*/  F2FP.F16.F32.PACK_AB R0, RZ, R0 ;  /* 0x00000000ff00723e */ /* 0x000fc800000000ff */
[----:B------:R-:W-:-:S05]  /*9640*/  PRMT R0, R0, 0x5410, RZ ;  /* 0x0000541000007816 */ /* 0x000fca00000000ff */
[----:B------:R0:W-:Y:S01]  /*9650*/  STG.E desc[UR36][R8.64], R0 ;  /* 0x0000000008007986 */ /* 0x0001e2000c101924 */
[----:B------:R-:W-:Y:S05]  /*9660*/  BRA `(.L_x_1641) ;  /* 0x0000000800f47947 */ /* 0x000fea0003800000 */
.L_x_1651:
[----:B------:R-:W-:Y:S02]  /*9670*/  HADD2.F32 R4, -RZ, R3.H0_H0 ;  /* 0x20000003ff047230 */ /* 0x000fe40000004100 */
[----:B------:R-:W-:-:S03]  /*9680*/  IMAD.MOV.U32 R19, RZ, RZ, R27 ;  /* 0x000000ffff137224 */ /* 0x000fc600078e001b */
[----:B------:R-:W-:-:S06]  /*9690*/  FMUL.FTZ R4, R4, 1 ;  /* 0x3f80000004047820 */ /* 0x000fcc0000410000 */
[----:B------:R-:W0:Y:S02]  /*96a0*/  F2F.F64.F32 R4, R4 ;  /* 0x0000000400047310 */ /* 0x000e240000201800 */
[----:B0-----:R0:W-:Y:S01]  /*96b0*/  STG.E.64 desc[UR36][R8.64], R4 ;  /* 0x0000000408007986 */ /* 0x0011e2000c101b24 */
[----:B------:R-:W-:Y:S05]  /*96c0*/  BRA `(.L_x_1641) ;  /* 0x0000000800dc7947 */ /* 0x000fea0003800000 */
.L_x_1642:
        /* <DEDUP_REMOVED lines=10> */
[----:B------:R-:W-:-:S04]  /*9770*/  FSETP.NEU.FTZ.AND P0, PT, R3, RZ, PT ;  /* 0x000000ff0300720b */ /* 0x000fc80003f1d000 */
[----:B------:R-:W-:-:S05]  /*9780*/  SEL R3, RZ, 0x1, !P0 ;  /* 0x00000001ff037807 */ /* 0x000fca0004000000 */
[----:B------:R0:W-:Y:S01]  /*9790*/  STG.E.U8 desc[UR36][R8.64], R3 ;  /* 0x0000000308007986 */ /* 0x0001e2000c101124 */
[----:B------:R-:W-:Y:S05]  /*97a0*/  BRA `(.L_x_1641) ;  /* 0x0000000800a47947 */ /* 0x000fea0003800000 */
.L_x_1655:
[----:B------:R-:W-:Y:S01]  /*97b0*/  HADD2.F32 R3, -RZ, R3.H0_H0 ;  /* 0x20000003ff037230 */ /* 0x000fe20000004100 */
[----:B------:R-:W-:Y:S01]  /*97c0*/  CS2R R6, SRZ ;  /* 0x0000000000067805 */ /* 0x000fe2000001ff00 */
[----:B------:R-:W-:-:S03]  /*97d0*/  IMAD.MOV.U32 R19, RZ, RZ, R27 ;  /* 0x000000ffff137224 */ /* 0x000fc600078e001b */
[----:B------:R-:W-:-:S04]  /*97e0*/  FMUL.FTZ R3, R3, 1 ;  /* 0x3f80000003037820 */ /* 0x000fc80000410000 */
[----:B------:R-:W0:Y:S02]  /*97f0*/  F2F.F64.F32 R4, R3 ;  /* 0x0000000300047310 */ /* 0x000e240000201800 */
[----:B0-----:R0:W-:Y:S01]  /*9800*/  STG.E.128 desc[UR36][R8.64], R4 ;  /* 0x0000000408007986 */ /* 0x0011e2000c101d24 */
[----:B------:R-:W-:Y:S05]  /*9810*/  BRA `(.L_x_1641) ;  /* 0x0000000800887947 */ /* 0x000fea0003800000 */
.L_x_1654:
[----:B------:R-:W-:-:S13]  /*9820*/  ISETP.NE.AND P0, PT, R0, 0xf, PT ;  /* 0x0000000f0000780c */ /* 0x000fda0003f05270 */
[----:B------:R-:W-:Y:S05]  /*9830*/  @!P0 BRA `(.L_x_1656) ;  /* 0x0000000000a88947 */ /* 0x000fea0003800000 */
[----:B------:R-:W-:-:S13]  /*9840*/  ISETP.NE.AND P0, PT, R0, 0x17, PT ;  /* 0x000000170000780c */ /* 0x000fda0003f05270 */
[----:B------:R-:W-:Y:S05]  /*9850*/  @!P0 BRA `(.L_x_1657) ;  /* 0x0000000000508947 */ /* 0x000fea0003800000 */
[----:B------:R-:W-:-:S13]  /*9860*/  ISETP.NE.AND P0, PT, R0, 0x18, PT ;  /* 0x000000180000780c */ /* 0x000fda0003f05270 */
[----:B------:R-:W-:Y:S05]  /*9870*/  @P0 BRA `(.L_x_1646) ;  /* 0x0000000400c00947 */ /* 0x000fea0003800000 */
[----:B------:R-:W-:Y:S01]  /*9880*/  HADD2.F32 R6, -RZ, R3.H0_H0 ;  /* 0x20000003ff067230 */ /* 0x000fe20000004100 */
        /* <DEDUP_REMOVED lines=12> */
.L_x_1659:
[----:B------:R-:W-:Y:S05]  /*9950*/  BSYNC.RECONVERGENT B0 ;  /* 0x0000000000007941 */ /* 0x000fea0003800200 */
.L_x_1658:
[----:B------:R-:W-:Y:S01]  /*9960*/  LOP3.LUT R5, R0, 0x80, R5, 0xf8, !PT ;  /* 0x0000008000057812 */ /* 0x000fe200078ef805 */
[----:B------:R-:W-:-:S04]  /*9970*/  IMAD.MOV.U32 R19, RZ, RZ, R27 ;  /* 0x000000ffff137224 */ /* 0x000fc800078e001b */
[----:B------:R0:W-:Y:S01]  /*9980*/  STG.E.U8 desc[UR36][R8.64], R5 ;  /* 0x0000000508007986 */ /* 0x0001e2000c101124 */
[----:B------:R-:W-:Y:S05]  /*9990*/  BRA `(.L_x_1641) ;  /* 0x0000000800287947 */ /* 0x000fea0003800000 */
.L_x_1657:
        /* <DEDUP_REMOVED lines=15> */
.L_x_1661:
[----:B------:R-:W-:Y:S05]  /*9a90*/  BSYNC.RECONVERGENT B0 ;  /* 0x0000000000007941 */ /* 0x000fea0003800200 */
.L_x_1660:
[----:B------:R-:W-:Y:S01]  /*9aa0*/  LOP3.LUT R5, R0, 0x80, R5, 0xf8, !PT ;  /* 0x0000008000057812 */ /* 0x000fe200078ef805 */
[----:B------:R-:W-:-:S04]  /*9ab0*/  IMAD.MOV.U32 R19, RZ, RZ, R27 ;  /* 0x000000ffff137224 */ /* 0x000fc800078e001b */
[----:B------:R0:W-:Y:S01]  /*9ac0*/  STG.E.U8 desc[UR36][R8.64], R5 ;  /* 0x0000000508007986 */ /* 0x0001e2000c101124 */
[----:B------:R-:W-:Y:S05]  /*9ad0*/  BRA `(.L_x_1641) ;  /* 0x0000000400d87947 */ /* 0x000fea0003800000 */
.L_x_1656:
[----:B------:R-:W-:Y:S02]  /*9ae0*/  HADD2.F32 R0, -RZ, R3.H0_H0 ;  /* 0x20000003ff007230 */ /* 0x000fe40000004100 */
[----:B------:R-:W-:-:S03]  /*9af0*/  IMAD.MOV.U32 R19, RZ, RZ, R27 ;  /* 0x000000ffff137224 */ /* 0x000fc600078e001b */
[----:B------:R-:W-:-:S05]  /*9b00*/  F2FP.BF16.F32.PACK_AB R0, RZ, R0 ;  /* 0x00000000ff00723e */ /* 0x000fca00000010ff */
[----:B------:R0:W-:Y:S01]  /*9b10*/  STG.E.U16 desc[UR36][R8.64], R0 ;  /* 0x0000000008007986 */ /* 0x0001e2000c101524 */
[----:B------:R-:W-:Y:S05]  /*9b20*/  BRA `(.L_x_1641) ;  /* 0x0000000400c47947 */ /* 0x000fea0003800000 */
.L_x_1653:
        /* <DEDUP_REMOVED lines=10> */
[----:B------:R-:W0:Y:S02]  /*9bd0*/  F2I.FTZ.U32.TRUNC.NTZ R3, R3 ;  /* 0x0000000300037305 */ /* 0x000e24000021f000 */
[----:B0-----:R0:W-:Y:S01]  /*9be0*/  STG.E.U16 desc[UR36][R8.64], R3 ;  /* 0x0000000308007986 */ /* 0x0011e2000c101524 */
[----:B------:R-:W-:Y:S05]  /*9bf0*/  BRA `(.L_x_1641) ;  /* 0x0000000400907947 */ /* 0x000fea0003800000 */
.L_x_1664:
        /* <DEDUP_REMOVED lines=13> */
.L_x_1667:
[----:B------:R-:W-:-:S04]  /*9cd0*/  SHF.R.U32.HI R0, RZ, 0x14, R3 ;  /* 0x00000014ff007819 */ /* 0x000fc80000011603 */
[----:B------:R-:W-:-:S04]  /*9ce0*/  LOP3.LUT R0, R0, 0x1, RZ, 0xc0, !PT ;  /* 0x0000000100007812 */ /* 0x000fc800078ec0ff */
[----:B------:R-:W-:-:S04]  /*9cf0*/  IADD3 R0, PT, PT, R3, 0x487ffff, R0 ;  /* 0x0487ffff03007810 */ /* 0x000fc80007ffe000 */
[----:B------:R-:W-:-:S04]  /*9d00*/  SHF.R.U32.HI R0, RZ, 0x14, R0 ;  /* 0x00000014ff007819 */ /* 0x000fc80000011600 */
[----:B------:R-:W-:-:S07]  /*9d10*/  LOP3.LUT R0, R0, 0xff, RZ, 0xc0, !PT ;  /* 0x000000ff00007812 */ /* 0x000fce00078ec0ff */
.L_x_1668:
[----:B------:R-:W-:-:S04]  /*9d20*/  SHF.R.U32.HI R3, RZ, 0x18, R3 ;  /* 0x00000018ff037819 */ /* 0x000fc80000011603 */
[----:B------:R-:W-:-:S04]  /*9d30*/  LOP3.LUT R0, R0, 0x80, R3, 0xf8, !PT ;  /* 0x0000008000007812 */ /* 0x000fc800078ef803 */
[----:B------:R-:W-:-:S07]  /*9d40*/  PRMT R4, R0, 0x7610, R4 ;  /* 0x0000761000047816 */ /* 0x000fce0000000004 */
.L_x_1666:
[----:B------:R-:W-:Y:S05]  /*9d50*/  BSYNC.RECONVERGENT B0 ;  /* 0x0000000000007941 */ /* 0x000fea0003800200 */
.L_x_1665:
[----:B------:R0:W-:Y:S01]  /*9d60*/  STG.E.U8 desc[UR36][R8.64], R4 ;  /* 0x0000000408007986 */ /* 0x0001e2000c101124 */
[----:B------:R-:W-:Y:S01]  /*9d70*/  IMAD.MOV.U32 R19, RZ, RZ, R27 ;  /* 0x000000ffff137224 */ /* 0x000fe200078e001b */
[----:B------:R-:W-:Y:S06]  /*9d80*/  BRA `(.L_x_1641) ;  /* 0x00000004002c7947 */ /* 0x000fec0003800000 */
.L_x_1663:
        /* <DEDUP_REMOVED lines=13> */
.L_x_1671:
[----:B------:R-:W-:-:S04]  /*9e60*/  SHF.R.U32.HI R0, RZ, 0x15, R3 ;  /* 0x00000015ff007819 */ /* 0x000fc80000011603 */
[----:B------:R-:W-:-:S04]  /*9e70*/  LOP3.LUT R0, R0, 0x1, RZ, 0xc0, !PT ;  /* 0x0000000100007812 */ /* 0x000fc800078ec0ff */
[----:B------:R-:W-:-:S04]  /*9e80*/  IADD3 R0, PT, PT, R3, 0x88fffff, R0 ;  /* 0x088fffff03007810 */ /* 0x000fc80007ffe000 */
[----:B------:R-:W-:-:S04]  /*9e90*/  SHF.R.U32.HI R0, RZ, 0x15, R0 ;  /* 0x00000015ff007819 */ /* 0x000fc80000011600 */
[----:B------:R-:W-:-:S07]  /*9ea0*/  LOP3.LUT R0, R0, 0xff, RZ, 0xc0, !PT ;  /* 0x000000ff00007812 */ /* 0x000fce00078ec0ff */
.L_x_1672:
[----:B------:R-:W-:-:S04]  /*9eb0*/  SHF.R.U32.HI R3, RZ, 0x18, R3 ;  /* 0x00000018ff037819 */ /* 0x000fc80000011603 */
[----:B------:R-:W-:-:S04]  /*9ec0*/  LOP3.LUT R0, R0, 0x80, R3, 0xf8, !PT ;  /* 0x0000008000007812 */ /* 0x000fc800078ef803 */
[----:B------:R-:W-:-:S07]  /*9ed0*/  PRMT R4, R0, 0x7610, R4 ;  /* 0x0000761000047816 */ /* 0x000fce0000000004 */
.L_x_1670:
[----:B------:R-:W-:Y:S05]  /*9ee0*/  BSYNC.RECONVERGENT B0 ;  /* 0x0000000000007941 */ /* 0x000fea0003800200 */
.L_x_1669:
[----:B------:R3:W-:Y:S01]  /*9ef0*/  STG.E.U8 desc[UR36][R8.64], R4 ;  /* 0x0000000408007986 */ /* 0x0007e2000c101124 */
[----:B------:R-:W-:Y:S01]  /*9f00*/  IMAD.MOV.U32 R19, RZ, RZ, R27 ;  /* 0x000000ffff137224 */ /* 0x000fe200078e001b */
[----:B------:R-:W-:Y:S06]  /*9f10*/  BRA `(.L_x_1641) ;  /* 0x0000000000c87947 */ /* 0x000fec0003800000 */
.L_x_1662:
[----:B------:R-:W-:-:S13]  /*9f20*/  ISETP.NE.AND P0, PT, R0, 0x1c, PT ;  /* 0x0000001c0000780c */ /* 0x000fda0003f05270 */
[----:B------:R-:W-:Y:S05]  /*9f30*/  @!P0 BRA `(.L_x_1673) ;  /* 0x0000000000b08947 */ /* 0x000fea0003800000 */
[----:B------:R-:W-:-:S13]  /*9f40*/  ISETP.NE.AND P0, PT, R0, 0x1d, PT ;  /* 0x0000001d0000780c */ /* 0x000fda0003f05270 */
[----:B------:R-:W-:Y:S05]  /*9f50*/  @!P0 BRA `(.L_x_1674) ;  /* 0x0000000000948947 */ /* 0x000fea0003800000 */
[----:B------:R-:W-:-:S13]  /*9f60*/  ISETP.NE.AND P0, PT, R0, 0x2c, PT ;  /* 0x0000002c0000780c */ /* 0x000fda0003f05270 */
[----:B------:R-:W-:Y:S05]  /*9f70*/  @!P0 BRA `(.L_x_1675) ;  /* 0x0000000000488947 */ /* 0x000fea0003800000 */
.L_x_1646:
        /* <DEDUP_REMOVED lines=16> */
.L_x_1676:
[----:B------:R-:W-:Y:S01]  /*a080*/  IMAD.MOV.U32 R19, RZ, RZ, R27 ;  /* 0x000000ffff137224 */ /* 0x000fe200078e001b */
[----:B------:R-:W-:Y:S06]  /*a090*/  BRA `(.L_x_1641) ;  /* 0x0000000000687947 */ /* 0x000fec0003800000 */
.L_x_1675:
[----:B------:R-:W-:Y:S02]  /*a0a0*/  HADD2.F32 R4, -RZ, R3.H0_H0 ;  /* 0x20000003ff047230 */ /* 0x000fe40000004100 */
        /* <DEDUP_REMOVED lines=16> */
.L_x_1674:
[----:B------:R-:W-:Y:S02]  /*a1b0*/  HADD2.F32 R4, -RZ, R3.H0_H0 ;  /* 0x20000003ff047230 */ /* 0x000fe40000004100 */
[----:B------:R-:W-:-:S04]  /*a1c0*/  IMAD.MOV.U32 R19, RZ, RZ, R27 ;  /* 0x000000ffff137224 */ /* 0x000fc800078e001b */
[----:B------:R-:W0:Y:S02]  /*a1d0*/  F2I.U64.TRUNC R4, R4 ;  /* 0x0000000400047311 */ /* 0x000e24000020d800 */
[----:B0-----:R1:W-:Y:S01]  /*a1e0*/  STG.E.64 desc[UR36][R8.64], R4 ;  /* 0x0000000408007986 */ /* 0x0013e2000c101b24 */
[----:B------:R-:W-:Y:S05]  /*a1f0*/  BRA `(.L_x_1641) ;  /* 0x0000000000107947 */ /* 0x000fea0003800000 */
.L_x_1673:
[----:B------:R-:W-:Y:S02]  /*a200*/  HADD2.F32 R3, -RZ, R3.H0_H0 ;  /* 0x20000003ff037230 */ /* 0x000fe40000004100 */
[----:B------:R-:W-:-:S04]  /*a210*/  IMAD.MOV.U32 R19, RZ, RZ, R27 ;  /* 0x000000ffff137224 */ /* 0x000fc800078e001b */
[----:B------:R-:W0:Y:S02]  /*a220*/  F2I.FTZ.U32.TRUNC.NTZ R3, R3 ;  /* 0x0000000300037305 */ /* 0x000e24000021f000 */
[----:B0-----:R0:W-:Y:S02]  /*a230*/  STG.E desc[UR36][R8.64], R3 ;  /* 0x0000000308007986 */ /* 0x0011e4000c101924 */
.L_x_1641:
[----:B------:R-:W-:Y:S05]  /*a240*/  BSYNC.RECONVERGENT B6 ;  /* 0x0000000000067941 */ /* 0x000fea0003800200 */
.L_x_1640:
[----:B------:R-:W-:Y:S01]  /*a250*/  ISETP.GE.AND P0, PT, R19, R28, PT ;  /* 0x0000001c1300720c */ /* 0x000fe20003f06270 */
[----:B------:R-:W-:-:S12]  /*a260*/  BSSY.RECONVERGENT B6, `(.L_x_1677) ;  /* 0x00001f0000067945 */ /* 0x000fd80003800200 */
[----:B------:R-:W-:Y:S05]  /*a270*/  @P0 BRA `(.L_x_1678) ;  /* 0x0000001c00b80947 */ /* 0x000fea0003800000 */
[----:B------:R-:W4:Y:S01]  /*a280*/  LDCU UR4, c[0x0][0x3b4] ;  /* 0x00007680ff0477ac */ /* 0x000f220008000800 */
[----:B0123--:R-:W0:Y:S01]  /*a290*/  LDC.64 R8, c[0x0][0x388] ;  /* 0x0000e200ff087b82 */ /* 0x00fe220000000a00 */
[----:B-----5:R-:W-:Y:S01]  /*a2a0*/  IMAD R0, R2, 0x200, R19 ;  /* 0x0000020002007824 */ /* 0x020fe200078e0213 */
[----:B----4-:R-:W-:-:S03]  /*a2b0*/  PRMT R4, R26, 0x9910, RZ ;  /* 0x000099101a047816 */ /* 0x010fc600000000ff */
[----:B------:R-:W-:Y:S02]  /*a2c0*/  IMAD R3, R0, UR4, RZ ;  /* 0x0000000400037c24 */ /* 0x000fe4000f8e02ff */
        /* <DEDUP_REMOVED lines=13> */
[----:B------:R-:W-:-:S04]  /*a3a0*/  HADD2.F32 R18, -RZ, R18.H0_H0 ;  /* 0x20000012ff127230 */ /* 0x000fc80000004100 */
[----:B------:R-:W0:Y:S02]  /*a3b0*/  F2I.FTZ.TRUNC.NTZ R3, R18 ;  /* 0x0000001200037305 */ /* 0x000e24000021f100 */
[----:B0-----:R0:W-:Y:S01]  /*a3c0*/  STG.E.U8 desc[UR36][R8.64], R3 ;  /* 0x0000000308007986 */ /* 0x0011e2000c101124 */
[----:B------:R-:W-:Y:S05]  /*a3d0*/  BRA `(.L_x_1684) ;  /* 0x0000000c007c7947 */ /* 0x000fea0003800000 */
.L_x_1682:
[----:B------:R-:W-:-:S06]  /*a3e0*/  HADD2.F32 R5, -RZ, R18.H0_H0 ;  /* 0x20000012ff057230 */ /* 0x000fcc0000004100 */
[----:B------:R-:W0:Y:S02]  /*a3f0*/  F2I.S64.TRUNC R4, R5 ;  /* 0x0000000500047311 */ /* 0x000e24000020d900 */
[----:B0-----:R0:W-:Y:S01]  /*a400*/  STG.E.U8 desc[UR36][R8.64], R4 ;  /* 0x0000000408007986 */ /* 0x0011e2000c101124 */
[----:B------:R-:W-:Y:S05]  /*a410*/  BRA `(.L_x_1684) ;  /* 0x0000000c006c7947 */ /* 0x000fea0003800000 */
.L_x_1681:
[----:B------:R-:W-:-:S13]  /*a420*/  ISETP.NE.AND P0, PT, R0, 0x2, PT ;  /* 0x000000020000780c */ /* 0x000fda0003f05270 */
[----:B------:R-:W-:Y:S05]  /*a430*/  @!P0 BRA `(.L_x_1685) ;  /* 0x0000000000308947 */ /* 0x000fea0003800000 */
[----:B------:R-:W-:-:S13]  /*a440*/  ISETP.NE.AND P0, PT, R0, 0x3, PT ;  /* 0x000000030000780c */ /* 0x000fda0003f05270 */
[----:B------:R-:W-:Y:S05]  /*a450*/  @!P0 BRA `(.L_x_1686) ;  /* 0x0000000000188947 */ /* 0x000fea0003800000 */
[----:B------:R-:W-:-:S13]  /*a460*/  ISETP.NE.AND P0, PT, R0, 0x4, PT ;  /* 0x000000040000780c */ /* 0x000fda0003f05270 */
[----:B------:R-:W-:Y:S05]  /*a470*/  @P0 BRA `(.L_x_1683) ;  /* 0x0000000800700947 */ /* 0x000fea0003800000 */
[----:B------:R-:W-:-:S06]  /*a480*/  HADD2.F32 R4, -RZ, R18.H0_H0 ;  /* 0x20000012ff047230 */ /* 0x000fcc0000004100 */
[----:B------:R-:W0:Y:S02]  /*a490*/  F2I.S64.TRUNC R4, R4 ;  /* 0x0000000400047311 */ /* 0x000e24000020d900 */
[----:B0-----:R0:W-:Y:S01]  /*a4a0*/  STG.E.64 desc[UR36][R8.64], R4 ;  /* 0x0000000408007986 */ /* 0x0011e2000c101b24 */
[----:B------:R-:W-:Y:S05]  /*a4b0*/  BRA `(.L_x_1684) ;  /* 0x0000000c00447947 */ /* 0x000fea0003800000 */
.L_x_1686:
[----:B------:R-:W-:-:S04]  /*a4c0*/  HADD2.F32 R18, -RZ, R18.H0_H0 ;  /* 0x20000012ff127230 */ /* 0x000fc80000004100 */
[----:B------:R-:W0:Y:S02]  /*a4d0*/  F2I.FTZ.TRUNC.NTZ R3, R18 ;  /* 0x0000001200037305 */ /* 0x000e24000021f100 */
[----:B0-----:R0:W-:Y:S01]  /*a4e0*/  STG.E desc[UR36][R8.64], R3 ;  /* 0x0000000308007986 */ /* 0x0011e2000c101924 */
[----:B------:R-:W-:Y:S05]  /*a4f0*/  BRA `(.L_x_1684) ;  /* 0x0000000c00347947 */ /* 0x000fea0003800000 */
.L_x_1685:
[----:B------:R-:W-:-:S04]  /*a500*/  HADD2.F32 R18, -RZ, R18.H0_H0 ;  /* 0x20000012ff127230 */ /* 0x000fc80000004100 */
[----:B------:R-:W0:Y:S02]  /*a510*/  F2I.FTZ.TRUNC.NTZ R3, R18 ;  /* 0x0000001200037305 */ /* 0x000e24000021f100 */
[----:B0-----:R0:W-:Y:S01]  /*a520*/  STG.E.U16 desc[UR36][R8.64], R3 ;  /* 0x0000000308007986 */ /* 0x0011e2000c101524 */
[----:B------:R-:W-:Y:S05]  /*a530*/  BRA `(.L_x_1684) ;  /* 0x0000000c00247947 */ /* 0x000fea0003800000 */
.L_x_1680:
[----:B------:R-:W-:-:S13]  /*a540*/  ISETP.GT.AND P0, PT, R0, 0x6, PT ;  /* 0x000000060000780c */ /* 0x000fda0003f04270 */
[----:B------:R-:W-:Y:S05]  /*a550*/  @P0 BRA `(.L_x_1687) ;  /* 0x0000000000240947 */ /* 0x000fea0003800000 */
[----:B------:R-:W-:-:S13]  /*a560*/  ISETP.NE.AND P0, PT, R0, 0x5, PT ;  /* 0x000000050000780c */ /* 0x000fda0003f05270 */
[----:B------:R-:W-:Y:S05]  /*a570*/  @!P0 BRA `(.L_x_1688) ;  /* 0x0000000000148947 */ /* 0x000fea0003800000 */
[----:B------:R-:W-:-:S13]  /*a580*/  ISETP.NE.AND P0, PT, R0, 0x6, PT ;  /* 0x000000060000780c */ /* 0x000fda0003f05270 */
[----:B------:R-:W-:Y:S05]  /*a590*/  @P0 BRA `(.L_x_1683) ;  /* 0x0000000800280947 */ /* 0x000fea0003800000 */
[----:B------:R-:W-:-:S05]  /*a5a0*/  HADD2.F32 R3, -RZ, R18.H0_H0 ;  /* 0x20000012ff037230 */ /* 0x000fca0000004100 */
[----:B------:R3:W-:Y:S01]  /*a5b0*/  STG.E desc[UR36][R8.64], R3 ;  /* 0x0000000308007986 */ /* 0x0007e2000c101924 */
[----:B------:R-:W-:Y:S05]  /*a5c0*/  BRA `(.L_x_1684) ;  /* 0x0000000c00007947 */ /* 0x000fea0003800000 */
.L_x_1688:
[----:B------:R4:W-:Y:S01]  /*a5d0*/  STG.E.U16 desc[UR36][R8.64], R18 ;  /* 0x0000001208007986 */ /* 0x0009e2000c101524 */
[----:B------:R-:W-:Y:S05]  /*a5e0*/  BRA `(.L_x_1684) ;  /* 0x0000000800f87947 */ /* 0x000fea0003800000 */
.L_x_1687:
[----:B------:R-:W-:-:S13]  /*a5f0*/  ISETP.NE.AND P0, PT, R0, 0x7, PT ;  /* 0x000000070000780c */ /* 0x000fda0003f05270 */
[----:B------:R-:W-:Y:S05]  /*a600*/  @!P0 BRA `(.L_x_1689) ;  /* 0x0000000000348947 */ /* 0x000fea0003800000 */
[----:B------:R-:W-:-:S13]  /*a610*/  ISETP.NE.AND P0, PT, R0, 0x8, PT ;  /* 0x000000080000780c */ /* 0x000fda0003f05270 */
[----:B------:R-:W-:Y:S05]  /*a620*/  @!P0 BRA `(.L_x_1690) ;  /* 0x0000000000188947 */ /* 0x000fea0003800000 */
[----:B------:R-:W-:-:S13]  /*a630*/  ISETP.NE.AND P0, PT, R0, 0x9, PT ;  /* 0x000000090000780c */ /* 0x000fda0003f05270 */
[----:B------:R-:W-:Y:S05]  /*a640*/  @P0 BRA `(.L_x_1683) ;  /* 0x0000000400fc0947 */ /* 0x000fea0003800000 */
[----:B------:R-:W-:Y:S02]  /*a650*/  HADD2.F32 R4, -RZ, R18.H0_H0 ;  /* 0x20000012ff047230 */ /* 0x000fe40000004100 */
[----:B------:R-:W-:-:S05]  /*a660*/  IMAD.MOV.U32 R5, RZ, RZ, RZ ;  /* 0x000000ffff057224 */ /* 0x000fca00078e00ff */
[----:B------:R1:W-:Y:S01]  /*a670*/  STG.E.64 desc[UR36][R8.64], R4 ;  /* 0x0000000408007986 */ /* 0x0003e2000c101b24 */
[----:B------:R-:W-:Y:S05]  /*a680*/  BRA `(.L_x_1684) ;  /* 0x0000000800d07947 */ /* 0x000fea0003800000 */
.L_x_1690:
[----:B------:R-:W-:-:S05]  /*a690*/  HADD2.F32 R0, -RZ, R18.H0_H0 ;  /* 0x20000012ff007230 */ /* 0x000fca0000004100 */
[----:B------:R-:W-:-:S04]  /*a6a0*/  F2FP.F16.F32.PACK_AB R0, RZ, R0 ;  /* 0x00000000ff00723e */ /* 0x000fc800000000ff */
[----:B------:R-:W-:-:S05]  /*a6b0*/  PRMT R0, R0, 0x5410, RZ ;  /* 0x0000541000007816 */ /* 0x000fca00000000ff */
[----:B------:R2:W-:Y:S01]  /*a6c0*/  STG.E desc[UR36][R8.64], R0 ;  /* 0x0000000008007986 */ /* 0x0005e2000c101924 */
[----:B------:R-:W-:Y:S05]  /*a6d0*/  BRA `(.L_x_1684) ;  /* 0x0000000800bc7947 */ /* 0x000fea0003800000 */
.L_x_1689:
[----:B------:R-:W-:-:S05]  /*a6e0*/  HADD2.F32 R4, -RZ, R18.H0_H0 ;  /* 0x20000012ff047230 */ /* 0x000fca0000004100 */
[----:B------:R-:W-:-:S06]  /*a6f0*/  FMUL.FTZ R4, R4, 1 ;  /* 0x3f80000004047820 */ /* 0x000fcc0000410000 */
[----:B------:R-:W0:Y:S02]  /*a700*/  F2F.F64.F32 R4, R4 ;  /* 0x0000000400047310 */ /* 0x000e240000201800 */
[----:B0-----:R0:W-:Y:S01]  /*a710*/  STG.E.64 desc[UR36][R8.64], R4 ;  /* 0x0000000408007986 */ /* 0x0011e2000c101b24 */
[----:B------:R-:W-:Y:S05]  /*a720*/  BRA `(.L_x_1684) ;  /* 0x0000000800a87947 */ /* 0x000fea0003800000 */
.L_x_1679:
        /* <DEDUP_REMOVED lines=10> */
[----:B------:R-:W-:-:S06]  /*a7d0*/  HADD2.F32 R3, -RZ, R18.H0_H0 ;  /* 0x20000012ff037230 */ /* 0x000fcc0000004100 */
[----:B------:R-:W0:Y:S02]  /*a7e0*/  F2I.FTZ.U32.TRUNC.NTZ R3, R3 ;  /* 0x0000000300037305 */ /* 0x000e24000021f000 */
[----:B0-----:R0:W-:Y:S01]  /*a7f0*/  STG.E.U16 desc[UR36][R8.64], R3 ;  /* 0x0000000308007986 */ /* 0x0011e2000c101524 */
[----:B------:R-:W-:Y:S05]  /*a800*/  BRA `(.L_x_1684) ;  /* 0x0000000800707947 */ /* 0x000fea0003800000 */
.L_x_1694:
        /* <DEDUP_REMOVED lines=17> */
.L_x_1697:
[----:B------:R-:W-:-:S04]  /*a920*/  SHF.R.U32.HI R3, RZ, 0x18, R5 ;  /* 0x00000018ff037819 */ /* 0x000fc80000011605 */
[----:B------:R-:W-:-:S04]  /*a930*/  LOP3.LUT R0, R0, 0x80, R3, 0xf8, !PT ;  /* 0x0000008000007812 */ /* 0x000fc800078ef803 */
[----:B------:R-:W-:-:S07]  /*a940*/  PRMT R4, R0, 0x7610, R4 ;  /* 0x0000761000047816 */ /* 0x000fce0000000004 */
.L_x_1696:
[----:B------:R-:W-:Y:S05]  /*a950*/  BSYNC.RECONVERGENT B0 ;  /* 0x0000000000007941 */ /* 0x000fea0003800200 */
.L_x_1695:
[----:B------:R0:W-:Y:S01]  /*a960*/  STG.E.U8 desc[UR36][R8.64], R4 ;  /* 0x0000000408007986 */ /* 0x0001e2000c101124 */
[----:B------:R-:W-:Y:S05]  /*a970*/  BRA `(.L_x_1684) ;  /* 0x0000000800147947 */ /* 0x000fea0003800000 */
.L_x_1693:
        /* <DEDUP_REMOVED lines=17> */
.L_x_1700:
[----:B------:R-:W-:-:S04]  /*aa90*/  SHF.R.U32.HI R3, RZ, 0x18, R5 ;  /* 0x00000018ff037819 */ /* 0x000fc80000011605 */
[----:B------:R-:W-:-:S04]  /*aaa0*/  LOP3.LUT R0, R0, 0x80, R3, 0xf8, !PT ;  /* 0x0000008000007812 */ /* 0x000fc800078ef803 */
[----:B------:R-:W-:-:S07]  /*aab0*/  PRMT R4, R0, 0x7610, R4 ;  /* 0x0000761000047816 */ /* 0x000fce0000000004 */
.L_x_1699:
[----:B------:R-:W-:Y:S05]  /*aac0*/  BSYNC.RECONVERGENT B0 ;  /* 0x0000000000007941 */ /* 0x000fea0003800200 */
.L_x_1698:
[----:B------:R0:W-:Y:S01]  /*aad0*/  STG.E.U8 desc[UR36][R8.64], R4 ;  /* 0x0000000408007986 */ /* 0x0001e2000c101124 */
[----:B------:R-:W-:Y:S05]  /*aae0*/  BRA `(.L_x_1684) ;  /* 0x0000000400b87947 */ /* 0x000fea0003800000 */
.L_x_1692:
[----:B------:R-:W-:-:S13]  /*aaf0*/  ISETP.NE.AND P0, PT, R0, 0x1c, PT ;  /* 0x0000001c0000780c */ /* 0x000fda0003f05270 */
[----:B------:R-:W-:Y:S05]  /*ab00*/  @!P0 BRA `(.L_x_1701) ;  /* 0x0000000000608947 */ /* 0x000fea0003800000 */
[----:B------:R-:W-:-:S13]  /*ab10*/  ISETP.NE.AND P0, PT, R0, 0x1d, PT ;  /* 0x0000001d0000780c */ /* 0x000fda0003f05270 */
[----:B------:R-:W-:Y:S05]  /*ab20*/  @!P0 BRA `(.L_x_1702) ;  /* 0x0000000000488947 */ /* 0x000fea0003800000 */
[----:B------:R-:W-:-:S13]  /*ab30*/  ISETP.NE.AND P0, PT, R0, 0x2c, PT ;  /* 0x0000002c0000780c */ /* 0x000fda0003f05270 */
[----:B------:R-:W-:Y:S05]  /*ab40*/  @P0 BRA `(.L_x_1683) ;  /* 0x0000000000bc0947 */ /* 0x000fea0003800000 */
        /* <DEDUP_REMOVED lines=16> */
.L_x_1702:
[----:B------:R-:W-:-:S06]  /*ac50*/  HADD2.F32 R4, -RZ, R18.H0_H0 ;  /* 0x20000012ff047230 */ /* 0x000fcc0000004100 */
[----:B------:R-:W0:Y:S02]  /*ac60*/  F2I.U64.TRUNC R4, R4 ;  /* 0x0000000400047311 */ /* 0x000e24000020d800 */
[----:B0-----:R0:W-:Y:S01]  /*ac70*/  STG.E.64 desc[UR36][R8.64], R4 ;  /* 0x0000000408007986 */ /* 0x0011e2000c101b24 */
[----:B------:R-:W-:Y:S05]  /*ac80*/  BRA `(.L_x_1684) ;  /* 0x0000000400507947 */ /* 0x000fea0003800000 */
.L_x_1701:
[----:B------:R-:W-:-:S04]  /*ac90*/  HADD2.F32 R18, -RZ, R18.H0_H0 ;  /* 0x20000012ff127230 */ /* 0x000fc80000004100 */
[----:B------:R-:W0:Y:S02]  /*aca0*/  F2I.FTZ.U32.TRUNC.NTZ R3, R18 ;  /* 0x0000001200037305 */ /* 0x000e24000021f000 */
[----:B0-----:R0:W-:Y:S01]  /*acb0*/  STG.E desc[UR36][R8.64], R3 ;  /* 0x0000000308007986 */ /* 0x0011e2000c101924 */
[----:B------:R-:W-:Y:S05]  /*acc0*/  BRA `(.L_x_1684) ;  /* 0x0000000400407947 */ /* 0x000fea0003800000 */
.L_x_1691:
[----:B------:R-:W-:-:S13]  /*acd0*/  ISETP.GT.AND P0, PT, R0, 0xe, PT ;  /* 0x0000000e0000780c */ /* 0x000fda0003f04270 */
[----:B------:R-:W-:Y:S05]  /*ace0*/  @P0 BRA `(.L_x_1703) ;  /* 0x00000000003c0947 */ /* 0x000fea0003800000 */
[----:B------:R-:W-:-:S13]  /*acf0*/  ISETP.NE.AND P0, PT, R0, 0xa, PT ;  /* 0x0000000a0000780c */ /* 0x000fda0003f05270 */
[----:B------:R-:W-:Y:S05]  /*ad00*/  @!P0 BRA `(.L_x_1704) ;  /* 0x00000000001c8947 */ /* 0x000fea0003800000 */
[----:B------:R-:W-:-:S13]  /*ad10*/  ISETP.NE.AND P0, PT, R0, 0xb, PT ;  /* 0x0000000b0000780c */ /* 0x000fda0003f05270 */
[----:B------:R-:W-:Y:S05]  /*ad20*/  @P0 BRA `(.L_x_1683) ;  /* 0x0000000000440947 */ /* 0x000fea0003800000 */
[----:B------:R-:W-:-:S05]  /*ad30*/  HADD2.F32 R18, -RZ, R18.H0_H0 ;  /* 0x20000012ff127230 */ /* 0x000fca0000004100 */
[----:B------:R-:W-:-:S04]  /*ad40*/  FSETP.NEU.FTZ.AND P0, PT, R18, RZ, PT ;  /* 0x000000ff1200720b */ /* 0x000fc80003f1d000 */
[----:B------:R-:W-:-:S05]  /*ad50*/  SEL R3, RZ, 0x1, !P0 ;  /* 0x00000001ff037807 */ /* 0x000fca0004000000 */
[----:B------:R0:W-:Y:S01]  /*ad60*/  STG.E.U8 desc[UR36][R8.64], R3 ;  /* 0x0000000308007986 */ /* 0x0001e2000c101124 */
[----:B------:R-:W-:Y:S05]  /*ad70*/  BRA `(.L_x_1684) ;  /* 0x0000000400147947 */ /* 0x000fea0003800000 */
.L_x_1704:
[----:B------:R-:W-:Y:S01]  /*ad80*/  HADD2.F32 R18, -RZ, R18.H0_H0 ;  /* 0x20000012ff127230 */ /* 0x000fe20000004100 */
[----:B------:R-:W-:-:S04]  /*ad90*/  CS2R R6, SRZ ;  /* 0x0000000000067805 */ /* 0x000fc8000001ff00 */
[----:B------:R-:W-:-:S06]  /*ada0*/  FMUL.FTZ R4, R18, 1 ;  /* 0x3f80000012047820 */ /* 0x000fcc0000410000 */
[----:B------:R-:W0:Y:S02]  /*adb0*/  F2F.F64.F32 R4, R4 ;  /* 0x0000000400047310 */ /* 0x000e240000201800 */
[----:B0-----:R0:W-:Y:S01]  /*adc0*/  STG.E.128 desc[UR36][R8.64], R4 ;  /* 0x0000000408007986 */ /* 0x0011e2000c101d24 */
[----:B------:R-:W-:Y:S05]  /*add0*/  BRA `(.L_x_1684) ;  /* 0x0000000000fc7947 */ /* 0x000fea0003800000 */
.L_x_1703:
[----:B------:R-:W-:-:S13]  /*ade0*/  ISETP.NE.AND P0, PT, R0, 0xf, PT ;  /* 0x0000000f0000780c */ /* 0x000fda0003f05270 */
[----:B------:R-:W-:Y:S05]  /*adf0*/  @!P0 BRA `(.L_x_1705) ;  /* 0x0000000000e88947 */ /* 0x000fea0003800000 */
[----:B------:R-:W-:-:S13]  /*ae00*/  ISETP.NE.AND P0, PT, R0, 0x17, PT ;  /* 0x000000170000780c */ /* 0x000fda0003f05270 */
[----:B------:R-:W-:Y:S05]  /*ae10*/  @!P0 BRA `(.L_x_1706) ;  /* 0x0000000000908947 */ /* 0x000fea0003800000 */
[----:B------:R-:W-:-:S13]  /*ae20*/  ISETP.NE.AND P0, PT, R0, 0x18, PT ;  /* 0x000000180000780c */ /* 0x000fda0003f05270 */
[----:B------:R-:W-:Y:S05]  /*ae30*/  @!P0 BRA `(.L_x_1707) ;  /* 0x0000000000448947 */ /* 0x000fea0003800000 */
.L_x_1683:
        /* <DEDUP_REMOVED lines=16> */
.L_x_1708:
[----:B------:R-:W-:Y:S05]  /*af40*/  BRA `(.L_x_1684) ;  /* 0x0000000000a07947 */ /* 0x000fea0003800000 */
.L_x_1707:
        /* <DEDUP_REMOVED lines=13> */
.L_x_1710:
[----:B------:R-:W-:Y:S05]  /*b020*/  BSYNC.RECONVERGENT B0 ;  /* 0x0000000000007941 */ /* 0x000fea0003800200 */
.L_x_1709:
[----:B------:R-:W-:-:S05]  /*b030*/  LOP3.LUT R3, R0, 0x80, R3, 0xf8, !PT ;  /* 0x0000008000037812 */ /* 0x000fca00078ef803 */
[----:B------:R0:W-:Y:S01]  /*b040*/  STG.E.U8 desc[UR36][R8.64], R3 ;  /* 0x0000000308007986 */ /* 0x0001e2000c101124 */
[----:B------:R-:W-:Y:S05]  /*b050*/  BRA `(.L_x_1684) ;  /* 0x00000000005c7947 */ /* 0x000fea0003800000 */
.L_x_1706:
        /* <DEDUP_REMOVED lines=12> */
.L_x_1712:
[----:B------:R-:W-:Y:S01]  /*b120*/  IMAD.MOV.U32 R0, RZ, RZ, 0x7f ;  /* 0x0000007fff007424 */ /* 0x000fe200078e00ff */
[----:B------:R-:W-:-:S04]  /*b130*/  ISETP.GT.U32.AND P0, PT, R4, 0x7f800000, PT ;  /* 0x7f8000000400780c */ /* 0x000fc80003f04070 */
[----:B------:R-:W-:-:S09]  /*b140*/  SEL R0, R0, 0x7c, P0 ;  /* 0x0000007c00007807 */ /* 0x000fd20000000000 */
.L_x_1713:
[----:B------:R-:W-:Y:S05]  /*b150*/  BSYNC.RECONVERGENT B0 ;  /* 0x0000000000007941 */ /* 0x000fea0003800200 */
.L_x_1711:
[----:B------:R-:W-:-:S04]  /*b160*/  SHF.R.U32.HI R3, RZ, 0x18, R3 ;  /* 0x00000018ff037819 */ /* 0x000fc80000011603 */
[----:B------:R-:W-:-:S05]  /*b170*/  LOP3.LUT R3, R0, 0x80, R3, 0xf8, !PT ;  /* 0x0000008000037812 */ /* 0x000fca00078ef803 */
[----:B------:R0:W-:Y:S01]  /*b180*/  STG.E.U8 desc[UR36][R8.64], R3 ;  /* 0x0000000308007986 */ /* 0x0001e2000c101124 */
[----:B------:R-:W-:Y:S05]  /*b190*/  BRA `(.L_x_1684) ;  /* 0x00000000000c7947 */ /* 0x000fea0003800000 */
.L_x_1705:
[----:B------:R-:W-:-:S05]  /*b1a0*/  HADD2.F32 R0, -RZ, R18.H0_H0 ;  /* 0x20000012ff007230 */ /* 0x000fca0000004100 */
[----:B------:R-:W-:-:S05]  /*b1b0*/  F2FP.BF16.F32.PACK_AB R0, RZ, R0 ;  /* 0x00000000ff00723e */ /* 0x000fca00000010ff */
[----:B------:R0:W-:Y:S02]  /*b1c0*/  STG.E.U16 desc[UR36][R8.64], R0 ;  /* 0x0000000008007986 */ /* 0x0001e4000c101524 */
.L_x_1684:
[----:B------:R-:W-:-:S05]  /*b1d0*/  VIADD R19, R19, 0x80 ;  /* 0x0000008013137836 */ /* 0x000fca0000000000 */
[----:B------:R-:W-:-:S13]  /*b1e0*/  ISETP.GE.AND P0, PT, R19, R28, PT ;  /* 0x0000001c1300720c */ /* 0x000fda0003f06270 */
[----:B------:R-:W-:Y:S05]  /*b1f0*/  @P0 BRA `(.L_x_1678) ;  /* 0x0000000c00d80947 */ /* 0x000fea0003800000 */
[----:B------:R-:W5:Y:S01]  /*b200*/  LDCU UR4, c[0x0][0x3b4] ;  /* 0x00007680ff0477ac */ /* 0x000f620008000800 */
[----:B01234-:R-:W0:Y:S01]  /*b210*/  LDC.64 R8, c[0x0][0x388] ;  /* 0x0000e200ff087b82 */ /* 0x01fe220000000a00 */
        /* <DEDUP_REMOVED lines=20> */
.L_x_1717:
[----:B------:R-:W-:-:S06]  /*b360*/  HADD2.F32 R5, -RZ, R16.H0_H0 ;  /* 0x20000010ff057230 */ /* 0x000fcc0000004100 */
[----:B------:R-:W0:Y:S02]  /*b370*/  F2I.S64.TRUNC R4, R5 ;  /* 0x0000000500047311 */ /* 0x000e24000020d900 */
[----:B0-----:R0:W-:Y:S01]  /*b380*/  STG.E.U8 desc[UR36][R8.64], R4 ;  /* 0x0000000408007986 */ /* 0x0011e2000c101124 */
[----:B------:R-:W-:Y:S05]  /*b390*/  BRA `(.L_x_1719) ;  /* 0x0000000c006c7947 */ /* 0x000fea0003800000 */
.L_x_1716:
        /* <DEDUP_REMOVED lines=10> */
.L_x_1721:
[----:B------:R-:W-:-:S04]  /*b440*/  HADD2.F32 R16, -RZ, R16.H0_H0 ;  /* 0x20000010ff107230 */ /* 0x000fc80000004100 */
[----:B------:R-:W0:Y:S02]  /*b450*/  F2I.FTZ.TRUNC.NTZ R3, R16 ;  /* 0x0000001000037305 */ /* 0x000e24000021f100 */
[----:B0-----:R0:W-:Y:S01]  /*b460*/  STG.E desc[UR36][R8.64], R3 ;  /* 0x0000000308007986 */ /* 0x0011e2000c101924 */
[----:B------:R-:W-:Y:S05]  /*b470*/  BRA `(.L_x_1719) ;  /* 0x0000000c00347947 */ /* 0x000fea0003800000 */
.L_x_1720:
[----:B------:R-:W-:-:S04]  /*b480*/  HADD2.F32 R16, -RZ, R16.H0_H0 ;  /* 0x20000010ff107230 */ /* 0x000fc80000004100 */
[----:B------:R-:W0:Y:S02]  /*b490*/  F2I.FTZ.TRUNC.NTZ R3, R16 ;  /* 0x0000001000037305 */ /* 0x000e24000021f100 */
[----:B0-----:R0:W-:Y:S01]  /*b4a0*/  STG.E.U16 desc[UR36][R8.64], R3 ;  /* 0x0000000308007986 */ /* 0x0011e2000c101524 */
[----:B------:R-:W-:Y:S05]  /*b4b0*/  BRA `(.L_x_1719) ;  /* 0x0000000c00247947 */ /* 0x000fea0003800000 */
.L_x_1715:
        /* <DEDUP_REMOVED lines=9> */
.L_x_1723:
[----:B------:R0:W-:Y:S01]  /*b550*/  STG.E.U16 desc[UR36][R8.64], R16 ;  /* 0x0000001008007986 */ /* 0x0001e2000c101524 */
[----:B------:R-:W-:Y:S05]  /*b560*/  BRA `(.L_x_1719) ;  /* 0x0000000800f87947 */ /* 0x000fea0003800000 */
.L_x_1722:
        /* <DEDUP_REMOVED lines=10> */
.L_x_1725:
[----:B------:R-:W-:-:S05]  /*b610*/  HADD2.F32 R0, -RZ, R16.H0_H0 ;  /* 0x20000010ff007230 */ /* 0x000fca0000004100 */
[----:B------:R-:W-:-:S04]  /*b620*/  F2FP.F16.F32.PACK_AB R0, RZ, R0 ;  /* 0x00000000ff00723e */ /* 0x000fc800000000ff */
[----:B------:R-:W-:-:S05]  /*b630*/  PRMT R0, R0, 0x5410, RZ ;  /* 0x0000541000007816 */ /* 0x000fca00000000ff */
[----:B------:R0:W-:Y:S01]  /*b640*/  STG.E desc[UR36][R8.64], R0 ;  /* 0x0000000008007986 */ /* 0x0001e2000c101924 */
[----:B------:R-:W-:Y:S05]  /*b650*/  BRA `(.L_x_1719) ;  /* 0x0000000800bc7947 */ /* 0x000fea0003800000 */
.L_x_1724:
[----:B------:R-:W-:-:S05]  /*b660*/  HADD2.F32 R4, -RZ, R16.H0_H0 ;  /* 0x20000010ff047230 */ /* 0x000fca0000004100 */
[----:B------:R-:W-:-:S06]  /*b670*/  FMUL.FTZ R4, R4, 1 ;  /* 0x3f80000004047820 */ /* 0x000fcc0000410000 */
[----:B------:R-:W0:Y:S02]  /*b680*/  F2F.F64.F32 R4, R4 ;  /* 0x0000000400047310 */ /* 0x000e240000201800 */
[----:B0-----:R0:W-:Y:S01]  /*b690*/  STG.E.64 desc[UR36][R8.64], R4 ;  /* 0x0000000408007986 */ /* 0x0011e2000c101b24 */
[----:B------:R-:W-:Y:S05]  /*b6a0*/  BRA `(.L_x_1719) ;  /* 0x0000000800a87947 */ /* 0x000fea0003800000 */
.L_x_1714:
        /* <DEDUP_REMOVED lines=14> */
.L_x_1729:
        /* <DEDUP_REMOVED lines=17> */
.L_x_1732:
[----:B------:R-:W-:-:S04]  /*b8a0*/  SHF.R.U32.HI R3, RZ, 0x18, R5 ;  /* 0x00000018ff037819 */ /* 0x000fc80000011605 */
[----:B------:R-:W-:-:S04]  /*b8b0*/  LOP3.LUT R0, R0, 0x80, R3, 0xf8, !PT ;  /* 0x0000008000007812 */ /* 0x000fc800078ef803 */
[----:B------:R-:W-:-:S07]  /*b8c0*/  PRMT R4, R0, 0x7610, R4 ;  /* 0x0000761000047816 */ /* 0x000fce0000000004 */
.L_x_1731:
[----:B------:R-:W-:Y:S05]  /*b8d0*/  BSYNC.RECONVERGENT B0 ;  /* 0x0000000000007941 */ /* 0x000fea0003800200 */
.L_x_1730:
[----:B------:R0:W-:Y:S01]  /*b8e0*/  STG.E.U8 desc[UR36][R8.64], R4 ;  /* 0x0000000408007986 */ /* 0x0001e2000c101124 */
[----:B------:R-:W-:Y:S05]  /*b8f0*/  BRA `(.L_x_1719) ;  /* 0x0000000800147947 */ /* 0x000fea0003800000 */
.L_x_1728:
        /* <DEDUP_REMOVED lines=17> */
.L_x_1735:
[----:B------:R-:W-:-:S04]  /*ba10*/  SHF.R.U32.HI R3, RZ, 0x18, R5 ;  /* 0x00000018ff037819 */ /* 0x000fc80000011605 */
[----:B------:R-:W-:-:S04]  /*ba20*/  LOP3.LUT R0, R0, 0x80, R3, 0xf8, !PT ;  /* 0x0000008000007812 */ /* 0x000fc800078ef803 */
[----:B------:R-:W-:-:S07]  /*ba30*/  PRMT R4, R0, 0x7610, R4 ;  /* 0x0000761000047816 */ /* 0x000fce0000000004 */
.L_x_1734:
[----:B------:R-:W-:Y:S05]  /*ba40*/  BSYNC.RECONVERGENT B0 ;  /* 0x0000000000007941 */ /* 0x000fea0003800200 */
.L_x_1733:
[----:B------:R0:W-:Y:S01]  /*ba50*/  STG.E.U8 desc[UR36][R8.64], R4 ;  /* 0x0000000408007986 */ /* 0x0001e2000c101124 */
[----:B------:R-:W-:Y:S05]  /*ba60*/  BRA `(.L_x_1719) ;  /* 0x0000000400b87947 */ /* 0x000fea0003800000 */
.L_x_1727:
        /* <DEDUP_REMOVED lines=22> */
.L_x_1737:
[----:B------:R-:W-:-:S06]  /*bbd0*/  HADD2.F32 R4, -RZ, R16.H0_H0 ;  /* 0x20000010ff047230 */ /* 0x000fcc0000004100 */
[----:B------:R-:W0:Y:S02]  /*bbe0*/  F2I.U64.TRUNC R4, R4 ;  /* 0x0000000400047311 */ /* 0x000e24000020d800 */
[----:B0-----:R0:W-:Y:S01]  /*bbf0*/  STG.E.64 desc[UR36][R8.64], R4 ;  /* 0x0000000408007986 */ /* 0x0011e2000c101b24 */
[----:B------:R-:W-:Y:S05]  /*bc00*/  BRA `(.L_x_1719) ;  /* 0x0000000400507947 */ /* 0x000fea0003800000 */
.L_x_1736:
[----:B------:R-:W-:-:S04]  /*bc10*/  HADD2.F32 R16, -RZ, R16.H0_H0 ;  /* 0x20000010ff107230 */ /* 0x000fc80000004100 */
[----:B------:R-:W0:Y:S02]  /*bc20*/  F2I.FTZ.U32.TRUNC.NTZ R3, R16 ;  /* 0x0000001000037305 */ /* 0x000e24000021f000 */
[----:B0-----:R0:W-:Y:S01]  /*bc30*/  STG.E desc[UR36][R8.64], R3 ;  /* 0x0000000308007986 */ /* 0x0011e2000c101924 */
[----:B------:R-:W-:Y:S05]  /*bc40*/  BRA `(.L_x_1719) ;  /* 0x0000000400407947 */ /* 0x000fea0003800000 */
.L_x_1726:
        /* <DEDUP_REMOVED lines=11> */
.L_x_1739:
[----:B------:R-:W-:Y:S01]  /*bd00*/  HADD2.F32 R16, -RZ, R16.H0_H0 ;  /* 0x20000010ff107230 */ /* 0x000fe20000004100 */
[----:B------:R-:W-:-:S04]  /*bd10*/  CS2R R6, SRZ ;  /* 0x0000000000067805 */ /* 0x000fc8000001ff00 */
[----:B------:R-:W-:-:S06]  /*bd20*/  FMUL.FTZ R4, R16, 1 ;  /* 0x3f80000010047820 */ /* 0x000fcc0000410000 */
[----:B------:R-:W0:Y:S02]  /*bd30*/  F2F.F64.F32 R4, R4 ;  /* 0x0000000400047310 */ /* 0x000e240000201800 */
[----:B0-----:R3:W-:Y:S01]  /*bd40*/  STG.E.128 desc[UR36][R8.64], R4 ;  /* 0x0000000408007986 */ /* 0x0017e2000c101d24 */
[----:B------:R-:W-:Y:S05]  /*bd50*/  BRA `(.L_x_1719) ;  /* 0x0000000000fc7947 */ /* 0x000fea0003800000 */
.L_x_1738:
[----:B------:R-:W-:-:S13]  /*bd60*/  ISETP.NE.AND P0, PT, R0, 0xf, PT ;  /* 0x0000000f0000780c */ /* 0x000fda0003f05270 */
[----:B------:R-:W-:Y:S05]  /*bd70*/  @!P0 BRA `(.L_x_1740) ;  /* 0x0000000000e88947 */ /* 0x000fea0003800000 */
[----:B------:R-:W-:-:S13]  /*bd80*/  ISETP.NE.AND P0, PT, R0, 0x17, PT ;  /* 0x000000170000780c */ /* 0x000fda0003f05270 */
[----:B------:R-:W-:Y:S05]  /*bd90*/  @!P0 BRA `(.L_x_1741) ;  /* 0x0000000000908947 */ /* 0x000fea0003800000 */
[----:B------:R-:W-:-:S13]  /*bda0*/  ISETP.NE.AND P0, PT, R0, 0x18, PT ;  /* 0x000000180000780c */ /* 0x000fda0003f05270 */
[----:B------:R-:W-:Y:S05]  /*bdb0*/  @!P0 BRA `(.L_x_1742) ;  /* 0x0000000000448947 */ /* 0x000fea0003800000 */
.L_x_1718:
        /* <DEDUP_REMOVED lines=16> */
.L_x_1743:
[----:B------:R-:W-:Y:S05]  /*bec0*/  BRA `(.L_x_1719) ;  /* 0x0000000000a07947 */ /* 0x000fea0003800000 */
.L_x_1742:
        /* <DEDUP_REMOVED lines=13> */
.L_x_1745:
[----:B------:R-:W-:Y:S05]  /*bfa0*/  BSYNC.RECONVERGENT B0 ;  /* 0x0000000000007941 */ /* 0x000fea0003800200 */
.L_x_1744:
[----:B------:R-:W-:-:S05]  /*bfb0*/  LOP3.LUT R3, R0, 0x80, R3, 0xf8, !PT ;  /* 0x0000008000037812 */ /* 0x000fca00078ef803 */
[----:B------:R1:W-:Y:S01]  /*bfc0*/  STG.E.U8 desc[UR36][R8.64], R3 ;  /* 0x0000000308007986 */ /* 0x0003e2000c101124 */
[----:B------:R-:W-:Y:S05]  /*bfd0*/  BRA `(.L_x_1719) ;  /* 0x00000000005c7947 */ /* 0x000fea0003800000 */
.L_x_1741:
        /* <DEDUP_REMOVED lines=12> */
.L_x_1747:
[----:B------:R-:W-:Y:S01]  /*c0a0*/  IMAD.MOV.U32 R0, RZ, RZ, 0x7f ;  /* 0x0000007fff007424 */ /* 0x000fe200078e00ff */
[----:B------:R-:W-:-:S04]  /*c0b0*/  ISETP.GT.U32.AND P0, PT, R4, 0x7f800000, PT ;  /* 0x7f8000000400780c */ /* 0x000fc80003f04070 */
[----:B------:R-:W-:-:S09]  /*c0c0*/  SEL R0, R0, 0x7c, P0 ;  /* 0x0000007c00007807 */ /* 0x000fd20000000000 */
.L_x_1748:
[----:B------:R-:W-:Y:S05]  /*c0d0*/  BSYNC.RECONVERGENT B0 ;  /* 0x0000000000007941 */ /* 0x000fea0003800200 */
.L_x_1746:
[----:B------:R-:W-:-:S04]  /*c0e0*/  SHF.R.U32.HI R3, RZ, 0x18, R3 ;  /* 0x00000018ff037819 */ /* 0x000fc80000011603 */
[----:B------:R-:W-:-:S05]  /*c0f0*/  LOP3.LUT R3, R0, 0x80, R3, 0xf8, !PT ;  /* 0x0000008000037812 */ /* 0x000fca00078ef803 */
[----:B------:R2:W-:Y:S01]  /*c100*/  STG.E.U8 desc[UR36][R8.64], R3 ;  /* 0x0000000308007986 */ /* 0x0005e2000c101124 */
[----:B------:R-:W-:Y:S05]  /*c110*/  BRA `(.L_x_1719) ;  /* 0x00000000000c7947 */ /* 0x000fea0003800000 */
.L_x_1740:
[----:B------:R-:W-:-:S05]  /*c120*/  HADD2.F32 R0, -RZ, R16.H0_H0 ;  /* 0x20000010ff007230 */ /* 0x000fca0000004100 */
[----:B------:R-:W-:-:S05]  /*c130*/  F2FP.BF16.F32.PACK_AB R0, RZ, R0 ;  /* 0x00000000ff00723e */ /* 0x000fca00000010ff */
[----:B------:R0:W-:Y:S02]  /*c140*/  STG.E.U16 desc[UR36][R8.64], R0 ;  /* 0x0000000008007986 */ /* 0x0001e4000c101524 */
.L_x_1719:
[----:B------:R-:W-:-:S07]  /*c150*/  VIADD R19, R19, 0x80 ;  /* 0x0000008013137836 */ /* 0x000fce0000000000 */
.L_x_1678:
[----:B------:R-:W-:Y:S05]  /*c160*/  BSYNC.RECONVERGENT B6 ;  /* 0x0000000000067941 */ /* 0x000fea0003800200 */
.L_x_1677:
[----:B------:R-:W-:-:S13]  /*c170*/  ISETP.GE.AND P0, PT, R19, R28, PT ;  /* 0x0000001c1300720c */ /* 0x000fda0003f06270 */
[----:B------:R-:W-:Y:S05]  /*c180*/  @P0 EXIT ;  /* 0x000000000000094d */ /* 0x000fea0003800000 */
[----:B01-3--:R-:W0:Y:S01]  /*c190*/  LDC.64 R4, c[0x0][0x388] ;  /* 0x0000e200ff047b82 */ /* 0x00be220000000a00 */
[----:B------:R-:W1:Y:S01]  /*c1a0*/  LDCU UR4, c[0x0][0x3b4] ;  /* 0x00007680ff0477ac */ /* 0x000e620008000800 */
[----:B--2-45:R-:W-:Y:S01]  /*c1b0*/  PRMT R0, R26, 0x9910, RZ ;  /* 0x000099101a007816 */ /* 0x034fe200000000ff */
        /* <DEDUP_REMOVED lines=14> */
[----:B------:R-:W-:-:S06]  /*c2a0*/  HADD2.F32 R17, -RZ, R17.H0_H0 ;  /* 0x20000011ff117230 */ /* 0x000fcc0000004100 */
[----:B------:R-:W0:Y:S02]  /*c2b0*/  F2I.FTZ.TRUNC.NTZ R17, R17 ;  /* 0x0000001100117305 */ /* 0x000e24000021f100 */
[----:B0-----:R-:W-:Y:S01]  /*c2c0*/  STG.E.U8 desc[UR36][R2.64], R17 ;  /* 0x0000001102007986 */ /* 0x001fe2000c101124 */
[----:B------:R-:W-:Y:S05]  /*c2d0*/  EXIT ;  /* 0x000000000000794d */ /* 0x000fea0003800000 */
.L_x_1752:
[----:B------:R-:W-:-:S06]  /*c2e0*/  HADD2.F32 R5, -RZ, R17.H0_H0 ;  /* 0x20000011ff057230 */ /* 0x000fcc0000004100 */
[----:B------:R-:W0:Y:S02]  /*c2f0*/  F2I.S64.TRUNC R4, R5 ;  /* 0x0000000500047311 */ /* 0x000e24000020d900 */
[----:B0-----:R-:W-:Y:S01]  /*c300*/  STG.E.U8 desc[UR36][R2.64], R4 ;  /* 0x0000000402007986 */ /* 0x001fe2000c101124 */
[----:B------:R-:W-:Y:S05]  /*c310*/  EXIT ;  /* 0x000000000000794d */ /* 0x000fea0003800000 */
.L_x_1751:
        /* <DEDUP_REMOVED lines=8> */
[----:B0-----:R-:W-:Y:S01]  /*c3a0*/  STG.E.64 desc[UR36][R2.64], R4 ;  /* 0x0000000402007986 */ /* 0x001fe2000c101b24 */
[----:B------:R-:W-:Y:S05]  /*c3b0*/  EXIT ;  /* 0x000000000000794d */ /* 0x000fea0003800000 */
.L_x_1755:
[----:B------:R-:W-:-:S06]  /*c3c0*/  HADD2.F32 R17, -RZ, R17.H0_H0 ;  /* 0x20000011ff117230 */ /* 0x000fcc0000004100 */
[----:B------:R-:W0:Y:S02]  /*c3d0*/  F2I.FTZ.TRUNC.NTZ R17, R17 ;  /* 0x0000001100117305 */ /* 0x000e24000021f100 */
[----:B0-----:R-:W-:Y:S01]  /*c3e0*/  STG.E desc[UR36][R2.64], R17 ;  /* 0x0000001102007986 */ /* 0x001fe2000c101924 */
[----:B------:R-:W-:Y:S05]  /*c3f0*/  EXIT ;  /* 0x000000000000794d */ /* 0x000fea0003800000 */
.L_x_1754:
[----:B------:R-:W-:-:S06]  /*c400*/  HADD2.F32 R17, -RZ, R17.H0_H0 ;  /* 0x20000011ff117230 */ /* 0x000fcc0000004100 */
[----:B------:R-:W0:Y:S02]  /*c410*/  F2I.FTZ.TRUNC.NTZ R17, R17 ;  /* 0x0000001100117305 */ /* 0x000e24000021f100 */
[----:B0-----:R-:W-:Y:S01]  /*c420*/  STG.E.U16 desc[UR36][R2.64], R17 ;  /* 0x0000001102007986 */ /* 0x001fe2000c101524 */
[----:B------:R-:W-:Y:S05]  /*c430*/  EXIT ;  /* 0x000000000000794d */ /* 0x000fea0003800000 */
.L_x_1750:
[----:B------:R-:W-:-:S13]  /*c440*/  ISETP.GT.AND P0, PT, R0, 0x6, PT ;  /* 0x000000060000780c */ /* 0x000fda0003f04270 */
[----:B------:R-:W-:Y:S05]  /*c450*/  @P0 BRA `(.L_x_1756) ;  /* 0x0000000000240947 */ /* 0x000fea0003800000 */
[----:B------:R-:W-:-:S13]  /*c460*/  ISETP.NE.AND P0, PT, R0, 0x5, PT ;  /* 0x000000050000780c */ /* 0x000fda0003f05270 */
[----:B------:R-:W-:Y:S05]  /*c470*/  @!P0 BRA `(.L_x_1757) ;  /* 0x0000000000148947 */ /* 0x000fea0003800000 */
[----:B------:R-:W-:-:S13]  /*c480*/  ISETP.NE.AND P0, PT, R0, 0x6, PT ;  /* 0x000000060000780c */ /* 0x000fda0003f05270 */
[----:B------:R-:W-:Y:S05]  /*c490*/  @P0 BRA `(.L_x_1753) ;  /* 0x0000000800280947 */ /* 0x000fea0003800000 */
[----:B------:R-:W-:-:S05]  /*c4a0*/  HADD2.F32 R17, -RZ, R17.H0_H0 ;  /* 0x20000011ff117230 */ /* 0x000fca0000004100 */
[----:B------:R-:W-:Y:S01]  /*c4b0*/  STG.E desc[UR36][R2.64], R17 ;  /* 0x0000001102007986 */ /* 0x000fe2000c101924 */
[----:B------:R-:W-:Y:S05]  /*c4c0*/  EXIT ;  /* 0x000000000000794d */ /* 0x000fea0003800000 */
.L_x_1757:
[----:B------:R-:W-:Y:S01]  /*c4d0*/  STG.E.U16 desc[UR36][R2.64], R17 ;  /* 0x0000001102007986 */ /* 0x000fe2000c101524 */
[----:B------:R-:W-:Y:S05]  /*c4e0*/  EXIT ;  /* 0x000000000000794d */ /* 0x000fea0003800000 */
.L_x_1756:
        /* <DEDUP_REMOVED lines=8> */
[----:B------:R-:W-:Y:S01]  /*c570*/  STG.E.64 desc[UR36][R2.64], R4 ;  /* 0x0000000402007986 */ /* 0x000fe2000c101b24 */
[----:B------:R-:W-:Y:S05]  /*c580*/  EXIT ;  /* 0x000000000000794d */ /* 0x000fea0003800000 */
.L_x_1759:
[----:B------:R-:W-:-:S05]  /*c590*/  HADD2.F32 R0, -RZ, R17.H0_H0 ;  /* 0x20000011ff007230 */ /* 0x000fca0000004100 */
[----:B------:R-:W-:-:S04]  /*c5a0*/  F2FP.F16.F32.PACK_AB R0, RZ, R0 ;  /* 0x00000000ff00723e */ /* 0x000fc800000000ff */
[----:B------:R-:W-:-:S05]  /*c5b0*/  PRMT R0, R0, 0x5410, RZ ;  /* 0x0000541000007816 */ /* 0x000fca00000000ff */
[----:B------:R-:W-:Y:S01]  /*c5c0*/  STG.E desc[UR36][R2.64], R0 ;  /* 0x0000000002007986 */ /* 0x000fe2000c101924 */
[----:B------:R-:W-:Y:S05]  /*c5d0*/  EXIT ;  /* 0x000000000000794d */ /* 0x000fea0003800000 */
.L_x_1758:
[----:B------:R-:W-:-:S05]  /*c5e0*/  HADD2.F32 R4, -RZ, R17.H0_H0 ;  /* 0x20000011ff047230 */ /* 0x000fca0000004100 */
[----:B------:R-:W-:-:S06]  /*c5f0*/  FMUL.FTZ R4, R4, 1 ;  /* 0x3f80000004047820 */ /* 0x000fcc0000410000 */
[----:B------:R-:W0:Y:S02]  /*c600*/  F2F.F64.F32 R4, R4 ;  /* 0x0000000400047310 */ /* 0x000e240000201800 */
[----:B0-----:R-:W-:Y:S01]  /*c610*/  STG.E.64 desc[UR36][R2.64], R4 ;  /* 0x0000000402007986 */ /* 0x001fe2000c101b24 */
[----:B------:R-:W-:Y:S05]  /*c620*/  EXIT ;  /* 0x000000000000794d */ /* 0x000fea0003800000 */
.L_x_1749:
        /* <DEDUP_REMOVED lines=12> */
[----:B0-----:R-:W-:Y:S01]  /*c6f0*/  STG.E.U16 desc[UR36][R2.64], R5 ;  /* 0x0000000502007986 */ /* 0x001fe2000c101524 */
[----:B------:R-:W-:Y:S05]  /*c700*/  EXIT ;  /* 0x000000000000794d */ /* 0x000fea0003800000 */
.L_x_1763:
        /* <DEDUP_REMOVED lines=18> */
.L_x_1766:
[----:B------:R-:W-:-:S04]  /*c830*/  SHF.R.U32.HI R5, RZ, 0x18, R5 ;  /* 0x00000018ff057819 */ /* 0x000fc80000011605 */
[----:B------:R-:W-:-:S07]  /*c840*/  LOP3.LUT R0, R0, 0x80, R5, 0xf8, !PT ;  /* 0x0000008000007812 */ /* 0x000fce00078ef805 */
.L_x_1765:
[----:B------:R-:W-:Y:S05]  /*c850*/  BSYNC.RECONVERGENT B0 ;  /* 0x0000000000007941 */ /* 0x000fea0003800200 */
.L_x_1764:
[----:B------:R-:W-:Y:S01]  /*c860*/  STG.E.U8 desc[UR36][R2.64], R0 ;  /* 0x0000000002007986 */ /* 0x000fe2000c101124 */
[----:B------:R-:W-:Y:S05]  /*c870*/  EXIT ;  /* 0x000000000000794d */ /* 0x000fea0003800000 */
.L_x_1762:
        /* <DEDUP_REMOVED lines=18> */
.L_x_1769:
[----:B------:R-:W-:-:S04]  /*c9a0*/  SHF.R.U32.HI R5, RZ, 0x18, R5 ;  /* 0x00000018ff057819 */ /* 0x000fc80000011605 */
[----:B------:R-:W-:-:S07]  /*c9b0*/  LOP3.LUT R0, R0, 0x80, R5, 0xf8, !PT ;  /* 0x0000008000007812 */ /* 0x000fce00078ef805 */
.L_x_1768:
[----:B------:R-:W-:Y:S05]  /*c9c0*/  BSYNC.RECONVERGENT B0 ;  /* 0x0000000000007941 */ /* 0x000fea0003800200 */
.L_x_1767:
[----:B------:R-:W-:Y:S01]  /*c9d0*/  STG.E.U8 desc[UR36][R2.64], R0 ;  /* 0x0000000002007986 */ /* 0x000fe2000c101124 */
[----:B------:R-:W-:Y:S05]  /*c9e0*/  EXIT ;  /* 0x000000000000794d */ /* 0x000fea0003800000 */
.L_x_1761:
[----:B------:R-:W-:-:S13]  /*c9f0*/  ISETP.NE.AND P0, PT, R0, 0x1c, PT ;  /* 0x0000001c0000780c */ /* 0x000fda0003f05270 */
[----:B------:R-:W-:Y:S05]  /*ca00*/  @!P0 BRA `(.L_x_1770) ;  /* 0x0000000000608947 */ /* 0x000fea0003800000 */
[----:B------:R-:W-:-:S13]  /*ca10*/  ISETP.NE.AND P0, PT, R0, 0x1d, PT ;  /* 0x0000001d0000780c */ /* 0x000fda0003f05270 */
[----:B------:R-:W-:Y:S05]  /*ca20*/  @!P0 BRA `(.L_x_1771) ;  /* 0x0000000000488947 */ /* 0x000fea0003800000 */
[----:B------:R-:W-:-:S13]  /*ca30*/  ISETP.NE.AND P0, PT, R0, 0x2c, PT ;  /* 0x0000002c0000780c */ /* 0x000fda0003f05270 */
[----:B------:R-:W-:Y:S05]  /*ca40*/  @P0 BRA `(.L_x_1753) ;  /* 0x0000000000bc0947 */ /* 0x000fea0003800000 */
[----:B------:R-:W-:Y:S02]  /*ca50*/  HADD2.F32 R17, -RZ, R17.H0_H0 ;  /* 0x20000011ff117230 */ /* 0x000fe40000004100 */
        /* <DEDUP_REMOVED lines=15> */
.L_x_1771:
[----:B------:R-:W-:-:S06]  /*cb50*/  HADD2.F32 R4, -RZ, R17.H0_H0 ;  /* 0x20000011ff047230 */ /* 0x000fcc0000004100 */
[----:B------:R-:W0:Y:S02]  /*cb60*/  F2I.U64.TRUNC R4, R4 ;  /* 0x0000000400047311 */ /* 0x000e24000020d800 */
[----:B0-----:R-:W-:Y:S01]  /*cb70*/  STG.E.64 desc[UR36][R2.64], R4 ;  /* 0x0000000402007986 */ /* 0x001fe2000c101b24 */
[----:B------:R-:W-:Y:S05]  /*cb80*/  EXIT ;  /* 0x000000000000794d */ /* 0x000fea0003800000 */
.L_x_1770:
[----:B------:R-:W-:-:S06]  /*cb90*/  HADD2.F32 R17, -RZ, R17.H0_H0 ;  /* 0x20000011ff117230 */ /* 0x000fcc0000004100 */
[----:B------:R-:W0:Y:S02]  /*cba0*/  F2I.FTZ.U32.TRUNC.NTZ R17, R17 ;  /* 0x0000001100117305 */ /* 0x000e24000021f000 */
[----:B0-----:R-:W-:Y:S01]  /*cbb0*/  STG.E desc[UR36][R2.64], R17 ;  /* 0x0000001102007986 */ /* 0x001fe2000c101924 */
[----:B------:R-:W-:Y:S05]  /*cbc0*/  EXIT ;  /* 0x000000000000794d */ /* 0x000fea0003800000 */
.L_x_1760:
        /* <DEDUP_REMOVED lines=9> */
[----:B------:R-:W-:Y:S01]  /*cc60*/  STG.E.U8 desc[UR36][R2.64], R5 ;  /* 0x0000000502007986 */ /* 0x000fe2000c101124 */
[----:B------:R-:W-:Y:S05]  /*cc70*/  EXIT ;  /* 0x000000000000794d */ /* 0x000fea0003800000 */
.L_x_1773:
[----:B------:R-:W-:Y:S01]  /*cc80*/  HADD2.F32 R17, -RZ, R17.H0_H0 ;  /* 0x20000011ff117230 */ /* 0x000fe20000004100 */
[----:B------:R-:W-:-:S04]  /*cc90*/  CS2R R6, SRZ ;  /* 0x0000000000067805 */ /* 0x000fc8000001ff00 */
[----:B------:R-:W-:-:S06]  /*cca0*/  FMUL.FTZ R4, R17, 1 ;  /* 0x3f80000011047820 */ /* 0x000fcc0000410000 */
[----:B------:R-:W0:Y:S02]  /*ccb0*/  F2F.F64.F32 R4, R4 ;  /* 0x0000000400047310 */ /* 0x000e240000201800 */
[----:B0-----:R-:W-:Y:S01]  /*ccc0*/  STG.E.128 desc[UR36][R2.64], R4 ;  /* 0x0000000402007986 */ /* 0x001fe2000c101d24 */
[----:B------:R-:W-:Y:S05]  /*ccd0*/  EXIT ;  /* 0x000000000000794d */ /* 0x000fea0003800000 */
.L_x_1772:
[----:B------:R-:W-:-:S13]  /*cce0*/  ISETP.NE.AND P0, PT, R0, 0xf, PT ;  /* 0x0000000f0000780c */ /* 0x000fda0003f05270 */
[----:B------:R-:W-:Y:S05]  /*ccf0*/  @!P0 BRA `(.L_x_1774) ;  /* 0x0000000000e88947 */ /* 0x000fea0003800000 */
[----:B------:R-:W-:-:S13]  /*cd00*/  ISETP.NE.AND P0, PT, R0, 0x17, PT ;  /* 0x000000170000780c */ /* 0x000fda0003f05270 */
[----:B------:R-:W-:Y:S05]  /*cd10*/  @!P0 BRA `(.L_x_1775) ;  /* 0x0000000000908947 */ /* 0x000fea0003800000 */
[----:B------:R-:W-:-:S13]  /*cd20*/  ISETP.NE.AND P0, PT, R0, 0x18, PT ;  /* 0x000000180000780c */ /* 0x000fda0003f05270 */
[----:B------:R-:W-:Y:S05]  /*cd30*/  @!P0 BRA `(.L_x_1776) ;  /* 0x0000000000448947 */ /* 0x000fea0003800000 */
.L_x_1753:
[----:B------:R-:W-:Y:S01]  /*cd40*/  MOV R0, 0x0 ;  /* 0x0000000000007802 */ /* 0x000fe20000000f00 */
[----:B------:R-:W0:Y:S01]  /*cd50*/  LDCU.64 UR4, c[0x4][0x128] ;  /* 0x01002500ff0477ac */ /* 0x000e220008000a00 */
[----:B------:R-:W-:Y:S02]  /*cd60*/  IMAD.MOV.U32 R8, RZ, RZ, 0x65 ;  /* 0x00000065ff087424 */ /* 0x000fe400078e00ff */
[----:B------:R1:W2:Y:S01]  /*cd70*/  LDC.64 R2, c[0x4][R0] ;  /* 0x0100000000027b82 */ /* 0x0002a20000000a00 */
[----:B------:R-:W3:Y:S01]  /*cd80*/  LDCU.64 UR6, c[0x4][0x130] ;  /* 0x01002600ff0677ac */ /* 0x000ee20008000a00 */
[----:B------:R-:W-:Y:S02]  /*cd90*/  IMAD.MOV.U32 R12, RZ, RZ, 0x1 ;  /* 0x00000001ff0c7424 */ /* 0x000fe400078e00ff */
[----:B------:R-:W-:Y:S01]  /*cda0*/  IMAD.MOV.U32 R13, RZ, RZ, RZ ;  /* 0x000000ffff0d7224 */ /* 0x000fe200078e00ff */
[----:B------:R-:W4:Y:S01]  /*cdb0*/  LDCU.64 UR8, c[0x4][0x30] ;  /* 0x01000600ff0877ac */ /* 0x000f220008000a00 */
[----:B0-----:R-:W-:-:S02]  /*cdc0*/  IMAD.U32 R4, RZ, RZ, UR4 ;  /* 0x00000004ff047e24 */ /* 0x001fc4000f8e00ff */
[----:B------:R-:W-:Y:S02]  /*cdd0*/  IMAD.U32 R5, RZ, RZ, UR5 ;  /* 0x00000005ff057e24 */ /* 0x000fe4000f8e00ff */
[----:B---3--:R-:W-:Y:S02]  /*cde0*/  IMAD.U32 R6, RZ, RZ, UR6 ;  /* 0x00000006ff067e24 */ /* 0x008fe4000f8e00ff */
[----:B------:R-:W-:Y:S02]  /*cdf0*/  IMAD.U32 R7, RZ, RZ, UR7 ;  /* 0x00000007ff077e24 */ /* 0x000fe4000f8e00ff */
[----:B----4-:R-:W-:Y:S02]  /*ce00*/  IMAD.U32 R10, RZ, RZ, UR8 ;  /* 0x00000008ff0a7e24 */ /* 0x010fe4000f8e00ff */
[----:B-1----:R-:W-:-:S07]  /*ce10*/  IMAD.U32 R11, RZ, RZ, UR9 ;  /* 0x00000009ff0b7e24 */ /* 0x002fce000f8e00ff */
[----:B------:R-:W-:-:S07]  /*ce20*/  LEPC R20, `(.L_x_1777) ;  /* 0x000000001014794e */ /* 0x000fce0000000000 */
[----:B--2---:R-:W-:Y:S05]  /*ce30*/  CALL.ABS.NOINC R2 ;  /* 0x0000000002007343 */ /* 0x004fea0003c00000 */
.L_x_1777:
[----:B------:R-:W-:Y:S05]  /*ce40*/  EXIT ;  /* 0x000000000000794d */ /* 0x000fea0003800000 */
.L_x_1776:
        /* <DEDUP_REMOVED lines=13> */
.L_x_1779:
[----:B------:R-:W-:Y:S05]  /*cf20*/  BSYNC.RECONVERGENT B0 ;  /* 0x0000000000007941 */ /* 0x000fea0003800200 */
.L_x_1778:
[----:B------:R-:W-:-:S05]  /*cf30*/  LOP3.LUT R5, R0, 0x80, R5, 0xf8, !PT ;  /* 0x0000008000057812 */ /* 0x000fca00078ef805 */
[----:B------:R-:W-:Y:S01]  /*cf40*/  STG.E.U8 desc[UR36][R2.64], R5 ;  /* 0x0000000502007986 */ /* 0x000fe2000c101124 */
[----:B------:R-:W-:Y:S05]  /*cf50*/  EXIT ;  /* 0x000000000000794d */ /* 0x000fea0003800000 */
.L_x_1775:
        /* <DEDUP_REMOVED lines=12> */
.L_x_1781:
[----:B------:R-:W-:Y:S01]  /*d020*/  IMAD.MOV.U32 R0, RZ, RZ, 0x7f ;  /* 0x0000007fff007424 */ /* 0x000fe200078e00ff */
[----:B------:R-:W-:-:S04]  /*d030*/  ISETP.GT.U32.AND P0, PT, R4, 0x7f800000, PT ;  /* 0x7f8000000400780c */ /* 0x000fc80003f04070 */
[----:B------:R-:W-:-:S09]  /*d040*/  SEL R0, R0, 0x7c, P0 ;  /* 0x0000007c00007807 */ /* 0x000fd20000000000 */
.L_x_1782:
[----:B------:R-:W-:Y:S05]  /*d050*/  BSYNC.RECONVERGENT B0 ;  /* 0x0000000000007941 */ /* 0x000fea0003800200 */
.L_x_1780:
[----:B------:R-:W-:-:S04]  /*d060*/  SHF.R.U32.HI R5, RZ, 0x18, R5 ;  /* 0x00000018ff057819 */ /* 0x000fc80000011605 */
[----:B------:R-:W-:-:S05]  /*d070*/  LOP3.LUT R5, R0, 0x80, R5, 0xf8, !PT ;  /* 0x0000008000057812 */ /* 0x000fca00078ef805 */
[----:B------:R-:W-:Y:S01]  /*d080*/  STG.E.U8 desc[UR36][R2.64], R5 ;  /* 0x0000000502007986 */ /* 0x000fe2000c101124 */
[----:B------:R-:W-:Y:S05]  /*d090*/  EXIT ;  /* 0x000000000000794d */ /* 0x000fea0003800000 */
.L_x_1774:
[----:B------:R-:W-:-:S05]  /*d0a0*/  HADD2.F32 R0, -RZ, R17.H0_H0 ;  /* 0x20000011ff007230 */ /* 0x000fca0000004100 */
[----:B------:R-:W-:-:S05]  /*d0b0*/  F2FP.BF16.F32.PACK_AB R0, RZ, R0 ;  /* 0x00000000ff00723e */ /* 0x000fca00000010ff */
[----:B------:R-:W-:Y:S01]  /*d0c0*/  STG.E.U16 desc[UR36][R2.64], R0 ;  /* 0x0000000002007986 */ /* 0x000fe2000c101524 */
[----:B------:R-:W-:Y:S05]  /*d0d0*/  EXIT ;  /* 0x000000000000794d */ /* 0x000fea0003800000 */
.L_x_1783:
        /* <DEDUP_REMOVED lines=10> */
.L_x_12864:


//--------------------- .text._ZN2at6native18elementwise_kernelILi128ELi4EZNS0_22gpu_kernel_impl_nocastIZZZNS0_26GeluBackwardCUDAKernelImplERNS_18TensorIteratorBaseENS0_8GeluTypeEENKUlvE0_clEvENKUlvE1_clEvEUlN3c104HalfES9_E_EEvS4_RKT_EUliE_EEviT1_ --------------------------
	.section	.text._ZN2at6native18elementwise_kernelILi128ELi4EZNS0_22gpu_kernel_impl_nocastIZZZNS0_26GeluBackwardCUDAKernelImplERNS_18TensorIteratorBaseENS0_8GeluTypeEENKUlvE0_clEvENKUlvE1_clEvEUlN3c104HalfES9_E_EEvS4_RKT_EUliE_EEviT1_,"ax",@progbits
	.align	128
        .global         _ZN2at6native18elementwise_kernelILi128ELi4EZNS0_22gpu_kernel_impl_nocastIZZZNS0_26GeluBackwardCUDAKernelImplERNS_18TensorIteratorBaseENS0_8GeluTypeEENKUlvE0_clEvENKUlvE1_clEvEUlN3c104HalfES9_E_EEvS4_RKT_EUliE_EEviT1_
        .type           _ZN2at6native18elementwise_kernelILi128ELi4EZNS0_22gpu_kernel_impl_nocastIZZZNS0_26GeluBackwardCUDAKernelImplERNS_18TensorIteratorBaseENS0_8GeluTypeEENKUlvE0_clEvENKUlvE1_clEvEUlN3c104HalfES9_E_EEvS4_RKT_EUliE_EEviT1_,@function
        .size           _ZN2at6native18elementwise_kernelILi128ELi4EZNS0_22gpu_kernel_impl_nocastIZZZNS0_26GeluBackwardCUDAKernelImplERNS_18TensorIteratorBaseENS0_8GeluTypeEENKUlvE0_clEvENKUlvE1_clEvEUlN3c104HalfES9_E_EEvS4_RKT_EUliE_EEviT1_,(.L_x_12865 - _ZN2at6native18elementwise_kernelILi128ELi4EZNS0_22gpu_kernel_impl_nocastIZZZNS0_26GeluBackwardCUDAKernelImplERNS_18TensorIteratorBaseENS0_8GeluTypeEENKUlvE0_clEvENKUlvE1_clEvEUlN3c104HalfES9_E_EEvS4_RKT_EUliE_EEviT1_)
        .other          _ZN2at6native18elementwise_kernelILi128ELi4EZNS0_22gpu_kernel_impl_nocastIZZZNS0_26GeluBackwardCUDAKernelImplERNS_18TensorIteratorBaseENS0_8GeluTypeEENKUlvE0_clEvENKUlvE1_clEvEUlN3c104HalfES9_E_EEvS4_RKT_EUliE_EEviT1_,@"STO_CUDA_ENTRY STV_DEFAULT"
_ZN2at6native18elementwise_kernelILi128ELi4EZNS0_22gpu_kernel_impl_nocastIZZZNS0_26GeluBackwardCUDAKernelImplERNS_18TensorIteratorBaseENS0_8GeluTypeEENKUlvE0_clEvENKUlvE1_clEvEUlN3c104HalfES9_E_EEvS4_RKT_EUliE_EEviT1_:
.text._ZN2at6native18elementwise_kernelILi128ELi4EZNS0_22gpu_kernel_impl_nocastIZZZNS0_26GeluBackwardCUDAKernelImplERNS_18TensorIteratorBaseENS0_8GeluTypeEENKUlvE0_clEvENKUlvE1_clEvEUlN3c104HalfES9_E_EEvS4_RKT_EUliE_EEviT1_:
        /* <DEDUP_REMOVED lines=23> */
[----:B-1----:R-:W-:Y:S02]  /*0170*/  HFMA2 R6, -RZ, RZ, 1.5341796875, 81.5625 ;  /* 0x3e235519ff067431 */ /* 0x002fe400000001ff */
[----:B--2---:R-:W-:-:S05]  /*0180*/  HADD2.F32 R2, -RZ, R2.H0_H0 ;  /* 0x20000002ff027230 */ /* 0x004fca0000004100 */
        /* <DEDUP_REMOVED lines=8> */
[----:B---3--:R-:W-:-:S03]  /*0210*/  HADD2.F32 R0, -RZ, R0.H0_H0 ;  /* 0x20000000ff007230 */ /* 0x008fc60000004100 */
        /* <DEDUP_REMOVED lines=29> */
[----:B------:R-:W-:-:S05]  /*03f0*/  F2FP.F16.F32.PACK_AB R0, RZ, R0 ;  /* 0x00000000ff00723e */ /* 0x000fca00000000ff */
        /* <DEDUP_REMOVED lines=11> */
[----:B0-----:R-:W-:Y:S01]  /*04b0*/  MOV R6, 0x3e235519 ;  /* 0x3e23551900067802 */ /* 0x001fe20000000f00 */
        /* <DEDUP_REMOVED lines=37> */
[----:B------:R-:W-:-:S05]  /*0710*/  F2FP.F16.F32.PACK_AB R0, RZ, R0 ;  /* 0x00000000ff00723e */ /* 0x000fca00000000ff */
[----:B0-----:R0:W-:Y:S02]  /*0720*/  STG.E.U16 desc[UR6][R4.64], R0 ;  /* 0x0000000004007986 */ /* 0x0011e4000c101506 */
.L_x_1787:
[----:B------:R-:W-:-:S13]  /*0730*/  ISETP.GE.AND P0, PT, R3, UR4, PT ;  /* 0x0000000403007c0c */ /* 0x000fda000bf06270 */
[----:B------:R-:W-:Y:S05]  /*0740*/  @P0 BREAK.RELIABLE B1 ;  /* 0x0000000000010942 */ /* 0x000fea0003800100 */
[----:B------:R-:W-:Y:S05]  /*0750*/  @P0 BRA `(.L_x_1788) ;  /* 0x0000000000c80947 */ /* 0x000fea0003800000 */
[----:B------:R-:W-:Y:S05]  /*0760*/  BSYNC.RELIABLE B1 ;  /* 0x0000000000017941 */ /* 0x000fea0003800100 */
.L_x_1786:
        /* <DEDUP_REMOVED lines=9> */
[----:B0-----:R-:W-:Y:S02]  /*0800*/  HFMA2 R6, -RZ, RZ, 1.5341796875, 81.5625 ;  /* 0x3e235519ff067431 */ /* 0x001fe400000001ff */
        /* <DEDUP_REMOVED lines=39> */
.L_x_1788:
[----:B------:R-:W-:Y:S05]  /*0a80*/  BSYNC.RECONVERGENT B0 ;  /* 0x0000000000007941 */ /* 0x000fea0003800200 */
.L_x_1785:
        /* <DEDUP_REMOVED lines=11> */
[----:B0-----:R-:W-:-:S02]  /*0b40*/  HFMA2 R5, -RZ, RZ, 1.5341796875, 81.5625 ;  /* 0x3e235519ff057431 */ /* 0x001fc400000001ff */
[----:B---3--:R-:W-:-:S05]  /*0b50*/  HADD2.F32 R2, -RZ, R2.H0_H0 ;  /* 0x20000002ff027230 */ /* 0x008fca0000004100 */
        /* <DEDUP_REMOVED lines=8> */
[----:B----4-:R-:W-:-:S03]  /*0be0*/  HADD2.F32 R0, -RZ, R0.H0_H0 ;  /* 0x20000000ff007230 */ /* 0x010fc60000004100 */
        /* <DEDUP_REMOVED lines=28> */
[----:B0-----:R-:W-:Y:S01]  /*0db0*/  STG.E.U16 desc[UR6][R4.64], R0 ;  /* 0x0000000004007986 */ /* 0x001fe2000c101506 */
[----:B------:R-:W-:Y:S05]  /*0dc0*/  EXIT ;  /* 0x000000000000794d */ /* 0x000fea0003800000 */
.L_x_1784:
        /* <DEDUP_REMOVED lines=356> */
.L_x_1792:
        /* <DEDUP_REMOVED lines=13> */
[----:B---3--:R-:W-:Y:S01]  /*24e0*/  MOV R9, 0x3e235519 ;  /* 0x3e23551900097802 */ /* 0x008fe20000000f00 */
[----:B--2---:R-:W-:-:S05]  /*24f0*/  HADD2.F32 R6, -RZ, R6.H0_H0 ;  /* 0x20000006ff067230 */ /* 0x004fca0000004100 */
[----:B------:R-:W-:-:S04]  /*2500*/  FMUL.FTZ R7, R6, 0.70710676908493041992 ;  /* 0x3f3504f306077820 */ /* 0x000fc80000410000 */
[C---:B------:R-:W-:Y:S01]  /*2510*/  FADD.FTZ R12, |R7|.reuse, -RZ ;  /* 0x800000ff070c7221 */ /* 0x040fe20000010200 */
[----:B------:R-:W-:Y:S01]  /*2520*/  FSETP.GE.FTZ.AND P0, PT, |R7|, 1.0029599666595458984, PT ;  /* 0x3f8060fe0700780b */ /* 0x000fe20003f16200 */
[----:B----4-:R-:W-:-:S03]  /*2530*/  HADD2.F32 R4, -RZ, R4.H0_H0 ;  /* 0x20000004ff047230 */ /* 0x010fc60000004100 */
        /* <DEDUP_REMOVED lines=32> */
[----:B------:R-:W-:Y:S02]  /*2740*/  F2FP.F16.F32.PACK_AB R7, RZ, R7 ;  /* 0x00000007ff07723e */ /* 0x000fe400000000ff */
        /* <DEDUP_REMOVED lines=353> */
.L_x_1794:
        /* <DEDUP_REMOVED lines=52> */
[----:B------:R-:W-:-:S05]  /*40a0*/  IADD3.X R5, PT, PT, RZ, UR9, RZ, P0, !PT ;  /* 0x00000009ff057c10 */ /* 0x000fca00087fe4ff */
[----:B------:R0:W-:Y:S02]  /*40b0*/  STG.E.U16 desc[UR6][R4.64], R7 ;  /* 0x0000000704007986 */ /* 0x0001e4000c101506 */
.L_x_1791:
[----:B------:R-:W-:-:S13]  /*40c0*/  ISETP.GE.AND P0, PT, R3, UR4, PT ;  /* 0x0000000403007c0c */ /* 0x000fda000bf06270 */
[----:B------:R-:W-:Y:S05]  /*40d0*/  @P0 BREAK.RELIABLE B1 ;  /* 0x0000000000010942 */ /* 0x000fea0003800100 */
[----:B------:R-:W-:Y:S05]  /*40e0*/  @P0 BRA `(.L_x_1793) ;  /* 0x00000018004c0947 */ /* 0x000fea0003800000 */
[----:B------:R-:W-:Y:S05]  /*40f0*/  BSYNC.RELIABLE B1 ;  /* 0x0000000000017941 */ /* 0x000fea0003800100 */
.L_x_1790:
        /* <DEDUP_REMOVED lines=348> */
.L_x_1795:
        /* <DEDUP_REMOVED lines=54> */
.L_x_1793:
[----:B------:R-:W-:Y:S05]  /*5a20*/  BSYNC.RECONVERGENT B0 ;  /* 0x0000000000007941 */ /* 0x000fea0003800200 */
.L_x_1789:
        /* <DEDUP_REMOVED lines=351> */
.L_x_1796:
        /* <DEDUP_REMOVED lines=51> */
[----:B------:R-:W-:-:S05]  /*7350*/  F2FP.F16.F32.PACK_AB R0, RZ, R0 ;  /* 0x00000000ff00723e */ /* 0x000fca00000000ff */
[----:B------:R-:W-:Y:S01]  /*7360*/  STG.E.U16 desc[UR6][R2.64], R0 ;  /* 0x0000000002007986 */ /* 0x000fe2000c101506 */
[----:B------:R-:W-:Y:S05]  /*7370*/  EXIT ;  /* 0x000000000000794d */ /* 0x000fea0003800000 */
.L_x_1797:
        /* <DEDUP_REMOVED lines=16> */
.L_x_12865:


//--------------------- .text._ZN2at6native27unrolled_elementwise_kernelIZZZNS0_26GeluBackwardCUDAKernelImplERNS_18TensorIteratorBaseENS0_8GeluTypeEENKUlvE0_clEvENKUlvE1_clEvEUlN3c104HalfES8_E_St5arrayIPcLm3EELi4E23TrivialOffsetCalculatorILi2EjESD_ILi1EjENS0_6memory15LoadWithoutCastENSG_16StoreWithoutCastEEEviT_T0_T2_T3_T4_T5_ --------------------------
	.section	.text._ZN2at6native27unrolled_elementwise_kernelIZZZNS0_26GeluBackwardCUDAKernelImplERNS_18TensorIteratorBaseENS0_8GeluTypeEENKUlvE0_clEvENKUlvE1_clEvEUlN3c104HalfES8_E_St5arrayIPcLm3EELi4E23TrivialOffsetCalculatorILi2EjESD_ILi1EjENS0_6memory15LoadWithoutCastENSG_16StoreWithoutCastEEEviT_T0_T2_T3_T4_T5_,"ax",@progbits
	.align	128
        .global         _ZN2at6native27unrolled_elementwise_kernelIZZZNS0_26GeluBackwardCUDAKernelImplERNS_18TensorIteratorBaseENS0_8GeluTypeEENKUlvE0_clEvENKUlvE1_clEvEUlN3c104HalfES8_E_St5arrayIPcLm3EELi4E23TrivialOffsetCalculatorILi2EjESD_ILi1EjENS0_6memory15LoadWithoutCastENSG_16StoreWithoutCastEEEviT_T0_T2_T3_T4_T5_
        .type           _ZN2at6native27unrolled_elementwise_kernelIZZZNS0_26GeluBackwardCUDAKernelImplERNS_18TensorIteratorBaseENS0_8GeluTypeEENKUlvE0_clEvENKUlvE1_clEvEUlN3c104HalfES8_E_St5arrayIPcLm3EELi4E23TrivialOffsetCalculatorILi2EjESD_ILi1EjENS0_6memory15LoadWithoutCastENSG_16StoreWithoutCastEEEviT_T0_T2_T3_T4_T5_,@function
        .size           _ZN2at6native27unrolled_elementwise_kernelIZZZNS0_26GeluBackwardCUDAKernelImplERNS_18TensorIteratorBaseENS0_8GeluTypeEENKUlvE0_clEvENKUlvE1_clEvEUlN3c104HalfES8_E_St5arrayIPcLm3EELi4E23TrivialOffsetCalculatorILi2EjESD_ILi1EjENS0_6memory15LoadWithoutCastENSG_16StoreWithoutCastEEEviT_T0_T2_T3_T4_T5_,(.L_x_12866 - _ZN2at6native27unrolled_elementwise_kernelIZZZNS0_26GeluBackwardCUDAKernelImplERNS_18TensorIteratorBaseENS0_8GeluTypeEENKUlvE0_clEvENKUlvE1_clEvEUlN3c104HalfES8_E_St5arrayIPcLm3EELi4E23TrivialOffsetCalculatorILi2EjESD_ILi1EjENS0_6memory15LoadWithoutCastENSG_16StoreWithoutCastEEEviT_T0_T2_T3_T4_T5_)
        .other          _ZN2at6native27unrolled_elementwise_kernelIZZZNS0_26GeluBackwardCUDAKernelImplERNS_18TensorIteratorBaseENS0_8GeluTypeEENKUlvE0_clEvENKUlvE1_clEvEUlN3c104HalfES8_E_St5arrayIPcLm3EELi4E23TrivialOffsetCalculatorILi2EjESD_ILi1EjENS0_6memory15LoadWithoutCastENSG_16StoreWithoutCastEEEviT_T0_T2_T3_T4_T5_,@"STO_CUDA_ENTRY STV_DEFAULT"
_ZN2at6native27unrolled_elementwise_kernelIZZZNS0_26GeluBackwardCUDAKernelImplERNS_18TensorIteratorBaseENS0_8GeluTypeEENKUlvE0_clEvENKUlvE1_clEvEUlN3c104HalfES8_E_St5arrayIPcLm3EELi4E23TrivialOffsetCalculatorILi2EjESD_ILi1EjENS0_6memory15LoadWithoutCastENSG_16StoreWithoutCastEEEviT_T0_T2_T3_T4_T5_:
.text._ZN2at6native27unrolled_elementwise_kernelIZZZNS0_26GeluBackwardCUDAKernelImplERNS_18TensorIteratorBaseENS0_8GeluTypeEENKUlvE0_clEvENKUlvE1_clEvEUlN3c104HalfES8_E_St5arrayIPcLm3EELi4E23TrivialOffsetCalculatorILi2EjESD_ILi1EjENS0_6memory15LoadWithoutCastENSG_16StoreWithoutCastEEEviT_T0_T2_T3_T4_T5_:
        /* <DEDUP_REMOVED lines=18> */
[----:B------:R-:W-:-:S02]  /*0120*/  @!P1 LEA R15, R11, R10, 0x9 ;  /* 0x0000000a0b0f9211 */ /* 0x000fc400078e48ff */
[----:B------:R-:W-:-:S03]  /*0130*/  @!P1 IADD3 R10, PT, PT, R10, 0x80, RZ ;  /* 0x000000800a0a9810 */ /* 0x000fc60007ffe0ff */
        /* <DEDUP_REMOVED lines=9> */
[----:B------:R-:W-:Y:S01]  /*01d0*/  @!P3 IMAD.WIDE.U32 R6, R21, 0x2, R6 ;  /* 0x000000021506b825 */ /* 0x000fe200078e0006 */
[----:B------:R-:W-:-:S05]  /*01e0*/  @!P0 LEA R21, R11, R8, 0x9 ;  /* 0x000000080b158211 */ /* 0x000fca00078e48ff */
[----:B0-----:R-:W-:-:S04]  /*01f0*/  @!P0 IMAD.WIDE.U32 R22, R21, 0x2, R22 ;  /* 0x0000000215168825 */ /* 0x001fc800078e0016 */
[----:B--2---:R-:W-:Y:S02]  /*0200*/  @!P1 IMAD.WIDE.U32 R2, R15, 0x2, R2 ;  /* 0x000000020f029825 */ /* 0x004fe400078e0002 */
[----:B------:R-:W-:Y:S02]  /*0210*/  @!P2 LEA R25, R11, R10, 0x9 ;  /* 0x0000000a0b19a211 */ /* 0x000fe400078e48ff */
        /* <DEDUP_REMOVED lines=20> */
[C---:B--2---:R-:W-:Y:S01]  /*0360*/  VIADD R6, R8.reuse, 0x180 ;  /* 0x0000018008067836 */ /* 0x044fe20000000000 */
[----:B---3--:R-:W-:Y:S02]  /*0370*/  IADD3 R4, PT, PT, R8, 0x100, RZ ;  /* 0x0000010008047810 */ /* 0x008fe40007ffe0ff */
[----:B------:R-:W-:Y:S02]  /*0380*/  @!P0 LEA R5, R11, R8, 0x9 ;  /* 0x000000080b058211 */ /* 0x000fe400078e48ff */
[----:B------:R-:W-:Y:S02]  /*0390*/  @!P0 MOV R8, R16 ;  /* 0x0000001000088202 */ /* 0x000fe40000000f00 */
[-C--:B------:R-:W-:Y:S01]  /*03a0*/  ISETP.GE.AND P5, PT, R16, R9.reuse, PT ;  /* 0x000000091000720c */ /* 0x080fe20003fa6270 */
[----:B0-----:R-:W-:Y:S01]  /*03b0*/  @!P0 IMAD.WIDE.U32 R2, R5, 0x2, R2 ;  /* 0x0000000205028825 */ /* 0x001fe200078e0002 */
[----:B------:R-:W-:-:S02]  /*03c0*/  ISETP.GE.AND P1, PT, R4, R9, PT ;  /* 0x000000090400720c */ /* 0x000fc40003f26270 */
[-C--:B------:R-:W-:Y:S02]  /*03d0*/  ISETP.GE.AND P2, PT, R6, R9.reuse, PT ;  /* 0x000000090600720c */ /* 0x080fe40003f46270 */
[----:B------:R-:W-:Y:S01]  /*03e0*/  ISETP.GE.AND P3, PT, R8, R9, PT ;  /* 0x000000090800720c */ /* 0x000fe20003f66270 */
[----:B-1----:R-:W-:-:S12]  /*03f0*/  @P0 BRA `(.L_x_1799) ;  /* 0x0000000000a80947 */ /* 0x002fd80003800000 */
[----:B-----5:R-:W-:Y:S02]  /*0400*/  HADD2.F32 R4, -RZ, R21.H0_H0 ;  /* 0x20000015ff047230 */ /* 0x020fe40000004100 */
[----:B------:R-:W-:Y:S01]  /*0410*/  HFMA2 R7, -RZ, RZ, 0.61474609375, 16.90625 ;  /* 0x38eb4c3aff077431 */ /* 0x000fe200000001ff */
[----:B------:R-:W-:Y:S01]  /*0420*/  MOV R17, 0x3aae005b ;  /* 0x3aae005b00117802 */ /* 0x000fe20000000f00 */
[----:B------:R-:W-:Y:S01]  /*0430*/  HFMA2 R16, -RZ, RZ, 1.0087890625, -0.000686168670654296875 ;  /* 0x3c09919fff107431 */ /* 0x000fe200000001ff */
[----:B------:R-:W-:Y:S01]  /*0440*/  MOV R18, 0x3d24d99a ;  /* 0x3d24d99a00127802 */ /* 0x000fe20000000f00 */
[----:B------:R-:W-:Y:S01]  /*0450*/  FMUL.FTZ R5, R4, 0.70710676908493041992 ;  /* 0x3f3504f304057820 */ /* 0x000fe20000410000 */
[----:B------:R-:W-:Y:S01]  /*0460*/  MOV R19, 0x3f69b4f9 ;  /* 0x3f69b4f900137802 */ /* 0x000fe20000000f00 */
[----:B------:R-:W-:Y:S02]  /*0470*/  HADD2.F32 R20, -RZ, R20.H0_H0 ;  /* 0x20000014ff147230 */ /* 0x000fe40000004100 */
        /* <DEDUP_REMOVED lines=15> */
[----:B------:R-:W-:-:S04]  /*0570*/  IMAD.MOV.U32 R17, RZ, RZ, 0x3f210a14 ;  /* 0x3f210a14ff117424 */ /* 0x000fc800078e00ff */
        /* <DEDUP_REMOVED lines=18> */
.L_x_1799:
[----:B------:R-:W-:Y:S05]  /*06a0*/  BSYNC.RECONVERGENT B0 ;  /* 0x0000000000007941 */ /* 0x000fea0003800200 */
.L_x_1798:
[----:B------:R-:W-:Y:S04]  /*06b0*/  BSSY.RECONVERGENT B0, `(.L_x_1800) ;  /* 0x000002c000007945 */ /* 0x000fe80003800200 */
[----:B------:R-:W-:Y:S05]  /*06c0*/  @P5 BRA `(.L_x_1801) ;  /* 0x0000000000a85947 */ /* 0x000fea0003800000 */
        /* <DEDUP_REMOVED lines=42> */
.L_x_1801:
[----:B------:R-:W-:Y:S05]  /*0970*/  BSYNC.RECONVERGENT B0 ;  /* 0x0000000000007941 */ /* 0x000fea0003800200 */
.L_x_1800:
[----:B------:R-:W-:Y:S04]  /*0980*/  BSSY.RECONVERGENT B0, `(.L_x_1802) ;  /* 0x000002c000007945 */ /* 0x000fe80003800200 */
[----:B------:R-:W-:Y:S05]  /*0990*/  @P1 BRA `(.L_x_1803) ;  /* 0x0000000000a81947 */ /* 0x000fea0003800000 */
[----:B-----5:R-:W-:Y:S01]  /*09a0*/  HADD2.F32 R14, -RZ, R14.H0_H0 ;  /* 0x2000000eff0e7230 */ /* 0x020fe20000004100 */
[----:B------:R-:W-:Y:S01]  /*09b0*/  MOV R7, 0x38eb4c3a ;  /* 0x38eb4c3a00077802 */ /* 0x000fe20000000f00 */
[----:B------:R-:W-:Y:S02]  /*09c0*/  IMAD.MOV.U32 R15, RZ, RZ, 0x3aae005b ;  /* 0x3aae005bff0f7424 */ /* 0x000fe400078e00ff */
        /* <DEDUP_REMOVED lines=39> */
.L_x_1803:
[----:B------:R-:W-:Y:S05]  /*0c40*/  BSYNC.RECONVERGENT B0 ;  /* 0x0000000000007941 */ /* 0x000fea0003800200 */
.L_x_1802:
[----:B------:R-:W-:Y:S04]  /*0c50*/  BSSY.RECONVERGENT B0, `(.L_x_1804) ;  /* 0x000002c000007945 */ /* 0x000fe80003800200 */
[----:B------:R-:W-:Y:S05]  /*0c60*/  @P2 BRA `(.L_x_1805) ;  /* 0x0000000000a82947 */ /* 0x000fea0003800000 */
[----:B-----5:R-:W-:Y:S02]  /*0c70*/  HADD2.F32 R12, -RZ, R12.H0_H0 ;  /* 0x2000000cff0c7230 */ /* 0x020fe40000004100 */
[----:B------:R-:W-:Y:S01]  /*0c80*/  HFMA2 R16, -RZ, RZ, 0.8349609375, 5.424022674560546875e-06 ;  /* 0x3aae005bff107431 */ /* 0x000fe200000001ff */
[----:B------:R-:W-:Y:S01]  /*0c90*/  MOV R14, 0x38eb4c3a ;  /* 0x38eb4c3a000e7802 */ /* 0x000fe20000000f00 */
[----:B------:R-:W-:Y:S01]  /*0ca0*/  IMAD.MOV.U32 R15, RZ, RZ, 0x3d24d99a ;  /* 0x3d24d99aff0f7424 */ /* 0x000fe200078e00ff */
        /* <DEDUP_REMOVED lines=18> */
[----:B------:R-:W-:-:S04]  /*0dd0*/  HFMA2 R16, -RZ, RZ, 1.7822265625, 0.000185489654541015625 ;  /* 0x3f210a14ff107431 */ /* 0x000fc800000001ff */
[----:B------:R-:W-:-:S04]  /*0de0*/  FFMA.FTZ R14, R7, R14, R13 ;  /* 0x0000000e070e7223 */ /* 0x000fc8000001000d */
[----:B------:R-:W-:Y:S01]  /*0df0*/  FFMA.FTZ R14, R7, R14, R15 ;  /* 0x0000000e070e7223 */ /* 0x000fe2000001000f */
[----:B------:R-:W-:Y:S02]  /*0e00*/  FSEL R13, R16, 0.12837915122509002686, P1 ;  /* 0x3e0375d3100d7808 */ /* 0x000fe40000800000 */
        /* <DEDUP_REMOVED lines=16> */
.L_x_1805:
[----:B------:R-:W-:Y:S05]  /*0f10*/  BSYNC.RECONVERGENT B0 ;  /* 0x0000000000007941 */ /* 0x000fea0003800200 */
.L_x_1804:
[----:B------:R0:W-:Y:S01]  /*0f20*/  @!P0 STG.E.U16 desc[UR4][R2.64], R4 ;  /* 0x0000000402008986 */ /* 0x0001e2000c101504 */
[----:B------:R-:W-:Y:S04]  /*0f30*/  BSSY.RECONVERGENT B0, `(.L_x_1806) ;  /* 0x000000c000007945 */ /* 0x000fe80003800200 */
[----:B------:R-:W-:Y:S05]  /*0f40*/  @P3 BRA `(.L_x_1807) ;  /* 0x0000000000283947 */ /* 0x000fea0003800000 */
[----:B0-----:R-:W0:Y:S01]  /*0f50*/  LDC.64 R2, c[0x0][0x388] ;  /* 0x0000e200ff027b82 */ /* 0x001e220000000a00 */
[----:B------:R-:W-:Y:S02]  /*0f60*/  LEA R7, R11, R8, 0x9 ;  /* 0x000000080b077211 */ /* 0x000fe400078e48ff */
        /* <DEDUP_REMOVED lines=8> */
.L_x_1807:
[----:B------:R-:W-:Y:S05]  /*0ff0*/  BSYNC.RECONVERGENT B0 ;  /* 0x0000000000007941 */ /* 0x000fea0003800200 */
.L_x_1806:
[----:B------:R-:W-:-:S13]  /*1000*/  ISETP.GE.AND P0, PT, R8, R9, PT ;  /* 0x000000090800720c */ /* 0x000fda0003f06270 */
[----:B------:R-:W-:Y:S05]  /*1010*/  @P0 EXIT ;  /* 0x000000000000094d */ /* 0x000fea0003800000 */
[----:B01----:R-:W0:Y:S01]  /*1020*/  LDC.64 R2, c[0x0][0x388] ;  /* 0x0000e200ff027b82 */ /* 0x003e220000000a00 */
[----:B------:R-:W-:-:S05]  /*1030*/  LEA R11, R11, R8, 0x9 ;  /* 0x000000080b0b7211 */ /* 0x000fca00078e48ff */
[----:B0-----:R-:W-:-:S05]  /*1040*/  IMAD.WIDE.U32 R2, R11, 0x2, R2 ;  /* 0x000000020b027825 */ /* 0x001fca00078e0002 */
[----:B-----5:R-:W-:Y:S01]  /*1050*/  STG.E.U16 desc[UR4][R2.64], R10 ;  /* 0x0000000a02007986 */ /* 0x020fe2000c101504 */
[----:B------:R-:W-:Y:S05]  /*1060*/  EXIT ;  /* 0x000000000000794d */ /* 0x000fea0003800000 */
.L_x_1808:
        /* <DEDUP_REMOVED lines=9> */
.L_x_12866:


//--------------------- .text._ZN2at6native29vectorized_elementwise_kernelILi2EZZZNS0_26GeluBackwardCUDAKernelImplERNS_18TensorIteratorBaseENS0_8GeluTypeEENKUlvE0_clEvENKUlvE1_clEvEUlN3c104HalfES8_E_St5arrayIPcLm3EEEEviT0_T1_ --------------------------
	.section	.text._ZN2at6native29vectorized_elementwise_kernelILi2EZZZNS0_26GeluBackwardCUDAKernelImplERNS_18TensorIteratorBaseENS0_8GeluTypeEENKUlvE0_clEvENKUlvE1_clEvEUlN3c104HalfES8_E_St5arrayIPcLm3EEEEviT0_T1_,"ax",@progbits
	.align	128
        .global         _ZN2at6native29vectorized_elementwise_kernelILi2EZZZNS0_26GeluBackwardCUDAKernelImplERNS_18TensorIteratorBaseENS0_8GeluTypeEENKUlvE0_clEvENKUlvE1_clEvEUlN3c104HalfES8_E_St5arrayIPcLm3EEEEviT0_T1_
        .type           _ZN2at6native29vectorized_elementwise_kernelILi2EZZZNS0_26GeluBackwardCUDAKernelImplERNS_18TensorIteratorBaseENS0_8GeluTypeEENKUlvE0_clEvENKUlvE1_clEvEUlN3c104HalfES8_E_St5arrayIPcLm3EEEEviT0_T1_,@function
        .size           _ZN2at6native29vectorized_elementwise_kernelILi2EZZZNS0_26GeluBackwardCUDAKernelImplERNS_18TensorIteratorBaseENS0_8GeluTypeEENKUlvE0_clEvENKUlvE1_clEvEUlN3c104HalfES8_E_St5arrayIPcLm3EEEEviT0_T1_,(.L_x_12867 - _ZN2at6native29vectorized_elementwise_kernelILi2EZZZNS0_26GeluBackwardCUDAKernelImplERNS_18TensorIteratorBaseENS0_8GeluTypeEENKUlvE0_clEvENKUlvE1_clEvEUlN3c104HalfES8_E_St5arrayIPcLm3EEEEviT0_T1_)
        .other          _ZN2at6native29vectorized_elementwise_kernelILi2EZZZNS0_26GeluBackwardCUDAKernelImplERNS_18TensorIteratorBaseENS0_8GeluTypeEENKUlvE0_clEvENKUlvE1_clEvEUlN3c104HalfES8_E_St5arrayIPcLm3EEEEviT0_T1_,@"STO_CUDA_ENTRY STV_DEFAULT"
_ZN2at6native29vectorized_elementwise_kernelILi2EZZZNS0_26GeluBackwardCUDAKernelImplERNS_18TensorIteratorBaseENS0_8GeluTypeEENKUlvE0_clEvENKUlvE1_clEvEUlN3c104HalfES8_E_St5arrayIPcLm3EEEEviT0_T1_:
.text._ZN2at6native29vectorized_elementwise_kernelILi2EZZZNS0_26GeluBackwardCUDAKernelImplERNS_18TensorIteratorBaseENS0_8GeluTypeEENKUlvE0_clEvENKUlvE1_clEvEUlN3c104HalfES8_E_St5arrayIPcLm3EEEEviT0_T1_:
        /* <DEDUP_REMOVED lines=100> */
[----:B-----5:R-:W-:Y:S02]  /*0640*/  HADD2.F32 R12, -RZ, R26.H0_H0 ;  /* 0x2000001aff0c7230 */ /* 0x020fe40000004100 */
[----:B------:R-:W-:Y:S01]  /*0650*/  HFMA2 R15, -RZ, RZ, 0.61474609375, 16.90625 ;  /* 0x38eb4c3aff0f7431 */ /* 0x000fe200000001ff */
[----:B------:R-:W-:Y:S01]  /*0660*/  MOV R19, 0x3aae005b ;  /* 0x3aae005b00137802 */ /* 0x000fe20000000f00 */
[----:B------:R-:W-:Y:S01]  /*0670*/  HFMA2 R18, -RZ, RZ, 1.0087890625, -0.000686168670654296875 ;  /* 0x3c09919fff127431 */ /* 0x000fe200000001ff */
[----:B------:R-:W-:Y:S01]  /*0680*/  MOV R20, 0x3d24d99a ;  /* 0x3d24d99a00147802 */ /* 0x000fe20000000f00 */
[----:B------:R-:W-:Y:S01]  /*0690*/  FMUL.FTZ R13, R12, 0.70710676908493041992 ;  /* 0x3f3504f30c0d7820 */ /* 0x000fe20000410000 */
[----:B------:R-:W-:-:S03]  /*06a0*/  HADD2.F32 R25, -RZ, R25.H0_H0 ;  /* 0x20000019ff197230 */ /* 0x000fc60000004100 */
        /* <DEDUP_REMOVED lines=35> */
.L_x_1811:
[----:B------:R-:W-:Y:S05]  /*08e0*/  BSYNC.RECONVERGENT B0 ;  /* 0x0000000000007941 */ /* 0x000fea0003800200 */
.L_x_1810:
[----:B------:R-:W-:Y:S01]  /*08f0*/  IADD3 R13, PT, PT, R3, 0x80, RZ ;  /* 0x00000080030d7810 */ /* 0x000fe20007ffe0ff */
[----:B------:R-:W-:Y:S03]  /*0900*/  BSSY.RECONVERGENT B0, `(.L_x_1812) ;  /* 0x000002d000007945 */ /* 0x000fe60003800200 */
[----:B------:R-:W-:-:S13]  /*0910*/  ISETP.GE.U32.AND P1, PT, R13, R2, PT ;  /* 0x000000020d00720c */ /* 0x000fda0003f26070 */
[----:B------:R-:W-:Y:S05]  /*0920*/  @P1 BRA `(.L_x_1813) ;  /* 0x0000000000a81947 */ /* 0x000fea0003800000 */
[----:B-----5:R-:W-:Y:S02]  /*0930*/  HADD2.F32 R5, -RZ, R5.H0_H0 ;  /* 0x20000005ff057230 */ /* 0x020fe40000004100 */
[----:B------:R-:W-:Y:S01]  /*0940*/  HFMA2 R20, -RZ, RZ, 0.8349609375, 5.424022674560546875e-06 ;  /* 0x3aae005bff147431 */ /* 0x000fe200000001ff */
[----:B------:R-:W-:Y:S01]  /*0950*/  MOV R18, 0x38eb4c3a ;  /* 0x38eb4c3a00127802 */ /* 0x000fe20000000f00 */
[----:B------:R-:W-:Y:S01]  /*0960*/  HFMA2 R21, -RZ, RZ, 1.28515625, -179.25 ;  /* 0x3d24d99aff157431 */ /* 0x000fe200000001ff */
        /* <DEDUP_REMOVED lines=38> */
.L_x_1813:
[----:B------:R-:W-:Y:S05]  /*0bd0*/  BSYNC.RECONVERGENT B0 ;  /* 0x0000000000007941 */ /* 0x000fea0003800200 */
.L_x_1812:
        /* <DEDUP_REMOVED lines=17> */
[----:B------:R-:W-:Y:S02]  /*0cf0*/  HADD2.F32 R7, -RZ, R7.H0_H0 ;  /* 0x20000007ff077230 */ /* 0x000fe40000004100 */
        /* <DEDUP_REMOVED lines=41> */
.L_x_1815:
[----:B------:R-:W-:Y:S05]  /*0f90*/  BSYNC.RECONVERGENT B0 ;  /* 0x0000000000007941 */ /* 0x000fea0003800200 */
.L_x_1814:
[----:B------:R-:W-:Y:S04]  /*0fa0*/  BSSY.RECONVERGENT B0, `(.L_x_1816) ;  /* 0x000002c000007945 */ /* 0x000fe80003800200 */
[----:B------:R-:W-:Y:S05]  /*0fb0*/  @P1 BRA `(.L_x_1817) ;  /* 0x0000000000a81947 */ /* 0x000fea0003800000 */
[----:B------:R-:W-:Y:S02]  /*0fc0*/  HADD2.F32 R9, -RZ, R9.H0_H0 ;  /* 0x20000009ff097230 */ /* 0x000fe40000004100 */
[----:B------:R-:W-:Y:S01]  /*0fd0*/  HFMA2 R20, -RZ, RZ, 0.8349609375, 5.424022674560546875e-06 ;  /* 0x3aae005bff147431 */ /* 0x000fe200000001ff */
[----:B------:R-:W-:Y:S01]  /*0fe0*/  MOV R18, 0x38eb4c3a ;  /* 0x38eb4c3a00127802 */ /* 0x000fe20000000f00 */
[----:B------:R-:W-:Y:S01]  /*0ff0*/  HFMA2 R21, -RZ, RZ, 1.28515625, -179.25 ;  /* 0x3d24d99aff157431 */ /* 0x000fe200000001ff */
[----:B------:R-:W-:Y:S01]  /*1000*/  MOV R19, 0x3c09919f ;  /* 0x3c09919f00137802 */ /* 0x000fe20000000f00 */
[----:B------:R-:W-:Y:S01]  /*1010*/  FMUL.FTZ R7, R9, 0.70710676908493041992 ;  /* 0x3f3504f309077820 */ /* 0x000fe20000410000 */
[----:B------:R-:W-:Y:S01]  /*1020*/  HFMA2 R25, -RZ, RZ, 1.8525390625, -0.310791015625 ;  /* 0x3f69b4f9ff197431 */ /* 0x000fe200000001ff */
        /* <DEDUP_REMOVED lines=35> */
.L_x_1817:
[----:B------:R-:W-:Y:S05]  /*1260*/  BSYNC.RECONVERGENT B0 ;  /* 0x0000000000007941 */ /* 0x000fea0003800200 */
.L_x_1816:
[----:B------:R-:W-:Y:S04]  /*1270*/  BSSY.RECONVERGENT B0, `(.L_x_1818) ;  /* 0x000002c000007945 */ /* 0x000fe80003800200 */
[----:B------:R-:W-:Y:S05]  /*1280*/  @P2 BRA `(.L_x_1819) ;  /* 0x0000000000a82947 */ /* 0x000fea0003800000 */
[----:B------:R-:W-:Y:S02]  /*1290*/  HADD2.F32 R11, -RZ, R11.H0_H0 ;  /* 0x2000000bff0b7230 */ /* 0x000fe40000004100 */
        /* <DEDUP_REMOVED lines=41> */
.L_x_1819:
[----:B------:R-:W-:Y:S05]  /*1530*/  BSYNC.RECONVERGENT B0 ;  /* 0x0000000000007941 */ /* 0x000fea0003800200 */
.L_x_1818:
        /* <DEDUP_REMOVED lines=8> */
[----:B------:R-:W-:Y:S02]  /*15c0*/  HFMA2 R19, -RZ, RZ, 1.8525390625, -0.310791015625 ;  /* 0x3f69b4f9ff137431 */ /* 0x000fe400000001ff */
        /* <DEDUP_REMOVED lines=35> */
.L_x_1821:
[----:B------:R-:W-:Y:S05]  /*1800*/  BSYNC.RECONVERGENT B0 ;  /* 0x0000000000007941 */ /* 0x000fea0003800200 */
.L_x_1820:
        /* <DEDUP_REMOVED lines=44> */
.L_x_1823:
[----:B------:R-:W-:Y:S05]  /*1ad0*/  BSYNC.RECONVERGENT B0 ;  /* 0x0000000000007941 */ /* 0x000fea0003800200 */
.L_x_1822:
        /* <DEDUP_REMOVED lines=44> */
.L_x_1825:
[----:B------:R-:W-:Y:S05]  /*1da0*/  BSYNC.RECONVERGENT B0 ;  /* 0x0000000000007941 */ /* 0x000fea0003800200 */
.L_x_1824:
        /* <DEDUP_REMOVED lines=14> */
[----:B------:R-:W-:Y:S02]  /*1e90*/  IADD3 R13, PT, PT, R0, R3, RZ ;  /* 0x00000003000d7210 */ /* 0x000fe40007ffe0ff */
[----:B------:R-:W-:-:S03]  /*1ea0*/  IADD3 R3, PT, PT, R3, 0x80, RZ ;  /* 0x0000008003037810 */ /* 0x000fc60007ffe0ff */
[----:B0-----:R-:W-:-:S05]  /*1eb0*/  IMAD.WIDE.U32 R4, R13, 0x2, R4 ;  /* 0x000000020d047825 */ /* 0x001fca00078e0004 */
[----:B------:R0:W-:Y:S02]  /*1ec0*/  STG.E.U16 desc[UR4][R4.64], R6 ;  /* 0x0000000604007986 */ /* 0x0001e4000c101504 */
.L_x_1828:
[----:B------:R-:W-:-:S13]  /*1ed0*/  ISETP.GE.U32.AND P0, PT, R3, R2, PT ;  /* 0x000000020300720c */ /* 0x000fda0003f06070 */
[----:B------:R-:W-:Y:S05]  /*1ee0*/  @P0 BRA `(.L_x_1830) ;  /* 0x0000000000300947 */ /* 0x000fea0003800000 */
[----:B0-----:R-:W0:Y:S01]  /*1ef0*/  LDC.64 R4, c[0x0][0x388] ;  /* 0x0000e200ff047b82 */ /* 0x001e220000000a00 */
[----:B------:R-:W-:Y:S02]  /*1f00*/  IADD3 R13, PT, PT, R0, R3, RZ ;  /* 0x00000003000d7210 */ /* 0x000fe40007ffe0ff */
[----:B------:R-:W-:-:S03]  /*1f10*/  IADD3 R3, PT, PT, R3, 0x80, RZ ;  /* 0x0000008003037810 */ /* 0x000fc60007ffe0ff */
[----:B0-----:R-:W-:-:S05]  /*1f20*/  IMAD.WIDE.U32 R4, R13, 0x2, R4 ;  /* 0x000000020d047825 */ /* 0x001fca00078e0004 */
[----:B------:R1:W-:Y:S02]  /*1f30*/  STG.E.U16 desc[UR4][R4.64], R7 ;  /* 0x0000000704007986 */ /* 0x0003e4000c101504 */
.L_x_1829:
[----:B------:R-:W-:-:S13]  /*1f40*/  ISETP.GE.U32.AND P0, PT, R3, R2, PT ;  /* 0x000000020300720c */ /* 0x000fda0003f06070 */
[----:B------:R-:W-:Y:S05]  /*1f50*/  @P0 BRA `(.L_x_1831) ;  /* 0x0000000000340947 */ /* 0x000fea0003800000 */
[----:B01----:R-:W0:Y:S01]  /*1f60*/  LDC.64 R4, c[0x0][0x388] ;  /* 0x0000e200ff047b82 */ /* 0x003e220000000a00 */
[----:B------:R-:W-:Y:S02]  /*1f70*/  IADD3 R7, PT, PT, R0, R3, RZ ;  /* 0x0000000300077210 */ /* 0x000fe40007ffe0ff */
[----:B------:R-:W-:-:S03]  /*1f80*/  IADD3 R3, PT, PT, R3, 0x80, RZ ;  /* 0x0000008003037810 */ /* 0x000fc60007ffe0ff */
[----:B0-----:R-:W-:-:S05]  /*1f90*/  IMAD.WIDE.U32 R4, R7, 0x2, R4 ;  /* 0x0000000207047825 */ /* 0x001fca00078e0004 */
[----:B------:R1:W-:Y:S02]  /*1fa0*/  STG.E.U16 desc[UR4][R4.64], R8 ;  /* 0x0000000804007986 */ /* 0x0003e4000c101504 */
.L_x_1830:
        /* <DEDUP_REMOVED lines=8> */
.L_x_1831:
[----:B------:R-:W-:Y:S05]  /*2030*/  BSYNC.RELIABLE B1 ;  /* 0x0000000000017941 */ /* 0x000fea0003800100 */
.L_x_1827:
[----:B------:R-:W-:-:S13]  /*2040*/  ISETP.GE.U32.AND P0, PT, R3, R2, PT ;  /* 0x000000020300720c */ /* 0x000fda0003f06070 */
[----:B012---:R-:W0:Y:S01]  /*2050*/  @!P0 LDC.64 R4, c[0x0][0x388] ;  /* 0x0000e200ff048b82 */ /* 0x007e220000000a00 */
[----:B------:R-:W-:Y:S02]  /*2060*/  @!P0 IADD3 R7, PT, PT, R0, R3, RZ ;  /* 0x0000000300078210 */ /* 0x000fe40007ffe0ff */
[----:B------:R-:W-:-:S03]  /*2070*/  @!P0 IADD3 R3, PT, PT, R3, 0x80, RZ ;  /* 0x0000008003038810 */ /* 0x000fc60007ffe0ff */
[----:B0-----:R-:W-:-:S05]  /*2080*/  @!P0 IMAD.WIDE.U32 R4, R7, 0x2, R4 ;  /* 0x0000000207048825 */ /* 0x001fca00078e0004 */
[----:B------:R2:W-:Y:S02]  /*2090*/  @!P0 STG.E.U16 desc[UR4][R4.64], R10 ;  /* 0x0000000a04008986 */ /* 0x0005e4000c101504 */
.L_x_1832:
[----:B------:R-:W-:Y:S05]  /*20a0*/  BSYNC.RECONVERGENT B0 ;  /* 0x0000000000007941 */ /* 0x000fea0003800200 */
.L_x_1826:
        /* <DEDUP_REMOVED lines=8> */
.L_x_1809:
        /* <DEDUP_REMOVED lines=8> */
[----:B------:R-:W-:-:S02]  /*21b0*/  HFMA2 R2, -RZ, RZ, 0.61474609375, 16.90625 ;  /* 0x38eb4c3aff027431 */ /* 0x000fc400000001ff */
[----:B------:R-:W-:Y:S01]  /*21c0*/  HFMA2 R26, -RZ, RZ, 1.0087890625, -0.000686168670654296875 ;  /* 0x3c09919fff1a7431 */ /* 0x000fe200000001ff */
[----:B------:R-:W-:Y:S02]  /*21d0*/  MOV R3, 0x3aae005b ;  /* 0x3aae005b00037802 */ /* 0x000fe40000000f00 */
[----:B------:R-:W-:Y:S01]  /*21e0*/  MOV R24, 0x3d24d99a ;  /* 0x3d24d99a00187802 */ /* 0x000fe20000000f00 */
[--C-:B--2---:R-:W-:Y:S02]  /*21f0*/  HADD2.F32 R13, -RZ, R14.reuse.H0_H0 ;  /* 0x2000000eff0d7230 */ /* 0x104fe40000004100 */
[----:B------:R-:W-:-:S03]  /*2200*/  HADD2.F32 R14, -RZ, R14.H1_H1 ;  /* 0x3000000eff0e7230 */ /* 0x000fc60000004100 */
[----:B------:R-:W-:Y:S02]  /*2210*/  FMUL.FTZ R9, R13, 0.70710676908493041992 ;  /* 0x3f3504f30d097820 */ /* 0x000fe40000410000 */
[----:B------:R-:W-:-:S03]  /*2220*/  FMUL.FTZ R11, R14, 0.70710676908493041992 ;  /* 0x3f3504f30e0b7820 */ /* 0x000fc60000410000 */
[----:B------:R-:W-:Y:S02]  /*2230*/  FSETP.GE.FTZ.AND P0, PT, |R9|, 1.0029599666595458984, PT ;  /* 0x3f8060fe0900780b */ /* 0x000fe40003f16200 */
[----:B------:R-:W-:Y:S01]  /*2240*/  FSETP.GE.FTZ.AND P1, PT, |R11|, 1.0029599666595458984, PT ;  /* 0x3f8060fe0b00780b */ /* 0x000fe20003f36200 */
[----:B------:R-:W-:Y:S01]  /*2250*/  FADD.FTZ R15, |R9|, -RZ ;  /* 0x800000ff090f7221 */ /* 0x000fe20000010200 */
[----:B------:R-:W-:Y:S02]  /*2260*/  FSEL R4, R2, 8.4834944573231041431e-05, P0 ;  /* 0x38b1e96a02047808 */ /* 0x000fe40000000000 */
[----:B------:R-:W-:Y:S02]  /*2270*/  FSEL R10, -R3, -0.00082130916416645050049, P0 ;  /* 0xba574d20030a7808 */ /* 0x000fe40000000100 */
[----:B0-----:R-:W-:-:S05]  /*2280*/  FSEL R6, R26, 0.0052134888246655464172, P0 ;  /* 0x3baad5ea1a067808 */ /* 0x001fca0000000000 */
[----:B------:R-:W-:Y:S01]  /*2290*/  @!P0 FMUL.FTZ R15, R9, R9 ;  /* 0x00000009090f8220 */ /* 0x000fe20000410000 */
[----:B------:R-:W-:Y:S01]  /*22a0*/  FADD.FTZ R8, |R11|, -RZ ;  /* 0x800000ff0b087221 */ /* 0x000fe20000010200 */
[----:B------:R-:W-:Y:S02]  /*22b0*/  FSEL R17, R2, 8.4834944573231041431e-05, P1 ;  /* 0x38b1e96a02117808 */ /* 0x000fe40000800000 */
[----:B------:R-:W-:Y:S01]  /*22c0*/  FFMA.FTZ R4, R15, R4, R10 ;  /* 0x000000040f047223 */ /* 0x000fe2000001000a */
[----:B------:R-:W-:Y:S01]  /*22d0*/  FSEL R7, -R3, -0.00082130916416645050049, P1 ;  /* 0xba574d2003077808 */ /* 0x000fe20000800100 */
[----:B------:R-:W-:Y:S02]  /*22e0*/  @!P1 FMUL.FTZ R8, R11, R11 ;  /* 0x0000000b0b089220 */ /* 0x000fe40000410000 */
[----:B------:R-:W-:Y:S01]  /*22f0*/  FFMA.FTZ R6, R15, R4, R6 ;  /* 0x000000040f067223 */ /* 0x000fe20000010006 */
[----:B------:R-:W-:Y:S02]  /*2300*/  HFMA2 R4, -RZ, RZ, 1.5341796875, 81.5625 ;  /* 0x3e235519ff047431 */ /* 0x000fe400000001ff */
[----:B------:R-:W-:Y:S01]  /*2310*/  FFMA.FTZ R7, R8, R17, R7 ;  /* 0x0000001108077223 */ /* 0x000fe20000010007 */
[----:B------:R-:W-:Y:S01]  /*2320*/  FSEL R17, R26, 0.0052134888246655464172, P1 ;  /* 0x3baad5ea1a117808 */ /* 0x000fe20000800000 */
[----:B---3--:R-:W-:Y:S01]  /*2330*/  HADD2.F32 R19, -RZ, R21.H0_H0 ;  /* 0x20000015ff137230 */ /* 0x008fe20000004100 */
[----:B------:R-:W-:-:S02]  /*2340*/  FSEL R10, -R24, -0.026868773624300956726, P0 ;  /* 0xbcdc1be7180a7808 */ /* 0x000fc40000000100 */
[----:B------:R-:W-:Y:S01]  /*2350*/  FSEL R23, -R24, -0.026868773624300956726, P1 ;  /* 0xbcdc1be718177808 */ /* 0x000fe20000800100 */
[----:B------:R-:W-:Y:S02]  /*2360*/  FFMA.FTZ R7, R8, R7, R17 ;  /* 0x0000000708077223 */ /* 0x000fe40000010011 */
[----:B------:R-:W-:Y:S01]  /*2370*/  FFMA.FTZ R16, R15, R6, R10 ;  /* 0x000000060f107223 */ /* 0x000fe2000001000a */
[----:B------:R-:W-:Y:S01]  /*2380*/  FSEL R18, R4, 0.11284004896879196167, P0 ;  /* 0x3de718af04127808 */ /* 0x000fe20000000000 */
[----:B------:R-:W-:Y:S01]  /*2390*/  FFMA.FTZ R23, R8, R7, R23 ;  /* 0x0000000708177223 */ /* 0x000fe20000010017 */
[----:B------:R-:W-:Y:S01]  /*23a0*/  FMUL.FTZ R10, R19, 0.70710676908493041992 ;  /* 0x3f3504f3130a7820 */ /* 0x000fe20000410000 */
[----:B------:R-:W-:Y:S01]  /*23b0*/  MOV R6, 0x3f69b4f9 ;  /* 0x3f69b4f900067802 */ /* 0x000fe20000000f00 */
[----:B------:R-:W-:Y:S01]  /*23c0*/  HFMA2 R7, -RZ, RZ, 1.7822265625, 0.000185489654541015625 ;  /* 0x3f210a14ff077431 */ /* 0x000fe200000001ff */
[----:B------:R-:W-:Y:S01]  /*23d0*/  FSEL R17, R4, 0.11284004896879196167, P1 ;  /* 0x3de718af04117808 */ /* 0x000fe20000800000 */
[----:B------:R-:W-:Y:S01]  /*23e0*/  FFMA.FTZ R16, R15, R16, R18 ;  /* 0x000000100f107223 */ /* 0x000fe20000010012 */
[----:B------:R-:W-:-:S02]  /*23f0*/  FSEL R18, R6, -0.37612664699554443359, P0 ;  /* 0xbec093ac06127808 */ /* 0x000fc40000000000 */
[----:B------:R-:W-:Y:S01]  /*2400*/  FSETP.GE.FTZ.AND P2, PT, |R10|, 1.0029599666595458984, PT ;  /* 0x3f8060fe0a00780b */ /* 0x000fe20003f56200 */
[----:B------:R-:W-:Y:S01]  /*2410*/  FFMA.FTZ R23, R8, R23, R17 ;  /* 0x0000001708177223 */ /* 0x000fe20000010011 */
[----:B------:R-:W-:Y:S01]  /*2420*/  FSEL R25, R6, -0.37612664699554443359, P1 ;  /* 0xbec093ac06197808 */ /* 0x000fe20000800000 */
[----:B------:R-:W-:Y:S01]  /*2430*/  FFMA.FTZ R16, R15, R16, R18 ;  /* 0x000000100f107223 */ /* 0x000fe20000010012 */
[C---:B------:R-:W-:Y:S02]  /*2440*/  FSEL R17, R7.reuse, 0.12837915122509002686, P0 ;  /* 0x3e0375d307117808 */ /* 0x040fe40000000000 */
[----:B------:R-:W-:Y:S01]  /*2450*/  FSEL R18, R7, 0.12837915122509002686, P1 ;  /* 0x3e0375d307127808 */ /* 0x000fe20000800000 */
[----:B------:R-:W-:Y:S01]  /*2460*/  FFMA.FTZ R23, R8, R23, R25 ;  /* 0x0000001708177223 */ /* 0x000fe20000010019 */
[----:B------:R-:W-:Y:S01]  /*2470*/  FSEL R25, -R3, -0.00082130916416645050049, P2 ;  /* 0xba574d2003197808 */ /* 0x000fe20001000100 */
[----:B------:R-:W-:Y:S01]  /*2480*/  FFMA.FTZ R17, R15, R16, R17 ;  /* 0x000000100f117223 */ /* 0x000fe20000010011 */
[----:B------:R-:W-:Y:S01]  /*2490*/  FADD.FTZ R16, |R10|, -RZ ;  /* 0x800000ff0a107221 */ /* 0x000fe20000010200 */
[----:B------:R-:W-:Y:S01]  /*24a0*/  FFMA.FTZ R18, R8, R23, R18 ;  /* 0x0000001708127223 */ /* 0x000fe20000010012 */
[----:B------:R-:W-:Y:S01]  /*24b0*/  FSEL R23, R2, 8.4834944573231041431e-05, P2 ;  /* 0x38b1e96a02177808 */ /* 0x000fe20001000000 */
[----:B------:R-:W-:Y:S01]  /*24c0*/  @!P2 FMUL.FTZ R16, R10, R10 ;  /* 0x0000000a0a10a220 */ /* 0x000fe20000410000 */
[----:B------:R-:W-:-:S03]  /*24d0*/  FSEL R22, R26, 0.0052134888246655464172, P2 ;  /* 0x3baad5ea1a167808 */ /* 0x000fc60001000000 */
[----:B------:R-:W-:Y:S01]  /*24e0*/  FFMA.FTZ R23, R16, R23, R25 ;  /* 0x0000001710177223 */ /* 0x000fe20000010019 */
[----:B------:R-:W-:-:S03]  /*24f0*/  FADD.FTZ R8, -R8, -RZ ;  /* 0x800000ff08087221 */ /* 0x000fc60000010100 */
[----:B------:R-:W-:Y:S01]  /*2500*/  FFMA.FTZ R23, R16, R23, R22 ;  /* 0x0000001710177223 */ /* 0x000fe20000010016 */
[----:B------:R-:W-:Y:S01]  /*2510*/  FADD.FTZ R22, -R15, -RZ ;  /* 0x800000ff0f167221 */ /* 0x000fe20000010100 */
[----:B------:R-:W-:Y:S02]  /*2520*/  FSEL R15, -R24, -0.026868773624300956726, P2 ;  /* 0xbcdc1be7180f7808 */ /* 0x000fe40001000100 */
[----:B------:R-:W-:Y:S02]  /*2530*/  FSEL R27, R4, 0.11284004896879196167, P2 ;  /* 0x3de718af041b7808 */ /* 0x000fe40001000000 */
[----:B------:R-:W-:Y:S01]  /*2540*/  FSEL R22, R22, R9, P0 ;  /* 0x0000000916167208 */ /* 0x000fe20000000000 */
[----:B------:R-:W-:Y:S01]  /*2550*/  FFMA.FTZ R25, R16, R23, R15 ;  /* 0x0000001710197223 */ /* 0x000fe2000001000f */
[----:B------:R-:W-:Y:S02]  /*2560*/  FSEL R23, R8, R11, P1 ;  /* 0x0000000b08177208 */ /* 0x000fe40000800000 */
[----:B------:R-:W-:Y:S01]  /*2570*/  FSEL R29, R6, -0.37612664699554443359, P2 ;  /* 0xbec093ac061d7808 */ /* 0x000fe20001000000 */
[----:B------:R-:W-:Y:S01]  /*2580*/  FFMA.FTZ R15, R17, R22, R22 ;  /* 0x00000016110f7223 */ /* 0x000fe20000010016 */
[----:B------:R-:W-:Y:S01]  /*2590*/  FFMA.FTZ R25, R16, R25, R27 ;  /* 0x0000001910197223 */ /* 0x000fe2000001001b */
[----:B------:R-:W-:Y:S01]  /*25a0*/  FFMA.FTZ R17, R18, R23, R23 ;  /* 0x0000001712117223 */ /* 0x000fe20000010017 */
[----:B------:R-:W-:Y:S01]  /*25b0*/  FSEL R8, R7, 0.12837915122509002686, P2 ;  /* 0x3e0375d307087808 */ /* 0x000fe20001000000 */
[----:B------:R-:W0:Y:S01]  /*25c0*/  @P0 MUFU.EX2 R18, R15 ;  /* 0x0000000f00120308 */ /* 0x000e220000000800 */
[C---:B------:R-:W-:Y:S01]  /*25d0*/  FADD.FTZ R23, -R16.reuse, -RZ ;  /* 0x800000ff10177221 */ /* 0x040fe20000010100 */
[----:B------:R-:W-:Y:S01]  /*25e0*/  FFMA.FTZ R25, R16, R25, R29 ;  /* 0x0000001910197223 */ /* 0x000fe2000001001d */
[----:B------:R-:W-:-:S05]  /*25f0*/  HADD2.F32 R21, -RZ, R21.H1_H1 ;  /* 0x30000015ff157230 */ /* 0x000fca0000004100 */
[----:B------:R-:W1:Y:S01]  /*2600*/  @P1 MUFU.EX2 R22, R17 ;  /* 0x0000001100161308 */ /* 0x000e620000000800 */
[----:B------:R-:W-:Y:S01]  /*2610*/  FFMA.FTZ R8, R16, R25, R8 ;  /* 0x0000001910087223 */ /* 0x000fe20000010008 */
[----:B------:R-:W-:Y:S01]  /*2620*/  FSEL R23, R23, R10, P2 ;  /* 0x0000000a17177208 */ /* 0x000fe20001000000 */
[----:B------:R-:W-:-:S04]  /*2630*/  FMUL.FTZ R16, R21, 0.70710676908493041992 ;  /* 0x3f3504f315107820 */ /* 0x000fc80000410000 */
[----:B------:R-:W-:Y:S01]  /*2640*/  FFMA.FTZ R8, R8, R23, R23 ;  /* 0x0000001708087223 */ /* 0x000fe20000010017 */
[----:B------:R-:W-:-:S03]  /*2650*/  FSETP.GE.FTZ.AND P3, PT, |R16|, 1.0029599666595458984, PT ;  /* 0x3f8060fe1000780b */ /* 0x000fc60003f76200 */
[----:B------:R-:W2:Y:S01]  /*2660*/  @P2 MUFU.EX2 R23, R8 ;  /* 0x0000000800172308 */ /* 0x000ea20000000800 */
[----:B0-----:R-:W-:Y:S01]  /*2670*/  @P0 FADD.FTZ R18, -R18, 1 ;  /* 0x3f80000012120421 */ /* 0x001fe20000010100 */
[----:B-1----:R-:W-:-:S04]  /*2680*/  @P1 FADD.FTZ R22, -R22, 1 ;  /* 0x3f80000016161421 */ /* 0x002fc80000010100 */
[----:B------:R-:W-:Y:S01]  /*2690*/  @P0 LOP3.LUT R15, R18, 0x80000000, R9, 0xb8, !PT ;  /* 0x80000000120f0812 */ /* 0x000fe200078eb809 */
[----:B------:R-:W-:Y:S01]  /*26a0*/  FADD.FTZ R18, |R16|, -RZ ;  /* 0x800000ff10127221 */ /* 0x000fe20000010200 */
[----:B------:R-:W-:Y:S02]  /*26b0*/  FSEL R9, R2, 8.4834944573231041431e-05, P3 ;  /* 0x38b1e96a02097808 */ /* 0x000fe40001800000 */
[----:B------:R-:W-:Y:S01]  /*26c0*/  @P1 LOP3.LUT R17, R22, 0x80000000, R11, 0xb8, !PT ;  /* 0x8000000016111812 */ /* 0x000fe200078eb80b */
[----:B------:R-:W-:Y:S01]  /*26d0*/  @!P3 FMUL.FTZ R18, R16, R16 ;  /* 0x000000101012b220 */ /* 0x000fe20000410000 */
[----:B------:R-:W-:-:S05]  /*26e0*/  FSEL R11, -R3, -0.00082130916416645050049, P3 ;  /* 0xba574d20030b7808 */ /* 0x000fca0001800100 */
[----:B------:R-:W-:Y:S01]  /*26f0*/  FFMA.FTZ R11, R18, R9, R11 ;  /* 0x00000009120b7223 */ /* 0x000fe2000001000b */
[----:B----4-:R-:W-:Y:S02]  /*2700*/  HADD2.F32 R9, -RZ, R12.H0_H0 ;  /* 0x2000000cff097230 */ /* 0x010fe40000004100 */
[----:B--2---:R-:W-:Y:S01]  /*2710*/  @P2 FADD.FTZ R23, -R23, 1 ;  /* 0x3f80000017172421 */ /* 0x004fe20000010100 */
[----:B------:R-:W-:Y:S02]  /*2720*/  FSEL R25, R26, 0.0052134888246655464172, P3 ;  /* 0x3baad5ea1a197808 */ /* 0x000fe40001800000 */
[----:B------:R-:W-:Y:S02]  /*2730*/  FMUL.FTZ R22, R9, 0.70710676908493041992 ;  /* 0x3f3504f309167820 */ /* 0x000fe40000410000 */
[----:B------:R-:W-:Y:S01]  /*2740*/  @P2 LOP3.LUT R8, R23, 0x80000000, R10, 0xb8, !PT ;  /* 0x8000000017082812 */ /* 0x000fe200078eb80a */
[----:B------:R-:W-:Y:S01]  /*2750*/  FFMA.FTZ R11, R18, R11, R25 ;  /* 0x0000000b120b7223 */ /* 0x000fe20000010019 */
[----:B------:R-:W-:-:S02]  /*2760*/  FSEL R10, -R24, -0.026868773624300956726, P3 ;  /* 0xbcdc1be7180a7808 */ /* 0x000fc40001800100 */
[----:B------:R-:W-:Y:S02]  /*2770*/  FSETP.GE.FTZ.AND P0, PT, |R22|, 1.0029599666595458984, PT ;  /* 0x3f8060fe1600780b */ /* 0x000fe40003f16200 */
[----:B------:R-:W-:Y:S01]  /*2780*/  FSEL R23, R4, 0.11284004896879196167, P3 ;  /* 0x3de718af04177808 */ /* 0x000fe20001800000 */
[----:B------:R-:W-:Y:S01]  /*2790*/  FFMA.FTZ R11, R18, R11, R10 ;  /* 0x0000000b120b7223 */ /* 0x000fe2000001000a */
[----:B------:R-:W-:-:S03]  /*27a0*/  FSEL R10, R6, -0.37612664699554443359, P3 ;  /* 0xbec093ac060a7808 */ /* 0x000fc60001800000 */
[----:B------:R-:W-:Y:S01]  /*27b0*/  FFMA.FTZ R11, R18, R11, R23 ;  /* 0x0000000b120b7223 */ /* 0x000fe20000010017 */
[----:B------:R-:W-:Y:S02]  /*27c0*/  FSEL R28, R7, 0.12837915122509002686, P3 ;  /* 0x3e0375d3071c7808 */ /* 0x000fe40001800000 */
[----:B------:R-:W-:Y:S01]  /*27d0*/  FSEL R23, R2, 8.4834944573231041431e-05, P0 ;  /* 0x38b1e96a02177808 */ /* 0x000fe20000000000 */
[----:B------:R-:W-:Y:S01]  /*27e0*/  FFMA.FTZ R11, R18, R11, R10 ;  /* 0x0000000b120b7223 */ /* 0x000fe2000001000a */
[C---:B------:R-:W-:Y:S01]  /*27f0*/  FADD.FTZ R10, |R22|.reuse, -RZ ;  /* 0x800000ff160a7221 */ /* 0x040fe20000010200 */
[----:B------:R-:W-:Y:S01]  /*2800*/  FSEL R25, -R3, -0.00082130916416645050049, P0 ;  /* 0xba574d2003197808 */ /* 0x000fe20000000100 */
[----:B------:R-:W-:Y:S01]  /*2810*/  @!P0 FMUL.FTZ R10, R22, R22 ;  /* 0x00000016160a8220 */ /* 0x000fe20000410000 */
[----:B------:R-:W-:Y:S01]  /*2820*/  FFMA.FTZ R11, R18, R11, R28 ;  /* 0x0000000b120b7223 */ /* 0x000fe2000001001c */
[----:B------:R-:W-:Y:S02]  /*2830*/  FSEL R28, R26, 0.0052134888246655464172, P0 ;  /* 0x3baad5ea1a1c7808 */ /* 0x000fe40000000000 */
        /* <DEDUP_REMOVED lines=11> */
[C---:B------:R-:W-:Y:S01]  /*28f0*/  FADD.FTZ R23, -R10.reuse, -RZ ;  /* 0x800000ff0a177221 */ /* 0x040fe20000010100 */
[----:B------:R-:W-:-:S03]  /*2900*/  FFMA.FTZ R18, R10, R25, R18 ;  /* 0x000000190a127223 */ /* 0x000fc60000010012 */
[----:B------:R-:W-:Y:S01]  /*2910*/  FFMA.FTZ R10, R11, R28, R28 ;  /* 0x0000001c0b0a7223 */ /* 0x000fe2000001001c */
[----:B------:R-:W-:-:S05]  /*2920*/  FSEL R11, R23, R22, P0 ;  /* 0x00000016170b7208 */ /* 0x000fca0000000000 */
[----:B------:R-:W-:-:S04]  /*2930*/  FFMA.FTZ R11, R18, R11, R11 ;  /* 0x0000000b120b7223 */ /* 0x000fc8000001000b */
[----:B------:R-:W0:Y:S01]  /*2940*/  @P0 MUFU.EX2 R25, R11 ;  /* 0x0000000b00190308 */ /* 0x000e220000000800 */
[----:B------:R-:W-:-:S07]  /*2950*/  HADD2.F32 R12, -RZ, R12.H1_H1 ;  /* 0x3000000cff0c7230 */ /* 0x000fce0000004100 */
[----:B------:R-:W1:Y:S01]  /*2960*/  @P3 MUFU.EX2 R23, R10 ;  /* 0x0000000a00173308 */ /* 0x000e620000000800 */
[----:B------:R-:W-:-:S05]  /*2970*/  FMUL.FTZ R18, R12, 0.70710676908493041992 ;  /* 0x3f3504f30c127820 */ /* 0x000fca0000410000 */
[----:B------:R-:W-:Y:S01]  /*2980*/  FSETP.GE.FTZ.AND P1, PT, |R18|, 1.0029599666595458984, PT ;  /* 0x3f8060fe1200780b */ /* 0x000fe20003f36200 */
[----:B0-----:R-:W-:-:S05]  /*2990*/  @P0 FADD.FTZ R25, -R25, 1 ;  /* 0x3f80000019190421 */ /* 0x001fca0000010100 */
[----:B------:R-:W-:Y:S01]  /*29a0*/  @P0 LOP3.LUT R11, R25, 0x80000000, R22, 0xb8, !PT ;  /* 0x80000000190b0812 */ /* 0x000fe200078eb816 */
[----:B------:R-:W-:Y:S01]  /*29b0*/  FMUL.FTZ R22, R13, -0.5 ;  /* 0xbf0000000d167820 */ /* 0x000fe20000410000 */
[----:B-1----:R-:W-:-:S03]  /*29c0*/  @P3 FADD.FTZ R23, -R23, 1 ;  /* 0x3f80000017173421 */ /* 0x002fc60000010100 */
[----:B------:R-:W-:Y:S01]  /*29d0*/  FMUL.FTZ R22, R13, R22 ;  /* 0x000000160d167220 */ /* 0x000fe20000410000 */
[----:B------:R-:W-:Y:S02]  /*29e0*/  FSEL R25, -R3, -0.00082130916416645050049, P1 ;  /* 0xba574d2003197808 */ /* 0x000fe40000800100 */
[----:B------:R-:W-:Y:S01]  /*29f0*/  @P3 LOP3.LUT R10, R23, 0x80000000, R16, 0xb8, !PT ;  /* 0x80000000170a3812 */ /* 0x000fe200078eb810 */
[----:B------:R-:W-:Y:S01]  /*2a00*/  FMUL.FTZ R22, R22, 1.4426950216293334961 ;  /* 0x3fb8aa3b16167820 */ /* 0x000fe20000410000 */
[----:B------:R-:W-:Y:S01]  /*2a10*/  FADD.FTZ R16, |R18|, -RZ ;  /* 0x800000ff12107221 */ /* 0x000fe20000010200 */
[----:B------:R-:W-:Y:S01]  /*2a20*/  FSEL R23, R2, 8.4834944573231041431e-05, P1 ;  /* 0x38b1e96a02177808 */ /* 0x000fe20000800000 */
[----:B------:R-:W-:Y:S01]  /*2a30*/  @!P1 FMUL.FTZ R16, R18, R18 ;  /* 0x0000001212109220 */ /* 0x000fe20000410000 */
[----:B------:R-:W-:Y:S02]  /*2a40*/  FSEL R28, R26, 0.0052134888246655464172, P1 ;  /* 0x3baad5ea1a1c7808 */ /* 0x000fe40000800000 */
[----:B------:R-:W0:Y:S01]  /*2a50*/  MUFU.EX2 R22, R22 ;  /* 0x0000001600167308 */ /* 0x000e220000000800 */
[----:B------:R-:W-:-:S04]  /*2a60*/  FFMA.FTZ R23, R16, R23, R25 ;  /* 0x0000001710177223 */ /* 0x000fc80000010019 */
[----:B------:R-:W-:Y:S01]  /*2a70*/  FFMA.FTZ R23, R16, R23, R28 ;  /* 0x0000001710177223 */ /* 0x000fe2000001001c */
[----:B------:R-:W-:-:S05]  /*2a80*/  FSEL R28, -R24, -0.026868773624300956726, P1 ;  /* 0xbcdc1be7181c7808 */ /* 0x000fca0000800100 */
[----:B------:R-:W-:Y:S01]  /*2a90*/  FFMA.FTZ R23, R16, R23, R28 ;  /* 0x0000001710177223 */ /* 0x000fe2000001001c */
[----:B------:R-:W-:Y:S02]  /*2aa0*/  FSEL R28, R4, 0.11284004896879196167, P1 ;  /* 0x3de718af041c7808 */ /* 0x000fe40000800000 */
[----:B------:R-:W-:-:S03]  /*2ab0*/  FSEL R27, R6, -0.37612664699554443359, P1 ;  /* 0xbec093ac061b7808 */ /* 0x000fc60000800000 */
[----:B------:R-:W-:Y:S01]  /*2ac0*/  FFMA.FTZ R25, R16, R23, R28 ;  /* 0x0000001710197223 */ /* 0x000fe2000001001c */
[----:B0-----:R-:W-:-:S04]  /*2ad0*/  FMUL.FTZ R28, R22, 0.3989422917366027832 ;  /* 0x3ecc422a161c7820 */ /* 0x001fc80000410000 */
[----:B------:R-:W-:Y:S01]  /*2ae0*/  FMUL.FTZ R23, R13, R28 ;  /* 0x0000001c0d177220 */ /* 0x000fe20000410000 */
[----:B------:R-:W-:Y:S01]  /*2af0*/  FMUL.FTZ R13, R14, -0.5 ;  /* 0xbf0000000e0d7820 */ /* 0x000fe20000410000 */
[----:B------:R-:W-:Y:S01]  /*2b00*/  FFMA.FTZ R25, R16, R25, R27 ;  /* 0x0000001910197223 */ /* 0x000fe2000001001b */
[----:B------:R-:W-:Y:S02]  /*2b10*/  FSEL R27, R7, 0.12837915122509002686, P1 ;  /* 0x3e0375d3071b7808 */ /* 0x000fe40000800000 */
[----:B------:R-:W-:-:S03]  /*2b20*/  FMUL.FTZ R13, R14, R13 ;  /* 0x0000000d0e0d7220 */ /* 0x000fc60000410000 */
[C---:B------:R-:W-:Y:S01]  /*2b30*/  FFMA.FTZ R27, R16.reuse, R25, R27 ;  /* 0x00000019101b7223 */ /* 0x040fe2000001001b */
[----:B------:R-:W-:Y:S01]  /*2b40*/  FMUL.FTZ R25, R13, 1.4426950216293334961 ;  /* 0x3fb8aa3b0d197820 */ /* 0x000fe20000410000 */
[----:B------:R-:W-:-:S05]  /*2b50*/  FADD.FTZ R13, -R16, -RZ ;  /* 0x800000ff100d7221 */ /* 0x000fca0000010100 */
[----:B------:R-:W-:Y:S01]  /*2b60*/  FSEL R16, R13, R18, P1 ;  /* 0x000000120d107208 */ /* 0x000fe20000800000 */
[----:B------:R-:W0:Y:S04]  /*2b70*/  MUFU.EX2 R25, R25 ;  /* 0x0000001900197308 */ /* 0x000e280000000800 */
[----:B------:R-:W-:-:S04]  /*2b80*/  FFMA.FTZ R13, R27, R16, R16 ;  /* 0x000000101b0d7223 */ /* 0x000fc80000010010 */
[----:B------:R-:W1:Y:S01]  /*2b90*/  @P1 MUFU.EX2 R16, R13 ;  /* 0x0000000d00101308 */ /* 0x000e620000000800 */
[----:B------:R-:W-:Y:S01]  /*2ba0*/  FMUL.FTZ R28, R19, -0.5 ;  /* 0xbf000000131c7820 */ /* 0x000fe20000410000 */
[----:B0-----:R-:W-:-:S03]  /*2bb0*/  FMUL.FTZ R27, R25, 0.3989422917366027832 ;  /* 0x3ecc422a191b7820 */ /* 0x001fc60000410000 */
[----:B------:R-:W-:Y:S01]  /*2bc0*/  FMUL.FTZ R28, R19, R28 ;  /* 0x0000001c131c7220 */ /* 0x000fe20000410000 */
[----:B------:R-:W-:Y:S01]  /*2bd0*/  FMUL.FTZ R22, R14, R27 ;  /* 0x0000001b0e167220 */ /* 0x000fe20000410000 */
[----:B------:R-:W-:Y:S01]  /*2be0*/  FADD.FTZ R14, R15, 1 ;  /* 0x3f8000000f0e7421 */ /* 0x000fe20000010000 */
[----:B-1----:R-:W-:Y:S01]  /*2bf0*/  @P1 FADD.FTZ R15, -R16, 1 ;  /* 0x3f800000100f1421 */ /* 0x002fe20000010100 */
[----:B------:R-:W-:Y:S01]  /*2c00*/  FMUL.FTZ R16, R21, -0.5 ;  /* 0xbf00000015107820 */ /* 0x000fe20000410000 */
[----:B------:R-:W-:-:S03]  /*2c10*/  FMUL.FTZ R28, R28, 1.4426950216293334961 ;  /* 0x3fb8aa3b1c1c7820 */ /* 0x000fc60000410000 */
[----:B------:R-:W-:Y:S01]  /*2c20*/  FMUL.FTZ R16, R21, R16 ;  /* 0x0000001015107220 */ /* 0x000fe20000410000 */
[----:B------:R-:W-:Y:S02]  /*2c30*/  FFMA.FTZ R14, R14, 0.5, R23 ;  /* 0x3f0000000e0e7823 */ /* 0x000fe40000010017 */
[----:B------:R-:W0:Y:S01]  /*2c40*/  MUFU.EX2 R28, R28 ;  /* 0x0000001c001c7308 */ /* 0x000e220000000800 */
[----:B------:R-:W-:Y:S01]  /*2c50*/  FMUL.FTZ R23, R16, 1.4426950216293334961 ;  /* 0x3fb8aa3b10177820 */ /* 0x000fe20000410000 */
[----:B------:R-:W-:Y:S01]  /*2c60*/  @P1 LOP3.LUT R13, R15, 0x80000000, R18, 0xb8, !PT ;  /* 0x800000000f0d1812 */ /* 0x000fe200078eb812 */
[----:B-----5:R-:W-:-:S05]  /*2c70*/  HADD2.F32 R15, -RZ, R20.H0_H0 ;  /* 0x20000014ff0f7230 */ /* 0x020fca0000004100 */
[----:B------:R-:W1:Y:S01]  /*2c80*/  MUFU.EX2 R23, R23 ;  /* 0x0000001700177308 */ /* 0x000e620000000800 */
[----:B------:R-:W-:Y:S01]  /*2c90*/  FMUL.FTZ R16, R15, 0.70710676908493041992 ;  /* 0x3f3504f30f107820 */ /* 0x000fe20000410000 */
[----:B------:R-:W-:-:S04]  /*2ca0*/  FADD.FTZ R17, R17, 1 ;  /* 0x3f80000011117421 */ /* 0x000fc80000010000 */
[----:B------:R-:W-:Y:S01]  /*2cb0*/  FSETP.GE.FTZ.AND P0, PT, |R16|, 1.0029599666595458984, PT ;  /* 0x3f8060fe1000780b */ /* 0x000fe20003f16200 */
[----:B------:R-:W-:Y:S01]  /*2cc0*/  FFMA.FTZ R17, R17, 0.5, R22 ;  /* 0x3f00000011117823 */ /* 0x000fe20000010016 */
[----:B0-----:R-:W-:Y:S01]  /*2cd0*/  FMUL.FTZ R22, R28, 0.3989422917366027832 ;  /* 0x3ecc422a1c167820 */ /* 0x001fe20000410000 */
[----:B------:R-:W-:-:S03]  /*2ce0*/  HADD2.F32 R20, -RZ, R20.H1_H1 ;  /* 0x30000014ff147230 */ /* 0x000fc60000004100 */
[----:B------:R-:W-:Y:S01]  /*2cf0*/  FMUL.FTZ R19, R19, R22 ;  /* 0x0000001613137220 */ /* 0x000fe20000410000 */
[----:B-1----:R-:W-:Y:S01]  /*2d00*/  FMUL.FTZ R22, R23, 0.3989422917366027832 ;  /* 0x3ecc422a17167820 */ /* 0x002fe20000410000 */
[----:B------:R-:W-:Y:S01]  /*2d10*/  FADD.FTZ R18, |R16|, -RZ ;  /* 0x800000ff10127221 */ /* 0x000fe20000010200 */
[----:B------:R-:W-:Y:S02]  /*2d20*/  FSEL R25, R2, 8.4834944573231041431e-05, P0 ;  /* 0x38b1e96a02197808 */ /* 0x000fe40000000000 */
[----:B------:R-:W-:Y:S01]  /*2d30*/  FMUL.FTZ R21, R21, R22 ;  /* 0x0000001615157220 */ /* 0x000fe20000410000 */
[----:B------:R-:W-:Y:S01]  /*2d40*/  FMUL.FTZ R22, R20, 0.70710676908493041992 ;  /* 0x3f3504f314167820 */ /* 0x000fe20000410000 */
[----:B------:R-:W-:Y:S01]  /*2d50*/  FSEL R23, -R3, -0.00082130916416645050049, P0 ;  /* 0xba574d2003177808 */ /* 0x000fe20000000100 */
[----:B------:R-:W-:-:S03]  /*2d60*/  @!P0 FMUL.FTZ R18, R16, R16 ;  /* 0x0000001010128220 */ /* 0x000fc60000410000 */
[----:B------:R-:W-:Y:S01]  /*2d70*/  FSETP.GE.FTZ.AND P1, PT, |R22|, 1.0029599666595458984, PT ;  /* 0x3f8060fe1600780b */ /* 0x000fe20003f36200 */
[----:B------:R-:W-:Y:S01]  /*2d80*/  FFMA.FTZ R23, R18, R25, R23 ;  /* 0x0000001912177223 */ /* 0x000fe20000010017 */
[----:B------:R-:W-:Y:S02]  /*2d90*/  FSEL R25, R26, 0.0052134888246655464172, P0 ;  /* 0x3baad5ea1a197808 */ /* 0x000fe40000000000 */
[----:B------:R-:W-:-:S03]  /*2da0*/  FSEL R28, -R24, -0.026868773624300956726, P0 ;  /* 0xbcdc1be7181c7808 */ /* 0x000fc60000000100 */
[----:B------:R-:W-:Y:S01]  /*2db0*/  FFMA.FTZ R25, R18, R23, R25 ;  /* 0x0000001712197223 */ /* 0x000fe20000010019 */
[----:B------:R-:W-:Y:S01]  /*2dc0*/  FADD.FTZ R23, |R22|, -RZ ;  /* 0x800000ff16177221 */ /* 0x000fe20000010200 */
[----:B------:R-:W-:Y:S02]  /*2dd0*/  FSEL R2, R2, 8.4834944573231041431e-05, P1 ;  /* 0x38b1e96a02027808 */ /* 0x000fe40000800000 */
[----:B------:R-:W-:Y:S01]  /*2de0*/  FFMA.FTZ R25, R18, R25, R28 ;  /* 0x0000001912197223 */ /* 0x000fe2000001001c */
[----:B------:R-:W-:Y:S01]  /*2df0*/  FSEL R28, -R3, -0.00082130916416645050049, P1 ;  /* 0xba574d20031c7808 */ /* 0x000fe20000800100 */
[----:B------:R-:W-:Y:S01]  /*2e00*/  @!P1 FMUL.FTZ R23, R22, R22 ;  /* 0x0000001616179220 */ /* 0x000fe20000410000 */
[----:B------:R-:W-:-:S03]  /*2e10*/  FSEL R3, R26, 0.0052134888246655464172, P1 ;  /* 0x3baad5ea1a037808 */ /* 0x000fc60000800000 */
[----:B------:R-:W-:-:S04]  /*2e20*/  FFMA.FTZ R2, R23, R2, R28 ;  /* 0x0000000217027223 */ /* 0x000fc8000001001c */
[----:B------:R-:W-:Y:S02]  /*2e30*/  FFMA.FTZ R26, R23, R2, R3 ;  /* 0x00000002171a7223 */ /* 0x000fe40000010003 */
[----:B------:R-:W0:Y:S01]  /*2e40*/  LDC.64 R2, c[0x0][0x390] ;  /* 0x0000e400ff027b82 */ /* 0x000e220000000a00 */
[----:B------:R-:W-:-:S05]  /*2e50*/  FSEL R27, -R24, -0.026868773624300956726, P1 ;  /* 0xbcdc1be7181b7808 */ /* 0x000fca0000800100 */
[----:B------:R-:W-:Y:S01]  /*2e60*/  FFMA.FTZ R24, R23, R26, R27 ;  /* 0x0000001a17187223 */ /* 0x000fe2000001001b */
[----:B------:R-:W-:-:S05]  /*2e70*/  FSEL R27, R4, 0.11284004896879196167, P0 ;  /* 0x3de718af041b7808 */ /* 0x000fca0000000000 */
[----:B------:R-:W-:Y:S01]  /*2e80*/  FFMA.FTZ R25, R18, R25, R27 ;  /* 0x0000001912197223 */ /* 0x000fe2000001001b */
[----:B------:R-:W-:Y:S01]  /*2e90*/  FSEL R27, R6, -0.37612664699554443359, P0 ;  /* 0xbec093ac061b7808 */ /* 0x000fe20000000000 */
[----:B0-----:R-:W-:Y:S01]  /*2ea0*/  IMAD.WIDE.U32 R2, R0, 0x2, R2 ;  /* 0x0000000200027825 */ /* 0x001fe200078e0002 */
[----:B------:R-:W-:-:S03]  /*2eb0*/  FSEL R28, R4, 0.11284004896879196167, P1 ;  /* 0x3de718af041c7808 */ /* 0x000fc60000800000 */
[----:B------:R-:W-:Y:S01]  /*2ec0*/  FFMA.FTZ R27, R18, R25, R27 ;  /* 0x00000019121b7223 */ /* 0x000fe2000001001b */
[----:B------:R-:W-:-:S04]  /*2ed0*/  IMAD.WIDE.U32 R2, R5, 0x4, R2 ;  /* 0x0000000405027825 */ /* 0x000fc800078e0002 */
[----:B------:R-:W-:Y:S01]  /*2ee0*/  FFMA.FTZ R28, R23, R24, R28 ;  /* 0x00000018171c7223 */ /* 0x000fe2000001001c */
[----:B------:R-:W2:Y:S04]  /*2ef0*/  LDG.E R25, desc[UR4][R2.64] ;  /* 0x0000000402197981 */ /* 0x000ea8000c1e1900 */
[----:B------:R-:W3:Y:S04]  /*2f00*/  LDG.E R24, desc[UR4][R2.64+0x200] ;  /* 0x0002000402187981 */ /* 0x000ee8000c1e1900 */
[----:B------:R-:W4:Y:S04]  /*2f10*/  LDG.E R26, desc[UR4][R2.64+0x600] ;  /* 0x00060004021a7981 */ /* 0x000f28000c1e1900 */
[----:B------:R0:W5:Y:S01]  /*2f20*/  LDG.E R4, desc[UR4][R2.64+0x400] ;  /* 0x0004000402047981 */ /* 0x000162000c1e1900 */
[----:B------:R-:W-:-:S02]  /*2f30*/  FSEL R6, R6, -0.37612664699554443359, P1 ;  /* 0xbec093ac06067808 */ /* 0x000fc40000800000 */
[----:B------:R-:W-:-:S03]  /*2f40*/  FSEL R29, R7, 0.12837915122509002686, P0 ;  /* 0x3e0375d3071d7808 */ /* 0x000fc60000000000 */
[----:B------:R-:W-:Y:S01]  /*2f50*/  FFMA.FTZ R6, R23, R28, R6 ;  /* 0x0000001c17067223 */ /* 0x000fe20000010006 */
[----:B------:R-:W-:Y:S01]  /*2f60*/  FSEL R28, R7, 0.12837915122509002686, P1 ;  /* 0x3e0375d3071c7808 */ /* 0x000fe20000800000 */
[C---:B------:R-:W-:Y:S01]  /*2f70*/  FADD.FTZ R7, -R18.reuse, -RZ ;  /* 0x800000ff12077221 */ /* 0x040fe20000010100 */
[----:B------:R-:W-:-:S03]  /*2f80*/  FFMA.FTZ R27, R18, R27, R29 ;  /* 0x0000001b121b7223 */ /* 0x000fc6000001001d */
[----:B------:R-:W-:Y:S01]  /*2f90*/  FFMA.FTZ R18, R23, R6, R28 ;  /* 0x0000000617127223 */ /* 0x000fe2000001001c */
[----:B------:R-:W-:Y:S01]  /*2fa0*/  FMUL.FTZ R6, R9, -0.5 ;  /* 0xbf00000009067820 */ /* 0x000fe20000410000 */
[----:B------:R-:W-:-:S03]  /*2fb0*/  FSEL R28, R7, R16, P0 ;  /* 0x00000010071c7208 */ /* 0x000fc60000000000 */
[----:B------:R-:W-:Y:S02]  /*2fc0*/  FMUL.FTZ R7, R9, R6 ;  /* 0x0000000609077220 */ /* 0x000fe40000410000 */
[----:B------:R-:W-:Y:S01]  /*2fd0*/  FFMA.FTZ R6, R27, R28, R28 ;  /* 0x0000001c1b067223 */ /* 0x000fe2000001001c */
[----:B------:R-:W-:Y:S01]  /*2fe0*/  FMUL.FTZ R27, R12, -0.5 ;  /* 0xbf0000000c1b7820 */ /* 0x000fe20000410000 */
[----:B0-----:R-:W-:-:S03]  /*2ff0*/  FMUL.FTZ R3, R7, 1.4426950216293334961 ;  /* 0x3fb8aa3b07037820 */ /* 0x001fc60000410000 */
[----:B------:R-:W-:Y:S01]  /*3000*/  FMUL.FTZ R27, R12, R27 ;  /* 0x0000001b0c1b7220 */ /* 0x000fe20000410000 */
[----:B------:R-:W-:Y:S01]  /*3010*/  FMUL.FTZ R28, R15, -0.5 ;  /* 0xbf0000000f1c7820 */ /* 0x000fe20000410000 */
[----:B------:R-:W-:Y:S02]  /*3020*/  FADD.FTZ R23, -R23, -RZ ;  /* 0x800000ff17177221 */ /* 0x000fe40000010100 */
[----:B------:R-:W-:Y:S01]  /*3030*/  FMUL.FTZ R2, R27, 1.4426950216293334961 ;  /* 0x3fb8aa3b1b027820 */ /* 0x000fe20000410000 */
[----:B------:R-:W0:Y:S01]  /*3040*/  MUFU.EX2 R3, R3 ;  /* 0x0000000300037308 */ /* 0x000e220000000800 */
[----:B------:R-:W-:Y:S01]  /*3050*/  FMUL.FTZ R28, R15, R28 ;  /* 0x0000001c0f1c7220 */ /* 0x000fe20000410000 */
[----:B------:R-:W-:Y:S01]  /*3060*/  FSEL R23, R23, R22, P1 ;  /* 0x0000001617177208 */ /* 0x000fe20000800000 */
[----:B------:R-:W-:Y:S01]  /*3070*/  FADD.FTZ R8, R8, 1 ;  /* 0x3f80000008087421 */ /* 0x000fe20000010000 */
[----:B------:R-:W-:Y:S01]  /*3080*/  FMUL.FTZ R27, R20, -0.5 ;  /* 0xbf000000141b7820 */ /* 0x000fe20000410000 */
[----:B------:R-:W-:-:S03]  /*3090*/  FMUL.FTZ R7, R28, 1.4426950216293334961 ;  /* 0x3fb8aa3b1c077820 */ /* 0x000fc60000410000 */
[----:B------:R-:W1:Y:S01]  /*30a0*/  MUFU.EX2 R2, R2 ;  /* 0x0000000200027308 */ /* 0x000e620000000800 */
[----:B------:R-:W-:Y:S01]  /*30b0*/  FADD.FTZ R10, R10, 1 ;  /* 0x3f8000000a0a7421 */ /* 0x000fe20000010000 */
[----:B------:R-:W-:Y:S01]  /*30c0*/  FFMA.FTZ R19, R8, 0.5, R19 ;  /* 0x3f00000008137823 */ /* 0x000fe20000010013 */
[----:B------:R-:W-:Y:S01]  /*30d0*/  FFMA.FTZ R8, R18, R23, R23 ;  /* 0x0000001712087223 */ /* 0x000fe20000010017 */
[----:B------:R-:W-:Y:S01]  /*30e0*/  FMUL.FTZ R27, R20, R27 ;  /* 0x0000001b141b7220 */ /* 0x000fe20000410000 */
[----:B------:R-:W-:-:S03]  /*30f0*/  FFMA.FTZ R21, R10, 0.5, R21 ;  /* 0x3f0000000a157823 */ /* 0x000fc60000010015 */
[----:B------:R-:W1:Y:S01]  /*3100*/  MUFU.EX2 R7, R7 ;  /* 0x0000000700077308 */ /* 0x000e620000000800 */
[----:B------:R-:W-:Y:S01]  /*3110*/  FMUL.FTZ R18, R27, 1.4426950216293334961 ;  /* 0x3fb8aa3b1b127820 */ /* 0x000fe20000410000 */
[----:B0-----:R-:W-:-:S06]  /*3120*/  FMUL.FTZ R28, R3, 0.3989422917366027832 ;  /* 0x3ecc422a031c7820 */ /* 0x001fcc0000410000 */
[----:B------:R-:W0:Y:S01]  /*3130*/  @P1 MUFU.EX2 R10, R8 ;  /* 0x00000008000a1308 */ /* 0x000e220000000800 */
[----:B-1----:R-:W-:Y:S01]  /*3140*/  FMUL.FTZ R3, R2, 0.3989422917366027832 ;  /* 0x3ecc422a02037820 */ /* 0x002fe20000410000 */
[----:B------:R-:W-:-:S06]  /*3150*/  FMUL.FTZ R28, R9, R28 ;  /* 0x0000001c091c7220 */ /* 0x000fcc0000410000 */
[----:B------:R-:W1:Y:S01]  /*3160*/  @P0 MUFU.EX2 R23, R6 ;  /* 0x0000000600170308 */ /* 0x000e620000000800 */
[----:B------:R-:W-:Y:S01]  /*3170*/  FADD.FTZ R9, R11, 1 ;  /* 0x3f8000000b097421 */ /* 0x000fe20000010000 */
[----:B------:R-:W-:Y:S02]  /*3180*/  FMUL.FTZ R12, R12, R3 ;  /* 0x000000030c0c7220 */ /* 0x000fe40000410000 */
[----:B------:R-:W1:Y:S04]  /*3190*/  LDC.64 R2, c[0x0][0x388] ;  /* 0x0000e200ff027b82 */ /* 0x000e680000000a00 */
[----:B------:R-:W1:Y:S01]  /*31a0*/  MUFU.EX2 R18, R18 ;  /* 0x0000001200127308 */ /* 0x000e620000000800 */
[----:B------:R-:W-:Y:S01]  /*31b0*/  FFMA.FTZ R9, R9, 0.5, R28 ;  /* 0x3f00000009097823 */ /* 0x000fe2000001001c */
[----:B------:R-:W-:Y:S01]  /*31c0*/  FMUL.FTZ R28, R7, 0.3989422917366027832 ;  /* 0x3ecc422a071c7820 */ /* 0x000fe20000410000 */
[----:B0-----:R-:W-:-:S05]  /*31d0*/  @P1 FADD.FTZ R7, -R10, 1 ;  /* 0x3f8000000a071421 */ /* 0x001fca0000010100 */
[----:B------:R-:W-:Y:S01]  /*31e0*/  @P1 LOP3.LUT R8, R7, 0x80000000, R22, 0xb8, !PT ;  /* 0x8000000007081812 */ /* 0x000fe200078eb816 */
[----:B-1----:R-:W-:Y:S01]  /*31f0*/  @P0 FADD.FTZ R23, -R23, 1 ;  /* 0x3f80000017170421 */ /* 0x002fe20000010100 */
[----:B------:R-:W-:-:S03]  /*3200*/  FADD.FTZ R13, R13, 1 ;  /* 0x3f8000000d0d7421 */ /* 0x000fc60000010000 */
[----:B------:R-:W-:Y:S01]  /*3210*/  FADD.FTZ R7, R8, 1 ;  /* 0x3f80000008077421 */ /* 0x000fe20000010000 */
[----:B------:R-:W-:Y:S01]  /*3220*/  @P0 LOP3.LUT R6, R23, 0x80000000, R16, 0xb8, !PT ;  /* 0x8000000017060812 */ /* 0x000fe200078eb810 */
[----:B------:R-:W-:-:S04]  /*3230*/  FMUL.FTZ R11, R18, 0.3989422917366027832 ;  /* 0x3ecc422a120b7820 */ /* 0x000fc80000410000 */
[----:B------:R-:W-:Y:S01]  /*3240*/  FMUL.FTZ R20, R20, R11 ;  /* 0x0000000b14147220 */ /* 0x000fe20000410000 */
[----:B------:R-:W-:Y:S01]  /*3250*/  FMUL.FTZ R15, R15, R28 ;  /* 0x0000001c0f0f7220 */ /* 0x000fe20000410000 */
[----:B------:R-:W-:Y:S01]  /*3260*/  FADD.FTZ R6, R6, 1 ;  /* 0x3f80000006067421 */ /* 0x000fe20000010000 */
[----:B------:R-:W-:Y:S01]  /*3270*/  FFMA.FTZ R12, R13, 0.5, R12 ;  /* 0x3f0000000d0c7823 */ /* 0x000fe2000001000c */
[----:B------:R-:W-:Y:S02]  /*3280*/  FFMA.FTZ R7, R7, 0.5, R20 ;  /* 0x3f00000007077823 */ /* 0x000fe40000010014 */
[----:B------:R-:W-:Y:S01]  /*3290*/  FFMA.FTZ R6, R6, 0.5, R15 ;  /* 0x3f00000006067823 */ /* 0x000fe2000001000f */
[----:B------:R-:W-:-:S04]  /*32a0*/  IMAD.WIDE.U32 R2, R0, 0x2, R2 ;  /* 0x0000000200027825 */ /* 0x000fc800078e0002 */
[----:B------:R-:W-:-:S04]  /*32b0*/  IMAD.WIDE.U32 R2, R5, 0x4, R2 ;  /* 0x0000000405027825 */ /* 0x000fc800078e0002 */
[--C-:B--2---:R-:W-:Y:S02]  /*32c0*/  HADD2.F32 R11, -RZ, R25.reuse.H0_H0 ;  /* 0x20000019ff0b7230 */ /* 0x104fe40000004100 */
[----:B------:R-:W-:Y:S02]  /*32d0*/  HADD2.F32 R8, -RZ, R25.H1_H1 ;  /* 0x30000019ff087230 */ /* 0x000fe40000004100 */
[--C-:B---3--:R-:W-:Y:S02]  /*32e0*/  HADD2.F32 R10, -RZ, R24.reuse.H0_H0 ;  /* 0x20000018ff0a7230 */ /* 0x108fe40000004100 */
[----:B------:R-:W-:Y:S01]  /*32f0*/  FMUL.FTZ R14, R11, R14 ;  /* 0x0000000e0b0e7220 */ /* 0x000fe20000410000 */
[----:B------:R-:W-:Y:S02]  /*3300*/  HADD2.F32 R24, -RZ, R24.H1_H1 ;  /* 0x30000018ff187230 */ /* 0x000fe40000004100 */
[----:B------:R-:W-:Y:S01]  /*3310*/  FMUL.FTZ R17, R8, R17 ;  /* 0x0000001108117220 */ /* 0x000fe20000410000 */
[----:B----4-:R-:W-:-:S02]  /*3320*/  HADD2.F32 R13, -RZ, R26.H0_H0 ;  /* 0x2000001aff0d7230 */ /* 0x010fc40000004100 */
[----:B------:R-:W-:Y:S02]  /*3330*/  HADD2.F32 R26, -RZ, R26.H1_H1 ;  /* 0x3000001aff1a7230 */ /* 0x000fe40000004100 */
[--C-:B-----5:R-:W-:Y:S02]  /*3340*/  HADD2.F32 R8, -RZ, R4.reuse.H0_H0 ;  /* 0x20000004ff087230 */ /* 0x120fe40000004100 */
[----:B------:R-:W-:Y:S02]  /*3350*/  HADD2.F32 R11, -RZ, R4.H1_H1 ;  /* 0x30000004ff0b7230 */ /* 0x000fe40000004100 */
[----:B------:R-:W-:Y:S01]  /*3360*/  FMUL.FTZ R10, R10, R19 ;  /* 0x000000130a0a7220 */ /* 0x000fe20000410000 */
[----:B------:R-:W-:Y:S01]  /*3370*/  FMUL.FTZ R21, R24, R21 ;  /* 0x0000001518157220 */ /* 0x000fe20000410000 */
[----:B------:R-:W-:Y:S01]  /*3380*/  FMUL.FTZ R8, R8, R9 ;  /* 0x0000000908087220 */ /* 0x000fe20000410000 */
[----:B------:R-:W-:Y:S01]  /*3390*/  FMUL.FTZ R6, R13, R6 ;  /* 0x000000060d067220 */ /* 0x000fe20000410000 */
[----:B------:R-:W-:Y:S01]  /*33a0*/  FMUL.FTZ R11, R11, R12 ;  /* 0x0000000c0b0b7220 */ /* 0x000fe20000410000 */
[----:B------:R-:W-:Y:S01]  /*33b0*/  FMUL.FTZ R7, R26, R7 ;  /* 0x000000071a077220 */ /* 0x000fe20000410000 */
[----:B------:R-:W-:-:S02]  /*33c0*/  F2FP.F16.F32.PACK_AB R9, R17, R14 ;  /* 0x0000000e1109723e */ /* 0x000fc400000000ff */
[----:B------:R-:W-:Y:S02]  /*33d0*/  F2FP.F16.F32.PACK_AB R5, R21, R10 ;  /* 0x0000000a1505723e */ /* 0x000fe400000000ff */
[----:B------:R-:W-:Y:S02]  /*33e0*/  F2FP.F16.F32.PACK_AB R11, R11, R8 ;  /* 0x000000080b0b723e */ /* 0x000fe400000000ff */
[----:B------:R-:W-:Y:S01]  /*33f0*/  F2FP.F16.F32.PACK_AB R7, R7, R6 ;  /* 0x000000060707723e */ /* 0x000fe200000000ff */
[----:B------:R-:W-:Y:S04]  /*3400*/  STG.E desc[UR4][R2.64], R9 ;  /* 0x0000000902007986 */ /* 0x000fe8000c101904 */
[----:B------:R-:W-:Y:S04]  /*3410*/  STG.E desc[UR4][R2.64+0x200], R5 ;  /* 0x0002000502007986 */ /* 0x000fe8000c101904 */
[----:B------:R-:W-:Y:S04]  /*3420*/  STG.E desc[UR4][R2.64+0x400], R11 ;  /* 0x0004000b02007986 */ /* 0x000fe8000c101904 */
[----:B------:R-:W-:Y:S01]  /*3430*/  STG.E desc[UR4][R2.64+0x600], R7 ;  /* 0x0006000702007986 */ /* 0x000fe2000c101904 */
[----:B------:R-:W-:Y:S05]  /*3440*/  EXIT ;  /* 0x000000000000794d */ /* 0x000fea0003800000 */
.L_x_1833:
        /* <DEDUP_REMOVED lines=11> */
.L_x_12867:


//--------------------- .text._ZN2at6native29vectorized_elementwise_kernelILi4EZZZNS0_26GeluBackwardCUDAKernelImplERNS_18TensorIteratorBaseENS0_8GeluTypeEENKUlvE0_clEvENKUlvE1_clEvEUlN3c104HalfES8_E_St5arrayIPcLm3EEEEviT0_T1_ --------------------------
	.section	.text._ZN2at6native29vectorized_elementwise_kernelILi4EZZZNS0_26GeluBackwardCUDAKernelImplERNS_18TensorIteratorBaseENS0_8GeluTypeEENKUlvE0_clEvENKUlvE1_clEvEUlN3c104HalfES8_E_St5arrayIPcLm3EEEEviT0_T1_,"ax",@progbits
	.align	128
        .global         _ZN2at6native29vectorized_elementwise_kernelILi4EZZZNS0_26GeluBackwardCUDAKernelImplERNS_18TensorIteratorBaseENS0_8GeluTypeEENKUlvE0_clEvENKUlvE1_clEvEUlN3c104HalfES8_E_St5arrayIPcLm3EEEEviT0_T1_
        .type           _ZN2at6native29vectorized_elementwise_kernelILi4EZZZNS0_26GeluBackwardCUDAKernelImplERNS_18TensorIteratorBaseENS0_8GeluTypeEENKUlvE0_clEvENKUlvE1_clEvEUlN3c104HalfES8_E_St5arrayIPcLm3EEEEviT0_T1_,@function
        .size           _ZN2at6native29vectorized_elementwise_kernelILi4EZZZNS0_26GeluBackwardCUDAKernelImplERNS_18TensorIteratorBaseENS0_8GeluTypeEENKUlvE0_clEvENKUlvE1_clEvEUlN3c104HalfES8_E_St5arrayIPcLm3EEEEviT0_T1_,(.L_x_12868 - _ZN2at6native29vectorized_elementwise_kernelILi4EZZZNS0_26GeluBackwardCUDAKernelImplERNS_18TensorIteratorBaseENS0_8GeluTypeEENKUlvE0_clEvENKUlvE1_clEvEUlN3c104HalfES8_E_St5arrayIPcLm3EEEEviT0_T1_)
        .other          _ZN2at6native29vectorized_elementwise_kernelILi4EZZZNS0_26GeluBackwardCUDAKernelImplERNS_18TensorIteratorBaseENS0_8GeluTypeEENKUlvE0_clEvENKUlvE1_clEvEUlN3c104HalfES8_E_St5arrayIPcLm3EEEEviT0_T1_,@"STO_CUDA_ENTRY STV_DEFAULT"
_ZN2at6native29vectorized_elementwise_kernelILi4EZZZNS0_26GeluBackwardCUDAKernelImplERNS_18TensorIteratorBaseENS0_8GeluTypeEENKUlvE0_clEvENKUlvE1_clEvEUlN3c104HalfES8_E_St5arrayIPcLm3EEEEviT0_T1_:
.text._ZN2at6native29vectorized_elementwise_kernelILi4EZZZNS0_26GeluBackwardCUDAKernelImplERNS_18TensorIteratorBaseENS0_8GeluTypeEENKUlvE0_clEvENKUlvE1_clEvEUlN3c104HalfES8_E_St5arrayIPcLm3EEEEviT0_T1_:
        /* <DEDUP_REMOVED lines=19> */
[----:B------:R-:W-:-:S13]  /*0130*/  ISETP.GE.U32.AND P1, PT, R23, R0, PT ;  /* 0x000000001700720c */ /* 0x000fda0003f26070 */
[----:B------:R-:W-:Y:S02]  /*0140*/  @!P1 IADD3 R13, PT, PT, R5, R23, RZ ;  /* 0x00000017050d9210 */ /* 0x000fe40007ffe0ff */
[----:B------:R-:W-:Y:S02]  /*0150*/  @!P1 IADD3 R23, PT, PT, R23, 0x80, RZ ;  /* 0x0000008017179810 */ /* 0x000fe40007ffe0ff */
[----:B------:R-:W-:Y:S01]  /*0160*/  PRMT R4, RZ, 0x7610, R4 ;  /* 0x00007610ff047816 */ /* 0x000fe20000000004 */
[----:B-1----:R-:W-:Y:S01]  /*0170*/  @!P1 IMAD.WIDE.U32 R18, R13, 0x2, R18 ;  /* 0x000000020d129825 */ /* 0x002fe200078e0012 */
[----:B------:R-:W-:-:S03]  /*0180*/  ISETP.GE.U32.AND P2, PT, R23, R0, PT ;  /* 0x000000001700720c */ /* 0x000fc60003f46070 */
[----:B--2---:R-:W-:Y:S01]  /*0190*/  @!P1 IMAD.WIDE.U32 R14, R13, 0x2, R14 ;  /* 0x000000020d0e9825 */ /* 0x004fe200078e000e */
[----:B------:R1:W5:Y:S01]  /*01a0*/  @!P1 LDG.E.U16 R3, desc[UR4][R18.64] ;  /* 0x0000000412039981 */ /* 0x000362000c1e1500 */
[----:B------:R-:W2:Y:S03]  /*01b0*/  LDC.64 R12, c[0x0][0x390] ;  /* 0x0000e400ff0c7b82 */ /* 0x000ea60000000a00 */
[----:B------:R3:W5:Y:S05]  /*01c0*/  @!P1 LDG.E.U16 R4, desc[UR4][R14.64] ;  /* 0x000000040e049981 */ /* 0x00076a000c1e1500 */
[----:B------:R-:W-:Y:S01]  /*01d0*/  @!P2 IADD3 R11, PT, PT, R5, R23, RZ ;  /* 0x00000017050ba210 */ /* 0x000fe20007ffe0ff */
[----:B-1----:R-:W1:Y:S01]  /*01e0*/  LDC.64 R18, c[0x0][0x398] ;  /* 0x0000e600ff127b82 */ /* 0x002e620000000a00 */
[----:B------:R-:W-:-:S04]  /*01f0*/  @!P2 IADD3 R23, PT, PT, R23, 0x80, RZ ;  /* 0x000000801717a810 */ /* 0x000fc80007ffe0ff */
[----:B------:R-:W-:-:S03]  /*0200*/  ISETP.GE.U32.AND P3, PT, R23, R0, PT ;  /* 0x000000001700720c */ /* 0x000fc60003f66070 */
[----:B---3--:R-:W3:Y:S10]  /*0210*/  LDC.64 R14, c[0x0][0x398] ;  /* 0x0000e600ff0e7b82 */ /* 0x008ef40000000a00 */
[----:B------:R-:W-:-:S02]  /*0220*/  @!P3 IADD3 R9, PT, PT, R5, R23, RZ ;  /* 0x000000170509b210 */ /* 0x000fc40007ffe0ff */
[----:B------:R-:W-:-:S04]  /*0230*/  @!P3 IADD3 R23, PT, PT, R23, 0x80, RZ ;  /* 0x000000801717b810 */ /* 0x000fc80007ffe0ff */
[----:B------:R-:W-:Y:S01]  /*0240*/  ISETP.GE.U32.AND P4, PT, R23, R0, PT ;  /* 0x000000001700720c */ /* 0x000fe20003f86070 */
[----:B------:R-:W-:-:S04]  /*0250*/  @!P2 IMAD.WIDE.U32 R26, R11, 0x2, R6 ;  /* 0x000000020b1aa825 */ /* 0x000fc800078e0006 */
[----:B----4-:R-:W-:Y:S01]  /*0260*/  @!P2 IMAD.WIDE.U32 R16, R11, 0x2, R16 ;  /* 0x000000020b10a825 */ /* 0x010fe200078e0010 */
[----:B------:R-:W-:-:S06]  /*0270*/  PRMT R6, RZ, 0x7610, R6 ;  /* 0x00007610ff067816 */ /* 0x000fcc0000000006 */
[----:B------:R4:W5:Y:S01]  /*0280*/  @!P2 LDG.E.U16 R6, desc[UR4][R26.64] ;  /* 0x000000041a06a981 */ /* 0x000962000c1e1500 */
[----:B------:R-:W-:Y:S02]  /*0290*/  @!P4 IADD3 R11, PT, PT, R5, R23, RZ ;  /* 0x00000017050bc210 */ /* 0x000fe40007ffe0ff */
[----:B------:R-:W-:-:S04]  /*02a0*/  @!P4 IADD3 R23, PT, PT, R23, 0x80, RZ ;  /* 0x000000801717c810 */ /* 0x000fc80007ffe0ff */
[----:B------:R-:W-:Y:S01]  /*02b0*/  ISETP.GE.U32.AND P1, PT, R23, R0, PT ;  /* 0x000000001700720c */ /* 0x000fe20003f26070 */
[----:B----4-:R-:W4:Y:S01]  /*02c0*/  LDC.64 R26, c[0x0][0x390] ;  /* 0x0000e400ff1a7b82 */ /* 0x010f220000000a00 */
[----:B------:R-:W-:Y:S01]  /*02d0*/  PRMT R7, RZ, 0x7610, R7 ;  /* 0x00007610ff077816 */ /* 0x000fe20000000007 */
[----:B--2---:R-:W-:Y:S01]  /*02e0*/  @!P4 IMAD.WIDE.U32 R12, R11, 0x2, R12 ;  /* 0x000000020b0cc825 */ /* 0x004fe200078e000c */
[----:B------:R-:W-:-:S04]  /*02f0*/  PRMT R10, RZ, 0x7610, R10 ;  /* 0x00007610ff0a7816 */ /* 0x000fc8000000000a */
[----:B------:R2:W5:Y:S05]  /*0300*/  @!P2 LDG.E.U16 R7, desc[UR4][R16.64] ;  /* 0x000000041007a981 */ /* 0x00056a000c1e1500 */
[----:B------:R-:W-:Y:S01]  /*0310*/  @!P1 IADD3 R29, PT, PT, R5, R23, RZ ;  /* 0x00000017051d9210 */ /* 0x000fe20007ffe0ff */
[----:B0-----:R-:W-:Y:S01]  /*0320*/  @!P3 IMAD.WIDE.U32 R24, R9, 0x2, R24 ;  /* 0x000000020918b825 */ /* 0x001fe200078e0018 */
[----:B------:R-:W-:Y:S01]  /*0330*/  @!P1 IADD3 R23, PT, PT, R23, 0x80, RZ ;  /* 0x0000008017179810 */ /* 0x000fe20007ffe0ff */
[----:B------:R0:W5:Y:S03]  /*0340*/  @!P4 LDG.E.U16 R10, desc[UR4][R12.64] ;  /* 0x000000040c0ac981 */ /* 0x000166000c1e1500 */
[----:B------:R-:W-:Y:S01]  /*0350*/  ISETP.GE.U32.AND P2, PT, R23, R0, PT ;  /* 0x000000001700720c */ /* 0x000fe20003f46070 */
[----:B------:R-:W-:Y:S01]  /*0360*/  @!P3 IMAD.WIDE.U32 R20, R9, 0x2, R20 ;  /* 0x000000020914b825 */ /* 0x000fe200078e0014 */
[----:B------:R-:W-:Y:S01]  /*0370*/  PRMT R8, RZ, 0x7610, R8 ;  /* 0x00007610ff087816 */ /* 0x000fe20000000008 */
[----:B--2---:R-:W2:Y:S01]  /*0380*/  LDC.64 R16, c[0x0][0x390] ;  /* 0x0000e400ff107b82 */ /* 0x004ea20000000a00 */
[----:B------:R-:W-:Y:S01]  /*0390*/  PRMT R9, RZ, 0x7610, R9 ;  /* 0x00007610ff097816 */ /* 0x000fe20000000009 */
[----:B-1----:R-:W-:Y:S01]  /*03a0*/  @!P4 IMAD.WIDE.U32 R18, R11, 0x2, R18 ;  /* 0x000000020b12c825 */ /* 0x002fe200078e0012 */
[----:B------:R-:W-:-:S02]  /*03b0*/  PRMT R11, RZ, 0x7610, R11 ;  /* 0x00007610ff0b7816 */ /* 0x000fc4000000000b */
[----:B------:R1:W5:Y:S03]  /*03c0*/  @!P3 LDG.E.U16 R8, desc[UR4][R24.64] ;  /* 0x000000041808b981 */ /* 0x000366000c1e1500 */
[----:B0-----:R-:W0:Y:S01]  /*03d0*/  LDC.64 R12, c[0x0][0x398] ;  /* 0x0000e600ff0c7b82 */ /* 0x001e220000000a00 */
[----:B------:R3:W5:Y:S01]  /*03e0*/  @!P3 LDG.E.U16 R9, desc[UR4][R20.64] ;  /* 0x000000041409b981 */ /* 0x000762000c1e1500 */
[----:B------:R-:W-:Y:S01]  /*03f0*/  PRMT R22, RZ, 0x7610, R22 ;  /* 0x00007610ff167816 */ /* 0x000fe20000000016 */
[C---:B----4-:R-:W-:Y:S02]  /*0400*/  @!P1 IMAD.WIDE.U32 R26, R29.reuse, 0x2, R26 ;  /* 0x000000021d1a9825 */ /* 0x050fe400078e001a */
[----:B------:R4:W5:Y:S01]  /*0410*/  @!P4 LDG.E.U16 R11, desc[UR4][R18.64] ;  /* 0x00000004120bc981 */ /* 0x000962000c1e1500 */
[----:B-1----:R-:W-:Y:S01]  /*0420*/  PRMT R24, RZ, 0x7610, R24 ;  /* 0x00007610ff187816 */ /* 0x002fe20000000018 */
[----:B---3--:R-:W-:Y:S01]  /*0430*/  @!P1 IMAD.WIDE.U32 R14, R29, 0x2, R14 ;  /* 0x000000021d0e9825 */ /* 0x008fe200078e000e */
[----:B------:R-:W-:Y:S01]  /*0440*/  @!P2 IADD3 R25, PT, PT, R5, R23, RZ ;  /* 0x000000170519a210 */ /* 0x000fe20007ffe0ff */
[----:B------:R-:W5:Y:S01]  /*0450*/  @!P1 LDG.E.U16 R22, desc[UR4][R26.64] ;  /* 0x000000041a169981 */ /* 0x000f62000c1e1500 */
[----:B------:R-:W1:Y:S01]  /*0460*/  LDC.64 R20, c[0x0][0x398] ;  /* 0x0000e600ff147b82 */ /* 0x000e620000000a00 */
[----:B------:R-:W-:-:S02]  /*0470*/  @!P2 IADD3 R23, PT, PT, R23, 0x80, RZ ;  /* 0x000000801717a810 */ /* 0x000fc40007ffe0ff */
[----:B------:R3:W5:Y:S05]  /*0480*/  @!P1 LDG.E.U16 R24, desc[UR4][R14.64] ;  /* 0x000000040e189981 */ /* 0x00076a000c1e1500 */
[----:B----4-:R-:W4:Y:S01]  /*0490*/  LDC.64 R18, c[0x0][0x390] ;  /* 0x0000e400ff127b82 */ /* 0x010f220000000a00 */
[----:B------:R-:W-:Y:S01]  /*04a0*/  ISETP.GE.U32.AND P1, PT, R23, R0, PT ;  /* 0x000000001700720c */ /* 0x000fe20003f26070 */
[----:B--2---:R-:W-:Y:S01]  /*04b0*/  @!P2 IMAD.WIDE.U32 R16, R25, 0x2, R16 ;  /* 0x000000021910a825 */ /* 0x004fe200078e0010 */
[----:B------:R-:W-:-:S03]  /*04c0*/  PRMT R28, RZ, 0x7610, R28 ;  /* 0x00007610ff1c7816 */ /* 0x000fc6000000001c */
[----:B0-----:R-:W-:Y:S02]  /*04d0*/  @!P2 IMAD.WIDE.U32 R12, R25, 0x2, R12 ;  /* 0x00000002190ca825 */ /* 0x001fe400078e000c */
[----:B---3--:R-:W0:Y:S01]  /*04e0*/  LDC.64 R14, c[0x0][0x390] ;  /* 0x0000e400ff0e7b82 */ /* 0x008e220000000a00 */
[----:B------:R2:W5:Y:S05]  /*04f0*/  @!P2 LDG.E.U16 R28, desc[UR4][R16.64] ;  /* 0x00000004101ca981 */ /* 0x00056a000c1e1500 */
[----:B------:R-:W-:Y:S02]  /*0500*/  @!P1 IADD3 R25, PT, PT, R5, R23, RZ ;  /* 0x0000001705199210 */ /* 0x000fe40007ffe0ff */
[----:B--2---:R-:W-:-:S03]  /*0510*/  PRMT R16, RZ, 0x7610, R16 ;  /* 0x00007610ff107816 */ /* 0x004fc60000000010 */
[----:B-1----:R-:W-:Y:S01]  /*0520*/  @!P1 IMAD.WIDE.U32 R20, R25, 0x2, R20 ;  /* 0x0000000219149825 */ /* 0x002fe200078e0014 */
[----:B------:R-:W-:-:S03]  /*0530*/  PRMT R17, RZ, 0x7610, R17 ;  /* 0x00007610ff117816 */ /* 0x000fc60000000011 */
[----:B----4-:R-:W-:-:S03]  /*0540*/  @!P1 IMAD.WIDE.U32 R18, R25, 0x2, R18 ;  /* 0x0000000219129825 */ /* 0x010fc600078e0012 */
        /* <DEDUP_REMOVED lines=57> */
.L_x_1836:
[----:B------:R-:W-:Y:S05]  /*08e0*/  BSYNC.RECONVERGENT B0 ;  /* 0x0000000000007941 */ /* 0x000fea0003800200 */
.L_x_1835:
        /* <DEDUP_REMOVED lines=46> */
.L_x_1838:
[----:B------:R-:W-:Y:S05]  /*0bd0*/  BSYNC.RECONVERGENT B0 ;  /* 0x0000000000007941 */ /* 0x000fea0003800200 */
.L_x_1837:
[----:B------:R-:W0:Y:S01]  /*0be0*/  @!P0 LDC.64 R12, c[0x0][0x388] ;  /* 0x0000e200ff0c8b82 */ /* 0x000e220000000a00 */
[C---:B------:R-:W-:Y:S01]  /*0bf0*/  IADD3 R19, PT, PT, R2.reuse, 0x100, RZ ;  /* 0x0000010002137810 */ /* 0x040fe20007ffe0ff */
[----:B------:R-:W-:Y:S01]  /*0c00*/  BSSY.RECONVERGENT B0, `(.L_x_1839) ;  /* 0x0000039000007945 */ /* 0x000fe20003800200 */
[C---:B------:R-:W-:Y:S02]  /*0c10*/  IADD3 R21, PT, PT, R2.reuse, 0x180, RZ ;  /* 0x0000018002157810 */ /* 0x040fe40007ffe0ff */
[-C--:B------:R-:W-:Y:S02]  /*0c20*/  ISETP.GE.U32.AND P6, PT, R19, R0.reuse, PT ;  /* 0x000000001300720c */ /* 0x080fe40003fc6070 */
[C---:B------:R-:W-:Y:S02]  /*0c30*/  IADD3 R19, PT, PT, R2.reuse, 0x280, RZ ;  /* 0x0000028002137810 */ /* 0x040fe40007ffe0ff */
[----:B-----5:R-:W-:Y:S02]  /*0c40*/  IADD3 R25, PT, PT, R2, 0x200, RZ ;  /* 0x0000020002197810 */ /* 0x020fe40007ffe0ff */
[----:B------:R-:W-:-:S02]  /*0c50*/  ISETP.GE.U32.AND P3, PT, R19, R0, PT ;  /* 0x000000001300720c */ /* 0x000fc40003f66070 */
[-C--:B------:R-:W-:Y:S02]  /*0c60*/  ISETP.GE.U32.AND P1, PT, R21, R0.reuse, PT ;  /* 0x000000001500720c */ /* 0x080fe40003f26070 */
[----:B------:R-:W-:Y:S02]  /*0c70*/  ISETP.GE.U32.AND P2, PT, R25, R0, PT ;  /* 0x000000001900720c */ /* 0x000fe40003f46070 */
        /* <DEDUP_REMOVED lines=32> */
[----:B------:R-:W-:Y:S01]  /*0e80*/  FFMA.FTZ R19, R18, R19, R20 ;  /* 0x0000001312137223 */ /* 0x000fe20000010014 */
[----:B------:R-:W-:-:S04]  /*0e90*/  FMUL.FTZ R20, R7, -0.5 ;  /* 0xbf00000007147820 */ /* 0x000fc80000410000 */
[----:B------:R-:W-:Y:S01]  /*0ea0*/  FMUL.FTZ R20, R7, R20 ;  /* 0x0000001407147220 */ /* 0x000fe20000410000 */
[----:B------:R-:W-:-:S03]  /*0eb0*/  FSEL R21, R21, 0.12837915122509002686, P6 ;  /* 0x3e0375d315157808 */ /* 0x000fc60003000000 */
[----:B------:R-:W-:Y:S02]  /*0ec0*/  FMUL.FTZ R20, R20, 1.4426950216293334961 ;  /* 0x3fb8aa3b14147820 */ /* 0x000fe40000410000 */
[----:B------:R-:W-:-:S04]  /*0ed0*/  FFMA.FTZ R18, R18, R19, R21 ;  /* 0x0000001312127223 */ /* 0x000fc80000010015 */
[----:B------:R-:W0:Y:S01]  /*0ee0*/  MUFU.EX2 R20, R20 ;  /* 0x0000001400147308 */ /* 0x000e220000000800 */
[----:B------:R-:W-:-:S07]  /*0ef0*/  FFMA.FTZ R18, R18, R25, R25 ;  /* 0x0000001912127223 */ /* 0x000fce0000010019 */
[----:B------:R-:W1:Y:S01]  /*0f00*/  @P6 MUFU.EX2 R19, R18 ;  /* 0x0000001200136308 */ /* 0x000e620000000800 */
[----:B0-----:R-:W-:-:S04]  /*0f10*/  FMUL.FTZ R26, R20, 0.3989422917366027832 ;  /* 0x3ecc422a141a7820 */ /* 0x001fc80000410000 */
[----:B------:R-:W-:Y:S01]  /*0f20*/  FMUL.FTZ R7, R7, R26 ;  /* 0x0000001a07077220 */ /* 0x000fe20000410000 */
[----:B-1----:R-:W-:-:S05]  /*0f30*/  @P6 FADD.FTZ R19, -R19, 1 ;  /* 0x3f80000013136421 */ /* 0x002fca0000010100 */
[----:B------:R-:W-:-:S05]  /*0f40*/  @P6 LOP3.LUT R18, R19, 0x80000000, R4, 0xb8, !PT ;  /* 0x8000000013126812 */ /* 0x000fca00078eb804 */
[----:B------:R-:W-:-:S04]  /*0f50*/  FADD.FTZ R4, R18, 1 ;  /* 0x3f80000012047421 */ /* 0x000fc80000010000 */
[----:B------:R-:W-:-:S04]  /*0f60*/  FFMA.FTZ R7, R4, 0.5, R7 ;  /* 0x3f00000004077823 */ /* 0x000fc80000010007 */
[----:B------:R-:W-:-:S05]  /*0f70*/  FMUL.FTZ R4, R6, R7 ;  /* 0x0000000706047220 */ /* 0x000fca0000410000 */
[----:B------:R-:W-:-:S07]  /*0f80*/  F2FP.F16.F32.PACK_AB R4, RZ, R4 ;  /* 0x00000004ff04723e */ /* 0x000fce00000000ff */
.L_x_1840:
[----:B------:R-:W-:Y:S05]  /*0f90*/  BSYNC.RECONVERGENT B0 ;  /* 0x0000000000007941 */ /* 0x000fea0003800200 */
.L_x_1839:
        /* <DEDUP_REMOVED lines=26> */
[----:B------:R-:W-:Y:S01]  /*1140*/  FSEL R19, R20, 0.12837915122509002686, P1 ;  /* 0x3e0375d314137808 */ /* 0x000fe20000800000 */
[----:B------:R-:W-:Y:S01]  /*1150*/  FMUL.FTZ R20, R9, -0.5 ;  /* 0xbf00000009147820 */ /* 0x000fe20000410000 */
[----:B------:R-:W-:Y:S01]  /*1160*/  FSEL R25, R25, R6, P1 ;  /* 0x0000000619197208 */ /* 0x000fe20000800000 */
[----:B------:R-:W-:-:S02]  /*1170*/  FFMA.FTZ R18, R7, R18, R21 ;  /* 0x0000001207127223 */ /* 0x000fc40000010015 */
        /* <DEDUP_REMOVED lines=14> */
.L_x_1842:
[----:B------:R-:W-:Y:S05]  /*1260*/  BSYNC.RECONVERGENT B0 ;  /* 0x0000000000007941 */ /* 0x000fea0003800200 */
.L_x_1841:
        /* <DEDUP_REMOVED lines=44> */
.L_x_1844:
[----:B------:R-:W-:Y:S05]  /*1530*/  BSYNC.RECONVERGENT B0 ;  /* 0x0000000000007941 */ /* 0x000fea0003800200 */
.L_x_1843:
        /* <DEDUP_REMOVED lines=44> */
.L_x_1846:
[----:B------:R-:W-:Y:S05]  /*1800*/  BSYNC.RECONVERGENT B0 ;  /* 0x0000000000007941 */ /* 0x000fea0003800200 */
.L_x_1845:
        /* <DEDUP_REMOVED lines=44> */
.L_x_1848:
[----:B------:R-:W-:Y:S05]  /*1ad0*/  BSYNC.RECONVERGENT B0 ;  /* 0x0000000000007941 */ /* 0x000fea0003800200 */
.L_x_1847:
        /* <DEDUP_REMOVED lines=44> */
.L_x_1850:
[----:B------:R-:W-:Y:S05]  /*1da0*/  BSYNC.RECONVERGENT B0 ;  /* 0x0000000000007941 */ /* 0x000fea0003800200 */
.L_x_1849:
        /* <DEDUP_REMOVED lines=18> */
.L_x_1853:
[----:B------:R-:W-:-:S13]  /*1ed0*/  ISETP.GE.U32.AND P0, PT, R2, R0, PT ;  /* 0x000000000200720c */ /* 0x000fda0003f06070 */
[----:B------:R-:W-:Y:S05]  /*1ee0*/  @P0 BRA `(.L_x_1855) ;  /* 0x0000000000300947 */ /* 0x000fea0003800000 */
[----:B0-----:R-:W0:Y:S01]  /*1ef0*/  LDC.64 R12, c[0x0][0x388] ;  /* 0x0000e200ff0c7b82 */ /* 0x001e220000000a00 */
[----:B------:R-:W-:Y:S02]  /*1f00*/  IADD3 R3, PT, PT, R5, R2, RZ ;  /* 0x0000000205037210 */ /* 0x000fe40007ffe0ff */
[----:B------:R-:W-:-:S03]  /*1f10*/  IADD3 R2, PT, PT, R2, 0x80, RZ ;  /* 0x0000008002027810 */ /* 0x000fc60007ffe0ff */
[----:B0-----:R-:W-:-:S05]  /*1f20*/  IMAD.WIDE.U32 R12, R3, 0x2, R12 ;  /* 0x00000002030c7825 */ /* 0x001fca00078e000c */
[----:B------:R1:W-:Y:S02]  /*1f30*/  STG.E.U16 desc[UR4][R12.64], R6 ;  /* 0x000000060c007986 */ /* 0x0003e4000c101504 */
.L_x_1854:
[----:B------:R-:W-:-:S13]  /*1f40*/  ISETP.GE.U32.AND P0, PT, R2, R0, PT ;  /* 0x000000000200720c */ /* 0x000fda0003f06070 */
[----:B------:R-:W-:Y:S05]  /*1f50*/  @P0 BRA `(.L_x_1856) ;  /* 0x0000000000340947 */ /* 0x000fea0003800000 */
[----:B01----:R-:W0:Y:S01]  /*1f60*/  LDC.64 R12, c[0x0][0x388] ;  /* 0x0000e200ff0c7b82 */ /* 0x003e220000000a00 */
[----:B------:R-:W-:Y:S02]  /*1f70*/  IADD3 R3, PT, PT, R5, R2, RZ ;  /* 0x0000000205037210 */ /* 0x000fe40007ffe0ff */
[----:B------:R-:W-:-:S03]  /*1f80*/  IADD3 R2, PT, PT, R2, 0x80, RZ ;  /* 0x0000008002027810 */ /* 0x000fc60007ffe0ff */
[----:B0-----:R-:W-:-:S05]  /*1f90*/  IMAD.WIDE.U32 R12, R3, 0x2, R12 ;  /* 0x00000002030c7825 */ /* 0x001fca00078e000c */
[----:B------:R1:W-:Y:S02]  /*1fa0*/  STG.E.U16 desc[UR4][R12.64], R7 ;  /* 0x000000070c007986 */ /* 0x0003e4000c101504 */
.L_x_1855:
[----:B------:R-:W-:-:S13]  /*1fb0*/  ISETP.GE.U32.AND P0, PT, R2, R0, PT ;  /* 0x000000000200720c */ /* 0x000fda0003f06070 */
[----:B------:R-:W-:Y:S05]  /*1fc0*/  @P0 BREAK.RELIABLE B1 ;  /* 0x0000000000010942 */ /* 0x000fea0003800100 */
[----:B------:R-:W-:Y:S05]  /*1fd0*/  @P0 BRA `(.L_x_1857) ;  /* 0x0000000000300947 */ /* 0x000fea0003800000 */
[----:B-1----:R-:W1:Y:S01]  /*1fe0*/  LDC.64 R6, c[0x0][0x388] ;  /* 0x0000e200ff067b82 */ /* 0x002e620000000a00 */
[----:B------:R-:W-:Y:S02]  /*1ff0*/  IADD3 R3, PT, PT, R5, R2, RZ ;  /* 0x0000000205037210 */ /* 0x000fe40007ffe0ff */
[----:B------:R-:W-:-:S03]  /*2000*/  IADD3 R2, PT, PT, R2, 0x80, RZ ;  /* 0x0000008002027810 */ /* 0x000fc60007ffe0ff */
[----:B-1----:R-:W-:-:S05]  /*2010*/  IMAD.WIDE.U32 R6, R3, 0x2, R6 ;  /* 0x0000000203067825 */ /* 0x002fca00078e0006 */
[----:B------:R2:W-:Y:S02]  /*2020*/  STG.E.U16 desc[UR4][R6.64], R8 ;  /* 0x0000000806007986 */ /* 0x0005e4000c101504 */
.L_x_1856:
[----:B------:R-:W-:Y:S05]  /*2030*/  BSYNC.RELIABLE B1 ;  /* 0x0000000000017941 */ /* 0x000fea0003800100 */
.L_x_1852:
[----:B------:R-:W-:-:S13]  /*2040*/  ISETP.GE.U32.AND P0, PT, R2, R0, PT ;  /* 0x000000000200720c */ /* 0x000fda0003f06070 */
[----:B-12---:R-:W1:Y:S01]  /*2050*/  @!P0 LDC.64 R6, c[0x0][0x388] ;  /* 0x0000e200ff068b82 */ /* 0x006e620000000a00 */
[----:B0-----:R-:W-:Y:S02]  /*2060*/  @!P0 IADD3 R3, PT, PT, R5, R2, RZ ;  /* 0x0000000205038210 */ /* 0x001fe40007ffe0ff */
[----:B------:R-:W-:-:S03]  /*2070*/  @!P0 IADD3 R2, PT, PT, R2, 0x80, RZ ;  /* 0x0000008002028810 */ /* 0x000fc60007ffe0ff */
[----:B-1----:R-:W-:-:S05]  /*2080*/  @!P0 IMAD.WIDE.U32 R6, R3, 0x2, R6 ;  /* 0x0000000203068825 */ /* 0x002fca00078e0006 */
[----:B------:R2:W-:Y:S02]  /*2090*/  @!P0 STG.E.U16 desc[UR4][R6.64], R9 ;  /* 0x0000000906008986 */ /* 0x0005e4000c101504 */
.L_x_1857:
[----:B------:R-:W-:Y:S05]  /*20a0*/  BSYNC.RECONVERGENT B0 ;  /* 0x0000000000007941 */ /* 0x000fea0003800200 */
.L_x_1851:
[----:B------:R-:W-:Y:S05]  /*20b0*/  WARPSYNC.ALL ;  /* 0x0000000000007948 */ /* 0x000fea0003800000 */
[----:B------:R-:W-:-:S13]  /*20c0*/  ISETP.GE.U32.AND P0, PT, R2, R0, PT ;  /* 0x000000000200720c */ /* 0x000fda0003f06070 */
[----:B------:R-:W-:Y:S05]  /*20d0*/  @P0 EXIT ;  /* 0x000000000000094d */ /* 0x000fea0003800000 */
[----:B-12---:R-:W1:Y:S01]  /*20e0*/  LDC.64 R6, c[0x0][0x388] ;  /* 0x0000e200ff067b82 */ /* 0x006e620000000a00 */
[----:B------:R-:W-:-:S05]  /*20f0*/  IADD3 R3, PT, PT, R5, R2, RZ ;  /* 0x0000000205037210 */ /* 0x000fca0007ffe0ff */
[----:B-1----:R-:W-:-:S05]  /*2100*/  IMAD.WIDE.U32 R2, R3, 0x2, R6 ;  /* 0x0000000203027825 */ /* 0x002fca00078e0006 */
[----:B------:R-:W-:Y:S01]  /*2110*/  STG.E.U16 desc[UR4][R2.64], R10 ;  /* 0x0000000a02007986 */ /* 0x000fe2000c101504 */
[----:B------:R-:W-:Y:S05]  /*2120*/  EXIT ;  /* 0x000000000000794d */ /* 0x000fea0003800000 */
.L_x_1834:
[----:B------:R-:W0:Y:S01]  /*2130*/  S2R R3, SR_TID.X ;  /* 0x0000000000037919 */ /* 0x000e220000002100 */
[----:B------:R-:W1:Y:S02]  /*2140*/  LDC.64 R6, c[0x0][0x398] ;  /* 0x0000e600ff067b82 */ /* 0x000e640000000a00 */
[----:B-1----:R-:W-:-:S04]  /*2150*/  IMAD.WIDE.U32 R6, R5, 0x2, R6 ;  /* 0x0000000205067825 */ /* 0x002fc800078e0006 */
[----:B0-----:R-:W-:-:S05]  /*2160*/  IMAD.WIDE.U32 R12, R3, 0x8, R6 ;  /* 0x00000008030c7825 */ /* 0x001fca00078e0006 */
[----:B------:R-:W2:Y:S04]  /*2170*/  LDG.E.64 R26, desc[UR4][R12.64] ;  /* 0x000000040c1a7981 */ /* 0x000ea8000c1e1b00 */
[----:B------:R0:W3:Y:S01]  /*2180*/  LDG.E.64 R14, desc[UR4][R12.64+0x400] ;  /* 0x000400040c0e7981 */ /* 0x0000e2000c1e1b00 */
[----:B------:R-:W-:Y:S01]  /*2190*/  HFMA2 R21, -RZ, RZ, 0.61474609375, 16.90625 ;  /* 0x38eb4c3aff157431 */ /* 0x000fe200000001ff */
[----:B------:R-:W-:Y:S01]  /*21a0*/  MOV R24, 0x3aae005b ;  /* 0x3aae005b00187802 */ /* 0x000fe20000000f00 */
[----:B------:R-:W-:Y:S01]  /*21b0*/  HFMA2 R16, -RZ, RZ, 1.0087890625, -0.000686168670654296875 ;  /* 0x3c09919fff107431 */ /* 0x000fe200000001ff */
[----:B------:R-:W-:Y:S01]  /*21c0*/  MOV R18, 0x3d24d99a ;  /* 0x3d24d99a00127802 */ /* 0x000fe20000000f00 */
[----:B------:R-:W-:Y:S02]  /*21d0*/  HFMA2 R4, -RZ, RZ, 1.5341796875, 81.5625 ;  /* 0x3e235519ff047431 */ /* 0x000fe400000001ff */
[----:B--2---:R-:W-:-:S02]  /*21e0*/  HADD2.F32 R9, -RZ, R26.H0_H0 ;  /* 0x2000001aff097230 */ /* 0x004fc40000004100 */
[----:B------:R-:W-:-:S03]  /*21f0*/  HADD2.F32 R26, -RZ, R26.H1_H1 ;  /* 0x3000001aff1a7230 */ /* 0x000fc60000004100 */
[----:B------:R-:W-:Y:S02]  /*2200*/  FMUL.FTZ R8, R9, 0.70710676908493041992 ;  /* 0x3f3504f309087820 */ /* 0x000fe40000410000 */
[----:B------:R-:W-:Y:S02]  /*2210*/  FMUL.FTZ R7, R26, 0.70710676908493041992 ;  /* 0x3f3504f31a077820 */ /* 0x000fe40000410000 */
[C---:B------:R-:W-:Y:S01]  /*2220*/  FADD.FTZ R11, |R8|.reuse, -RZ ;  /* 0x800000ff080b7221 */ /* 0x040fe20000010200 */
[----:B------:R-:W-:Y:S01]  /*2230*/  FSETP.GE.FTZ.AND P0, PT, |R8|, 1.0029599666595458984, PT ;  /* 0x3f8060fe0800780b */ /* 0x000fe20003f16200 */
[C---:B------:R-:W-:Y:S01]  /*2240*/  FADD.FTZ R10, |R7|.reuse, -RZ ;  /* 0x800000ff070a7221 */ /* 0x040fe20000010200 */
[----:B------:R-:W-:Y:S02]  /*2250*/  FSETP.GE.FTZ.AND P1, PT, |R7|, 1.0029599666595458984, PT ;  /* 0x3f8060fe0700780b */ /* 0x000fe40003f36200 */
[----:B------:R-:W-:Y:S02]  /*2260*/  FSEL R0, R21, 8.4834944573231041431e-05, P0 ;  /* 0x38b1e96a15007808 */ /* 0x000fe40000000000 */
[----:B------:R-:W-:-:S02]  /*2270*/  FSEL R2, -R24, -0.00082130916416645050049, P0 ;  /* 0xba574d2018027808 */ /* 0x000fc40000000100 */
[----:B0-----:R-:W-:Y:S02]  /*2280*/  FSEL R13, R21, 8.4834944573231041431e-05, P1 ;  /* 0x38b1e96a150d7808 */ /* 0x001fe40000800000 */
[----:B------:R-:W-:Y:S02]  /*2290*/  FSEL R17, -R24, -0.00082130916416645050049, P1 ;  /* 0xba574d2018117808 */ /* 0x000fe40000800100 */
[----:B------:R-:W-:Y:S01]  /*22a0*/  FSEL R6, -R18, -0.026868773624300956726, P0 ;  /* 0xbcdc1be712067808 */ /* 0x000fe20000000100 */
[----:B------:R-:W-:Y:S01]  /*22b0*/  @!P0 FMUL.FTZ R11, R8, R8 ;  /* 0x00000008080b8220 */ /* 0x000fe20000410000 */
[----:B------:R-:W-:Y:S01]  /*22c0*/  FSEL R19, R16, 0.0052134888246655464172, P1 ;  /* 0x3baad5ea10137808 */ /* 0x000fe20000800000 */
[----:B------:R-:W-:Y:S01]  /*22d0*/  @!P1 FMUL.FTZ R10, R7, R7 ;  /* 0x00000007070a9220 */ /* 0x000fe20000410000 */
[----:B------:R-:W-:Y:S01]  /*22e0*/  FSEL R12, R4, 0.11284004896879196167, P0 ;  /* 0x3de718af040c7808 */ /* 0x000fe20000000000 */
[----:B------:R-:W-:Y:S01]  /*22f0*/  FFMA.FTZ R0, R11, R0, R2 ;  /* 0x000000000b007223 */ /* 0x000fe20000010002 */
[----:B------:R-:W-:Y:S01]  /*2300*/  FSEL R2, R16, 0.0052134888246655464172, P0 ;  /* 0x3baad5ea10027808 */ /* 0x000fe20000000000 */
[----:B------:R-:W-:Y:S01]  /*2310*/  FFMA.FTZ R13, R10, R13, R17 ;  /* 0x0000000d0a0d7223 */ /* 0x000fe20000010011 */
[--C-:B------:R-:W-:Y:S01]  /*2320*/  HADD2.F32 R17, -RZ, R27.reuse.H0_H0 ;  /* 0x2000001bff117230 */ /* 0x100fe20000004100 */
[----:B------:R-:W-:Y:S01]  /*2330*/  FSEL R23, R4, 0.11284004896879196167, P1 ;  /* 0x3de718af04177808 */ /* 0x000fe20000800000 */
[----:B------:R-:W-:-:S02]  /*2340*/  HADD2.F32 R27, -RZ, R27.H1_H1 ;  /* 0x3000001bff1b7230 */ /* 0x000fc40000004100 */
[----:B------:R-:W-:Y:S01]  /*2350*/  FFMA.FTZ R0, R11, R0, R2 ;  /* 0x000000000b007223 */ /* 0x000fe20000010002 */
[----:B------:R-:W-:Y:S01]  /*2360*/  FFMA.FTZ R13, R10, R13, R19 ;  /* 0x0000000d0a0d7223 */ /* 0x000fe20000010013 */
[----:B------:R-:W-:Y:S01]  /*2370*/  FMUL.FTZ R2, R17, 0.70710676908493041992 ;  /* 0x3f3504f311027820 */ /* 0x000fe20000410000 */
[----:B------:R-:W-:Y:S01]  /*2380*/  FSEL R19, -R18, -0.026868773624300956726, P1 ;  /* 0xbcdc1be712137808 */ /* 0x000fe20000800100 */
[C---:B------:R-:W-:Y:S01]  /*2390*/  FFMA.FTZ R6, R11.reuse, R0, R6 ;  /* 0x000000000b067223 */ /* 0x040fe20000010006 */
[----:B------:R-:W-:Y:S02]  /*23a0*/  MOV R0, 0x3f69b4f9 ;  /* 0x3f69b4f900007802 */ /* 0x000fe40000000f00 */
[----:B------:R-:W-:Y:S01]  /*23b0*/  FSETP.GE.FTZ.AND P2, PT, |R2|, 1.0029599666595458984, PT ;  /* 0x3f8060fe0200780b */ /* 0x000fe20003f56200 */
[C---:B------:R-:W-:Y:S01]  /*23c0*/  FFMA.FTZ R6, R11.reuse, R6, R12 ;  /* 0x000000060b067223 */ /* 0x040fe2000001000c */
[----:B------:R-:W-:Y:S01]  /*23d0*/  FSEL R20, R0, -0.37612664699554443359, P0 ;  /* 0xbec093ac00147808 */ /* 0x000fe20000000000 */
[----:B------:R-:W-:Y:S01]  /*23e0*/  FFMA.FTZ R13, R10, R13, R19 ;  /* 0x0000000d0a0d7223 */ /* 0x000fe20000010013 */
[----:B------:R-:W-:Y:S01]  /*23f0*/  FSEL R22, R0, -0.37612664699554443359, P1 ;  /* 0xbec093ac00167808 */ /* 0x000fe20000800000 */
[----:B------:R-:W-:Y:S01]  /*2400*/  FADD.FTZ R12, |R2|, -RZ ;  /* 0x800000ff020c7221 */ /* 0x000fe20000010200 */
[----:B------:R-:W-:Y:S01]  /*2410*/  FSEL R29, R16, 0.0052134888246655464172, P2 ;  /* 0x3baad5ea101d7808 */ /* 0x000fe20001000000 */
[----:B------:R-:W-:Y:S01]  /*2420*/  FFMA.FTZ R20, R11, R6, R20 ;  /* 0x000000060b147223 */ /* 0x000fe20000010014 */
[----:B------:R-:W-:-:S02]  /*2430*/  HFMA2 R6, -RZ, RZ, 1.7822265625, 0.000185489654541015625 ;  /* 0x3f210a14ff067431 */ /* 0x000fc400000001ff */
[----:B------:R-:W-:Y:S01]  /*2440*/  FFMA.FTZ R13, R10, R13, R23 ;  /* 0x0000000d0a0d7223 */ /* 0x000fe20000010017 */
[----:B------:R-:W-:-:S03]  /*2450*/  FSEL R23, -R24, -0.00082130916416645050049, P2 ;  /* 0xba574d2018177808 */ /* 0x000fc60001000100 */
[----:B------:R-:W-:Y:S01]  /*2460*/  FFMA.FTZ R19, R10, R13, R22 ;  /* 0x0000000d0a137223 */ /* 0x000fe20000010016 */
[----:B------:R-:W-:Y:S01]  /*2470*/  FSEL R13, R21, 8.4834944573231041431e-05, P2 ;  /* 0x38b1e96a150d7808 */ /* 0x000fe20001000000 */
[----:B------:R-:W-:Y:S01]  /*2480*/  @!P2 FMUL.FTZ R12, R2, R2 ;  /* 0x00000002020ca220 */ /* 0x000fe20000410000 */
[----:B------:R-:W-:-:S03]  /*2490*/  FSEL R22, R6, 0.12837915122509002686, P0 ;  /* 0x3e0375d306167808 */ /* 0x000fc60000000000 */
[----:B------:R-:W-:Y:S01]  /*24a0*/  FFMA.FTZ R23, R12, R13, R23 ;  /* 0x0000000d0c177223 */ /* 0x000fe20000010017 */
[----:B------:R-:W-:Y:S01]  /*24b0*/  FSEL R25, R6, 0.12837915122509002686, P1 ;  /* 0x3e0375d306197808 */ /* 0x000fe20000800000 */
[C---:B------:R-:W-:Y:S01]  /*24c0*/  FFMA.FTZ R13, R11.reuse, R20, R22 ;  /* 0x000000140b0d7223 */ /* 0x040fe20000010016 */
[----:B------:R-:W-:-:S03]  /*24d0*/  FADD.FTZ R11, -R11, -RZ ;  /* 0x800000ff0b0b7221 */ /* 0x000fc60000010100 */
[----:B------:R-:W-:Y:S01]  /*24e0*/  FFMA.FTZ R19, R10, R19, R25 ;  /* 0x000000130a137223 */ /* 0x000fe20000010019 */
[----:B------:R-:W-:Y:S01]  /*24f0*/  FSEL R25, -R18, -0.026868773624300956726, P2 ;  /* 0xbcdc1be712197808 */ /* 0x000fe20001000100 */
[----:B------:R-:W-:Y:S01]  /*2500*/  FFMA.FTZ R23, R12, R23, R29 ;  /* 0x000000170c177223 */ /* 0x000fe2000001001d */
[----:B------:R-:W-:Y:S01]  /*2510*/  FADD.FTZ R20, -R10, -RZ ;  /* 0x800000ff0a147221 */ /* 0x000fe20000010100 */
[----:B------:R-:W-:Y:S02]  /*2520*/  FSEL R10, R11, R8, P0 ;  /* 0x000000080b0a7208 */ /* 0x000fe40000000000 */
[----:B------:R-:W-:Y:S01]  /*2530*/  FSEL R11, R4, 0.11284004896879196167, P2 ;  /* 0x3de718af040b7808 */ /* 0x000fe20001000000 */
[----:B------:R-:W-:Y:S01]  /*2540*/  FFMA.FTZ R23, R12, R23, R25 ;  /* 0x000000170c177223 */ /* 0x000fe20000010019 */
[----:B------:R-:W-:Y:S01]  /*2550*/  FSEL R20, R20, R7, P1 ;  /* 0x0000000714147208 */ /* 0x000fe20000800000 */
[----:B------:R-:W-:Y:S01]  /*2560*/  FFMA.FTZ R10, R13, R10, R10 ;  /* 0x0000000a0d0a7223 */ /* 0x000fe2000001000a */
[----:B------:R-:W-:Y:S01]  /*2570*/  FSEL R25, R0, -0.37612664699554443359, P2 ;  /* 0xbec093ac00197808 */ /* 0x000fe20001000000 */
[C---:B------:R-:W-:Y:S01]  /*2580*/  FFMA.FTZ R11, R12.reuse, R23, R11 ;  /* 0x000000170c0b7223 */ /* 0x040fe2000001000b */
[----:B------:R-:W-:Y:S01]  /*2590*/  FADD.FTZ R23, -R12, -RZ ;  /* 0x800000ff0c177221 */ /* 0x000fe20000010100 */
[----:B------:R-:W-:Y:S01]  /*25a0*/  FFMA.FTZ R19, R19, R20, R20 ;  /* 0x0000001413137223 */ /* 0x000fe20000010014 */
[----:B------:R-:W-:Y:S01]  /*25b0*/  FSEL R20, R6, 0.12837915122509002686, P2 ;  /* 0x3e0375d306147808 */ /* 0x000fe20001000000 */
[C---:B------:R-:W-:Y:S01]  /*25c0*/  FFMA.FTZ R11, R12.reuse, R11, R25 ;  /* 0x0000000b0c0b7223 */ /* 0x040fe20000010019 */
[----:B------:R-:W0:Y:S03]  /*25d0*/  @P0 MUFU.EX2 R13, R10 ;  /* 0x0000000a000d0308 */ /* 0x000e260000000800 */
[----:B------:R-:W-:Y:S01]  /*25e0*/  FFMA.FTZ R11, R12, R11, R20 ;  /* 0x0000000b0c0b7223 */ /* 0x000fe20000010014 */
[----:B------:R-:W-:-:S04]  /*25f0*/  FSEL R20, R23, R2, P2 ;  /* 0x0000000217147208 */ /* 0x000fc80001000000 */
[----:B------:R-:W1:Y:S01]  /*2600*/  @P1 MUFU.EX2 R12, R19 ;  /* 0x00000013000c1308 */ /* 0x000e620000000800 */
[----:B------:R-:W-:Y:S01]  /*2610*/  FFMA.FTZ R29, R11, R20, R20 ;  /* 0x000000140b1d7223 */ /* 0x000fe20000010014 */
[----:B------:R-:W-:-:S05]  /*2620*/  FMUL.FTZ R11, R27, 0.70710676908493041992 ;  /* 0x3f3504f31b0b7820 */ /* 0x000fca0000410000 */
[----:B------:R-:W-:Y:S01]  /*2630*/  FSETP.GE.FTZ.AND P3, PT, |R11|, 1.0029599666595458984, PT ;  /* 0x3f8060fe0b00780b */ /* 0x000fe20003f76200 */
[----:B------:R-:W2:Y:S01]  /*2640*/  @P2 MUFU.EX2 R20, R29 ;  /* 0x0000001d00142308 */ /* 0x000ea20000000800 */
[----:B0-----:R-:W-:Y:S02]  /*2650*/  @P0 FADD.FTZ R13, -R13, 1 ;  /* 0x3f8000000d0d0421 */ /* 0x001fe40000010100 */
[----:B------:R-:W-:Y:S02]  /*2660*/  FSEL R23, -R24, -0.00082130916416645050049, P3 ;  /* 0xba574d2018177808 */ /* 0x000fe40001800100 */
[----:B------:R-:W-:Y:S02]  /*2670*/  FSEL R25, R16, 0.0052134888246655464172, P3 ;  /* 0x3baad5ea10197808 */ /* 0x000fe40001800000 */
[----:B------:R-:W-:Y:S01]  /*2680*/  @P0 LOP3.LUT R10, R13, 0x80000000, R8, 0xb8, !PT ;  /* 0x800000000d0a0812 */ /* 0x000fe200078eb808 */
[----:B------:R-:W-:Y:S01]  /*2690*/  FADD.FTZ R8, |R11|, -RZ ;  /* 0x800000ff0b087221 */ /* 0x000fe20000010200 */
[----:B-1----:R-:W-:-:S03]  /*26a0*/  @P1 FADD.FTZ R12, -R12, 1 ;  /* 0x3f8000000c0c1421 */ /* 0x002fc60000010100 */
[----:B------:R-:W-:Y:S02]  /*26b0*/  @!P3 FMUL.FTZ R8, R11, R11 ;  /* 0x0000000b0b08b220 */ /* 0x000fe40000410000 */
[----:B------:R-:W-:Y:S02]  /*26c0*/  @P1 LOP3.LUT R19, R12, 0x80000000, R7, 0xb8, !PT ;  /* 0x800000000c131812 */ /* 0x000fe400078eb807 */
[----:B------:R-:W-:Y:S01]  /*26d0*/  FSEL R7, R21, 8.4834944573231041431e-05, P3 ;  /* 0x38b1e96a15077808 */ /* 0x000fe20001800000 */
[----:B--2---:R-:W-:Y:S01]  /*26e0*/  @P2 FADD.FTZ R13, -R20, 1 ;  /* 0x3f800000140d2421 */ /* 0x004fe20000010100 */
[----:B------:R-:W-:-:S03]  /*26f0*/  FSEL R20, R6, 0.12837915122509002686, P3 ;  /* 0x3e0375d306147808 */ /* 0x000fc60001800000 */
[----:B------:R-:W-:Y:S01]  /*2700*/  FFMA.FTZ R23, R8, R7, R23 ;  /* 0x0000000708177223 */ /* 0x000fe20000010017 */
[----:B---3--:R-:W-:Y:S01]  /*2710*/  HADD2.F32 R7, -RZ, R14.H0_H0 ;  /* 0x2000000eff077230 */ /* 0x008fe20000004100 */
[----:B------:R-:W-:Y:S02]  /*2720*/  @P2 LOP3.LUT R29, R13, 0x80000000, R2, 0xb8, !PT ;  /* 0x800000000d1d2812 */ /* 0x000fe400078eb802 */
[----:B------:R-:W-:Y:S01]  /*2730*/  FSEL R2, -R18, -0.026868773624300956726, P3 ;  /* 0xbcdc1be712027808 */ /* 0x000fe20001800100 */
[----:B------:R-:W-:Y:S01]  /*2740*/  FFMA.FTZ R23, R8, R23, R25 ;  /* 0x0000001708177223 */ /* 0x000fe20000010019 */
[----:B------:R-:W-:Y:S01]  /*2750*/  FMUL.FTZ R12, R7, 0.70710676908493041992 ;  /* 0x3f3504f3070c7820 */ /* 0x000fe20000410000 */
[----:B------:R-:W-:Y:S02]  /*2760*/  FSEL R13, R4, 0.11284004896879196167, P3 ;  /* 0x3de718af040d7808 */ /* 0x000fe40001800000 */
[----:B------:R-:W-:Y:S01]  /*2770*/  FFMA.FTZ R23, R8, R23, R2 ;  /* 0x0000001708177223 */ /* 0x000fe20000010002 */
[----:B------:R-:W-:-:S02]  /*2780*/  FSEL R2, R0, -0.37612664699554443359, P3 ;  /* 0xbec093ac00027808 */ /* 0x000fc40001800000 */
[----:B------:R-:W-:Y:S01]  /*2790*/  FSETP.GE.FTZ.AND P0, PT, |R12|, 1.0029599666595458984, PT ;  /* 0x3f8060fe0c00780b */ /* 0x000fe20003f16200 */
[----:B------:R-:W-:-:S03]  /*27a0*/  FFMA.FTZ R13, R8, R23, R13 ;  /* 0x00000017080d7223 */ /* 0x000fc6000001000d */
[----:B------:R-:W-:Y:S01]  /*27b0*/  FSEL R23, R21, 8.4834944573231041431e-05, P0 ;  /* 0x38b1e96a15177808 */ /* 0x000fe20000000000 */
[----:B------:R-:W-:Y:S01]  /*27c0*/  FFMA.FTZ R13, R8, R13, R2 ;  /* 0x0000000d080d7223 */ /* 0x000fe20000010002 */
[----:B------:R-:W-:Y:S01]  /*27d0*/  FADD.FTZ R2, |R12|, -RZ ;  /* 0x800000ff0c027221 */ /* 0x000fe20000010200 */
[----:B------:R-:W-:Y:S02]  /*27e0*/  FSEL R25, -R24, -0.00082130916416645050049, P0 ;  /* 0xba574d2018197808 */ /* 0x000fe40000000100 */
[----:B------:R-:W-:Y:S01]  /*27f0*/  FFMA.FTZ R13, R8, R13, R20 ;  /* 0x0000000d080d7223 */ /* 0x000fe20000010014 */
[----:B------:R-:W-:-:S03]  /*2800*/  FSEL R20, R16, 0.0052134888246655464172, P0 ;  /* 0x3baad5ea10147808 */ /* 0x000fc60000000000 */
[----:B------:R-:W-:-:S04]  /*2810*/  @!P0 FMUL.FTZ R2, R12, R12 ;  /* 0x0000000c0c028220 */ /* 0x000fc80000410000 */
[----:B------:R-:W-:Y:S01]  /*2820*/  FFMA.FTZ R23, R2, R23, R25 ;  /* 0x0000001702177223 */ /* 0x000fe20000010019 */
[----:B------:R-:W-:-:S03]  /*2830*/  FADD.FTZ R25, R10, 1 ;  /* 0x3f8000000a197421 */ /* 0x000fc60000010000 */
        /* <DEDUP_REMOVED lines=13> */
[----:B------:R-:W-:Y:S01]  /*2910*/  HADD2.F32 R13, -RZ, R14.H1_H1 ;  /* 0x3000000eff0d7230 */ /* 0x000fe20000004100 */
[----:B------:R-:W-:Y:S02]  /*2920*/  FSEL R23, R23, R12, P0 ;  /* 0x0000000c17177208 */ /* 0x000fe40000000000 */
[----:B------:R-:W0:Y:S02]  /*2930*/  @P3 MUFU.EX2 R20, R2 ;  /* 0x0000000200143308 */ /* 0x000e240000000800 */
[----:B------:R-:W-:Y:S01]  /*2940*/  FMUL.FTZ R14, R13, 0.70710676908493041992 ;  /* 0x3f3504f30d0e7820 */ /* 0x000fe20000410000 */
[----:B------:R-:W-:-:S04]  /*2950*/  FFMA.FTZ R8, R8, R23, R23 ;  /* 0x0000001708087223 */ /* 0x000fc80000010017 */
[----:B------:R-:W-:Y:S01]  /*2960*/  FSETP.GE.FTZ.AND P1, PT, |R14|, 1.0029599666595458984, PT ;  /* 0x3f8060fe0e00780b */ /* 0x000fe20003f36200 */
[----:B------:R-:W1:Y:S03]  /*2970*/  @P0 MUFU.EX2 R22, R8 ;  /* 0x0000000800160308 */ /* 0x000e660000000800 */
[----:B------:R-:W-:Y:S01]  /*2980*/  FSEL R28, R0, -0.37612664699554443359, P1 ;  /* 0xbec093ac001c7808 */ /* 0x000fe20000800000 */
[----:B0-----:R-:W-:-:S05]  /*2990*/  @P3 FADD.FTZ R20, -R20, 1 ;  /* 0x3f80000014143421 */ /* 0x001fca0000010100 */
[----:B------:R-:W-:Y:S01]  /*29a0*/  @P3 LOP3.LUT R2, R20, 0x80000000, R11, 0xb8, !PT ;  /* 0x8000000014023812 */ /* 0x000fe200078eb80b */
[----:B------:R-:W-:Y:S01]  /*29b0*/  FADD.FTZ R11, |R14|, -RZ ;  /* 0x800000ff0e0b7221 */ /* 0x000fe20000010200 */
        /* <DEDUP_REMOVED lines=10> */
[----:B------:R-:W-:Y:S01]  /*2a60*/  FSEL R23, R4, 0.11284004896879196167, P1 ;  /* 0x3de718af04177808 */ /* 0x000fe20000800000 */
[----:B------:R-:W-:-:S04]  /*2a70*/  FMUL.FTZ R12, R9, -0.5 ;  /* 0xbf000000090c7820 */ /* 0x000fc80000410000 */
[----:B------:R-:W-:Y:S01]  /*2a80*/  FFMA.FTZ R22, R11, R20, R23 ;  /* 0x000000140b167223 */ /* 0x000fe20000010017 */
[----:B------:R-:W-:Y:S01]  /*2a90*/  FMUL.FTZ R12, R9, R12 ;  /* 0x0000000c090c7220 */ /* 0x000fe20000410000 */
[----:B------:R-:W-:Y:S02]  /*2aa0*/  FSEL R23, R6, 0.12837915122509002686, P1 ;  /* 0x3e0375d306177808 */ /* 0x000fe40000800000 */
[----:B------:R-:W-:Y:S01]  /*2ab0*/  FFMA.FTZ R22, R11, R22, R28 ;  /* 0x000000160b167223 */ /* 0x000fe2000001001c */
        /* <DEDUP_REMOVED lines=9> */
[----:B------:R-:W-:-:S03]  /*2b50*/  FMUL.FTZ R9, R26, -0.5 ;  /* 0xbf0000001a097820 */ /* 0x000fc60000410000 */
[----:B------:R-:W-:Y:S01]  /*2b60*/  FFMA.FTZ R10, R25, 0.5, R22 ;  /* 0x3f000000190a7823 */ /* 0x000fe20000010016 */
[----:B------:R-:W-:Y:S01]  /*2b70*/  FMUL.FTZ R9, R26, R9 ;  /* 0x000000091a097220 */ /* 0x000fe20000410000 */
[--C-:B------:R-:W-:Y:S02]  /*2b80*/  HADD2.F32 R22, -RZ, R15.reuse.H1_H1 ;  /* 0x3000000fff167230 */ /* 0x100fe40000004100 */
[----:B-1----:R-:W-:Y:S01]  /*2b90*/  @P1 FADD.FTZ R11, -R11, 1 ;  /* 0x3f8000000b0b1421 */ /* 0x002fe20000010100 */
[----:B------:R-:W-:Y:S01]  /*2ba0*/  FMUL.FTZ R28, R9, 1.4426950216293334961 ;  /* 0x3fb8aa3b091c7820 */ /* 0x000fe20000410000 */
[----:B------:R-:W-:-:S03]  /*2bb0*/  HADD2.F32 R9, -RZ, R15.H0_H0 ;  /* 0x2000000fff097230 */ /* 0x000fc60000004100 */
[----:B------:R-:W-:Y:S01]  /*2bc0*/  @P1 LOP3.LUT R12, R11, 0x80000000, R14, 0xb8, !PT ;  /* 0x800000000b0c1812 */ /* 0x000fe200078eb80e */
[----:B------:R-:W-:Y:S01]  /*2bd0*/  FADD.FTZ R14, R19, 1 ;  /* 0x3f800000130e7421 */ /* 0x000fe20000010000 */
[----:B------:R-:W-:Y:S01]  /*2be0*/  FMUL.FTZ R11, R9, 0.70710676908493041992 ;  /* 0x3f3504f3090b7820 */ /* 0x000fe20000410000 */
[----:B------:R-:W0:Y:S03]  /*2bf0*/  MUFU.EX2 R28, R28 ;  /* 0x0000001c001c7308 */ /* 0x000e260000000800 */
[C---:B------:R-:W-:Y:S01]  /*2c00*/  FADD.FTZ R20, |R11|.reuse, -RZ ;  /* 0x800000ff0b147221 */ /* 0x040fe20000010200 */
[----:B------:R-:W-:-:S04]  /*2c10*/  FSETP.GE.FTZ.AND P0, PT, |R11|, 1.0029599666595458984, PT ;  /* 0x3f8060fe0b00780b */ /* 0x000fc80003f16200 */
[----:B------:R-:W-:Y:S02]  /*2c20*/  FSEL R15, R21, 8.4834944573231041431e-05, P0 ;  /* 0x38b1e96a150f7808 */ /* 0x000fe40000000000 */
[----:B------:R-:W-:Y:S01]  /*2c30*/  FSEL R19, -R24, -0.00082130916416645050049, P0 ;  /* 0xba574d2018137808 */ /* 0x000fe20000000100 */
[----:B0-----:R-:W-:-:S06]  /*2c40*/  FMUL.FTZ R23, R28, 0.3989422917366027832 ;  /* 0x3ecc422a1c177820 */ /* 0x001fcc0000410000 */
[----:B------:R-:W-:Y:S01]  /*2c50*/  @!P0 FMUL.FTZ R20, R11, R11 ;  /* 0x0000000b0b148220 */ /* 0x000fe20000410000 */
[----:B------:R-:W-:-:S03]  /*2c60*/  FMUL.FTZ R23, R26, R23 ;  /* 0x000000171a177220 */ /* 0x000fc60000410000 */
[----:B------:R-:W-:Y:S01]  /*2c70*/  FFMA.FTZ R15, R20, R15, R19 ;  /* 0x0000000f140f7223 */ /* 0x000fe20000010013 */
[----:B------:R-:W-:Y:S01]  /*2c80*/  FSEL R19, R16, 0.0052134888246655464172, P0 ;  /* 0x3baad5ea10137808 */ /* 0x000fe20000000000 */
[----:B------:R-:W-:Y:S01]  /*2c90*/  FMUL.FTZ R26, R22, 0.70710676908493041992 ;  /* 0x3f3504f3161a7820 */ /* 0x000fe20000410000 */
[----:B------:R-:W-:Y:S01]  /*2ca0*/  FFMA.FTZ R23, R14, 0.5, R23 ;  /* 0x3f0000000e177823 */ /* 0x000fe20000010017 */
[----:B------:R-:W-:Y:S02]  /*2cb0*/  FSEL R14, -R18, -0.026868773624300956726, P0 ;  /* 0xbcdc1be7120e7808 */ /* 0x000fe40000000100 */
[----:B------:R-:W-:Y:S01]  /*2cc0*/  FFMA.FTZ R19, R20, R15, R19 ;  /* 0x0000000f14137223 */ /* 0x000fe20000010013 */
[C---:B------:R-:W-:Y:S01]  /*2cd0*/  FSETP.GE.FTZ.AND P1, PT, |R26|.reuse, 1.0029599666595458984, PT ;  /* 0x3f8060fe1a00780b */ /* 0x040fe20003f36200 */
[----:B------:R-:W-:Y:S02]  /*2ce0*/  FADD.FTZ R25, |R26|, -RZ ;  /* 0x800000ff1a197221 */ /* 0x000fe40000010200 */
[----:B------:R-:W-:Y:S01]  /*2cf0*/  FFMA.FTZ R19, R20, R19, R14 ;  /* 0x0000001314137223 */ /* 0x000fe2000001000e */
[----:B------:R-:W-:Y:S01]  /*2d00*/  FMUL.FTZ R14, R17, -0.5 ;  /* 0xbf000000110e7820 */ /* 0x000fe20000410000 */
[----:B------:R-:W-:-:S02]  /*2d10*/  FSEL R28, R21, 8.4834944573231041431e-05, P1 ;  /* 0x38b1e96a151c7808 */ /* 0x000fc40000800000 */
[----:B------:R-:W-:Y:S01]  /*2d20*/  FSEL R24, -R24, -0.00082130916416645050049, P1 ;  /* 0xba574d2018187808 */ /* 0x000fe20000800100 */
[----:B------:R-:W-:Y:S01]  /*2d30*/  FMUL.FTZ R14, R17, R14 ;  /* 0x0000000e110e7220 */ /* 0x000fe20000410000 */
[----:B------:R-:W-:Y:S02]  /*2d40*/  FSEL R16, R16, 0.0052134888246655464172, P1 ;  /* 0x3baad5ea10107808 */ /* 0x000fe40000800000 */
[----:B------:R-:W-:Y:S01]  /*2d50*/  FSEL R18, -R18, -0.026868773624300956726, P1 ;  /* 0xbcdc1be712127808 */ /* 0x000fe20000800100 */
[----:B------:R-:W-:Y:S01]  /*2d60*/  FMUL.FTZ R15, R14, 1.4426950216293334961 ;  /* 0x3fb8aa3b0e0f7820 */ /* 0x000fe20000410000 */
[----:B------:R-:W-:-:S04]  /*2d70*/  @!P1 FMUL.FTZ R25, R26, R26 ;  /* 0x0000001a1a199220 */ /* 0x000fc80000410000 */
[C---:B------:R-:W-:Y:S01]  /*2d80*/  FFMA.FTZ R28, R25.reuse, R28, R24 ;  /* 0x0000001c191c7223 */ /* 0x040fe20000010018 */
[----:B------:R-:W0:Y:S03]  /*2d90*/  MUFU.EX2 R15, R15 ;  /* 0x0000000f000f7308 */ /* 0x000e260000000800 */
[----:B------:R-:W-:-:S04]  /*2da0*/  FFMA.FTZ R28, R25, R28, R16 ;  /* 0x0000001c191c7223 */ /* 0x000fc80000010010 */
[----:B------:R-:W-:Y:S01]  /*2db0*/  FFMA.FTZ R28, R25, R28, R18 ;  /* 0x0000001c191c7223 */ /* 0x000fe20000010012 */
[----:B0-----:R-:W-:-:S04]  /*2dc0*/  FMUL.FTZ R14, R15, 0.3989422917366027832 ;  /* 0x3ecc422a0f0e7820 */ /* 0x001fc80000410000 */
[----:B------:R-:W-:Y:S01]  /*2dd0*/  FMUL.FTZ R21, R17, R14 ;  /* 0x0000000e11157220 */ /* 0x000fe20000410000 */
[----:B------:R-:W-:-:S04]  /*2de0*/  FMUL.FTZ R14, R27, -0.5 ;  /* 0xbf0000001b0e7820 */ /* 0x000fc80000410000 */
[----:B------:R-:W-:-:S04]  /*2df0*/  FMUL.FTZ R14, R27, R14 ;  /* 0x0000000e1b0e7220 */ /* 0x000fc80000410000 */
[----:B------:R-:W-:Y:S01]  /*2e00*/  FMUL.FTZ R17, R14, 1.4426950216293334961 ;  /* 0x3fb8aa3b0e117820 */ /* 0x000fe20000410000 */
[----:B------:R-:W-:-:S04]  /*2e10*/  FADD.FTZ R14, R29, 1 ;  /* 0x3f8000001d0e7421 */ /* 0x000fc80000010000 */
[----:B------:R-:W-:Y:S01]  /*2e20*/  FFMA.FTZ R21, R14, 0.5, R21 ;  /* 0x3f0000000e157823 */ /* 0x000fe20000010015 */
[----:B------:R-:W0:Y:S01]  /*2e30*/  MUFU.EX2 R17, R17 ;  /* 0x0000001100117308 */ /* 0x000e220000000800 */
[----:B------:R-:W1:Y:S01]  /*2e40*/  LDC.64 R14, c[0x0][0x390] ;  /* 0x0000e400ff0e7b82 */ /* 0x000e620000000a00 */
[----:B0-----:R-:W-:-:S04]  /*2e50*/  FMUL.FTZ R24, R17, 0.3989422917366027832 ;  /* 0x3ecc422a11187820 */ /* 0x001fc80000410000 */
[----:B------:R-:W-:Y:S01]  /*2e60*/  FMUL.FTZ R24, R27, R24 ;  /* 0x000000181b187220 */ /* 0x000fe20000410000 */
[----:B------:R-:W-:Y:S01]  /*2e70*/  FSEL R27, R4, 0.11284004896879196167, P0 ;  /* 0x3de718af041b7808 */ /* 0x000fe20000000000 */
[----:B-1----:R-:W-:-:S04]  /*2e80*/  IMAD.WIDE.U32 R14, R5, 0x2, R14 ;  /* 0x00000002050e7825 */ /* 0x002fc800078e000e */
[----:B------:R-:W-:Y:S01]  /*2e90*/  FFMA.FTZ R27, R20, R19, R27 ;  /* 0x00000013141b7223 */ /* 0x000fe2000001001b */
[----:B------:R-:W-:-:S05]  /*2ea0*/  IMAD.WIDE.U32 R16, R3, 0x8, R14 ;  /* 0x0000000803107825 */ /* 0x000fca00078e000e */
[----:B------:R-:W2:Y:S04]  /*2eb0*/  LDG.E.64 R14, desc[UR4][R16.64] ;  /* 0x00000004100e7981 */ /* 0x000ea8000c1e1b00 */
[----:B------:R0:W3:Y:S01]  /*2ec0*/  LDG.E.64 R18, desc[UR4][R16.64+0x400] ;  /* 0x0004000410127981 */ /* 0x0000e2000c1e1b00 */
[----:B------:R-:W-:Y:S02]  /*2ed0*/  FSEL R4, R4, 0.11284004896879196167, P1 ;  /* 0x3de718af04047808 */ /* 0x000fe40000800000 */
[C---:B------:R-:W-:Y:S02]  /*2ee0*/  FSEL R29, R0.reuse, -0.37612664699554443359, P0 ;  /* 0xbec093ac001d7808 */ /* 0x040fe40000000000 */
[----:B------:R-:W-:Y:S01]  /*2ef0*/  FSEL R0, R0, -0.37612664699554443359, P1 ;  /* 0xbec093ac00007808 */ /* 0x000fe20000800000 */
[----:B------:R-:W-:Y:S01]  /*2f00*/  FFMA.FTZ R4, R25, R28, R4 ;  /* 0x0000001c19047223 */ /* 0x000fe20000010004 */
[----:B------:R-:W-:Y:S01]  /*2f10*/  FMUL.FTZ R28, R7, -0.5 ;  /* 0xbf000000071c7820 */ /* 0x000fe20000410000 */
[----:B------:R-:W-:Y:S01]  /*2f20*/  FFMA.FTZ R27, R20, R27, R29 ;  /* 0x0000001b141b7223 */ /* 0x000fe2000001001d */
[C---:B------:R-:W-:Y:S01]  /*2f30*/  FSEL R29, R6.reuse, 0.12837915122509002686, P0 ;  /* 0x3e0375d3061d7808 */ /* 0x040fe20000000000 */
[----:B------:R-:W-:Y:S01]  /*2f40*/  FFMA.FTZ R4, R25, R4, R0 ;  /* 0x0000000419047223 */ /* 0x000fe20000010000 */
[----:B------:R-:W-:Y:S01]  /*2f50*/  FSEL R6, R6, 0.12837915122509002686, P1 ;  /* 0x3e0375d306067808 */ /* 0x000fe20000800000 */
[----:B------:R-:W-:-:S02]  /*2f60*/  FMUL.FTZ R28, R7, R28 ;  /* 0x0000001c071c7220 */ /* 0x000fc40000410000 */
[C---:B------:R-:W-:Y:S01]  /*2f70*/  FFMA.FTZ R0, R20.reuse, R27, R29 ;  /* 0x0000001b14007223 */ /* 0x040fe2000001001d */
[----:B------:R-:W-:Y:S01]  /*2f80*/  FADD.FTZ R20, -R20, -RZ ;  /* 0x800000ff14147221 */ /* 0x000fe20000010100 */
[----:B0-----:R-:W-:Y:S01]  /*2f90*/  FFMA.FTZ R16, R25, R4, R6 ;  /* 0x0000000419107223 */ /* 0x001fe20000010006 */
[C---:B------:R-:W-:Y:S01]  /*2fa0*/  FMUL.FTZ R4, R13.reuse, -0.5 ;  /* 0xbf0000000d047820 */ /* 0x040fe20000410000 */
[----:B------:R-:W-:Y:S01]  /*2fb0*/  FMUL.FTZ R27, R28, 1.4426950216293334961 ;  /* 0x3fb8aa3b1c1b7820 */ /* 0x000fe20000410000 */
[----:B------:R-:W-:Y:S01]  /*2fc0*/  FMUL.FTZ R29, R22, -0.5 ;  /* 0xbf000000161d7820 */ /* 0x000fe20000410000 */
[----:B------:R-:W-:Y:S01]  /*2fd0*/  FSEL R17, R20, R11, P0 ;  /* 0x0000000b14117208 */ /* 0x000fe20000000000 */
[----:B------:R-:W-:Y:S01]  /*2fe0*/  FMUL.FTZ R4, R13, R4 ;  /* 0x000000040d047220 */ /* 0x000fe20000410000 */
[----:B------:R-:W-:Y:S01]  /*2ff0*/  FMUL.FTZ R20, R9, -0.5 ;  /* 0xbf00000009147820 */ /* 0x000fe20000410000 */
[----:B------:R-:W-:Y:S01]  /*3000*/  FADD.FTZ R25, -R25, -RZ ;  /* 0x800000ff19197221 */ /* 0x000fe20000010100 */
[----:B------:R-:W0:Y:S01]  /*3010*/  MUFU.EX2 R27, R27 ;  /* 0x0000001b001b7308 */ /* 0x000e220000000800 */
[----:B------:R-:W-:Y:S01]  /*3020*/  FMUL.FTZ R6, R4, 1.4426950216293334961 ;  /* 0x3fb8aa3b04067820 */ /* 0x000fe20000410000 */
[----:B------:R-:W-:Y:S01]  /*3030*/  FMUL.FTZ R20, R9, R20 ;  /* 0x0000001409147220 */ /* 0x000fe20000410000 */
[----:B------:R-:W-:Y:S01]  /*3040*/  FMUL.FTZ R29, R22, R29 ;  /* 0x0000001d161d7220 */ /* 0x000fe20000410000 */
[----:B------:R-:W-:Y:S01]  /*3050*/  FFMA.FTZ R0, R0, R17, R17 ;  /* 0x0000001100007223 */ /* 0x000fe20000010011 */
[----:B------:R-:W-:Y:S01]  /*3060*/  FSEL R25, R25, R26, P1 ;  /* 0x0000001a19197208 */ /* 0x000fe20000800000 */
[----:B------:R-:W-:Y:S01]  /*3070*/  FMUL.FTZ R17, R20, 1.4426950216293334961 ;  /* 0x3fb8aa3b14117820 */ /* 0x000fe20000410000 */
[----:B------:R-:W-:Y:S01]  /*3080*/  FMUL.FTZ R20, R29, 1.4426950216293334961 ;  /* 0x3fb8aa3b1d147820 */ /* 0x000fe20000410000 */
[----:B------:R-:W1:Y:S02]  /*3090*/  MUFU.EX2 R6, R6 ;  /* 0x0000000600067308 */ /* 0x000e640000000800 */
[----:B------:R-:W-:Y:S01]  /*30a0*/  FFMA.FTZ R16, R16, R25, R25 ;  /* 0x0000001910107223 */ /* 0x000fe20000010019 */
[----:B------:R-:W-:-:S04]  /*30b0*/  FADD.FTZ R25, R2, 1 ;  /* 0x3f80000002197421 */ /* 0x000fc80000010000 */
[----:B------:R-:W-:Y:S01]  /*30c0*/  FFMA.FTZ R24, R25, 0.5, R24 ;  /* 0x3f00000019187823 */ /* 0x000fe20000010018 */
[----:B------:R-:W4:Y:S01]  /*30d0*/  MUFU.EX2 R17, R17 ;  /* 0x0000001100117308 */ /* 0x000f220000000800 */
[----:B0-----:R-:W-:-:S04]  /*30e0*/  FMUL.FTZ R2, R27, 0.3989422917366027832 ;  /* 0x3ecc422a1b027820 */ /* 0x001fc80000410000 */
[----:B------:R-:W-:-:S03]  /*30f0*/  FMUL.FTZ R2, R7, R2 ;  /* 0x0000000207027220 */ /* 0x000fc60000410000 */
[----:B------:R-:W0:Y:S01]  /*3100*/  MUFU.EX2 R20, R20 ;  /* 0x0000001400147308 */ /* 0x000e220000000800 */
[----:B-1----:R-:W-:-:S04]  /*3110*/  FMUL.FTZ R6, R6, 0.3989422917366027832 ;  /* 0x3ecc422a06067820 */ /* 0x002fc80000410000 */
[----:B------:R-:W-:Y:S02]  /*3120*/  FMUL.FTZ R13, R13, R6 ;  /* 0x000000060d0d7220 */ /* 0x000fe40000410000 */
[----:B------:R-:W1:Y:S01]  /*3130*/  LDC.64 R6, c[0x0][0x388] ;  /* 0x0000e200ff067b82 */ /* 0x000e620000000a00 */
[----:B------:R-:W5:Y:S01]  /*3140*/  @P0 MUFU.EX2 R4, R0 ;  /* 0x0000000000040308 */ /* 0x000f620000000800 */
[----:B----4-:R-:W-:-:S04]  /*3150*/  FMUL.FTZ R28, R17, 0.3989422917366027832 ;  /* 0x3ecc422a111c7820 */ /* 0x010fc80000410000 */
[----:B------:R-:W-:-:S03]  /*3160*/  FMUL.FTZ R9, R9, R28 ;  /* 0x0000001c09097220 */ /* 0x000fc60000410000 */
[----:B------:R-:W4:Y:S01]  /*3170*/  @P1 MUFU.EX2 R25, R16 ;  /* 0x0000001000191308 */ /* 0x000f220000000800 */
[----:B0-----:R-:W-:-:S04]  /*3180*/  FMUL.FTZ R17, R20, 0.3989422917366027832 ;  /* 0x3ecc422a14117820 */ /* 0x001fc80000410000 */
[----:B------:R-:W-:Y:S01]  /*3190*/  FMUL.FTZ R22, R22, R17 ;  /* 0x0000001116167220 */ /* 0x000fe20000410000 */
[----:B------:R-:W-:Y:S01]  /*31a0*/  FADD.FTZ R17, R8, 1 ;  /* 0x3f80000008117421 */ /* 0x000fe20000010000 */
[----:B-----5:R-:W-:Y:S01]  /*31b0*/  @P0 FADD.FTZ R20, -R4, 1 ;  /* 0x3f80000004140421 */ /* 0x020fe20000010100 */
[----:B------:R-:W-:Y:S02]  /*31c0*/  FADD.FTZ R4, R12, 1 ;  /* 0x3f8000000c047421 */ /* 0x000fe40000010000 */
[----:B------:R-:W-:Y:S02]  /*31d0*/  FFMA.FTZ R2, R17, 0.5, R2 ;  /* 0x3f00000011027823 */ /* 0x000fe40000010002 */
[----:B------:R-:W-:Y:S01]  /*31e0*/  @P0 LOP3.LUT R0, R20, 0x80000000, R11, 0xb8, !PT ;  /* 0x8000000014000812 */ /* 0x000fe200078eb80b */
[----:B------:R-:W-:Y:S01]  /*31f0*/  FFMA.FTZ R4, R4, 0.5, R13 ;  /* 0x3f00000004047823 */ /* 0x000fe2000001000d */
[----:B-1----:R-:W-:-:S04]  /*3200*/  IMAD.WIDE.U32 R6, R5, 0x2, R6 ;  /* 0x0000000205067825 */ /* 0x002fc800078e0006 */
[----:B----4-:R-:W-:Y:S01]  /*3210*/  @P1 FADD.FTZ R25, -R25, 1 ;  /* 0x3f80000019191421 */ /* 0x010fe20000010100 */
[----:B------:R-:W-:-:S04]  /*3220*/  FADD.FTZ R8, R0, 1 ;  /* 0x3f80000000087421 */ /* 0x000fc80000010000 */
[----:B------:R-:W-:Y:S01]  /*3230*/  @P1 LOP3.LUT R16, R25, 0x80000000, R26, 0xb8, !PT ;  /* 0x8000000019101812 */ /* 0x000fe200078eb81a */
[----:B------:R-:W-:Y:S01]  /*3240*/  FFMA.FTZ R9, R8, 0.5, R9 ;  /* 0x3f00000008097823 */ /* 0x000fe20000010009 */
[----:B------:R-:W-:-:S04]  /*3250*/  IMAD.WIDE.U32 R6, R3, 0x8, R6 ;  /* 0x0000000803067825 */ /* 0x000fc800078e0006 */
[----:B------:R-:W-:-:S04]  /*3260*/  FADD.FTZ R13, R16, 1 ;  /* 0x3f800000100d7421 */ /* 0x000fc80000010000 */
[----:B------:R-:W-:Y:S01]  /*3270*/  FFMA.FTZ R22, R13, 0.5, R22 ;  /* 0x3f0000000d167823 */ /* 0x000fe20000010016 */
[----:B--2---:R-:W-:Y:S02]  /*3280*/  HADD2.F32 R0, -RZ, R15.H0_H0 ;  /* 0x2000000fff007230 */ /* 0x004fe40000004100 */
[----:B------:R-:W-:Y:S02]  /*3290*/  HADD2.F32 R11, -RZ, R14.H0_H0 ;  /* 0x2000000eff0b7230 */ /* 0x000fe40000004100 */
[----:B---3--:R-:W-:Y:S02]  /*32a0*/  HADD2.F32 R5, -RZ, R18.H0_H0 ;  /* 0x20000012ff057230 */ /* 0x008fe40000004100 */
[----:B------:R-:W-:Y:S01]  /*32b0*/  FMUL.FTZ R21, R0, R21 ;  /* 0x0000001500157220 */ /* 0x000fe20000410000 */
[----:B------:R-:W-:Y:S02]  /*32c0*/  HADD2.F32 R0, -RZ, R19.H0_H0 ;  /* 0x20000013ff007230 */ /* 0x000fe40000004100 */
[----:B------:R-:W-:Y:S01]  /*32d0*/  FMUL.FTZ R10, R11, R10 ;  /* 0x0000000a0b0a7220 */ /* 0x000fe20000410000 */
[----:B------:R-:W-:-:S02]  /*32e0*/  HADD2.F32 R14, -RZ, R14.H1_H1 ;  /* 0x3000000eff0e7230 */ /* 0x000fc40000004100 */
[----:B------:R-:W-:Y:S01]  /*32f0*/  FMUL.FTZ R2, R5, R2 ;  /* 0x0000000205027220 */ /* 0x000fe20000410000 */
[----:B------:R-:W-:Y:S02]  /*3300*/  HADD2.F32 R15, -RZ, R15.H1_H1 ;  /* 0x3000000fff0f7230 */ /* 0x000fe40000004100 */
[----:B------:R-:W-:Y:S01]  /*3310*/  FMUL.FTZ R0, R0, R9 ;  /* 0x0000000900007220 */ /* 0x000fe20000410000 */
[----:B------:R-:W-:Y:S02]  /*3320*/  HADD2.F32 R11, -RZ, R18.H1_H1 ;  /* 0x30000012ff0b7230 */ /* 0x000fe40000004100 */
[----:B------:R-:W-:Y:S01]  /*3330*/  FMUL.FTZ R23, R14, R23 ;  /* 0x000000170e177220 */ /* 0x000fe20000410000 */
[----:B------:R-:W-:Y:S02]  /*3340*/  HADD2.F32 R19, -RZ, R19.H1_H1 ;  /* 0x30000013ff137230 */ /* 0x000fe40000004100 */
[----:B------:R-:W-:Y:S01]  /*3350*/  FMUL.FTZ R24, R15, R24 ;  /* 0x000000180f187220 */ /* 0x000fe20000410000 */
[----:B------:R-:W-:Y:S01]  /*3360*/  FMUL.FTZ R5, R11, R4 ;  /* 0x000000040b057220 */ /* 0x000fe20000410000 */
[----:B------:R-:W-:Y:S01]  /*3370*/  F2FP.F16.F32.PACK_AB R10, R23, R10 ;  /* 0x0000000a170a723e */ /* 0x000fe200000000ff */
[----:B------:R-:W-:-:S02]  /*3380*/  FMUL.FTZ R19, R19, R22 ;  /* 0x0000001613137220 */ /* 0x000fc40000410000 */
[----:B------:R-:W-:Y:S02]  /*3390*/  F2FP.F16.F32.PACK_AB R11, R24, R21 ;  /* 0x00000015180b723e */ /* 0x000fe400000000ff */
[----:B------:R-:W-:Y:S02]  /*33a0*/  F2FP.F16.F32.PACK_AB R18, R5, R2 ;  /* 0x000000020512723e */ /* 0x000fe400000000ff */
[----:B------:R-:W-:Y:S01]  /*33b0*/  F2FP.F16.F32.PACK_AB R19, R19, R0 ;  /* 0x000000001313723e */ /* 0x000fe200000000ff */
[----:B------:R-:W-:Y:S04]  /*33c0*/  STG.E.64 desc[UR4][R6.64], R10 ;  /* 0x0000000a06007986 */ /* 0x000fe8000c101b04 */
[----:B------:R-:W-:Y:S01]  /*33d0*/  STG.E.64 desc[UR4][R6.64+0x400], R18 ;  /* 0x0004001206007986 */ /* 0x000fe2000c101b04 */
[----:B------:R-:W-:Y:S05]  /*33e0*/  EXIT ;  /* 0x000000000000794d */ /* 0x000fea0003800000 */
.L_x_1858:
        /* <DEDUP_REMOVED lines=9> */
.L_x_12868:


//--------------------- .text._ZN2at6native29vectorized_elementwise_kernelILi8EZZZNS0_26GeluBackwardCUDAKernelImplERNS_18TensorIteratorBaseENS0_8GeluTypeEENKUlvE0_clEvENKUlvE1_clEvEUlN3c104HalfES8_E_St5arrayIPcLm3EEEEviT0_T1_ --------------------------
	.section	.text._ZN2at6native29vectorized_elementwise_kernelILi8EZZZNS0_26GeluBackwardCUDAKernelImplERNS_18TensorIteratorBaseENS0_8GeluTypeEENKUlvE0_clEvENKUlvE1_clEvEUlN3c104HalfES8_E_St5arrayIPcLm3EEEEviT0_T1_,"ax",@progbits
	.align	128
        .global         _ZN2at6native29vectorized_elementwise_kernelILi8EZZZNS0_26GeluBackwardCUDAKernelImplERNS_18TensorIteratorBaseENS0_8GeluTypeEENKUlvE0_clEvENKUlvE1_clEvEUlN3c104HalfES8_E_St5arrayIPcLm3EEEEviT0_T1_
        .type           _ZN2at6native29vectorized_elementwise_kernelILi8EZZZNS0_26GeluBackwardCUDAKernelImplERNS_18TensorIteratorBaseENS0_8GeluTypeEENKUlvE0_clEvENKUlvE1_clEvEUlN3c104HalfES8_E_St5arrayIPcLm3EEEEviT0_T1_,@function
        .size           _ZN2at6native29vectorized_elementwise_kernelILi8EZZZNS0_26GeluBackwardCUDAKernelImplERNS_18TensorIteratorBaseENS0_8GeluTypeEENKUlvE0_clEvENKUlvE1_clEvEUlN3c104HalfES8_E_St5arrayIPcLm3EEEEviT0_T1_,(.L_x_12869 - _ZN2at6native29vectorized_elementwise_kernelILi8EZZZNS0_26GeluBackwardCUDAKernelImplERNS_18TensorIteratorBaseENS0_8GeluTypeEENKUlvE0_clEvENKUlvE1_clEvEUlN3c104HalfES8_E_St5arrayIPcLm3EEEEviT0_T1_)
        .other          _ZN2at6native29vectorized_elementwise_kernelILi8EZZZNS0_26GeluBackwardCUDAKernelImplERNS_18TensorIteratorBaseENS0_8GeluTypeEENKUlvE0_clEvENKUlvE1_clEvEUlN3c104HalfES8_E_St5arrayIPcLm3EEEEviT0_T1_,@"STO_CUDA_ENTRY STV_DEFAULT"
_ZN2at6native29vectorized_elementwise_kernelILi8EZZZNS0_26GeluBackwardCUDAKernelImplERNS_18TensorIteratorBaseENS0_8GeluTypeEENKUlvE0_clEvENKUlvE1_clEvEUlN3c104HalfES8_E_St5arrayIPcLm3EEEEviT0_T1_:
.text._ZN2at6native29vectorized_elementwise_kernelILi8EZZZNS0_26GeluBackwardCUDAKernelImplERNS_18TensorIteratorBaseENS0_8GeluTypeEENKUlvE0_clEvENKUlvE1_clEvEUlN3c104HalfES8_E_St5arrayIPcLm3EEEEviT0_T1_:
        /* <DEDUP_REMOVED lines=142> */
.L_x_1861:
[----:B------:R-:W-:Y:S05]  /*08e0*/  BSYNC.RECONVERGENT B0 ;  /* 0x0000000000007941 */ /* 0x000fea0003800200 */
.L_x_1860:
        /* <DEDUP_REMOVED lines=46> */
.L_x_1863:
[----:B------:R-:W-:Y:S05]  /*0bd0*/  BSYNC.RECONVERGENT B0 ;  /* 0x0000000000007941 */ /* 0x000fea0003800200 */
.L_x_1862:
        /* <DEDUP_REMOVED lines=59> */
.L_x_1865:
[----:B------:R-:W-:Y:S05]  /*0f90*/  BSYNC.RECONVERGENT B0 ;  /* 0x0000000000007941 */ /* 0x000fea0003800200 */
.L_x_1864:
        /* <DEDUP_REMOVED lines=44> */
.L_x_1867:
[----:B------:R-:W-:Y:S05]  /*1260*/  BSYNC.RECONVERGENT B0 ;  /* 0x0000000000007941 */ /* 0x000fea0003800200 */
.L_x_1866:
        /* <DEDUP_REMOVED lines=44> */
.L_x_1869:
[----:B------:R-:W-:Y:S05]  /*1530*/  BSYNC.RECONVERGENT B0 ;  /* 0x0000000000007941 */ /* 0x000fea0003800200 */
.L_x_1868:
        /* <DEDUP_REMOVED lines=44> */
.L_x_1871:
[----:B------:R-:W-:Y:S05]  /*1800*/  BSYNC.RECONVERGENT B0 ;  /* 0x0000000000007941 */ /* 0x000fea0003800200 */
.L_x_1870:
        /* <DEDUP_REMOVED lines=44> */
.L_x_1873:
[----:B------:R-:W-:Y:S05]  /*1ad0*/  BSYNC.RECONVERGENT B0 ;  /* 0x0000000000007941 */ /* 0x000fea0003800200 */
.L_x_1872:
        /* <DEDUP_REMOVED lines=44> */
.L_x_1875:
[----:B------:R-:W-:Y:S05]  /*1da0*/  BSYNC.RECONVERGENT B0 ;  /* 0x0000000000007941 */ /* 0x000fea0003800200 */
.L_x_1874:
        /* <DEDUP_REMOVED lines=18> */
.L_x_1878:
[----:B------:R-:W-:-:S13]  /*1ed0*/  ISETP.GE.U32.AND P0, PT, R3, R2, PT ;  /* 0x000000020300720c */ /* 0x000fda0003f06070 */
[----:B------:R-:W-:Y:S05]  /*1ee0*/  @P0 BRA `(.L_x_1880) ;  /* 0x0000000000300947 */ /* 0x000fea0003800000 */
[----:B0-----:R-:W0:Y:S01]  /*1ef0*/  LDC.64 R4, c[0x0][0x388] ;  /* 0x0000e200ff047b82 */ /* 0x001e220000000a00 */
[----:B------:R-:W-:Y:S02]  /*1f00*/  IADD3 R13, PT, PT, R0, R3, RZ ;  /* 0x00000003000d7210 */ /* 0x000fe40007ffe0ff */
[----:B------:R-:W-:-:S03]  /*1f10*/  IADD3 R3, PT, PT, R3, 0x80, RZ ;  /* 0x0000008003037810 */ /* 0x000fc60007ffe0ff */
[----:B0-----:R-:W-:-:S05]  /*1f20*/  IMAD.WIDE.U32 R4, R13, 0x2, R4 ;  /* 0x000000020d047825 */ /* 0x001fca00078e0004 */
[----:B------:R1:W-:Y:S02]  /*1f30*/  STG.E.U16 desc[UR4][R4.64], R7 ;  /* 0x0000000704007986 */ /* 0x0003e4000c101504 */
.L_x_1879:
[----:B------:R-:W-:-:S13]  /*1f40*/  ISETP.GE.U32.AND P0, PT, R3, R2, PT ;  /* 0x000000020300720c */ /* 0x000fda0003f06070 */
[----:B------:R-:W-:Y:S05]  /*1f50*/  @P0 BRA `(.L_x_1881) ;  /* 0x0000000000340947 */ /* 0x000fea0003800000 */
[----:B01----:R-:W0:Y:S01]  /*1f60*/  LDC.64 R4, c[0x0][0x388] ;  /* 0x0000e200ff047b82 */ /* 0x003e220000000a00 */
[----:B------:R-:W-:Y:S02]  /*1f70*/  IADD3 R7, PT, PT, R0, R3, RZ ;  /* 0x0000000300077210 */ /* 0x000fe40007ffe0ff */
[----:B------:R-:W-:-:S03]  /*1f80*/  IADD3 R3, PT, PT, R3, 0x80, RZ ;  /* 0x0000008003037810 */ /* 0x000fc60007ffe0ff */
[----:B0-----:R-:W-:-:S05]  /*1f90*/  IMAD.WIDE.U32 R4, R7, 0x2, R4 ;  /* 0x0000000207047825 */ /* 0x001fca00078e0004 */
[----:B------:R1:W-:Y:S02]  /*1fa0*/  STG.E.U16 desc[UR4][R4.64], R8 ;  /* 0x0000000804007986 */ /* 0x0003e4000c101504 */
.L_x_1880:
        /* <DEDUP_REMOVED lines=8> */
.L_x_1881:
[----:B------:R-:W-:Y:S05]  /*2030*/  BSYNC.RELIABLE B1 ;  /* 0x0000000000017941 */ /* 0x000fea0003800100 */
.L_x_1877:
[----:B------:R-:W-:-:S13]  /*2040*/  ISETP.GE.U32.AND P0, PT, R3, R2, PT ;  /* 0x000000020300720c */ /* 0x000fda0003f06070 */
[----:B012---:R-:W0:Y:S01]  /*2050*/  @!P0 LDC.64 R4, c[0x0][0x388] ;  /* 0x0000e200ff048b82 */ /* 0x007e220000000a00 */
[----:B------:R-:W-:Y:S02]  /*2060*/  @!P0 IADD3 R7, PT, PT, R0, R3, RZ ;  /* 0x0000000300078210 */ /* 0x000fe40007ffe0ff */
[----:B------:R-:W-:-:S03]  /*2070*/  @!P0 IADD3 R3, PT, PT, R3, 0x80, RZ ;  /* 0x0000008003038810 */ /* 0x000fc60007ffe0ff */
[----:B0-----:R-:W-:-:S05]  /*2080*/  @!P0 IMAD.WIDE.U32 R4, R7, 0x2, R4 ;  /* 0x0000000207048825 */ /* 0x001fca00078e0004 */
[----:B------:R2:W-:Y:S02]  /*2090*/  @!P0 STG.E.U16 desc[UR4][R4.64], R10 ;  /* 0x0000000a04008986 */ /* 0x0005e4000c101504 */
.L_x_1882:
[----:B------:R-:W-:Y:S05]  /*20a0*/  BSYNC.RECONVERGENT B0 ;  /* 0x0000000000007941 */ /* 0x000fea0003800200 */
.L_x_1876:
        /* <DEDUP_REMOVED lines=8> */
.L_x_1859:
[----:B------:R-:W0:Y:S01]  /*2130*/  S2R R2, SR_TID.X ;  /* 0x0000000000027919 */ /* 0x000e220000002100 */
[----:B------:R-:W1:Y:S02]  /*2140*/  LDC.64 R4, c[0x0][0x398] ;  /* 0x0000e600ff047b82 */ /* 0x000e640000000a00 */
[----:B-1----:R-:W-:-:S04]  /*2150*/  IMAD.WIDE.U32 R4, R0, 0x2, R4 ;  /* 0x0000000200047825 */ /* 0x002fc800078e0004 */
[----:B0-----:R-:W-:-:S06]  /*2160*/  IMAD.WIDE.U32 R4, R2, 0x10, R4 ;  /* 0x0000001002047825 */ /* 0x001fcc00078e0004 */
[----:B------:R-:W2:Y:S01]  /*2170*/  LDG.E.128 R4, desc[UR4][R4.64] ;  /* 0x0000000404047981 */ /* 0x000ea2000c1e1d00 */
[----:B------:R-:W-:Y:S01]  /*2180*/  HFMA2 R9, -RZ, RZ, 0.61474609375, 16.90625 ;  /* 0x38eb4c3aff097431 */ /* 0x000fe200000001ff */
[----:B------:R-:W-:Y:S01]  /*2190*/  MOV R25, 0x3aae005b ;  /* 0x3aae005b00197802 */ /* 0x000fe20000000f00 */
[----:B------:R-:W-:Y:S01]  /*21a0*/  HFMA2 R11, -RZ, RZ, 1.0087890625, -0.000686168670654296875 ;  /* 0x3c09919fff0b7431 */ /* 0x000fe200000001ff */
[----:B------:R-:W-:Y:S01]  /*21b0*/  MOV R8, 0x3d24d99a ;  /* 0x3d24d99a00087802 */ /* 0x000fe20000000f00 */
[--C-:B--2---:R-:W-:Y:S02]  /*21c0*/  HADD2.F32 R18, -RZ, R4.reuse.H1_H1 ;  /* 0x30000004ff127230 */ /* 0x104fe40000004100 */
[----:B------:R-:W-:Y:S02]  /*21d0*/  HADD2.F32 R15, -RZ, R4.H0_H0 ;  /* 0x20000004ff0f7230 */ /* 0x000fe40000004100 */
[----:B------:R-:W-:Y:S02]  /*21e0*/  HADD2.F32 R24, -RZ, R5.H0_H0 ;  /* 0x20000005ff187230 */ /* 0x000fe40000004100 */
[----:B------:R-:W-:Y:S01]  /*21f0*/  FMUL.FTZ R13, R18, 0.70710676908493041992 ;  /* 0x3f3504f3120d7820 */ /* 0x000fe20000410000 */
[----:B------:R-:W-:-:S03]  /*2200*/  FMUL.FTZ R14, R15, 0.70710676908493041992 ;  /* 0x3f3504f30f0e7820 */ /* 0x000fc60000410000 */
[C---:B------:R-:W-:Y:S01]  /*2210*/  FADD.FTZ R17, |R13|.reuse, -RZ ;  /* 0x800000ff0d117221 */ /* 0x040fe20000010200 */
[----:B------:R-:W-:Y:S01]  /*2220*/  FSETP.GE.FTZ.AND P1, PT, |R13|, 1.0029599666595458984, PT ;  /* 0x3f8060fe0d00780b */ /* 0x000fe20003f36200 */
[C---:B------:R-:W-:Y:S01]  /*2230*/  FADD.FTZ R16, |R14|.reuse, -RZ ;  /* 0x800000ff0e107221 */ /* 0x040fe20000010200 */
[----:B------:R-:W-:Y:S01]  /*2240*/  FSETP.GE.FTZ.AND P0, PT, |R14|, 1.0029599666595458984, PT ;  /* 0x3f8060fe0e00780b */ /* 0x000fe20003f16200 */
[----:B------:R-:W-:Y:S01]  /*2250*/  FMUL.FTZ R12, R24, 0.70710676908493041992 ;  /* 0x3f3504f3180c7820 */ /* 0x000fe20000410000 */
[----:B------:R-:W-:Y:S02]  /*2260*/  FSEL R4, R9, 8.4834944573231041431e-05, P1 ;  /* 0x38b1e96a09047808 */ /* 0x000fe40000800000 */
[----:B------:R-:W-:Y:S02]  /*2270*/  FSEL R10, -R25, -0.00082130916416645050049, P1 ;  /* 0xba574d20190a7808 */ /* 0x000fe40000800100 */
[----:B------:R-:W-:Y:S02]  /*2280*/  FSEL R3, R9, 8.4834944573231041431e-05, P0 ;  /* 0x38b1e96a09037808 */ /* 0x000fe40000000000 */
[----:B------:R-:W-:-:S02]  /*2290*/  FSEL R19, -R25, -0.00082130916416645050049, P0 ;  /* 0xba574d2019137808 */ /* 0x000fc40000000100 */
[----:B------:R-:W-:Y:S01]  /*22a0*/  FSEL R20, R11, 0.0052134888246655464172, P1 ;  /* 0x3baad5ea0b147808 */ /* 0x000fe20000800000 */
[----:B------:R-:W-:Y:S01]  /*22b0*/  @!P1 FMUL.FTZ R17, R13, R13 ;  /* 0x0000000d0d119220 */ /* 0x000fe20000410000 */
[----:B------:R-:W-:Y:S01]  /*22c0*/  FSEL R21, -R8, -0.026868773624300956726, P0 ;  /* 0xbcdc1be708157808 */ /* 0x000fe20000000100 */
[----:B------:R-:W-:Y:S01]  /*22d0*/  @!P0 FMUL.FTZ R16, R14, R14 ;  /* 0x0000000e0e108220 */ /* 0x000fe20000410000 */
[----:B------:R-:W-:Y:S01]  /*22e0*/  FSEL R22, -R8, -0.026868773624300956726, P1 ;  /* 0xbcdc1be708167808 */ /* 0x000fe20000800100 */
[----:B------:R-:W-:Y:S01]  /*22f0*/  FFMA.FTZ R4, R17, R4, R10 ;  /* 0x0000000411047223 */ /* 0x000fe2000001000a */
[----:B------:R-:W-:Y:S02]  /*2300*/  HFMA2 R10, -RZ, RZ, 1.5341796875, 81.5625 ;  /* 0x3e235519ff0a7431 */ /* 0x000fe400000001ff */
[----:B------:R-:W-:Y:S01]  /*2310*/  FFMA.FTZ R3, R16, R3, R19 ;  /* 0x0000000310037223 */ /* 0x000fe20000010013 */
[----:B------:R-:W-:Y:S01]  /*2320*/  FSEL R19, R11, 0.0052134888246655464172, P0 ;  /* 0x3baad5ea0b137808 */ /* 0x000fe20000000000 */
[----:B------:R-:W-:Y:S01]  /*2330*/  FFMA.FTZ R20, R17, R4, R20 ;  /* 0x0000000411147223 */ /* 0x000fe20000010014 */
[----:B------:R-:W-:-:S02]  /*2340*/  MOV R4, 0x3f69b4f9 ;  /* 0x3f69b4f900047802 */ /* 0x000fc40000000f00 */
[----:B------:R-:W-:Y:S01]  /*2350*/  FSETP.GE.FTZ.AND P2, PT, |R12|, 1.0029599666595458984, PT ;  /* 0x3f8060fe0c00780b */ /* 0x000fe20003f56200 */
[----:B------:R-:W-:Y:S01]  /*2360*/  FFMA.FTZ R3, R16, R3, R19 ;  /* 0x0000000310037223 */ /* 0x000fe20000010013 */
[----:B------:R-:W-:Y:S01]  /*2370*/  FFMA.FTZ R20, R17, R20, R22 ;  /* 0x0000001411147223 */ /* 0x000fe20000010016 */
[----:B------:R-:W-:Y:S02]  /*2380*/  FSEL R23, R4, -0.37612664699554443359, P1 ;  /* 0xbec093ac04177808 */ /* 0x000fe40000800000 */
[----:B------:R-:W-:Y:S01]  /*2390*/  FSEL R19, R10, 0.11284004896879196167, P0 ;  /* 0x3de718af0a137808 */ /* 0x000fe20000000000 */
[----:B------:R-:W-:Y:S01]  /*23a0*/  FFMA.FTZ R3, R16, R3, R21 ;  /* 0x0000000310037223 */ /* 0x000fe20000010015 */
[----:B------:R-:W-:Y:S02]  /*23b0*/  FSEL R21, R4, -0.37612664699554443359, P0 ;  /* 0xbec093ac04157808 */ /* 0x000fe40000000000 */
[----:B------:R-:W-:Y:S01]  /*23c0*/  FSEL R26, R10, 0.11284004896879196167, P1 ;  /* 0x3de718af0a1a7808 */ /* 0x000fe20000800000 */
[----:B------:R-:W-:Y:S01]  /*23d0*/  FFMA.FTZ R3, R16, R3, R19 ;  /* 0x0000000310037223 */ /* 0x000fe20000010013 */
[----:B------:R-:W-:-:S02]  /*23e0*/  FADD.FTZ R19, |R12|, -RZ ;  /* 0x800000ff0c137221 */ /* 0x000fc40000010200 */
[----:B------:R-:W-:Y:S01]  /*23f0*/  @!P2 FMUL.FTZ R19, R12, R12 ;  /* 0x0000000c0c13a220 */ /* 0x000fe20000410000 */
[----:B------:R-:W-:Y:S01]  /*2400*/  FFMA.FTZ R21, R16, R3, R21 ;  /* 0x0000000310157223 */ /* 0x000fe20000010015 */
[----:B------:R-:W-:Y:S02]  /*2410*/  HFMA2 R3, -RZ, RZ, 1.7822265625, 0.000185489654541015625 ;  /* 0x3f210a14ff037431 */ /* 0x000fe400000001ff */
[----:B------:R-:W-:Y:S01]  /*2420*/  FFMA.FTZ R20, R17, R20, R26 ;  /* 0x0000001411147223 */ /* 0x000fe2000001001a */
[----:B------:R-:W-:Y:S01]  /*2430*/  FSEL R26, -R25, -0.00082130916416645050049, P2 ;  /* 0xba574d20191a7808 */ /* 0x000fe20001000100 */
[----:B------:R-:W-:Y:S02]  /*2440*/  FADD.FTZ R27, -R19, -RZ ;  /* 0x800000ff131b7221 */ /* 0x000fe40000010100 */
[----:B------:R-:W-:Y:S01]  /*2450*/  FFMA.FTZ R22, R17, R20, R23 ;  /* 0x0000001411167223 */ /* 0x000fe20000010017 */
[----:B------:R-:W-:Y:S02]  /*2460*/  FSEL R20, R9, 8.4834944573231041431e-05, P2 ;  /* 0x38b1e96a09147808 */ /* 0x000fe40001000000 */
[----:B------:R-:W-:-:S02]  /*2470*/  FSEL R27, R27, R12, P2 ;  /* 0x0000000c1b1b7208 */ /* 0x000fc40001000000 */
[----:B------:R-:W-:Y:S01]  /*2480*/  FSEL R23, R3, 0.12837915122509002686, P0 ;  /* 0x3e0375d303177808 */ /* 0x000fe20000000000 */
[----:B------:R-:W-:Y:S01]  /*2490*/  FFMA.FTZ R26, R19, R20, R26 ;  /* 0x00000014131a7223 */ /* 0x000fe2000001001a */
[----:B------:R-:W-:-:S03]  /*24a0*/  FSEL R28, R3, 0.12837915122509002686, P1 ;  /* 0x3e0375d3031c7808 */ /* 0x000fc60000800000 */
[----:B------:R-:W-:Y:S01]  /*24b0*/  FFMA.FTZ R20, R16, R21, R23 ;  /* 0x0000001510147223 */ /* 0x000fe20000010017 */
[----:B------:R-:W-:Y:S01]  /*24c0*/  FSEL R21, R11, 0.0052134888246655464172, P2 ;  /* 0x3baad5ea0b157808 */ /* 0x000fe20001000000 */
[----:B------:R-:W-:Y:S01]  /*24d0*/  FFMA.FTZ R22, R17, R22, R28 ;  /* 0x0000001611167223 */ /* 0x000fe2000001001c */
[----:B------:R-:W-:-:S03]  /*24e0*/  FSEL R28, -R8, -0.026868773624300956726, P2 ;  /* 0xbcdc1be7081c7808 */ /* 0x000fc60001000100 */
[----:B------:R-:W-:Y:S01]  /*24f0*/  FFMA.FTZ R26, R19, R26, R21 ;  /* 0x0000001a131a7223 */ /* 0x000fe20000010015 */
[----:B------:R-:W-:Y:S01]  /*2500*/  FADD.FTZ R21, -R16, -RZ ;  /* 0x800000ff10157221 */ /* 0x000fe20000010100 */
[----:B------:R-:W-:Y:S02]  /*2510*/  FADD.FTZ R16, -R17, -RZ ;  /* 0x800000ff11107221 */ /* 0x000fe40000010100 */
[----:B------:R-:W-:Y:S01]  /*2520*/  FFMA.FTZ R26, R19, R26, R28 ;  /* 0x0000001a131a7223 */ /* 0x000fe2000001001c */
[----:B------:R-:W-:Y:S02]  /*2530*/  FSEL R28, R10, 0.11284004896879196167, P2 ;  /* 0x3de718af0a1c7808 */ /* 0x000fe40001000000 */
[----:B------:R-:W-:Y:S02]  /*2540*/  FSEL R21, R21, R14, P0 ;  /* 0x0000000e15157208 */ /* 0x000fe40000000000 */
[----:B------:R-:W-:Y:S01]  /*2550*/  FSEL R23, R16, R13, P1 ;  /* 0x0000000d10177208 */ /* 0x000fe20000800000 */
[----:B------:R-:W-:Y:S01]  /*2560*/  FFMA.FTZ R26, R19, R26, R28 ;  /* 0x0000001a131a7223 */ /* 0x000fe2000001001c */
[----:B------:R-:W-:Y:S01]  /*2570*/  FSEL R16, R4, -0.37612664699554443359, P2 ;  /* 0xbec093ac04107808 */ /* 0x000fe20001000000 */
[----:B------:R-:W-:-:S02]  /*2580*/  FFMA.FTZ R17, R20, R21, R21 ;  /* 0x0000001514117223 */ /* 0x000fc40000010015 */
[----:B------:R-:W-:Y:S01]  /*2590*/  FFMA.FTZ R20, R22, R23, R23 ;  /* 0x0000001716147223 */ /* 0x000fe20000010017 */
[----:B------:R-:W-:Y:S01]  /*25a0*/  FSEL R23, R3, 0.12837915122509002686, P2 ;  /* 0x3e0375d303177808 */ /* 0x000fe20001000000 */
[C---:B------:R-:W-:Y:S01]  /*25b0*/  FFMA.FTZ R16, R19.reuse, R26, R16 ;  /* 0x0000001a13107223 */ /* 0x040fe20000010010 */
[----:B------:R-:W0:Y:S03]  /*25c0*/  @P0 MUFU.EX2 R21, R17 ;  /* 0x0000001100150308 */ /* 0x000e260000000800 */
[----:B------:R-:W-:Y:S01]  /*25d0*/  FFMA.FTZ R16, R19, R16, R23 ;  /* 0x0000001013107223 */ /* 0x000fe20000010017 */
[----:B------:R-:W-:-:S03]  /*25e0*/  HADD2.F32 R19, -RZ, R5.H1_H1 ;  /* 0x30000005ff137230 */ /* 0x000fc60000004100 */
[----:B------:R-:W-:Y:S01]  /*25f0*/  FFMA.FTZ R5, R16, R27, R27 ;  /* 0x0000001b10057223 */ /* 0x000fe2000001001b */
[----:B------:R-:W1:Y:S01]  /*2600*/  @P1 MUFU.EX2 R22, R20 ;  /* 0x0000001400161308 */ /* 0x000e620000000800 */
[----:B------:R-:W-:-:S05]  /*2610*/  FMUL.FTZ R16, R19, 0.70710676908493041992 ;  /* 0x3f3504f313107820 */ /* 0x000fca0000410000 */
[----:B------:R-:W-:Y:S02]  /*2620*/  FSETP.GE.FTZ.AND P3, PT, |R16|, 1.0029599666595458984, PT ;  /* 0x3f8060fe1000780b */ /* 0x000fe40003f76200 */
[----:B------:R-:W2:Y:S01]  /*2630*/  @P2 MUFU.EX2 R23, R5 ;  /* 0x0000000500172308 */ /* 0x000ea20000000800 */
[----:B0-----:R-:W-:Y:S01]  /*2640*/  @P0 FADD.FTZ R21, -R21, 1 ;  /* 0x3f80000015150421 */ /* 0x001fe20000010100 */
[----:B------:R-:W-:-:S04]  /*2650*/  FSEL R27, R11, 0.0052134888246655464172, P3 ;  /* 0x3baad5ea0b1b7808 */ /* 0x000fc80001800000 */
[----:B------:R-:W-:Y:S01]  /*2660*/  @P0 LOP3.LUT R17, R21, 0x80000000, R14, 0xb8, !PT ;  /* 0x8000000015110812 */ /* 0x000fe200078eb80e */
[----:B------:R-:W-:Y:S01]  /*2670*/  FADD.FTZ R14, |R16|, -RZ ;  /* 0x800000ff100e7221 */ /* 0x000fe20000010200 */
[----:B------:R-:W-:Y:S01]  /*2680*/  FSEL R21, -R25, -0.00082130916416645050049, P3 ;  /* 0xba574d2019157808 */ /* 0x000fe20001800100 */
[----:B-1----:R-:W-:Y:S02]  /*2690*/  @P1 FADD.FTZ R22, -R22, 1 ;  /* 0x3f80000016161421 */ /* 0x002fe40000010100 */
[----:B------:R-:W-:-:S03]  /*26a0*/  @!P3 FMUL.FTZ R14, R16, R16 ;  /* 0x00000010100eb220 */ /* 0x000fc60000410000 */
[----:B------:R-:W-:Y:S02]  /*26b0*/  @P1 LOP3.LUT R20, R22, 0x80000000, R13, 0xb8, !PT ;  /* 0x8000000016141812 */ /* 0x000fe400078eb80d */
[----:B------:R-:W-:Y:S01]  /*26c0*/  FSEL R13, R9, 8.4834944573231041431e-05, P3 ;  /* 0x38b1e96a090d7808 */ /* 0x000fe20001800000 */
[----:B--2---:R-:W-:Y:S01]  /*26d0*/  @P2 FADD.FTZ R23, -R23, 1 ;  /* 0x3f80000017172421 */ /* 0x004fe20000010100 */
[----:B------:R-:W-:-:S03]  /*26e0*/  FSEL R22, R3, 0.12837915122509002686, P3 ;  /* 0x3e0375d303167808 */ /* 0x000fc60001800000 */
[----:B------:R-:W-:Y:S01]  /*26f0*/  FFMA.FTZ R13, R14, R13, R21 ;  /* 0x0000000d0e0d7223 */ /* 0x000fe20000010015 */
[--C-:B------:R-:W-:Y:S01]  /*2700*/  HADD2.F32 R21, -RZ, R6.reuse.H0_H0 ;  /* 0x20000006ff157230 */ /* 0x100fe20000004100 */
[----:B------:R-:W-:Y:S01]  /*2710*/  @P2 LOP3.LUT R5, R23, 0x80000000, R12, 0xb8, !PT ;  /* 0x8000000017052812 */ /* 0x000fe200078eb80c */
[----:B------:R-:W-:Y:S01]  /*2720*/  HADD2.F32 R6, -RZ, R6.H1_H1 ;  /* 0x30000006ff067230 */ /* 0x000fe20000004100 */
        /* <DEDUP_REMOVED lines=9> */
[C---:B------:R-:W-:Y:S01]  /*27c0*/  FFMA.FTZ R13, R14.reuse, R13, R12 ;  /* 0x0000000d0e0d7223 */ /* 0x040fe2000001000c */
[----:B------:R-:W-:Y:S01]  /*27d0*/  FADD.FTZ R12, |R23|, -RZ ;  /* 0x800000ff170c7221 */ /* 0x000fe20000010200 */
[----:B------:R-:W-:Y:S02]  /*27e0*/  FSEL R29, -R25, -0.00082130916416645050049, P0 ;  /* 0xba574d20191d7808 */ /* 0x000fe40000000100 */
[----:B------:R-:W-:Y:S01]  /*27f0*/  FFMA.FTZ R13, R14, R13, R22 ;  /* 0x0000000d0e0d7223 */ /* 0x000fe20000010016 */
[----:B------:R-:W-:-:S03]  /*2800*/  FSEL R22, R11, 0.0052134888246655464172, P0 ;  /* 0x3baad5ea0b167808 */ /* 0x000fc60000000000 */
[----:B------:R-:W-:-:S04]  /*2810*/  @!P0 FMUL.FTZ R12, R23, R23 ;  /* 0x00000017170c8220 */ /* 0x000fc80000410000 */
        /* <DEDUP_REMOVED lines=14> */
[----:B------:R-:W-:Y:S01]  /*2900*/  FMUL.FTZ R22, R6, 0.70710676908493041992 ;  /* 0x3f3504f306167820 */ /* 0x000fe20000410000 */
[----:B------:R-:W-:Y:S02]  /*2910*/  FSEL R27, R12, R23, P0 ;  /* 0x000000170c1b7208 */ /* 0x000fe40000000000 */
[----:B------:R-:W0:Y:S02]  /*2920*/  @P3 MUFU.EX2 R26, R13 ;  /* 0x0000000d001a3308 */ /* 0x000e240000000800 */
[----:B------:R-:W-:Y:S01]  /*2930*/  FSETP.GE.FTZ.AND P1, PT, |R22|, 1.0029599666595458984, PT ;  /* 0x3f8060fe1600780b */ /* 0x000fe20003f36200 */
[----:B------:R-:W-:-:S05]  /*2940*/  FFMA.FTZ R12, R14, R27, R27 ;  /* 0x0000001b0e0c7223 */ /* 0x000fca000001001b */
[----:B------:R-:W1:Y:S01]  /*2950*/  @P0 MUFU.EX2 R14, R12 ;  /* 0x0000000c000e0308 */ /* 0x000e620000000800 */
[----:B0-----:R-:W-:Y:S01]  /*2960*/  @P3 FADD.FTZ R27, -R26, 1 ;  /* 0x3f8000001a1b3421 */ /* 0x001fe20000010100 */
[----:B------:R-:W-:-:S04]  /*2970*/  FSEL R26, R10, 0.11284004896879196167, P1 ;  /* 0x3de718af0a1a7808 */ /* 0x000fc80000800000 */
[----:B------:R-:W-:Y:S02]  /*2980*/  @P3 LOP3.LUT R13, R27, 0x80000000, R16, 0xb8, !PT ;  /* 0x800000001b0d3812 */ /* 0x000fe400078eb810 */
[----:B------:R-:W-:Y:S01]  /*2990*/  FSEL R27, -R25, -0.00082130916416645050049, P1 ;  /* 0xba574d20191b7808 */ /* 0x000fe20000800100 */
[----:B-1----:R-:W-:Y:S01]  /*29a0*/  @P0 FADD.FTZ R14, -R14, 1 ;  /* 0x3f8000000e0e0421 */ /* 0x002fe20000010100 */
[----:B------:R-:W-:-:S04]  /*29b0*/  FSEL R16, R11, 0.0052134888246655464172, P1 ;  /* 0x3baad5ea0b107808 */ /* 0x000fc80000800000 */
[----:B------:R-:W-:Y:S01]  /*29c0*/  @P0 LOP3.LUT R12, R14, 0x80000000, R23, 0xb8, !PT ;  /* 0x800000000e0c0812 */ /* 0x000fe200078eb817 */
[C---:B------:R-:W-:Y:S01]  /*29d0*/  FADD.FTZ R14, |R22|.reuse, -RZ ;  /* 0x800000ff160e7221 */ /* 0x040fe20000010200 */
        /* <DEDUP_REMOVED lines=23> */
[----:B------:R-:W-:Y:S01]  /*2b50*/  FMUL.FTZ R27, R15, 1.4426950216293334961 ;  /* 0x3fb8aa3b0f1b7820 */ /* 0x000fe20000410000 */
[----:B------:R-:W-:-:S05]  /*2b60*/  HADD2.F32 R15, -RZ, R7.H0_H0 ;  /* 0x20000007ff0f7230 */ /* 0x000fca0000004100 */
[----:B------:R-:W1:Y:S01]  /*2b70*/  MUFU.EX2 R27, R27 ;  /* 0x0000001b001b7308 */ /* 0x000e620000000800 */
[----:B------:R-:W-:Y:S01]  /*2b80*/  FMUL.FTZ R16, R15, 0.70710676908493041992 ;  /* 0x3f3504f30f107820 */ /* 0x000fe20000410000 */
[----:B0-----:R-:W-:-:S04]  /*2b90*/  @P1 FADD.FTZ R29, -R26, 1 ;  /* 0x3f8000001a1d1421 */ /* 0x001fc80000010100 */
[----:B------:R-:W-:Y:S02]  /*2ba0*/  FSETP.GE.FTZ.AND P0, PT, |R16|, 1.0029599666595458984, PT ;  /* 0x3f8060fe1000780b */ /* 0x000fe40003f16200 */
[----:B------:R-:W-:Y:S01]  /*2bb0*/  @P1 LOP3.LUT R14, R29, 0x80000000, R22, 0xb8, !PT ;  /* 0x800000001d0e1812 */ /* 0x000fe200078eb816 */
[----:B------:R-:W-:Y:S02]  /*2bc0*/  HADD2.F32 R22, -RZ, R7.H1_H1 ;  /* 0x30000007ff167230 */ /* 0x000fe40000004100 */
[----:B------:R-:W-:Y:S01]  /*2bd0*/  FADD.FTZ R7, R20, 1 ;  /* 0x3f80000014077421 */ /* 0x000fe20000010000 */
[----:B------:R-:W-:Y:S02]  /*2be0*/  FSEL R20, R9, 8.4834944573231041431e-05, P0 ;  /* 0x38b1e96a09147808 */ /* 0x000fe40000000000 */
[----:B------:R-:W-:Y:S01]  /*2bf0*/  FSEL R28, -R25, -0.00082130916416645050049, P0 ;  /* 0xba574d20191c7808 */ /* 0x000fe20000000100 */
[----:B-1----:R-:W-:Y:S01]  /*2c00*/  FMUL.FTZ R29, R27, 0.3989422917366027832 ;  /* 0x3ecc422a1b1d7820 */ /* 0x002fe20000410000 */
[----:B------:R-:W-:-:S03]  /*2c10*/  FSEL R27, -R8, -0.026868773624300956726, P0 ;  /* 0xbcdc1be7081b7808 */ /* 0x000fc60000000100 */
[----:B------:R-:W-:Y:S01]  /*2c20*/  FMUL.FTZ R26, R18, R29 ;  /* 0x0000001d121a7220 */ /* 0x000fe20000410000 */
[----:B------:R-:W-:Y:S01]  /*2c30*/  FADD.FTZ R18, R17, 1 ;  /* 0x3f80000011127421 */ /* 0x000fe20000010000 */
[C---:B------:R-:W-:Y:S01]  /*2c40*/  FADD.FTZ R17, |R16|.reuse, -RZ ;  /* 0x800000ff10117221 */ /* 0x040fe20000010200 */
[----:B------:R-:W-:Y:S01]  /*2c50*/  @!P0 FMUL.FTZ R17, R16, R16 ;  /* 0x0000001010118220 */ /* 0x000fe20000410000 */
[----:B------:R-:W-:Y:S01]  /*2c60*/  FFMA.FTZ R7, R7, 0.5, R26 ;  /* 0x3f00000007077823 */ /* 0x000fe2000001001a */
[----:B------:R-:W-:Y:S01]  /*2c70*/  FFMA.FTZ R18, R18, 0.5, R23 ;  /* 0x3f00000012127823 */ /* 0x000fe20000010017 */
[----:B------:R-:W-:Y:S01]  /*2c80*/  FMUL.FTZ R23, R22, 0.70710676908493041992 ;  /* 0x3f3504f316177820 */ /* 0x000fe20000410000 */
[----:B------:R-:W-:Y:S01]  /*2c90*/  FSEL R26, R11, 0.0052134888246655464172, P0 ;  /* 0x3baad5ea0b1a7808 */ /* 0x000fe20000000000 */
[----:B------:R-:W-:Y:S01]  /*2ca0*/  FFMA.FTZ R20, R17, R20, R28 ;  /* 0x0000001411147223 */ /* 0x000fe2000001001c */
[----:B------:R-:W-:Y:S02]  /*2cb0*/  FMUL.FTZ R28, R19, -0.5 ;  /* 0xbf000000131c7820 */ /* 0x000fe40000410000 */
[----:B------:R-:W-:Y:S01]  /*2cc0*/  FSETP.GE.FTZ.AND P1, PT, |R23|, 1.0029599666595458984, PT ;  /* 0x3f8060fe1700780b */ /* 0x000fe20003f36200 */
[----:B------:R-:W-:Y:S01]  /*2cd0*/  FFMA.FTZ R26, R17, R20, R26 ;  /* 0x00000014111a7223 */ /* 0x000fe2000001001a */
[----:B------:R-:W-:Y:S01]  /*2ce0*/  FADD.FTZ R20, |R23|, -RZ ;  /* 0x800000ff17147221 */ /* 0x000fe20000010200 */
[----:B------:R-:W-:Y:S01]  /*2cf0*/  FMUL.FTZ R28, R19, R28 ;  /* 0x0000001c131c7220 */ /* 0x000fe20000410000 */
[----:B------:R-:W-:Y:S01]  /*2d00*/  FSEL R9, R9, 8.4834944573231041431e-05, P1 ;  /* 0x38b1e96a09097808 */ /* 0x000fe20000800000 */
[----:B------:R-:W-:Y:S01]  /*2d10*/  FFMA.FTZ R26, R17, R26, R27 ;  /* 0x0000001a111a7223 */ /* 0x000fe2000001001b */
[----:B------:R-:W-:-:S02]  /*2d20*/  FSEL R25, -R25, -0.00082130916416645050049, P1 ;  /* 0xba574d2019197808 */ /* 0x000fc40000800100 */
[----:B------:R-:W-:Y:S02]  /*2d30*/  FSEL R11, R11, 0.0052134888246655464172, P1 ;  /* 0x3baad5ea0b0b7808 */ /* 0x000fe40000800000 */
[----:B------:R-:W-:Y:S01]  /*2d40*/  FSEL R29, -R8, -0.026868773624300956726, P1 ;  /* 0xbcdc1be7081d7808 */ /* 0x000fe20000800100 */
[----:B------:R-:W-:Y:S02]  /*2d50*/  FMUL.FTZ R8, R21, -0.5 ;  /* 0xbf00000015087820 */ /* 0x000fe40000410000 */
[----:B------:R-:W-:-:S04]  /*2d60*/  @!P1 FMUL.FTZ R20, R23, R23 ;  /* 0x0000001717149220 */ /* 0x000fc80000410000 */
[----:B------:R-:W-:Y:S01]  /*2d70*/  FFMA.FTZ R27, R20, R9, R25 ;  /* 0x00000009141b7223 */ /* 0x000fe20000010019 */
[----:B------:R-:W-:-:S03]  /*2d80*/  FMUL.FTZ R9, R24, -0.5 ;  /* 0xbf00000018097820 */ /* 0x000fc60000410000 */
[----:B------:R-:W-:Y:S01]  /*2d90*/  FFMA.FTZ R11, R20, R27, R11 ;  /* 0x0000001b140b7223 */ /* 0x000fe2000001000b */
[----:B------:R-:W-:-:S03]  /*2da0*/  FMUL.FTZ R9, R24, R9 ;  /* 0x0000000918097220 */ /* 0x000fc60000410000 */
[----:B------:R-:W-:Y:S01]  /*2db0*/  FFMA.FTZ R11, R20, R11, R29 ;  /* 0x0000000b140b7223 */ /* 0x000fe2000001001d */
[----:B------:R-:W-:Y:S01]  /*2dc0*/  FMUL.FTZ R25, R9, 1.4426950216293334961 ;  /* 0x3fb8aa3b09197820 */ /* 0x000fe20000410000 */
[----:B------:R-:W-:-:S05]  /*2dd0*/  FMUL.FTZ R9, R28, 1.4426950216293334961 ;  /* 0x3fb8aa3b1c097820 */ /* 0x000fca0000410000 */
[----:B------:R-:W0:Y:S08]  /*2de0*/  MUFU.EX2 R25, R25 ;  /* 0x0000001900197308 */ /* 0x000e300000000800 */
[----:B------:R-:W1:Y:S01]  /*2df0*/  MUFU.EX2 R9, R9 ;  /* 0x0000000900097308 */ /* 0x000e620000000800 */
[----:B0-----:R-:W-:Y:S01]  /*2e00*/  FMUL.FTZ R27, R25, 0.3989422917366027832 ;  /* 0x3ecc422a191b7820 */ /* 0x001fe20000410000 */
[----:B------:R-:W-:-:S03]  /*2e10*/  FSEL R25, R10, 0.11284004896879196167, P1 ;  /* 0x3de718af0a197808 */ /* 0x000fc60000800000 */
[----:B------:R-:W-:Y:S01]  /*2e20*/  FMUL.FTZ R24, R24, R27 ;  /* 0x0000001b18187220 */ /* 0x000fe20000410000 */
[----:B------:R-:W-:Y:S01]  /*2e30*/  FMUL.FTZ R27, R21, R8 ;  /* 0x00000008151b7220 */ /* 0x000fe20000410000 */
[----:B------:R-:W-:Y:S01]  /*2e40*/  FFMA.FTZ R25, R20, R11, R25 ;  /* 0x0000000b14197223 */ /* 0x000fe20000010019 */
[----:B-1----:R-:W-:Y:S02]  /*2e50*/  FMUL.FTZ R8, R9, 0.3989422917366027832 ;  /* 0x3ecc422a09087820 */ /* 0x002fe40000410000 */
[----:B------:R-:W-:Y:S02]  /*2e60*/  FMUL.FTZ R27, R27, 1.4426950216293334961 ;  /* 0x3fb8aa3b1b1b7820 */ /* 0x000fe40000410000 */
[----:B------:R-:W-:Y:S02]  /*2e70*/  FMUL.FTZ R19, R19, R8 ;  /* 0x0000000813137220 */ /* 0x000fe40000410000 */
[----:B------:R-:W0:Y:S02]  /*2e80*/  LDC.64 R8, c[0x0][0x390] ;  /* 0x0000e400ff087b82 */ /* 0x000e240000000a00 */
[----:B------:R-:W1:Y:S02]  /*2e90*/  MUFU.EX2 R27, R27 ;  /* 0x0000001b001b7308 */ /* 0x000e640000000800 */
[----:B-1----:R-:W-:-:S04]  /*2ea0*/  FMUL.FTZ R28, R27, 0.3989422917366027832 ;  /* 0x3ecc422a1b1c7820 */ /* 0x002fc80000410000 */
[----:B------:R-:W-:Y:S01]  /*2eb0*/  FMUL.FTZ R21, R21, R28 ;  /* 0x0000001c15157220 */ /* 0x000fe20000410000 */
[----:B------:R-:W-:Y:S01]  /*2ec0*/  FSEL R28, R10, 0.11284004896879196167, P0 ;  /* 0x3de718af0a1c7808 */ /* 0x000fe20000000000 */
[----:B0-----:R-:W-:Y:S01]  /*2ed0*/  IMAD.WIDE.U32 R8, R0, 0x2, R8 ;  /* 0x0000000200087825 */ /* 0x001fe200078e0008 */
[----:B------:R-:W-:-:S03]  /*2ee0*/  FSEL R10, R4, -0.37612664699554443359, P0 ;  /* 0xbec093ac040a7808 */ /* 0x000fc60000000000 */
[----:B------:R-:W-:Y:S01]  /*2ef0*/  FFMA.FTZ R26, R17, R26, R28 ;  /* 0x0000001a111a7223 */ /* 0x000fe2000001001c */
[----:B------:R-:W-:-:S04]  /*2f00*/  IMAD.WIDE.U32 R8, R2, 0x10, R8 ;  /* 0x0000001002087825 */ /* 0x000fc800078e0008 */
[----:B------:R-:W-:Y:S02]  /*2f10*/  FFMA.FTZ R26, R17, R26, R10 ;  /* 0x0000001a111a7223 */ /* 0x000fe4000001000a */
[----:B------:R-:W2:Y:S01]  /*2f20*/  LDG.E.128 R8, desc[UR4][R8.64] ;  /* 0x0000000408087981 */ /* 0x000ea2000c1e1d00 */
[----:B------:R-:W-:Y:S01]  /*2f30*/  FSEL R27, R4, -0.37612664699554443359, P1 ;  /* 0xbec093ac041b7808 */ /* 0x000fe20000800000 */
[----:B------:R-:W-:Y:S01]  /*2f40*/  FADD.FTZ R5, R5, 1 ;  /* 0x3f80000005057421 */ /* 0x000fe20000010000 */
[C---:B------:R-:W-:Y:S01]  /*2f50*/  FSEL R4, R3.reuse, 0.12837915122509002686, P0 ;  /* 0x3e0375d303047808 */ /* 0x040fe20000000000 */
[----:B------:R-:W-:Y:S01]  /*2f60*/  FADD.FTZ R12, R12, 1 ;  /* 0x3f8000000c0c7421 */ /* 0x000fe20000010000 */
[----:B------:R-:W-:Y:S01]  /*2f70*/  FSEL R3, R3, 0.12837915122509002686, P1 ;  /* 0x3e0375d303037808 */ /* 0x000fe20000800000 */
[----:B------:R-:W-:Y:S01]  /*2f80*/  FFMA.FTZ R25, R20, R25, R27 ;  /* 0x0000001914197223 */ /* 0x000fe2000001001b */
[----:B------:R-:W-:Y:S01]  /*2f90*/  FMUL.FTZ R27, R22, -0.5 ;  /* 0xbf000000161b7820 */ /* 0x000fe20000410000 */
[C---:B------:R-:W-:Y:S01]  /*2fa0*/  FFMA.FTZ R26, R17.reuse, R26, R4 ;  /* 0x0000001a111a7223 */ /* 0x040fe20000010004 */
[----:B------:R-:W-:Y:S01]  /*2fb0*/  FADD.FTZ R17, -R17, -RZ ;  /* 0x800000ff11117221 */ /* 0x000fe20000010100 */
[----:B------:R-:W-:Y:S01]  /*2fc0*/  FFMA.FTZ R4, R20, R25, R3 ;  /* 0x0000001914047223 */ /* 0x000fe20000010003 */
[----:B------:R-:W-:Y:S01]  /*2fd0*/  FMUL.FTZ R3, R6, -0.5 ;  /* 0xbf00000006037820 */ /* 0x000fe20000410000 */
[----:B------:R-:W-:Y:S01]  /*2fe0*/  FMUL.FTZ R27, R22, R27 ;  /* 0x0000001b161b7220 */ /* 0x000fe20000410000 */
[----:B------:R-:W-:Y:S01]  /*2ff0*/  FFMA.FTZ R24, R5, 0.5, R24 ;  /* 0x3f00000005187823 */ /* 0x000fe20000010018 */
[----:B------:R-:W-:Y:S01]  /*3000*/  FSEL R25, R17, R16, P0 ;  /* 0x0000001011197208 */ /* 0x000fe20000000000 */
[----:B------:R-:W-:Y:S01]  /*3010*/  FMUL.FTZ R17, R6, R3 ;  /* 0x0000000306117220 */ /* 0x000fe20000410000 */
[----:B------:R-:W-:Y:S01]  /*3020*/  FMUL.FTZ R29, R27, 1.4426950216293334961 ;  /* 0x3fb8aa3b1b1d7820 */ /* 0x000fe20000410000 */
[----:B------:R-:W-:Y:S01]  /*3030*/  FADD.FTZ R5, R14, 1 ;  /* 0x3f8000000e057421 */ /* 0x000fe20000010000 */
[----:B------:R-:W-:Y:S01]  /*3040*/  FFMA.FTZ R21, R12, 0.5, R21 ;  /* 0x3f0000000c157823 */ /* 0x000fe20000010015 */
[----:B------:R-:W-:Y:S01]  /*3050*/  FFMA.FTZ R3, R26, R25, R25 ;  /* 0x000000191a037223 */ /* 0x000fe20000010019 */
[----:B------:R-:W-:Y:S01]  /*3060*/  FMUL.FTZ R25, R17, 1.4426950216293334961 ;  /* 0x3fb8aa3b11197820 */ /* 0x000fe20000410000 */
[----:B------:R-:W-:-:S04]  /*3070*/  FMUL.FTZ R26, R15, -0.5 ;  /* 0xbf0000000f1a7820 */ /* 0x000fc80000410000 */
[----:B------:R-:W-:Y:S01]  /*3080*/  FMUL.FTZ R26, R15, R26 ;  /* 0x0000001a0f1a7220 */ /* 0x000fe20000410000 */
[----:B------:R-:W0:Y:S03]  /*3090*/  MUFU.EX2 R25, R25 ;  /* 0x0000001900197308 */ /* 0x000e260000000800 */
[----:B------:R-:W-:Y:S01]  /*30a0*/  FMUL.FTZ R17, R26, 1.4426950216293334961 ;  /* 0x3fb8aa3b1a117820 */ /* 0x000fe20000410000 */
[----:B------:R-:W-:-:S04]  /*30b0*/  FADD.FTZ R26, -R20, -RZ ;  /* 0x800000ff141a7221 */ /* 0x000fc80000010100 */
[----:B------:R-:W1:Y:S01]  /*30c0*/  MUFU.EX2 R20, R29 ;  /* 0x0000001d00147308 */ /* 0x000e620000000800 */
[----:B------:R-:W-:-:S05]  /*30d0*/  FSEL R27, R26, R23, P1 ;  /* 0x000000171a1b7208 */ /* 0x000fca0000800000 */
[----:B------:R-:W-:Y:S02]  /*30e0*/  FFMA.FTZ R4, R4, R27, R27 ;  /* 0x0000001b04047223 */ /* 0x000fe4000001001b */
[----:B------:R-:W3:Y:S01]  /*30f0*/  MUFU.EX2 R17, R17 ;  /* 0x0000001100117308 */ /* 0x000ee20000000800 */
[----:B0-----:R-:W-:-:S04]  /*3100*/  FMUL.FTZ R25, R25, 0.3989422917366027832 ;  /* 0x3ecc422a19197820 */ /* 0x001fc80000410000 */
[----:B------:R-:W-:-:S03]  /*3110*/  FMUL.FTZ R6, R6, R25 ;  /* 0x0000001906067220 */ /* 0x000fc60000410000 */
[----:B------:R-:W0:Y:S01]  /*3120*/  @P0 MUFU.EX2 R26, R3 ;  /* 0x00000003001a0308 */ /* 0x000e220000000800 */
[----:B-1----:R-:W-:Y:S01]  /*3130*/  FMUL.FTZ R27, R20, 0.3989422917366027832 ;  /* 0x3ecc422a141b7820 */ /* 0x002fe20000410000 */
[----:B------:R-:W-:Y:S01]  /*3140*/  FADD.FTZ R20, R13, 1 ;  /* 0x3f8000000d147421 */ /* 0x000fe20000010000 */
[----:B------:R-:W-:Y:S02]  /*3150*/  FFMA.FTZ R6, R5, 0.5, R6 ;  /* 0x3f00000005067823 */ /* 0x000fe40000010006 */
[----:B------:R-:W-:Y:S01]  /*3160*/  FMUL.FTZ R22, R22, R27 ;  /* 0x0000001b16167220 */ /* 0x000fe20000410000 */
[----:B------:R-:W-:Y:S02]  /*3170*/  FFMA.FTZ R19, R20, 0.5, R19 ;  /* 0x3f00000014137823 */ /* 0x000fe40000010013 */
[----:B------:R-:W1:Y:S01]  /*3180*/  @P1 MUFU.EX2 R25, R4 ;  /* 0x0000000400191308 */ /* 0x000e620000000800 */
[----:B---3--:R-:W-:-:S04]  /*3190*/  FMUL.FTZ R28, R17, 0.3989422917366027832 ;  /* 0x3ecc422a111c7820 */ /* 0x008fc80000410000 */
[----:B------:R-:W-:Y:S01]  /*31a0*/  FMUL.FTZ R15, R15, R28 ;  /* 0x0000001c0f0f7220 */ /* 0x000fe20000410000 */
[----:B0-----:R-:W-:-:S05]  /*31b0*/  @P0 FADD.FTZ R17, -R26, 1 ;  /* 0x3f8000001a110421 */ /* 0x001fca0000010100 */
[----:B------:R-:W-:Y:S02]  /*31c0*/  @P0 LOP3.LUT R3, R17, 0x80000000, R16, 0xb8, !PT ;  /* 0x8000000011030812 */ /* 0x000fe400078eb810 */
[----:B------:R-:W0:Y:S01]  /*31d0*/  LDC.64 R16, c[0x0][0x388] ;  /* 0x0000e200ff107b82 */ /* 0x000e220000000a00 */
[----:B-1----:R-:W-:Y:S02]  /*31e0*/  @P1 FADD.FTZ R26, -R25, 1 ;  /* 0x3f800000191a1421 */ /* 0x002fe40000010100 */
[----:B------:R-:W-:-:S03]  /*31f0*/  FADD.FTZ R14, R3, 1 ;  /* 0x3f800000030e7421 */ /* 0x000fc60000010000 */
[----:B------:R-:W-:Y:S01]  /*3200*/  @P1 LOP3.LUT R4, R26, 0x80000000, R23, 0xb8, !PT ;  /* 0x800000001a041812 */ /* 0x000fe200078eb817 */
[----:B------:R-:W-:-:S04]  /*3210*/  FFMA.FTZ R15, R14, 0.5, R15 ;  /* 0x3f0000000e0f7823 */ /* 0x000fc8000001000f */
[----:B------:R-:W-:-:S04]  /*3220*/  FADD.FTZ R3, R4, 1 ;  /* 0x3f80000004037421 */ /* 0x000fc80000010000 */
[----:B------:R-:W-:Y:S01]  /*3230*/  FFMA.FTZ R22, R3, 0.5, R22 ;  /* 0x3f00000003167823 */ /* 0x000fe20000010016 */
[----:B0-----:R-:W-:-:S04]  /*3240*/  IMAD.WIDE.U32 R16, R0, 0x2, R16 ;  /* 0x0000000200107825 */ /* 0x001fc800078e0010 */
[----:B------:R-:W-:-:S04]  /*3250*/  IMAD.WIDE.U32 R16, R2, 0x10, R16 ;  /* 0x0000001002107825 */ /* 0x000fc800078e0010 */
[--C-:B--2---:R-:W-:Y:S02]  /*3260*/  HADD2.F32 R5, -RZ, R9.reuse.H0_H0 ;  /* 0x20000009ff057230 */ /* 0x104fe40000004100 */
[----:B------:R-:W-:Y:S02]  /*3270*/  HADD2.F32 R4, -RZ, R9.H1_H1 ;  /* 0x30000009ff047230 */ /* 0x000fe40000004100 */
[--C-:B------:R-:W-:Y:S02]  /*3280*/  HADD2.F32 R12, -RZ, R10.reuse.H0_H0 ;  /* 0x2000000aff0c7230 */ /* 0x100fe40000004100 */
[----:B------:R-:W-:Y:S01]  /*3290*/  FMUL.FTZ R5, R5, R24 ;  /* 0x0000001805057220 */ /* 0x000fe20000410000 */
[----:B------:R-:W-:Y:S02]  /*32a0*/  HADD2.F32 R9, -RZ, R10.H1_H1 ;  /* 0x3000000aff097230 */ /* 0x000fe40000004100 */
[----:B------:R-:W-:Y:S01]  /*32b0*/  FMUL.FTZ R14, R4, R19 ;  /* 0x00000013040e7220 */ /* 0x000fe20000410000 */
[----:B------:R-:W-:-:S02]  /*32c0*/  HADD2.F32 R3, -RZ, R8.H0_H0 ;  /* 0x20000008ff037230 */ /* 0x000fc40000004100 */
[----:B------:R-:W-:Y:S01]  /*32d0*/  FMUL.FTZ R12, R12, R21 ;  /* 0x000000150c0c7220 */ /* 0x000fe20000410000 */
[----:B------:R-:W-:Y:S02]  /*32e0*/  HADD2.F32 R8, -RZ, R8.H1_H1 ;  /* 0x30000008ff087230 */ /* 0x000fe40000004100 */
[----:B------:R-:W-:Y:S01]  /*32f0*/  FMUL.FTZ R9, R9, R6 ;  /* 0x0000000609097220 */ /* 0x000fe20000410000 */
[--C-:B------:R-:W-:Y:S02]  /*3300*/  HADD2.F32 R10, -RZ, R11.reuse.H0_H0 ;  /* 0x2000000bff0a7230 */ /* 0x100fe40000004100 */
[----:B------:R-:W-:Y:S01]  /*3310*/  FMUL.FTZ R3, R3, R18 ;  /* 0x0000001203037220 */ /* 0x000fe20000410000 */
[----:B------:R-:W-:Y:S02]  /*3320*/  HADD2.F32 R11, -RZ, R11.H1_H1 ;  /* 0x3000000bff0b7230 */ /* 0x000fe40000004100 */
[----:B------:R-:W-:Y:S01]  /*3330*/  FMUL.FTZ R4, R8, R7 ;  /* 0x0000000708047220 */ /* 0x000fe20000410000 */
[----:B------:R-:W-:Y:S01]  /*3340*/  F2FP.F16.F32.PACK_AB R5, R14, R5 ;  /* 0x000000050e05723e */ /* 0x000fe200000000ff */
[----:B------:R-:W-:Y:S01]  /*3350*/  FMUL.FTZ R10, R10, R15 ;  /* 0x0000000f0a0a7220 */ /* 0x000fe20000410000 */
[----:B------:R-:W-:Y:S01]  /*3360*/  F2FP.F16.F32.PACK_AB R6, R9, R12 ;  /* 0x0000000c0906723e */ /* 0x000fe200000000ff */
[----:B------:R-:W-:Y:S01]  /*3370*/  FMUL.FTZ R7, R11, R22 ;  /* 0x000000160b077220 */ /* 0x000fe20000410000 */
[----:B------:R-:W-:-:S04]  /*3380*/  F2FP.F16.F32.PACK_AB R4, R4, R3 ;  /* 0x000000030404723e */ /* 0x000fc800000000ff */
[----:B------:R-:W-:-:S05]  /*3390*/  F2FP.F16.F32.PACK_AB R7, R7, R10 ;  /* 0x0000000a0707723e */ /* 0x000fca00000000ff */
[----:B------:R-:W-:Y:S01]  /*33a0*/  STG.E.128 desc[UR4][R16.64], R4 ;  /* 0x0000000410007986 */ /* 0x000fe2000c101d04 */
[----:B------:R-:W-:Y:S05]  /*33b0*/  EXIT ;  /* 0x000000000000794d */ /* 0x000fea0003800000 */
.L_x_1883:
        /* <DEDUP_REMOVED lines=12> */
.L_x_12869:


//--------------------- .text._ZN2at6native18elementwise_kernelILi128ELi4EZNS0_15gpu_kernel_implIZZZNS0_26GeluBackwardCUDAKernelImplERNS_18TensorIteratorBaseENS0_8GeluTypeEENKUlvE0_clEvENKUlvE0_clEvEUlffE_EEvS4_RKT_EUliE_EEviT1_ --------------------------
	.section	.text._ZN2at6native18elementwise_kernelILi128ELi4EZNS0_15gpu_kernel_implIZZZNS0_26GeluBackwardCUDAKernelImplERNS_18TensorIteratorBaseENS0_8GeluTypeEENKUlvE0_clEvENKUlvE0_clEvEUlffE_EEvS4_RKT_EUliE_EEviT1_,"ax",@progbits
	.align	128
        .global         _ZN2at6native18elementwise_kernelILi128ELi4EZNS0_15gpu_kernel_implIZZZNS0_26GeluBackwardCUDAKernelImplERNS_18TensorIteratorBaseENS0_8GeluTypeEENKUlvE0_clEvENKUlvE0_clEvEUlffE_EEvS4_RKT_EUliE_EEviT1_
        .type           _ZN2at6native18elementwise_kernelILi128ELi4EZNS0_15gpu_kernel_implIZZZNS0_26GeluBackwardCUDAKernelImplERNS_18TensorIteratorBaseENS0_8GeluTypeEENKUlvE0_clEvENKUlvE0_clEvEUlffE_EEvS4_RKT_EUliE_EEviT1_,@function
        .size           _ZN2at6native18elementwise_kernelILi128ELi4EZNS0_15gpu_kernel_implIZZZNS0_26GeluBackwardCUDAKernelImplERNS_18TensorIteratorBaseENS0_8GeluTypeEENKUlvE0_clEvENKUlvE0_clEvEUlffE_EEvS4_RKT_EUliE_EEviT1_,(.L_x_12870 - _ZN2at6native18elementwise_kernelILi128ELi4EZNS0_15gpu_kernel_implIZZZNS0_26GeluBackwardCUDAKernelImplERNS_18TensorIteratorBaseENS0_8GeluTypeEENKUlvE0_clEvENKUlvE0_clEvEUlffE_EEvS4_RKT_EUliE_EEviT1_)
        .other          _ZN2at6native18elementwise_kernelILi128ELi4EZNS0_15gpu_kernel_implIZZZNS0_26GeluBackwardCUDAKernelImplERNS_18TensorIteratorBaseENS0_8GeluTypeEENKUlvE0_clEvENKUlvE0_clEvEUlffE_EEvS4_RKT_EUliE_EEviT1_,@"STO_CUDA_ENTRY STV_DEFAULT"
_ZN2at6native18elementwise_kernelILi128ELi4EZNS0_15gpu_kernel_implIZZZNS0_26GeluBackwardCUDAKernelImplERNS_18TensorIteratorBaseENS0_8GeluTypeEENKUlvE0_clEvENKUlvE0_clEvEUlffE_EEvS4_RKT_EUliE_EEviT1_:
.text._ZN2at6native18elementwise_kernelILi128ELi4EZNS0_15gpu_kernel_implIZZZNS0_26GeluBackwardCUDAKernelImplERNS_18TensorIteratorBaseENS0_8GeluTypeEENKUlvE0_clEvENKUlvE0_clEvEUlffE_EEvS4_RKT_EUliE_EEviT1_:
        /* <DEDUP_REMOVED lines=19> */
[----:B------:R-:W-:Y:S02]  /*0130*/  HFMA2 R16, -RZ, RZ, 0, 0 ;  /* 0x00000000ff107431 */ /* 0x000fe400000001ff */
        /* <DEDUP_REMOVED lines=10> */
[----:B------:R-:W-:-:S05]  /*01e0*/  SHF.R.U32.HI R3, RZ, UR5, R2 ;  /* 0x00000005ff037c19 */ /* 0x000fca0008011602 */
[----:B------:R-:W-:-:S04]  /*01f0*/  IMAD.MOV R18, RZ, RZ, -R3 ;  /* 0x000000ffff127224 */ /* 0x000fc800078e0a03 */
[----:B-1----:R-:W-:-:S04]  /*0200*/  IMAD R18, R18, UR6, R17 ;  /* 0x0000000612127c24 */ /* 0x002fc8000f8e0211 */
[C---:B--2---:R-:W-:Y:S02]  /*0210*/  IMAD R16, R18.reuse, UR8, RZ ;  /* 0x0000000812107c24 */ /* 0x044fe4000f8e02ff */
[C---:B------:R-:W-:Y:S02]  /*0220*/  IMAD R0, R18.reuse, UR9, RZ ;  /* 0x0000000912007c24 */ /* 0x040fe4000f8e02ff */
[----:B0-----:R-:W-:Y:S01]  /*0230*/  IMAD R18, R18, UR4, RZ ;  /* 0x0000000412127c24 */ /* 0x001fe2000f8e02ff */
        /* <DEDUP_REMOVED lines=335> */
.L_x_1886:
[----:B------:R-:W0:Y:S01]  /*1730*/  LDCU.64 UR6, c[0x0][0x5f0] ;  /* 0x0000be00ff0677ac */ /* 0x000e220008000a00 */
[----:B------:R-:W-:Y:S01]  /*1740*/  BSSY.RECONVERGENT B6, `(.L_x_1887) ;  /* 0x00000dd000067945 */ /* 0x000fe20003800200 */
        /* <DEDUP_REMOVED lines=14> */
[----:B--2---:R0:W1:Y:S01]  /*1830*/  I2F.S16 R19, R2 ;  /* 0x0000000200137306 */ /* 0x0040620000101400 */
[----:B------:R-:W-:Y:S05]  /*1840*/  BRA `(.L_x_1893) ;  /* 0x0000000c00307947 */ /* 0x000fea0003800000 */
.L_x_1891:
[----:B------:R-:W2:Y:S02]  /*1850*/  LDG.E.U8 R2, desc[UR36][R2.64] ;  /* 0x0000002402027981 */ /* 0x000ea4000c1e1100 */
[----:B--2---:R-:W-:Y:S01]  /*1860*/  I2FP.F32.U32 R19, R2 ;  /* 0x0000000200137245 */ /* 0x004fe20000201000 */
[----:B------:R-:W-:Y:S06]  /*1870*/  BRA `(.L_x_1893) ;  /* 0x0000000c00247947 */ /* 0x000fec0003800000 */
.L_x_1890:
[----:B------:R-:W-:-:S09]  /*1880*/  UISETP.NE.AND UP0, UPT, UR4, 0x2, UPT ;  /* 0x000000020400788c */ /* 0x000fd2000bf05270 */
[----:B------:R-:W-:Y:S05]  /*1890*/  BRA.U !UP0, `(.L_x_1894) ;  /* 0x0000000108287547 */ /* 0x000fea000b800000 */
[----:B------:R-:W-:-:S09]  /*18a0*/  UISETP.NE.AND UP0, UPT, UR4, 0x3, UPT ;  /* 0x000000030400788c */ /* 0x000fd2000bf05270 */
[----:B------:R-:W-:Y:S05]  /*18b0*/  BRA.U !UP0, `(.L_x_1895) ;  /* 0x0000000108147547 */ /* 0x000fea000b800000 */
[----:B------:R-:W-:-:S09]  /*18c0*/  UISETP.NE.AND UP0, UPT, UR4, 0x4, UPT ;  /* 0x000000040400788c */ /* 0x000fd2000bf05270 */
[----:B------:R-:W-:Y:S05]  /*18d0*/  BRA.U UP0, `(.L_x_1892) ;  /* 0x0000000900907547 */ /* 0x000fea000b800000 */
[----:B------:R-:W2:Y:S02]  /*18e0*/  LDG.E.64 R2, desc[UR36][R2.64] ;  /* 0x0000002402027981 */ /* 0x000ea4000c1e1b00 */
[----:B--2---:R4:W0:Y:S01]  /*18f0*/  I2F.S64 R19, R2 ;  /* 0x0000000200137312 */ /* 0x0048220000301400 */
[----:B------:R-:W-:Y:S05]  /*1900*/  BRA `(.L_x_1893) ;  /* 0x0000000c00007947 */ /* 0x000fea0003800000 */
.L_x_1895:
[----:B------:R-:W2:Y:S02]  /*1910*/  LDG.E R2, desc[UR36][R2.64] ;  /* 0x0000002402027981 */ /* 0x000ea4000c1e1900 */
[----:B--2---:R-:W-:Y:S01]  /*1920*/  I2FP.F32.S32 R19, R2 ;  /* 0x0000000200137245 */ /* 0x004fe20000201400 */
[----:B------:R-:W-:Y:S06]  /*1930*/  BRA `(.L_x_1893) ;  /* 0x0000000800f47947 */ /* 0x000fec0003800000 */
.L_x_1894:
[----:B------:R-:W2:Y:S02]  /*1940*/  LDG.E.U16 R2, desc[UR36][R2.64] ;  /* 0x0000002402027981 */ /* 0x000ea4000c1e1500 */
[----:B--2---:R0:W1:Y:S01]  /*1950*/  I2F.S16 R19, R2 ;  /* 0x0000000200137306 */ /* 0x0040620000101400 */
[----:B------:R-:W-:Y:S05]  /*1960*/  BRA `(.L_x_1893) ;  /* 0x0000000800e87947 */ /* 0x000fea0003800000 */
.L_x_1889:
[----:B------:R-:W-:-:S09]  /*1970*/  UISETP.GT.AND UP0, UPT, UR4, 0x6, UPT ;  /* 0x000000060400788c */ /* 0x000fd2000bf04270 */
[----:B------:R-:W-:Y:S05]  /*1980*/  BRA.U UP0, `(.L_x_1896) ;  /* 0x0000000100247547 */ /* 0x000fea000b800000 */
[----:B------:R-:W-:-:S09]  /*1990*/  UISETP.NE.AND UP0, UPT, UR4, 0x5, UPT ;  /* 0x000000050400788c */ /* 0x000fd2000bf05270 */
[----:B------:R-:W-:Y:S05]  /*19a0*/  BRA.U !UP0, `(.L_x_1897) ;  /* 0x0000000108107547 */ /* 0x000fea000b800000 */
[----:B------:R-:W-:-:S09]  /*19b0*/  UISETP.NE.AND UP0, UPT, UR4, 0x6, UPT ;  /* 0x000000060400788c */ /* 0x000fd2000bf05270 */
[----:B------:R-:W-:Y:S05]  /*19c0*/  BRA.U UP0, `(.L_x_1892) ;  /* 0x0000000900547547 */ /* 0x000fea000b800000 */
[----:B------:R2:W5:Y:S01]  /*19d0*/  LDG.E R19, desc[UR36][R2.64] ;  /* 0x0000002402137981 */ /* 0x000562000c1e1900 */
[----:B------:R-:W-:Y:S05]  /*19e0*/  BRA `(.L_x_1893) ;  /* 0x0000000800c87947 */ /* 0x000fea0003800000 */
.L_x_1897:
[----:B------:R-:W2:Y:S02]  /*19f0*/  LDG.E.U16 R2, desc[UR36][R2.64] ;  /* 0x0000002402027981 */ /* 0x000ea4000c1e1500 */
[----:B--2---:R-:W-:Y:S01]  /*1a00*/  HADD2.F32 R19, -RZ, R2.H0_H0 ;  /* 0x20000002ff137230 */ /* 0x004fe20000004100 */
[----:B------:R-:W-:Y:S06]  /*1a10*/  BRA `(.L_x_1893) ;  /* 0x0000000800bc7947 */ /* 0x000fec0003800000 */
.L_x_1896:
[----:B------:R-:W-:-:S09]  /*1a20*/  UISETP.NE.AND UP0, UPT, UR4, 0x7, UPT ;  /* 0x000000070400788c */ /* 0x000fd2000bf05270 */
[----:B------:R-:W-:Y:S05]  /*1a30*/  BRA.U !UP0, `(.L_x_1898) ;  /* 0x0000000108247547 */ /* 0x000fea000b800000 */
[----:B------:R-:W-:-:S09]  /*1a40*/  UISETP.NE.AND UP0, UPT, UR4, 0x8, UPT ;  /* 0x000000080400788c */ /* 0x000fd2000bf05270 */
[----:B------:R-:W-:Y:S05]  /*1a50*/  BRA.U !UP0, `(.L_x_1899) ;  /* 0x0000000108107547 */ /* 0x000fea000b800000 */
[----:B------:R-:W-:-:S09]  /*1a60*/  UISETP.NE.AND UP0, UPT, UR4, 0x9, UPT ;  /* 0x000000090400788c */ /* 0x000fd2000bf05270 */
[----:B------:R-:W-:Y:S05]  /*1a70*/  BRA.U UP0, `(.L_x_1892) ;  /* 0x0000000900287547 */ /* 0x000fea000b800000 */
[----:B------:R3:W5:Y:S01]  /*1a80*/  LDG.E R19, desc[UR36][R2.64] ;  /* 0x0000002402137981 */ /* 0x000762000c1e1900 */
[----:B------:R-:W-:Y:S05]  /*1a90*/  BRA `(.L_x_1893) ;  /* 0x00000008009c7947 */ /* 0x000fea0003800000 */
.L_x_1899:
[----:B------:R-:W2:Y:S02]  /*1aa0*/  LDG.E.U16 R2, desc[UR36][R2.64] ;  /* 0x0000002402027981 */ /* 0x000ea4000c1e1500 */
[----:B--2---:R-:W-:Y:S01]  /*1ab0*/  HADD2.F32 R19, -RZ, R2.H0_H0 ;  /* 0x20000002ff137230 */ /* 0x004fe20000004100 */
[----:B------:R-:W-:Y:S06]  /*1ac0*/  BRA `(.L_x_1893) ;  /* 0x0000000800907947 */ /* 0x000fec0003800000 */
.L_x_1898:
[----:B------:R-:W2:Y:S01]  /*1ad0*/  LDG.E.64 R2, desc[UR36][R2.64] ;  /* 0x0000002402027981 */ /* 0x000ea2000c1e1b00 */
[----:B------:R-:W-:Y:S01]  /*1ae0*/  UMOV UR4, 0xf0000000 ;  /* 0xf000000000047882 */ /* 0x000fe20000000000 */
[----:B------:R-:W-:Y:S01]  /*1af0*/  UMOV UR5, 0x380fffff ;  /* 0x380fffff00057882 */ /* 0x000fe20000000000 */
[----:B--2---:R-:W0:Y:S01]  /*1b00*/  F2F.F32.F64 R19, R2 ;  /* 0x0000000200137310 */ /* 0x004e220000301000 */
[----:B------:R-:W-:-:S14]  /*1b10*/  DSETP.GEU.AND P0, PT, |R2|, UR4, PT ;  /* 0x0000000402007e2a */ /* 0x000fdc000bf0e200 */
[----:B0-----:R-:W-:Y:S01]  /*1b20*/  @!P0 FMUL R19, R19, 1.175494350822287508e-38 ;  /* 0x0080000013138820 */ /* 0x001fe20000400000 */
[----:B------:R-:W-:Y:S06]  /*1b30*/  BRA `(.L_x_1893) ;  /* 0x0000000800747947 */ /* 0x000fec0003800000 */
.L_x_1888:
        /* <DEDUP_REMOVED lines=10> */
[----:B------:R-:W-:Y:S01]  /*1be0*/  FSEL R19, RZ, 1, !P0 ;  /* 0x3f800000ff137808 */ /* 0x000fe20004000000 */
[----:B------:R-:W-:Y:S08]  /*1bf0*/  BRA `(.L_x_1893) ;  /* 0x0000000800447947 */ /* 0x000ff00003800000 */
.L_x_1902:
[----:B------:R-:W2:Y:S01]  /*1c00*/  LDG.E.64 R2, desc[UR36][R2.64] ;  /* 0x0000002402027981 */ /* 0x000ea2000c1e1b00 */
[----:B------:R-:W-:Y:S01]  /*1c10*/  UMOV UR4, 0xf0000000 ;  /* 0xf000000000047882 */ /* 0x000fe20000000000 */
[----:B------:R-:W-:Y:S01]  /*1c20*/  UMOV UR5, 0x380fffff ;  /* 0x380fffff00057882 */ /* 0x000fe20000000000 */
[----:B--2---:R-:W0:Y:S01]  /*1c30*/  F2F.F32.F64 R19, R2 ;  /* 0x0000000200137310 */ /* 0x004e220000301000 */
[----:B------:R-:W-:-:S14]  /*1c40*/  DSETP.GEU.AND P0, PT, |R2|, UR4, PT ;  /* 0x0000000402007e2a */ /* 0x000fdc000bf0e200 */
[----:B0-----:R-:W-:Y:S01]  /*1c50*/  @!P0 FMUL R19, R19, 1.175494350822287508e-38 ;  /* 0x0080000013138820 */ /* 0x001fe20000400000 */
[----:B------:R-:W-:Y:S06]  /*1c60*/  BRA `(.L_x_1893) ;  /* 0x0000000800287947 */ /* 0x000fec0003800000 */
.L_x_1901:
        /* <DEDUP_REMOVED lines=14> */
[----:B------:R-:W-:Y:S01]  /*1d50*/  VIADD R5, R4, 0xfffffffc ;  /* 0xfffffffc04057836 */ /* 0x000fe20000000000 */
[----:B------:R-:W-:-:S04]  /*1d60*/  IADD3 R4, PT, PT, R0, 0x1000000, RZ ;  /* 0x0100000000047810 */ /* 0x000fc80007ffe0ff */
[----:B------:R-:W-:Y:S01]  /*1d70*/  SHF.L.U32 R6, R0, R5, RZ ;  /* 0x0000000500067219 */ /* 0x000fe200000006ff */
[----:B------:R-:W-:Y:S01]  /*1d80*/  IMAD.SHL.U32 R5, R5, 0x800000, RZ ;  /* 0x0080000005057824 */ /* 0x000fe200078e00ff */
[----:B------:R-:W-:-:S04]  /*1d90*/  SHF.R.S32.HI R4, RZ, 0x8, R4 ;  /* 0x00000008ff047819 */ /* 0x000fc80000011404 */
[----:B------:R-:W-:-:S05]  /*1da0*/  LEA.HI R5, R6, -R5, RZ, 0x1c ;  /* 0x8000000506057211 */ /* 0x000fca00078fe0ff */
[----:B------:R-:W-:-:S05]  /*1db0*/  VIADD R5, R5, 0x3c000000 ;  /* 0x3c00000005057836 */ /* 0x000fca0000000000 */
[----:B------:R-:W-:-:S04]  /*1dc0*/  LOP3.LUT R4, R5, 0x7f800000, R4, 0xf8, !PT ;  /* 0x7f80000005047812 */ /* 0x000fc800078ef804 */
[----:B------:R-:W-:-:S04]  /*1dd0*/  SEL R4, R4, RZ, P0 ;  /* 0x000000ff04047207 */ /* 0x000fc80000000000 */
[----:B------:R-:W-:Y:S01]  /*1de0*/  LOP3.LUT R19, R4, 0x80000000, R19, 0xf8, !PT ;  /* 0x8000000004137812 */ /* 0x000fe200078ef813 */
[----:B------:R-:W-:Y:S06]  /*1df0*/  BRA `(.L_x_1893) ;  /* 0x0000000400c47947 */ /* 0x000fec0003800000 */
.L_x_1904:
[----:B------:R-:W2:Y:S02]  /*1e00*/  LDG.E.U8 R2, desc[UR36][R2.64] ;  /* 0x0000002402027981 */ /* 0x000ea4000c1e1100 */
[C---:B--2---:R-:W-:Y:S01]  /*1e10*/  IMAD.SHL.U32 R4, R2.reuse, 0x2000000, RZ ;  /* 0x0200000002047824 */ /* 0x044fe200078e00ff */
[----:B------:R-:W-:-:S04]  /*1e20*/  SHF.L.U32 R5, R2, 0x8, RZ ;  /* 0x0000000802057819 */ /* 0x000fc800000006ff */
[----:B------:R-:W-:Y:S02]  /*1e30*/  ISETP.GT.U32.AND P0, PT, R4, 0x7ffffff, PT ;  /* 0x07ffffff0400780c */ /* 0x000fe40003f04070 */
[----:B------:R-:W-:-:S11]  /*1e40*/  PRMT R19, R5, 0x9910, RZ ;  /* 0x0000991005137816 */ /* 0x000fd600000000ff */
[----:B------:R-:W-:Y:S02]  /*1e50*/  @!P0 LOP3.LUT R0, R5, 0x7f00, RZ, 0xc0, !PT ;  /* 0x00007f0005008812 */ /* 0x000fe400078ec0ff */
[----:B------:R-:W-:Y:S02]  /*1e60*/  @P0 LEA.HI R4, R4, 0x70000000, RZ, 0x1c ;  /* 0x7000000004040811 */ /* 0x000fe400078fe0ff */
[----:B------:R-:W-:-:S05]  /*1e70*/  @!P0 LOP3.LUT R0, R0, 0x3f000000, RZ, 0xfc, !PT ;  /* 0x3f00000000008812 */ /* 0x000fca00078efcff */
[----:B------:R-:W-:Y:S01]  /*1e80*/  @!P0 FADD.FTZ R0, R0, -0.5 ;  /* 0xbf00000000008421 */ /* 0x000fe20000010000 */
[----:B------:R-:W-:-:S05]  /*1e90*/  @P0 FMUL.FTZ R0, R4, 1.9259299443872358531e-34 ;  /* 0x0780000004000820 */ /* 0x000fca0000410000 */
[----:B------:R-:W-:Y:S01]  /*1ea0*/  LOP3.LUT R19, R0, 0x80000000, R19, 0xf8, !PT ;  /* 0x8000000000137812 */ /* 0x000fe200078ef813 */
[----:B------:R-:W-:Y:S06]  /*1eb0*/  BRA `(.L_x_1893) ;  /* 0x0000000400947947 */ /* 0x000fec0003800000 */
.L_x_1903:
[----:B------:R-:W2:Y:S02]  /*1ec0*/  LDG.E.U16 R2, desc[UR36][R2.64] ;  /* 0x0000002402027981 */ /* 0x000ea4000c1e1500 */
[----:B--2---:R-:W-:Y:S01]  /*1ed0*/  IMAD.U32 R19, R2, 0x10000, RZ ;  /* 0x0001000002137824 */ /* 0x004fe200078e00ff */
[----:B------:R-:W-:Y:S06]  /*1ee0*/  BRA `(.L_x_1893) ;  /* 0x0000000400887947 */ /* 0x000fec0003800000 */
.L_x_1900:
        /* <DEDUP_REMOVED lines=9> */
[----:B--2---:R-:W-:Y:S01]  /*1f80*/  I2FP.F32.U32 R19, R2 ;  /* 0x0000000200137245 */ /* 0x004fe20000201000 */
[----:B------:R-:W-:Y:S06]  /*1f90*/  BRA `(.L_x_1893) ;  /* 0x00000004005c7947 */ /* 0x000fec0003800000 */
.L_x_1907:
[----:B------:R-:W2:Y:S01]  /*1fa0*/  LDG.E.U8 R3, desc[UR36][R2.64] ;  /* 0x0000002402037981 */ /* 0x000ea2000c1e1100 */
        /* <DEDUP_REMOVED lines=19> */
.L_x_1909:
[----:B------:R-:W-:Y:S05]  /*20e0*/  BSYNC.RECONVERGENT B0 ;  /* 0x0000000000007941 */ /* 0x000fea0003800200 */
.L_x_1908:
[----:B------:R-:W-:Y:S02]  /*20f0*/  SHF.L.U32 R0, R0, 0x14, RZ ;  /* 0x0000001400007819 */ /* 0x000fe400000006ff */
[----:B------:R-:W-:-:S04]  /*2100*/  LEA R2, R2, 0x3b800000, 0x17 ;  /* 0x3b80000002027811 */ /* 0x000fc800078eb8ff */
[----:B------:R-:W-:Y:S01]  /*2110*/  LOP3.LUT R19, R2, R0, R19, 0xfe, !PT ;  /* 0x0000000002137212 */ /* 0x000fe200078efe13 */
[----:B------:R-:W-:Y:S06]  /*2120*/  BRA `(.L_x_1893) ;  /* 0x0000000000f87947 */ /* 0x000fec0003800000 */
.L_x_1906:
[----:B------:R-:W2:Y:S01]  /*2130*/  LDG.E.U8 R3, desc[UR36][R2.64] ;  /* 0x0000002402037981 */ /* 0x000ea2000c1e1100 */
        /* <DEDUP_REMOVED lines=19> */
.L_x_1911:
[----:B------:R-:W-:Y:S05]  /*2270*/  BSYNC.RECONVERGENT B0 ;  /* 0x0000000000007941 */ /* 0x000fea0003800200 */
.L_x_1910:
[----:B------:R-:W-:Y:S01]  /*2280*/  IMAD.SHL.U32 R0, R0, 0x200000, RZ ;  /* 0x0020000000007824 */ /* 0x000fe200078e00ff */
[----:B------:R-:W-:-:S04]  /*2290*/  LEA R2, R2, 0x37800000, 0x17 ;  /* 0x3780000002027811 */ /* 0x000fc800078eb8ff */
[----:B------:R-:W-:Y:S01]  /*22a0*/  LOP3.LUT R19, R2, R0, R19, 0xfe, !PT ;  /* 0x0000000002137212 */ /* 0x000fe200078efe13 */
[----:B------:R-:W-:Y:S06]  /*22b0*/  BRA `(.L_x_1893) ;  /* 0x0000000000947947 */ /* 0x000fec0003800000 */
.L_x_1905:
[----:B------:R-:W-:-:S09]  /*22c0*/  UISETP.NE.AND UP0, UPT, UR4, 0x1c, UPT ;  /* 0x0000001c0400788c */ /* 0x000fd2000bf05270 */
[----:B------:R-:W-:Y:S05]  /*22d0*/  BRA.U !UP0, `(.L_x_1912) ;  /* 0x0000000108847547 */ /* 0x000fea000b800000 */
[----:B------:R-:W-:-:S09]  /*22e0*/  UISETP.NE.AND UP0, UPT, UR4, 0x1d, UPT ;  /* 0x0000001d0400788c */ /* 0x000fd2000bf05270 */
[----:B------:R-:W-:Y:S05]  /*22f0*/  BRA.U !UP0, `(.L_x_1913) ;  /* 0x0000000108707547 */ /* 0x000fea000b800000 */
[----:B------:R-:W-:-:S09]  /*2300*/  UISETP.NE.AND UP0, UPT, UR4, 0x2c, UPT ;  /* 0x0000002c0400788c */ /* 0x000fd2000bf05270 */
[----:B------:R-:W-:Y:S05]  /*2310*/  BRA.U !UP0, `(.L_x_1914) ;  /* 0x0000000108487547 */ /* 0x000fea000b800000 */
.L_x_1892:
        /* <DEDUP_REMOVED lines=8> */
[----:B0-----:R-:W-:Y:S01]  /*23a0*/  MOV R4, UR4 ;  /* 0x0000000400047c02 */ /* 0x001fe20008000f00 */
[----:B------:R-:W-:-:S02]  /*23b0*/  IMAD.U32 R5, RZ, RZ, UR5 ;  /* 0x00000005ff057e24 */ /* 0x000fc4000f8e00ff */
[----:B-1----:R-:W-:Y:S01]  /*23c0*/  IMAD.U32 R6, RZ, RZ, UR6 ;  /* 0x00000006ff067e24 */ /* 0x002fe2000f8e00ff */
[----:B------:R-:W-:Y:S01]  /*23d0*/  MOV R7, UR7 ;  /* 0x0000000700077c02 */ /* 0x000fe20008000f00 */
[----:B---3--:R-:W-:Y:S02]  /*23e0*/  IMAD.U32 R10, RZ, RZ, UR8 ;  /* 0x00000008ff0a7e24 */ /* 0x008fe4000f8e00ff */
[----:B------:R-:W-:-:S07]  /*23f0*/  IMAD.U32 R11, RZ, RZ, UR9 ;  /* 0x00000009ff0b7e24 */ /* 0x000fce000f8e00ff */
[----:B------:R-:W-:-:S07]  /*2400*/  LEPC R20, `(.L_x_1915) ;  /* 0x000000001014794e */ /* 0x000fce0000000000 */
[----:B--2---:R-:W-:Y:S05]  /*2410*/  CALL.ABS.NOINC R2 ;  /* 0x0000000002007343 */ /* 0x004fea0003c00000 */
.L_x_1915:
[----:B------:R-:W-:Y:S01]  /*2420*/  MOV R19, RZ ;  /* 0x000000ff00137202 */ /* 0x000fe20000000f00 */
[----:B------:R-:W-:Y:S06]  /*2430*/  BRA `(.L_x_1893) ;  /* 0x0000000000347947 */ /* 0x000fec0003800000 */
.L_x_1914:
[----:B------:R-:W2:Y:S01]  /*2440*/  LDG.E.U8 R2, desc[UR36][R2.64] ;  /* 0x0000002402027981 */ /* 0x000ea2000c1e1100 */
[----:B------:R-:W-:Y:S01]  /*2450*/  IMAD.MOV.U32 R19, RZ, RZ, 0x400000 ;  /* 0x00400000ff137424 */ /* 0x000fe200078e00ff */
[----:B--2---:R-:W-:-:S13]  /*2460*/  ISETP.NE.AND P0, PT, R2, RZ, PT ;  /* 0x000000ff0200720c */ /* 0x004fda0003f05270 */
[----:B------:R-:W-:Y:S05]  /*2470*/  @!P0 BRA `(.L_x_1893) ;  /* 0x0000000000248947 */ /* 0x000fea0003800000 */
[----:B------:R-:W-:-:S13]  /*2480*/  ISETP.NE.AND P0, PT, R2, 0xff, PT ;  /* 0x000000ff0200780c */ /* 0x000fda0003f05270 */
[----:B------:R-:W-:Y:S01]  /*2490*/  @!P0 IMAD.MOV.U32 R19, RZ, RZ, 0x7f800001 ;  /* 0x7f800001ff138424 */ /* 0x000fe200078e00ff */
[----:B------:R-:W-:Y:S01]  /*24a0*/  @P0 SHF.L.U32 R19, R2, 0x17, RZ ;  /* 0x0000001702130819 */ /* 0x000fe200000006ff */
[----:B------:R-:W-:Y:S06]  /*24b0*/  BRA `(.L_x_1893) ;  /* 0x0000000000147947 */ /* 0x000fec0003800000 */
.L_x_1913:
[----:B------:R-:W2:Y:S02]  /*24c0*/  LDG.E.64 R2, desc[UR36][R2.64] ;  /* 0x0000002402027981 */ /* 0x000ea4000c1e1b00 */
[----:B--2---:R0:W1:Y:S01]  /*24d0*/  I2F.U64 R19, R2 ;  /* 0x0000000200137312 */ /* 0x0040620000301000 */
[----:B------:R-:W-:Y:S05]  /*24e0*/  BRA `(.L_x_1893) ;  /* 0x0000000000087947 */ /* 0x000fea0003800000 */
.L_x_1912:
[----:B------:R-:W2:Y:S02]  /*24f0*/  LDG.E R2, desc[UR36][R2.64] ;  /* 0x0000002402027981 */ /* 0x000ea4000c1e1900 */
[----:B--2---:R-:W-:-:S07]  /*2500*/  I2FP.F32.U32 R19, R2 ;  /* 0x0000000200137245 */ /* 0x004fce0000201000 */
.L_x_1893:
[----:B------:R-:W-:Y:S05]  /*2510*/  BSYNC.RECONVERGENT B6 ;  /* 0x0000000000067941 */ /* 0x000fea0003800200 */
.L_x_1887:
[----:B------:R-:W0:Y:S01]  /*2520*/  LDCU.64 UR6, c[0x0][0x5f8] ;  /* 0x0000bf00ff0677ac */ /* 0x000e220008000a00 */
[----:B------:R-:W-:Y:S01]  /*2530*/  BSSY.RECONVERGENT B6, `(.L_x_1916) ;  /* 0x00000dd000067945 */ /* 0x000fe20003800200 */
[----:B------:R-:W-:-:S04]  /*2540*/  UPRMT UR4, UR42, 0x9910, URZ ;  /* 0x000099102a047896 */ /* 0x000fc800080000ff */
[----:B------:R-:W-:Y:S01]  /*2550*/  UISETP.GT.AND UP0, UPT, UR4, 0x9, UPT ;  /* 0x000000090400788c */ /* 0x000fe2000bf04270 */
[----:B0-234-:R-:W-:-:S05]  /*2560*/  IADD3 R2, P0, PT, R18, UR6, RZ ;  /* 0x0000000612027c10 */ /* 0x01dfca000ff1e0ff */
        /* <DEDUP_REMOVED lines=11> */
[----:B--2---:R-:W0:Y:S01]  /*2620*/  I2F.S16 R0, R0 ;  /* 0x0000000000007306 */ /* 0x004e220000101400 */
[----:B------:R-:W-:Y:S05]  /*2630*/  BRA `(.L_x_1922) ;  /* 0x0000000c00307947 */ /* 0x000fea0003800000 */
.L_x_1920:
[----:B------:R-:W2:Y:S02]  /*2640*/  LDG.E.U8 R0, desc[UR36][R2.64] ;  /* 0x0000002402007981 */ /* 0x000ea4000c1e1100 */
[----:B--2---:R-:W-:Y:S01]  /*2650*/  I2FP.F32.U32 R0, R0 ;  /* 0x0000000000007245 */ /* 0x004fe20000201000 */
[----:B------:R-:W-:Y:S06]  /*2660*/  BRA `(.L_x_1922) ;  /* 0x0000000c00247947 */ /* 0x000fec0003800000 */
.L_x_1919:
[----:B------:R-:W-:-:S09]  /*2670*/  UISETP.NE.AND UP0, UPT, UR4, 0x2, UPT ;  /* 0x000000020400788c */ /* 0x000fd2000bf05270 */
[----:B------:R-:W-:Y:S05]  /*2680*/  BRA.U !UP0, `(.L_x_1923) ;  /* 0x0000000108287547 */ /* 0x000fea000b800000 */
[----:B------:R-:W-:-:S09]  /*2690*/  UISETP.NE.AND UP0, UPT, UR4, 0x3, UPT ;  /* 0x000000030400788c */ /* 0x000fd2000bf05270 */
[----:B------:R-:W-:Y:S05]  /*26a0*/  BRA.U !UP0, `(.L_x_1924) ;  /* 0x0000000108147547 */ /* 0x000fea000b800000 */
[----:B------:R-:W-:-:S09]  /*26b0*/  UISETP.NE.AND UP0, UPT, UR4, 0x4, UPT ;  /* 0x000000040400788c */ /* 0x000fd2000bf05270 */
[----:B------:R-:W-:Y:S05]  /*26c0*/  BRA.U UP0, `(.L_x_1921) ;  /* 0x0000000900907547 */ /* 0x000fea000b800000 */
[----:B------:R-:W2:Y:S02]  /*26d0*/  LDG.E.64 R2, desc[UR36][R2.64] ;  /* 0x0000002402027981 */ /* 0x000ea4000c1e1b00 */
[----:B--2---:R0:W2:Y:S01]  /*26e0*/  I2F.S64 R0, R2 ;  /* 0x0000000200007312 */ /* 0x0040a20000301400 */
[----:B------:R-:W-:Y:S05]  /*26f0*/  BRA `(.L_x_1922) ;  /* 0x0000000c00007947 */ /* 0x000fea0003800000 */
.L_x_1924:
[----:B------:R-:W2:Y:S02]  /*2700*/  LDG.E R0, desc[UR36][R2.64] ;  /* 0x0000002402007981 */ /* 0x000ea4000c1e1900 */
[----:B--2---:R-:W-:Y:S01]  /*2710*/  I2FP.F32.S32 R0, R0 ;  /* 0x0000000000007245 */ /* 0x004fe20000201400 */
[----:B------:R-:W-:Y:S06]  /*2720*/  BRA `(.L_x_1922) ;  /* 0x0000000800f47947 */ /* 0x000fec0003800000 */
.L_x_1923:
[----:B------:R-:W2:Y:S02]  /*2730*/  LDG.E.U16 R0, desc[UR36][R2.64] ;  /* 0x0000002402007981 */ /* 0x000ea4000c1e1500 */
[----:B--2---:R-:W0:Y:S01]  /*2740*/  I2F.S16 R0, R0 ;  /* 0x0000000000007306 */ /* 0x004e220000101400 */
[----:B------:R-:W-:Y:S05]  /*2750*/  BRA `(.L_x_1922) ;  /* 0x0000000800e87947 */ /* 0x000fea0003800000 */
.L_x_1918:
        /* <DEDUP_REMOVED lines=8> */
.L_x_1926:
[----:B------:R-:W2:Y:S02]  /*27e0*/  LDG.E.U16 R0, desc[UR36][R2.64] ;  /* 0x0000002402007981 */ /* 0x000ea4000c1e1500 */
[----:B--2---:R-:W-:Y:S01]  /*27f0*/  HADD2.F32 R0, -RZ, R0.H0_H0 ;  /* 0x20000000ff007230 */ /* 0x004fe20000004100 */
[----:B------:R-:W-:Y:S06]  /*2800*/  BRA `(.L_x_1922) ;  /* 0x0000000800bc7947 */ /* 0x000fec0003800000 */
.L_x_1925:
        /* <DEDUP_REMOVED lines=8> */
.L_x_1928:
[----:B------:R-:W2:Y:S02]  /*2890*/  LDG.E.U16 R0, desc[UR36][R2.64] ;  /* 0x0000002402007981 */ /* 0x000ea4000c1e1500 */
[----:B--2---:R-:W-:Y:S01]  /*28a0*/  HADD2.F32 R0, -RZ, R0.H0_H0 ;  /* 0x20000000ff007230 */ /* 0x004fe20000004100 */
[----:B------:R-:W-:Y:S06]  /*28b0*/  BRA `(.L_x_1922) ;  /* 0x0000000800907947 */ /* 0x000fec0003800000 */
.L_x_1927:
[----:B------:R-:W2:Y:S01]  /*28c0*/  LDG.E.64 R2, desc[UR36][R2.64] ;  /* 0x0000002402027981 */ /* 0x000ea2000c1e1b00 */
[----:B------:R-:W-:Y:S01]  /*28d0*/  UMOV UR4, 0xf0000000 ;  /* 0xf000000000047882 */ /* 0x000fe20000000000 */
[----:B------:R-:W-:Y:S01]  /*28e0*/  UMOV UR5, 0x380fffff ;  /* 0x380fffff00057882 */ /* 0x000fe20000000000 */
[----:B--2---:R-:W0:Y:S01]  /*28f0*/  F2F.F32.F64 R0, R2 ;  /* 0x0000000200007310 */ /* 0x004e220000301000 */
[----:B------:R-:W-:-:S14]  /*2900*/  DSETP.GEU.AND P0, PT, |R2|, UR4, PT ;  /* 0x0000000402007e2a */ /* 0x000fdc000bf0e200 */
[----:B0-----:R-:W-:Y:S01]  /*2910*/  @!P0 FMUL R0, R0, 1.175494350822287508e-38 ;  /* 0x0080000000008820 */ /* 0x001fe20000400000 */
[----:B------:R-:W-:Y:S06]  /*2920*/  BRA `(.L_x_1922) ;  /* 0x0000000800747947 */ /* 0x000fec0003800000 */
.L_x_1917:
        /* <DEDUP_REMOVED lines=12> */
.L_x_1931:
[----:B------:R-:W2:Y:S01]  /*29f0*/  LDG.E.64 R2, desc[UR36][R2.64] ;  /* 0x0000002402027981 */ /* 0x000ea2000c1e1b00 */
[----:B------:R-:W-:Y:S01]  /*2a00*/  UMOV UR4, 0xf0000000 ;  /* 0xf000000000047882 */ /* 0x000fe20000000000 */
[----:B------:R-:W-:Y:S01]  /*2a10*/  UMOV UR5, 0x380fffff ;  /* 0x380fffff00057882 */ /* 0x000fe20000000000 */
[----:B--2---:R-:W0:Y:S01]  /*2a20*/  F2F.F32.F64 R0, R2 ;  /* 0x0000000200007310 */ /* 0x004e220000301000 */
[----:B------:R-:W-:-:S14]  /*2a30*/  DSETP.GEU.AND P0, PT, |R2|, UR4, PT ;  /* 0x0000000402007e2a */ /* 0x000fdc000bf0e200 */
[----:B0-----:R-:W-:Y:S01]  /*2a40*/  @!P0 FMUL R0, R0, 1.175494350822287508e-38 ;  /* 0x0080000000008820 */ /* 0x001fe20000400000 */
[----:B------:R-:W-:Y:S06]  /*2a50*/  BRA `(.L_x_1922) ;  /* 0x0000000800287947 */ /* 0x000fec0003800000 */
.L_x_1930:
        /* <DEDUP_REMOVED lines=23> */
[----:B------:R-:W-:Y:S01]  /*2bd0*/  LOP3.LUT R0, R5, 0x80000000, R0, 0xf8, !PT ;  /* 0x8000000005007812 */ /* 0x000fe200078ef800 */
[----:B------:R-:W-:Y:S06]  /*2be0*/  BRA `(.L_x_1922) ;  /* 0x0000000400c47947 */ /* 0x000fec0003800000 */
.L_x_1933:
        /* <DEDUP_REMOVED lines=10> */
[----:B------:R-:W-:Y:S01]  /*2c90*/  LOP3.LUT R0, R0, 0x80000000, R5, 0xf8, !PT ;  /* 0x8000000000007812 */ /* 0x000fe200078ef805 */
[----:B------:R-:W-:Y:S06]  /*2ca0*/  BRA `(.L_x_1922) ;  /* 0x0000000400947947 */ /* 0x000fec0003800000 */
.L_x_1932:
[----:B------:R-:W2:Y:S02]  /*2cb0*/  LDG.E.U16 R0, desc[UR36][R2.64] ;  /* 0x0000002402007981 */ /* 0x000ea4000c1e1500 */
[----:B--2---:R-:W-:Y:S01]  /*2cc0*/  IMAD.U32 R0, R0, 0x10000, RZ ;  /* 0x0001000000007824 */ /* 0x004fe200078e00ff */
[----:B------:R-:W-:Y:S06]  /*2cd0*/  BRA `(.L_x_1922) ;  /* 0x0000000400887947 */ /* 0x000fec0003800000 */
.L_x_1929:
        /* <DEDUP_REMOVED lines=11> */
.L_x_1936:
[----:B------:R-:W2:Y:S01]  /*2d90*/  LDG.E.U8 R3, desc[UR36][R2.64] ;  /* 0x0000002402037981 */ /* 0x000ea2000c1e1100 */
        /* <DEDUP_REMOVED lines=19> */
.L_x_1938:
[----:B------:R-:W-:Y:S05]  /*2ed0*/  BSYNC.RECONVERGENT B0 ;  /* 0x0000000000007941 */ /* 0x000fea0003800200 */
.L_x_1937:
[----:B------:R-:W-:Y:S01]  /*2ee0*/  IMAD.SHL.U32 R0, R0, 0x100000, RZ ;  /* 0x0010000000007824 */ /* 0x000fe200078e00ff */
[----:B------:R-:W-:-:S04]  /*2ef0*/  LEA R2, R2, 0x3b800000, 0x17 ;  /* 0x3b80000002027811 */ /* 0x000fc800078eb8ff */
[----:B------:R-:W-:Y:S01]  /*2f00*/  LOP3.LUT R0, R2, R0, R7, 0xfe, !PT ;  /* 0x0000000002007212 */ /* 0x000fe200078efe07 */
[----:B------:R-:W-:Y:S06]  /*2f10*/  BRA `(.L_x_1922) ;  /* 0x0000000000f87947 */ /* 0x000fec0003800000 */
.L_x_1935:
        /* <DEDUP_REMOVED lines=20> */
.L_x_1940:
[----:B------:R-:W-:Y:S05]  /*3060*/  BSYNC.RECONVERGENT B0 ;  /* 0x0000000000007941 */ /* 0x000fea0003800200 */
.L_x_1939:
[----:B------:R-:W-:Y:S02]  /*3070*/  SHF.L.U32 R0, R0, 0x15, RZ ;  /* 0x0000001500007819 */ /* 0x000fe400000006ff */
[----:B------:R-:W-:-:S04]  /*3080*/  LEA R2, R2, 0x37800000, 0x17 ;  /* 0x3780000002027811 */ /* 0x000fc800078eb8ff */
[----:B------:R-:W-:Y:S01]  /*3090*/  LOP3.LUT R0, R2, R0, R7, 0xfe, !PT ;  /* 0x0000000002007212 */ /* 0x000fe200078efe07 */
[----:B------:R-:W-:Y:S06]  /*30a0*/  BRA `(.L_x_1922) ;  /* 0x0000000000947947 */ /* 0x000fec0003800000 */
.L_x_1934:
[----:B------:R-:W-:-:S09]  /*30b0*/  UISETP.NE.AND UP0, UPT, UR4, 0x1c, UPT ;  /* 0x0000001c0400788c */ /* 0x000fd2000bf05270 */
[----:B------:R-:W-:Y:S05]  /*30c0*/  BRA.U !UP0, `(.L_x_1941) ;  /* 0x0000000108847547 */ /* 0x000fea000b800000 */
[----:B------:R-:W-:-:S09]  /*30d0*/  UISETP.NE.AND UP0, UPT, UR4, 0x1d, UPT ;  /* 0x0000001d0400788c */ /* 0x000fd2000bf05270 */
[----:B------:R-:W-:Y:S05]  /*30e0*/  BRA.U !UP0, `(.L_x_1942) ;  /* 0x0000000108707547 */ /* 0x000fea000b800000 */
[----:B------:R-:W-:-:S09]  /*30f0*/  UISETP.NE.AND UP0, UPT, UR4, 0x2c, UPT ;  /* 0x0000002c0400788c */ /* 0x000fd2000bf05270 */
[----:B------:R-:W-:Y:S05]  /*3100*/  BRA.U !UP0, `(.L_x_1943) ;  /* 0x0000000108487547 */ /* 0x000fea000b800000 */
.L_x_1921:
[----:B------:R-:W-:Y:S01]  /*3110*/  MOV R2, 0x0 ;  /* 0x0000000000027802 */ /* 0x000fe20000000f00 */
[----:B------:R-:W0:Y:S01]  /*3120*/  LDCU.64 UR4, c[0x4][0x128] ;  /* 0x01002500ff0477ac */ /* 0x000e220008000a00 */
[----:B------:R-:W-:Y:S02]  /*3130*/  HFMA2 R13, -RZ, RZ, 0, 0 ;  /* 0x00000000ff0d7431 */ /* 0x000fe400000001ff */
[----:B------:R-:W-:Y:S01]  /*3140*/  IMAD.MOV.U32 R8, RZ, RZ, 0x4e ;  /* 0x0000004eff087424 */ /* 0x000fe200078e00ff */
[----:B------:R-:W2:Y:S01]  /*3150*/  LDCU.64 UR6, c[0x4][0x130] ;  /* 0x01002600ff0677ac */ /* 0x000ea20008000a00 */
[----:B------:R-:W3:Y:S01]  /*3160*/  LDC.64 R2, c[0x4][R2] ;  /* 0x0100000002027b82 */ /* 0x000ee20000000a00 */
[----:B------:R-:W-:Y:S01]  /*3170*/  IMAD.MOV.U32 R12, RZ, RZ, 0x1 ;  /* 0x00000001ff0c7424 */ /* 0x000fe200078e00ff */
[----:B------:R-:W4:Y:S01]  /*3180*/  LDCU.64 UR8, c[0x4][0x18] ;  /* 0x01000300ff0877ac */ /* 0x000f220008000a00 */
[----:B0-----:R-:W-:Y:S02]  /*3190*/  IMAD.U32 R4, RZ, RZ, UR4 ;  /* 0x00000004ff047e24 */ /* 0x001fe4000f8e00ff */
[----:B------:R-:W-:Y:S01]  /*31a0*/  IMAD.U32 R5, RZ, RZ, UR5 ;  /* 0x00000005ff057e24 */ /* 0x000fe2000f8e00ff */
[----:B--2---:R-:W-:Y:S01]  /*31b0*/  MOV R6, UR6 ;  /* 0x0000000600067c02 */ /* 0x004fe20008000f00 */
[----:B------:R-:W-:-:S02]  /*31c0*/  IMAD.U32 R7, RZ, RZ, UR7 ;  /* 0x00000007ff077e24 */ /* 0x000fc4000f8e00ff */
[----:B----4-:R-:W-:Y:S01]  /*31d0*/  IMAD.U32 R10, RZ, RZ, UR8 ;  /* 0x00000008ff0a7e24 */ /* 0x010fe2000f8e00ff */
[----:B------:R-:W-:-:S07]  /*31e0*/  MOV R11, UR9 ;  /* 0x00000009000b7c02 */ /* 0x000fce0008000f00 */
[----:B------:R-:W-:-:S07]  /*31f0*/  LEPC R20, `(.L_x_1944) ;  /* 0x000000001014794e */ /* 0x000fce0000000000 */
[----:B-1-3-5:R-:W-:Y:S05]  /*3200*/  CALL.ABS.NOINC R2 ;  /* 0x0000000002007343 */ /* 0x02afea0003c00000 */
.L_x_1944:
[----:B------:R-:W-:Y:S01]  /*3210*/  IMAD.MOV.U32 R0, RZ, RZ, RZ ;  /* 0x000000ffff007224 */ /* 0x000fe200078e00ff */
[----:B------:R-:W-:Y:S06]  /*3220*/  BRA `(.L_x_1922) ;  /* 0x0000000000347947 */ /* 0x000fec0003800000 */
.L_x_1943:
[----:B------:R-:W2:Y:S01]  /*3230*/  LDG.E.U8 R2, desc[UR36][R2.64] ;  /* 0x0000002402027981 */ /* 0x000ea2000c1e1100 */
[----:B------:R-:W-:Y:S01]  /*3240*/  IMAD.MOV.U32 R0, RZ, RZ, 0x400000 ;  /* 0x00400000ff007424 */ /* 0x000fe200078e00ff */
[----:B--2---:R-:W-:-:S13]  /*3250*/  ISETP.NE.AND P0, PT, R2, RZ, PT ;  /* 0x000000ff0200720c */ /* 0x004fda0003f05270 */
[----:B------:R-:W-:Y:S05]  /*3260*/  @!P0 BRA `(.L_x_1922) ;  /* 0x0000000000248947 */ /* 0x000fea0003800000 */
[----:B------:R-:W-:-:S13]  /*3270*/  ISETP.NE.AND P0, PT, R2, 0xff, PT ;  /* 0x000000ff0200780c */ /* 0x000fda0003f05270 */
[----:B------:R-:W-:Y:S01]  /*3280*/  @!P0 MOV R0, 0x7f800001 ;  /* 0x7f80000100008802 */ /* 0x000fe20000000f00 */
[----:B------:R-:W-:Y:S01]  /*3290*/  @P0 IMAD.SHL.U32 R0, R2, 0x800000, RZ ;  /* 0x0080000002000824 */ /* 0x000fe200078e00ff */
[----:B------:R-:W-:Y:S06]  /*32a0*/  BRA `(.L_x_1922) ;  /* 0x0000000000147947 */ /* 0x000fec0003800000 */
.L_x_1942:
[----:B------:R-:W2:Y:S02]  /*32b0*/  LDG.E.64 R2, desc[UR36][R2.64] ;  /* 0x0000002402027981 */ /* 0x000ea4000c1e1b00 */
[----:B--2---:R0:W2:Y:S01]  /*32c0*/  I2F.U64 R0, R2 ;  /* 0x0000000200007312 */ /* 0x0040a20000301000 */
[----:B------:R-:W-:Y:S05]  /*32d0*/  BRA `(.L_x_1922) ;  /* 0x0000000000087947 */ /* 0x000fea0003800000 */
.L_x_1941:
[----:B------:R-:W2:Y:S02]  /*32e0*/  LDG.E R0, desc[UR36][R2.64] ;  /* 0x0000002402007981 */ /* 0x000ea4000c1e1900 */
[----:B--2---:R-:W-:-:S07]  /*32f0*/  I2FP.F32.U32 R0, R0 ;  /* 0x0000000000007245 */ /* 0x004fce0000201000 */
.L_x_1922:
[----:B------:R-:W-:Y:S05]  /*3300*/  BSYNC.RECONVERGENT B6 ;  /* 0x0000000000067941 */ /* 0x000fea0003800200 */
.L_x_1916:
[----:B0-2345:R-:W-:Y:S01]  /*3310*/  FMUL.FTZ R2, R0, 0.70710676908493041992 ;  /* 0x3f3504f300027820 */ /* 0x03dfe20000410000 */
[----:B------:R-:W-:Y:S02]  /*3320*/  HFMA2 R6, -RZ, RZ, 0.8349609375, 5.424022674560546875e-06 ;  /* 0x3aae005bff067431 */ /* 0x000fe400000001ff */
[----:B------:R-:W-:Y:S01]  /*3330*/  IMAD.MOV.U32 R4, RZ, RZ, 0x38eb4c3a ;  /* 0x38eb4c3aff047424 */ /* 0x000fe200078e00ff */
[----:B------:R-:W0:Y:S01]  /*3340*/  LDCU.64 UR6, c[0x0][0x5e8] ;  /* 0x0000bd00ff0677ac */ /* 0x000e220008000a00 */
[----:B------:R-:W-:Y:S01]  /*3350*/  IMAD.MOV.U32 R5, RZ, RZ, 0x3c09919f ;  /* 0x3c09919fff057424 */ /* 0x000fe200078e00ff */
[C---:B------:R-:W-:Y:S01]  /*3360*/  FSETP.GE.FTZ.AND P0, PT, |R2|.reuse, 1.0029599666595458984, PT ;  /* 0x3f8060fe0200780b */ /* 0x040fe20003f16200 */
[----:B------:R-:W-:Y:S01]  /*3370*/  FADD.FTZ R3, |R2|, -RZ ;  /* 0x800000ff02037221 */ /* 0x000fe20000010200 */
[----:B------:R-:W-:Y:S01]  /*3380*/  IMAD.MOV.U32 R7, RZ, RZ, 0x3d24d99a ;  /* 0x3d24d99aff077424 */ /* 0x000fe200078e00ff */
[----:B------:R-:W-:Y:S01]  /*3390*/  UPRMT UR4, UR43, 0x9910, URZ ;  /* 0x000099102b047896 */ /* 0x000fe200080000ff */
[----:B------:R-:W-:Y:S01]  /*33a0*/  FSEL R4, R4, 8.4834944573231041431e-05, P0 ;  /* 0x38b1e96a04047808 */ /* 0x000fe20000000000 */
[----:B------:R-:W-:Y:S01]  /*33b0*/  IMAD.MOV.U32 R8, RZ, RZ, 0x3f69b4f9 ;  /* 0x3f69b4f9ff087424 */ /* 0x000fe200078e00ff */
[----:B------:R-:W-:Y:S01]  /*33c0*/  FSEL R6, -R6, -0.00082130916416645050049, P0 ;  /* 0xba574d2006067808 */ /* 0x000fe20000000100 */
[----:B------:R-:W-:Y:S01]  /*33d0*/  UISETP.GT.AND UP0, UPT, UR4, 0x9, UPT ;  /* 0x000000090400788c */ /* 0x000fe2000bf04270 */
[----:B------:R-:W-:-:S02]  /*33e0*/  FSEL R5, R5, 0.0052134888246655464172, P0 ;  /* 0x3baad5ea05057808 */ /* 0x000fc40000000000 */
[----:B------:R-:W-:-:S03]  /*33f0*/  FSEL R7, -R7, -0.026868773624300956726, P0 ;  /* 0xbcdc1be707077808 */ /* 0x000fc60000000100 */
[----:B------:R-:W-:-:S04]  /*3400*/  @!P0 FMUL.FTZ R3, R2, R2 ;  /* 0x0000000202038220 */ /* 0x000fc80000410000 */
[C---:B------:R-:W-:Y:S01]  /*3410*/  FFMA.FTZ R4, R3.reuse, R4, R6 ;  /* 0x0000000403047223 */ /* 0x040fe20000010006 */
[----:B------:R-:W-:Y:S01]  /*3420*/  MOV R6, 0x3e235519 ;  /* 0x3e23551900067802 */ /* 0x000fe20000000f00 */
[C---:B------:R-:W-:Y:S02]  /*3430*/  FADD.FTZ R9, -R3.reuse, -RZ ;  /* 0x800000ff03097221 */ /* 0x040fe40000010100 */
[----:B------:R-:W-:Y:S01]  /*3440*/  FFMA.FTZ R4, R3, R4, R5 ;  /* 0x0000000403047223 */ /* 0x000fe20000010005 */
[----:B------:R-:W-:Y:S01]  /*3450*/  FSEL R5, R6, 0.11284004896879196167, P0 ;  /* 0x3de718af06057808 */ /* 0x000fe20000000000 */
[----:B------:R-:W-:Y:S01]  /*3460*/  IMAD.MOV.U32 R6, RZ, RZ, 0x3f210a14 ;  /* 0x3f210a14ff067424 */ /* 0x000fe200078e00ff */
[----:B------:R-:W-:Y:S01]  /*3470*/  FSEL R9, R9, R2, P0 ;  /* 0x0000000209097208 */ /* 0x000fe20000000000 */
[----:B------:R-:W-:Y:S01]  /*3480*/  FFMA.FTZ R4, R3, R4, R7 ;  /* 0x0000000403047223 */ /* 0x000fe20000010007 */
[----:B------:R-:W-:-:S03]  /*3490*/  FSEL R7, R8, -0.37612664699554443359, P0 ;  /* 0xbec093ac08077808 */ /* 0x000fc60000000000 */
[----:B------:R-:W-:Y:S01]  /*34a0*/  FFMA.FTZ R4, R3, R4, R5 ;  /* 0x0000000403047223 */ /* 0x000fe20000010005 */
[----:B------:R-:W-:-:S03]  /*34b0*/  FSEL R5, R6, 0.12837915122509002686, P0 ;  /* 0x3e0375d306057808 */ /* 0x000fc60000000000 */
[----:B------:R-:W-:-:S04]  /*34c0*/  FFMA.FTZ R4, R3, R4, R7 ;  /* 0x0000000403047223 */ /* 0x000fc80000010007 */
[----:B------:R-:W-:Y:S01]  /*34d0*/  FFMA.FTZ R4, R3, R4, R5 ;  /* 0x0000000403047223 */ /* 0x000fe20000010005 */
[----:B------:R-:W-:-:S03]  /*34e0*/  FMUL.FTZ R3, R0, -0.5 ;  /* 0xbf00000000037820 */ /* 0x000fc60000410000 */
[----:B------:R-:W-:Y:S01]  /*34f0*/  FFMA.FTZ R4, R4, R9, R9 ;  /* 0x0000000904047223 */ /* 0x000fe20000010009 */
[----:B------:R-:W-:-:S03]  /*3500*/  FMUL.FTZ R5, R3, R0 ;  /* 0x0000000003057220 */ /* 0x000fc60000410000 */
[----:B------:R-:W2:Y:S01]  /*3510*/  @P0 MUFU.EX2 R3, R4 ;  /* 0x0000000400030308 */ /* 0x000ea20000000800 */
[----:B------:R-:W-:-:S07]  /*3520*/  FMUL.FTZ R5, R5, 1.4426950216293334961 ;  /* 0x3fb8aa3b05057820 */ /* 0x000fce0000410000 */
[----:B------:R-:W3:Y:S01]  /*3530*/  MUFU.EX2 R5, R5 ;  /* 0x0000000500057308 */ /* 0x000ee20000000800 */
[----:B--2---:R-:W-:-:S05]  /*3540*/  @P0 FADD.FTZ R3, -R3, 1 ;  /* 0x3f80000003030421 */ /* 0x004fca0000010100 */
[----:B------:R-:W-:Y:S02]  /*3550*/  @P0 LOP3.LUT R4, R3, 0x80000000, R2, 0xb8, !PT ;  /* 0x8000000003040812 */ /* 0x000fe400078eb802 */
[----:B0-----:R-:W-:Y:S01]  /*3560*/  IADD3 R2, P0, PT, R16, UR6, RZ ;  /* 0x0000000610027c10 */ /* 0x001fe2000ff1e0ff */
[----:B---3--:R-:W-:-:S03]  /*3570*/  FMUL.FTZ R7, R5, 0.3989422917366027832 ;  /* 0x3ecc422a05077820 */ /* 0x008fc60000410000 */
[----:B------:R-:W-:Y:S01]  /*3580*/  IADD3.X R3, PT, PT, RZ, UR7, RZ, P0, !PT ;  /* 0x00000007ff037c10 */ /* 0x000fe200087fe4ff */
[----:B------:R-:W-:Y:S01]  /*3590*/  FMUL.FTZ R7, R7, R0 ;  /* 0x0000000007077220 */ /* 0x000fe20000410000 */
[----:B------:R-:W-:-:S04]  /*35a0*/  FADD.FTZ R0, R4, 1 ;  /* 0x3f80000004007421 */ /* 0x000fc80000010000 */
[----:B------:R-:W-:-:S04]  /*35b0*/  FFMA.FTZ R0, R0, 0.5, R7 ;  /* 0x3f00000000007823 */ /* 0x000fc80000010007 */
[----:B-1----:R-:W-:Y:S01]  /*35c0*/  FMUL.FTZ R4, R0, R19 ;  /* 0x0000001300047220 */ /* 0x002fe20000410000 */
        /* <DEDUP_REMOVED lines=9> */
[----:B------:R-:W0:Y:S02]  /*3660*/  F2I.FTZ.TRUNC.NTZ R5, R4 ;  /* 0x0000000400057305 */ /* 0x000e24000021f100 */
[----:B0-----:R0:W-:Y:S01]  /*3670*/  STG.E.U8 desc[UR36][R2.64], R5 ;  /* 0x0000000502007986 */ /* 0x0011e2000c101124 */
[----:B------:R-:W-:Y:S05]  /*3680*/  BRA `(.L_x_1950) ;  /* 0x0000000c003c7947 */ /* 0x000fea0003800000 */
.L_x_1948:
[----:B------:R-:W0:Y:S02]  /*3690*/  F2I.S64.TRUNC R4, R4 ;  /* 0x0000000400047311 */ /* 0x000e24000020d900 */
[----:B0-----:R-:W-:-:S05]  /*36a0*/  IMAD.MOV.U32 R7, RZ, RZ, R4 ;  /* 0x000000ffff077224 */ /* 0x001fca00078e0004 */
[----:B------:R0:W-:Y:S01]  /*36b0*/  STG.E.U8 desc[UR36][R2.64], R7 ;  /* 0x0000000702007986 */ /* 0x0001e2000c101124 */
[----:B------:R-:W-:Y:S05]  /*36c0*/  BRA `(.L_x_1950) ;  /* 0x0000000c002c7947 */ /* 0x000fea0003800000 */
.L_x_1947:
[----:B------:R-:W-:-:S09]  /*36d0*/  UISETP.NE.AND UP0, UPT, UR4, 0x2, UPT ;  /* 0x000000020400788c */ /* 0x000fd2000bf05270 */
[----:B------:R-:W-:Y:S05]  /*36e0*/  BRA.U !UP0, `(.L_x_1951) ;  /* 0x0000000108287547 */ /* 0x000fea000b800000 */
[----:B------:R-:W-:-:S09]  /*36f0*/  UISETP.NE.AND UP0, UPT, UR4, 0x3, UPT ;  /* 0x000000030400788c */ /* 0x000fd2000bf05270 */
[----:B------:R-:W-:Y:S05]  /*3700*/  BRA.U !UP0, `(.L_x_1952) ;  /* 0x0000000108147547 */ /* 0x000fea000b800000 */
[----:B------:R-:W-:-:S09]  /*3710*/  UISETP.NE.AND UP0, UPT, UR4, 0x4, UPT ;  /* 0x000000040400788c */ /* 0x000fd2000bf05270 */
[----:B------:R-:W-:Y:S05]  /*3720*/  BRA.U UP0, `(.L_x_1949) ;  /* 0x0000000900807547 */ /* 0x000fea000b800000 */
[----:B------:R-:W0:Y:S02]  /*3730*/  F2I.S64.TRUNC R4, R4 ;  /* 0x0000000400047311 */ /* 0x000e24000020d900 */
[----:B0-----:R0:W-:Y:S01]  /*3740*/  STG.E.64 desc[UR36][R2.64], R4 ;  /* 0x0000000402007986 */ /* 0x0011e2000c101b24 */
[----:B------:R-:W-:Y:S05]  /*3750*/  BRA `(.L_x_1950) ;  /* 0x0000000c00087947 */ /* 0x000fea0003800000 */
.L_x_1952:
[----:B------:R-:W0:Y:S02]  /*3760*/  F2I.FTZ.TRUNC.NTZ R5, R4 ;  /* 0x0000000400057305 */ /* 0x000e24000021f100 */
[----:B0-----:R0:W-:Y:S01]  /*3770*/  STG.E desc[UR36][R2.64], R5 ;  /* 0x0000000502007986 */ /* 0x0011e2000c101924 */
[----:B------:R-:W-:Y:S05]  /*3780*/  BRA `(.L_x_1950) ;  /* 0x0000000800fc7947 */ /* 0x000fea0003800000 */
.L_x_1951:
[----:B------:R-:W0:Y:S02]  /*3790*/  F2I.FTZ.TRUNC.NTZ R5, R4 ;  /* 0x0000000400057305 */ /* 0x000e24000021f100 */
[----:B0-----:R0:W-:Y:S01]  /*37a0*/  STG.E.U16 desc[UR36][R2.64], R5 ;  /* 0x0000000502007986 */ /* 0x0011e2000c101524 */
[----:B------:R-:W-:Y:S05]  /*37b0*/  BRA `(.L_x_1950) ;  /* 0x0000000800f07947 */ /* 0x000fea0003800000 */
.L_x_1946:
[----:B------:R-:W-:-:S09]  /*37c0*/  UISETP.GT.AND UP0, UPT, UR4, 0x6, UPT ;  /* 0x000000060400788c */ /* 0x000fd2000bf04270 */
[----:B------:R-:W-:Y:S05]  /*37d0*/  BRA.U UP0, `(.L_x_1953) ;  /* 0x0000000100247547 */ /* 0x000fea000b800000 */
[----:B------:R-:W-:-:S09]  /*37e0*/  UISETP.NE.AND UP0, UPT, UR4, 0x5, UPT ;  /* 0x000000050400788c */ /* 0x000fd2000bf05270 */
[----:B------:R-:W-:Y:S05]  /*37f0*/  BRA.U !UP0, `(.L_x_1954) ;  /* 0x0000000108107547 */ /* 0x000fea000b800000 */
[----:B------:R-:W-:-:S09]  /*3800*/  UISETP.NE.AND UP0, UPT, UR4, 0x6, UPT ;  /* 0x000000060400788c */ /* 0x000fd2000bf05270 */
[----:B------:R-:W-:Y:S05]  /*3810*/  BRA.U UP0, `(.L_x_1949) ;  /* 0x0000000900447547 */ /* 0x000fea000b800000 */
[----:B------:R1:W-:Y:S01]  /*3820*/  STG.E desc[UR36][R2.64], R4 ;  /* 0x0000000402007986 */ /* 0x0003e2000c101924 */
[----:B------:R-:W-:Y:S05]  /*3830*/  BRA `(.L_x_1950) ;  /* 0x0000000800d07947 */ /* 0x000fea0003800000 */
.L_x_1954:
[----:B------:R-:W-:-:S05]  /*3840*/  F2FP.F16.F32.PACK_AB R4, RZ, R4 ;  /* 0x00000004ff04723e */ /* 0x000fca00000000ff */
[----:B------:R0:W-:Y:S01]  /*3850*/  STG.E.U16 desc[UR36][R2.64], R4 ;  /* 0x0000000402007986 */ /* 0x0001e2000c101524 */
[----:B------:R-:W-:Y:S05]  /*3860*/  BRA `(.L_x_1950) ;  /* 0x0000000800c47947 */ /* 0x000fea0003800000 */
.L_x_1953:
[----:B------:R-:W-:-:S09]  /*3870*/  UISETP.NE.AND UP0, UPT, UR4, 0x7, UPT ;  /* 0x000000070400788c */ /* 0x000fd2000bf05270 */
[----:B------:R-:W-:Y:S05]  /*3880*/  BRA.U !UP0, `(.L_x_1955) ;  /* 0x00000001082c7547 */ /* 0x000fea000b800000 */
[----:B------:R-:W-:-:S09]  /*3890*/  UISETP.NE.AND UP0, UPT, UR4, 0x8, UPT ;  /* 0x000000080400788c */ /* 0x000fd2000bf05270 */
[----:B------:R-:W-:Y:S05]  /*38a0*/  BRA.U !UP0, `(.L_x_1956) ;  /* 0x0000000108147547 */ /* 0x000fea000b800000 */
[----:B------:R-:W-:-:S09]  /*38b0*/  UISETP.NE.AND UP0, UPT, UR4, 0x9, UPT ;  /* 0x000000090400788c */ /* 0x000fd2000bf05270 */
[----:B------:R-:W-:Y:S05]  /*38c0*/  BRA.U UP0, `(.L_x_1949) ;  /* 0x0000000900187547 */ /* 0x000fea000b800000 */
[----:B------:R-:W-:-:S05]  /*38d0*/  IMAD.MOV.U32 R5, RZ, RZ, RZ ;  /* 0x000000ffff057224 */ /* 0x000fca00078e00ff */
[----:B------:R3:W-:Y:S01]  /*38e0*/  STG.E.64 desc[UR36][R2.64], R4 ;  /* 0x0000000402007986 */ /* 0x0007e2000c101b24 */
[----:B------:R-:W-:Y:S05]  /*38f0*/  BRA `(.L_x_1950) ;  /* 0x0000000800a07947 */ /* 0x000fea0003800000 */
.L_x_1956:
[----:B------:R-:W-:-:S04]  /*3900*/  F2FP.F16.F32.PACK_AB R5, RZ, R4 ;  /* 0x00000004ff05723e */ /* 0x000fc800000000ff */
[----:B------:R-:W-:-:S05]  /*3910*/  PRMT R5, R5, 0x5410, RZ ;  /* 0x0000541005057816 */ /* 0x000fca00000000ff */
[----:B------:R2:W-:Y:S01]  /*3920*/  STG.E desc[UR36][R2.64], R5 ;  /* 0x0000000502007986 */ /* 0x0005e2000c101924 */
[----:B------:R-:W-:Y:S05]  /*3930*/  BRA `(.L_x_1950) ;  /* 0x0000000800907947 */ /* 0x000fea0003800000 */
.L_x_1955:
[----:B------:R-:W-:-:S06]  /*3940*/  FMUL.FTZ R4, R4, 1 ;  /* 0x3f80000004047820 */ /* 0x000fcc0000410000 */
[----:B------:R-:W0:Y:S02]  /*3950*/  F2F.F64.F32 R4, R4 ;  /* 0x0000000400047310 */ /* 0x000e240000201800 */
[----:B0-----:R4:W-:Y:S01]  /*3960*/  STG.E.64 desc[UR36][R2.64], R4 ;  /* 0x0000000402007986 */ /* 0x0019e2000c101b24 */
[----:B------:R-:W-:Y:S05]  /*3970*/  BRA `(.L_x_1950) ;  /* 0x0000000800807947 */ /* 0x000fea0003800000 */
.L_x_1945:
        /* <DEDUP_REMOVED lines=8> */
[----:B------:R-:W-:-:S04]  /*3a00*/  FSETP.NEU.FTZ.AND P0, PT, R4, RZ, PT ;  /* 0x000000ff0400720b */ /* 0x000fc80003f1d000 */
[----:B------:R-:W-:-:S05]  /*3a10*/  SEL R5, RZ, 0x1, !P0 ;  /* 0x00000001ff057807 */ /* 0x000fca0004000000 */
[----:B------:R0:W-:Y:S01]  /*3a20*/  STG.E.U8 desc[UR36][R2.64], R5 ;  /* 0x0000000502007986 */ /* 0x0001e2000c101124 */
[----:B------:R-:W-:Y:S05]  /*3a30*/  BRA `(.L_x_1950) ;  /* 0x0000000800507947 */ /* 0x000fea0003800000 */
.L_x_1959:
[----:B------:R-:W-:Y:S01]  /*3a40*/  FMUL.FTZ R4, R4, 1 ;  /* 0x3f80000004047820 */ /* 0x000fe20000410000 */
[----:B------:R-:W-:-:S05]  /*3a50*/  CS2R R6, SRZ ;  /* 0x0000000000067805 */ /* 0x000fca000001ff00 */
[----:B------:R-:W0:Y:S02]  /*3a60*/  F2F.F64.F32 R4, R4 ;  /* 0x0000000400047310 */ /* 0x000e240000201800 */
[----:B0-----:R0:W-:Y:S01]  /*3a70*/  STG.E.128 desc[UR36][R2.64], R4 ;  /* 0x0000000402007986 */ /* 0x0011e2000c101d24 */
[----:B------:R-:W-:Y:S05]  /*3a80*/  BRA `(.L_x_1950) ;  /* 0x00000008003c7947 */ /* 0x000fea0003800000 */
.L_x_1958:
[----:B------:R-:W-:-:S09]  /*3a90*/  UISETP.NE.AND UP0, UPT, UR4, 0xf, UPT ;  /* 0x0000000f0400788c */ /* 0x000fd2000bf05270 */
[----:B------:R-:W-:Y:S05]  /*3aa0*/  BRA.U !UP0, `(.L_x_1960) ;  /* 0x0000000108987547 */ /* 0x000fea000b800000 */
[----:B------:R-:W-:-:S09]  /*3ab0*/  UISETP.NE.AND UP0, UPT, UR4, 0x17, UPT ;  /* 0x000000170400788c */ /* 0x000fd2000bf05270 */
[----:B------:R-:W-:Y:S05]  /*3ac0*/  BRA.U !UP0, `(.L_x_1961) ;  /* 0x0000000108487547 */ /* 0x000fea000b800000 */
[----:B------:R-:W-:-:S09]  /*3ad0*/  UISETP.NE.AND UP0, UPT, UR4, 0x18, UPT ;  /* 0x000000180400788c */ /* 0x000fd2000bf05270 */
[----:B------:R-:W-:Y:S05]  /*3ae0*/  BRA.U UP0, `(.L_x_1949) ;  /* 0x0000000500907547 */ /* 0x000fea000b800000 */
[----:B------:R-:W-:Y:S01]  /*3af0*/  LOP3.LUT R6, R4, 0x7fffffff, RZ, 0xc0, !PT ;  /* 0x7fffffff04067812 */ /* 0x000fe200078ec0ff */
[----:B------:R-:W-:Y:S01]  /*3b00*/  BSSY.RECONVERGENT B0, `(.L_x_1962) ;  /* 0x000000b000007945 */ /* 0x000fe20003800200 */
[----:B------:R-:W-:Y:S01]  /*3b10*/  HFMA2 R0, -RZ, RZ, 0, 7.569789886474609375e-06 ;  /* 0x0000007fff007431 */ /* 0x000fe200000001ff */
        /* <DEDUP_REMOVED lines=9> */
.L_x_1963:
[----:B------:R-:W-:Y:S05]  /*3bb0*/  BSYNC.RECONVERGENT B0 ;  /* 0x0000000000007941 */ /* 0x000fea0003800200 */
.L_x_1962:
[----:B------:R-:W-:-:S05]  /*3bc0*/  LOP3.LUT R7, R0, 0x80, R7, 0xf8, !PT ;  /* 0x0000008000077812 */ /* 0x000fca00078ef807 */
[----:B------:R0:W-:Y:S01]  /*3bd0*/  STG.E.U8 desc[UR36][R2.64], R7 ;  /* 0x0000000702007986 */ /* 0x0001e2000c101124 */
[----:B------:R-:W-:Y:S05]  /*3be0*/  BRA `(.L_x_1950) ;  /* 0x0000000400e47947 */ /* 0x000fea0003800000 */
.L_x_1961:
[----:B------:R-:W-:Y:S01]  /*3bf0*/  LOP3.LUT R6, R4, 0x7fffffff, RZ, 0xc0, !PT ;  /* 0x7fffffff04067812 */ /* 0x000fe200078ec0ff */
[----:B------:R-:W-:Y:S01]  /*3c00*/  BSSY.RECONVERGENT B0, `(.L_x_1964) ;  /* 0x000000d000007945 */ /* 0x000fe20003800200 */
        /* <DEDUP_REMOVED lines=12> */
.L_x_1965:
[----:B------:R-:W-:Y:S05]  /*3cd0*/  BSYNC.RECONVERGENT B0 ;  /* 0x0000000000007941 */ /* 0x000fea0003800200 */
.L_x_1964:
[----:B------:R-:W-:-:S05]  /*3ce0*/  LOP3.LUT R5, R0, 0x80, R7, 0xf8, !PT ;  /* 0x0000008000057812 */ /* 0x000fca00078ef807 */
[----:B------:R0:W-:Y:S01]  /*3cf0*/  STG.E.U8 desc[UR36][R2.64], R5 ;  /* 0x0000000502007986 */ /* 0x0001e2000c101124 */
[----:B------:R-:W-:Y:S05]  /*3d00*/  BRA `(.L_x_1950) ;  /* 0x00000004009c7947 */ /* 0x000fea0003800000 */
.L_x_1960:
[----:B------:R-:W-:-:S05]  /*3d10*/  F2FP.BF16.F32.PACK_AB R4, RZ, R4 ;  /* 0x00000004ff04723e */ /* 0x000fca00000010ff */
[----:B------:R0:W-:Y:S01]  /*3d20*/  STG.E.U16 desc[UR36][R2.64], R4 ;  /* 0x0000000402007986 */ /* 0x0001e2000c101524 */
[----:B------:R-:W-:Y:S05]  /*3d30*/  BRA `(.L_x_1950) ;  /* 0x0000000400907947 */ /* 0x000fea0003800000 */
.L_x_1957:
        /* <DEDUP_REMOVED lines=8> */
[----:B------:R-:W0:Y:S02]  /*3dc0*/  F2I.FTZ.U32.TRUNC.NTZ R5, R4 ;  /* 0x0000000400057305 */ /* 0x000e24000021f000 */
[----:B0-----:R0:W-:Y:S01]  /*3dd0*/  STG.E.U16 desc[UR36][R2.64], R5 ;  /* 0x0000000502007986 */ /* 0x0011e2000c101524 */
[----:B------:R-:W-:Y:S05]  /*3de0*/  BRA `(.L_x_1950) ;  /* 0x0000000400647947 */ /* 0x000fea0003800000 */
.L_x_1968:
[----:B------:R-:W-:Y:S01]  /*3df0*/  LOP3.LUT R5, R4, 0x7fffffff, RZ, 0xc0, !PT ;  /* 0x7fffffff04057812 */ /* 0x000fe200078ec0ff */
[----:B------:R-:W-:Y:S01]  /*3e00*/  BSSY.RECONVERGENT B0, `(.L_x_1969) ;  /* 0x0000013000007945 */ /* 0x000fe20003800200 */
[----:B------:R-:W-:Y:S02]  /*3e10*/  IMAD.MOV.U32 R0, RZ, RZ, 0x80 ;  /* 0x00000080ff007424 */ /* 0x000fe400078e00ff */
        /* <DEDUP_REMOVED lines=9> */
.L_x_1971:
[----:B------:R-:W-:-:S04]  /*3eb0*/  SHF.R.U32.HI R0, RZ, 0x14, R4 ;  /* 0x00000014ff007819 */ /* 0x000fc80000011604 */
[----:B------:R-:W-:-:S04]  /*3ec0*/  LOP3.LUT R5, R0, 0x1, RZ, 0xc0, !PT ;  /* 0x0000000100057812 */ /* 0x000fc800078ec0ff */
[----:B------:R-:W-:-:S04]  /*3ed0*/  IADD3 R0, PT, PT, R4, 0x487ffff, R5 ;  /* 0x0487ffff04007810 */ /* 0x000fc80007ffe005 */
[----:B------:R-:W-:-:S04]  /*3ee0*/  SHF.R.U32.HI R0, RZ, 0x14, R0 ;  /* 0x00000014ff007819 */ /* 0x000fc80000011600 */
[----:B------:R-:W-:-:S07]  /*3ef0*/  LOP3.LUT R5, R0, 0xff, RZ, 0xc0, !PT ;  /* 0x000000ff00057812 */ /* 0x000fce00078ec0ff */
.L_x_1972:
[----:B------:R-:W-:-:S04]  /*3f00*/  SHF.R.U32.HI R4, RZ, 0x18, R4 ;  /* 0x00000018ff047819 */ /* 0x000fc80000011604 */
[----:B------:R-:W-:-:S04]  /*3f10*/  LOP3.LUT R5, R5, 0x80, R4, 0xf8, !PT ;  /* 0x0000008005057812 */ /* 0x000fc800078ef804 */
[----:B------:R-:W-:-:S07]  /*3f20*/  PRMT R0, R5, 0x7610, R0 ;  /* 0x0000761005007816 */ /* 0x000fce0000000000 */
.L_x_1970:
[----:B------:R-:W-:Y:S05]  /*3f30*/  BSYNC.RECONVERGENT B0 ;  /* 0x0000000000007941 */ /* 0x000fea0003800200 */
.L_x_1969:
[----:B------:R0:W-:Y:S01]  /*3f40*/  STG.E.U8 desc[UR36][R2.64], R0 ;  /* 0x0000000002007986 */ /* 0x0001e2000c101124 */
[----:B------:R-:W-:Y:S05]  /*3f50*/  BRA `(.L_x_1950) ;  /* 0x0000000400087947 */ /* 0x000fea0003800000 */
.L_x_1967:
[----:B------:R-:W-:Y:S01]  /*3f60*/  LOP3.LUT R5, R4, 0x7fffffff, RZ, 0xc0, !PT ;  /* 0x7fffffff04057812 */ /* 0x000fe200078ec0ff */
[----:B------:R-:W-:Y:S01]  /*3f70*/  BSSY.RECONVERGENT B0, `(.L_x_1973) ;  /* 0x0000013000007945 */ /* 0x000fe20003800200 */
[----:B------:R-:W-:Y:S02]  /*3f80*/  MOV R0, 0x80 ;  /* 0x0000008000007802 */ /* 0x000fe40000000f00 */
        /* <DEDUP_REMOVED lines=9> */
.L_x_1975:
[----:B------:R-:W-:-:S04]  /*4020*/  SHF.R.U32.HI R0, RZ, 0x15, R4 ;  /* 0x00000015ff007819 */ /* 0x000fc80000011604 */
[----:B------:R-:W-:-:S04]  /*4030*/  LOP3.LUT R5, R0, 0x1, RZ, 0xc0, !PT ;  /* 0x0000000100057812 */ /* 0x000fc800078ec0ff */
[----:B------:R-:W-:-:S04]  /*4040*/  IADD3 R0, PT, PT, R4, 0x88fffff, R5 ;  /* 0x088fffff04007810 */ /* 0x000fc80007ffe005 */
[----:B------:R-:W-:-:S04]  /*4050*/  SHF.R.U32.HI R0, RZ, 0x15, R0 ;  /* 0x00000015ff007819 */ /* 0x000fc80000011600 */
[----:B------:R-:W-:-:S07]  /*4060*/  LOP3.LUT R5, R0, 0xff, RZ, 0xc0, !PT ;  /* 0x000000ff00057812 */ /* 0x000fce00078ec0ff */
.L_x_1976:
[----:B------:R-:W-:-:S04]  /*4070*/  SHF.R.U32.HI R4, RZ, 0x18, R4 ;  /* 0x00000018ff047819 */ /* 0x000fc80000011604 */
[----:B------:R-:W-:-:S04]  /*4080*/  LOP3.LUT R5, R5, 0x80, R4, 0xf8, !PT ;  /* 0x0000008005057812 */ /* 0x000fc800078ef804 */
[----:B------:R-:W-:-:S07]  /*4090*/  PRMT R0, R5, 0x7610, R0 ;  /* 0x0000761005007816 */ /* 0x000fce0000000000 */
.L_x_1974:
[----:B------:R-:W-:Y:S05]  /*40a0*/  BSYNC.RECONVERGENT B0 ;  /* 0x0000000000007941 */ /* 0x000fea0003800200 */
.L_x_1973:
[----:B------:R0:W-:Y:S01]  /*40b0*/  STG.E.U8 desc[UR36][R2.64], R0 ;  /* 0x0000000002007986 */ /* 0x0001e2000c101124 */
[----:B------:R-:W-:Y:S05]  /*40c0*/  BRA `(.L_x_1950) ;  /* 0x0000000000ac7947 */ /* 0x000fea0003800000 */
.L_x_1966:
[----:B------:R-:W-:-:S09]  /*40d0*/  UISETP.NE.AND UP0, UPT, UR4, 0x1c, UPT ;  /* 0x0000001c0400788c */ /* 0x000fd2000bf05270 */
[----:B------:R-:W-:Y:S05]  /*40e0*/  BRA.U !UP0, `(.L_x_1977) ;  /* 0x00000001089c7547 */ /* 0x000fea000b800000 */
[----:B------:R-:W-:-:S09]  /*40f0*/  UISETP.NE.AND UP0, UPT, UR4, 0x1d, UPT ;  /* 0x0000001d0400788c */ /* 0x000fd2000bf05270 */
[----:B------:R-:W-:Y:S05]  /*4100*/  BRA.U !UP0, `(.L_x_1978) ;  /* 0x0000000108887547 */ /* 0x000fea000b800000 */
[----:B------:R-:W-:-:S09]  /*4110*/  UISETP.NE.AND UP0, UPT, UR4, 0x2c, UPT ;  /* 0x0000002c0400788c */ /* 0x000fd2000bf05270 */
[----:B------:R-:W-:Y:S05]  /*4120*/  BRA.U !UP0, `(.L_x_1979) ;  /* 0x0000000108447547 */ /* 0x000fea000b800000 */
.L_x_1949:
        /* <DEDUP_REMOVED lines=8> */
[----:B0-----:R-:W-:Y:S02]  /*41b0*/  IMAD.U32 R4, RZ, RZ, UR6 ;  /* 0x00000006ff047e24 */ /* 0x001fe4000f8e00ff */
[----:B------:R-:W-:Y:S01]  /*41c0*/  IMAD.U32 R5, RZ, RZ, UR7 ;  /* 0x00000007ff057e24 */ /* 0x000fe2000f8e00ff */
[----:B---3--:R-:W-:Y:S01]  /*41d0*/  MOV R6, UR8 ;  /* 0x0000000800067c02 */ /* 0x008fe20008000f00 */
[----:B------:R-:W-:-:S02]  /*41e0*/  IMAD.U32 R7, RZ, RZ, UR9 ;  /* 0x00000009ff077e24 */ /* 0x000fc4000f8e00ff */
[----:B----4-:R-:W-:Y:S01]  /*41f0*/  IMAD.U32 R10, RZ, RZ, UR4 ;  /* 0x00000004ff0a7e24 */ /* 0x010fe2000f8e00ff */
[----:B-1----:R-:W-:-:S07]  /*4200*/  MOV R11, UR5 ;  /* 0x00000005000b7c02 */ /* 0x002fce0008000f00 */
[----:B------:R-:W-:-:S07]  /*4210*/  LEPC R20, `(.L_x_1980) ;  /* 0x000000001014794e */ /* 0x000fce0000000000 */
[----:B--2---:R-:W-:Y:S05]  /*4220*/  CALL.ABS.NOINC R2 ;  /* 0x0000000002007343 */ /* 0x004fea0003c00000 */
.L_x_1980:
[----:B------:R-:W-:Y:S05]  /*4230*/  BRA `(.L_x_1950) ;  /* 0x0000000000507947 */ /* 0x000fea0003800000 */
.L_x_1979:
        /* <DEDUP_REMOVED lines=15> */
.L_x_1978:
[----:B------:R-:W0:Y:S02]  /*4330*/  F2I.U64.TRUNC R4, R4 ;  /* 0x0000000400047311 */ /* 0x000e24000020d800 */
[----:B0-----:R0:W-:Y:S01]  /*4340*/  STG.E.64 desc[UR36][R2.64], R4 ;  /* 0x0000000402007986 */ /* 0x0011e2000c101b24 */
[----:B------:R-:W-:Y:S05]  /*4350*/  BRA `(.L_x_1950) ;  /* 0x0000000000087947 */ /* 0x000fea0003800000 */
.L_x_1977:
[----:B------:R-:W0:Y:S02]  /*4360*/  F2I.FTZ.U32.TRUNC.NTZ R5, R4 ;  /* 0x0000000400057305 */ /* 0x000e24000021f000 */
[----:B0-----:R0:W-:Y:S02]  /*4370*/  STG.E desc[UR36][R2.64], R5 ;  /* 0x0000000502007986 */ /* 0x0011e4000c101924 */
.L_x_1950:
[----:B------:R-:W-:-:S07]  /*4380*/  VIADD R17, R17, 0x80 ;  /* 0x0000008011117836 */ /* 0x000fce0000000000 */
.L_x_1885:
[----:B------:R-:W-:Y:S05]  /*4390*/  BSYNC.RECONVERGENT B7 ;  /* 0x0000000000077941 */ /* 0x000fea0003800200 */
.L_x_1884:
[----:B------:R-:W5:Y:S01]  /*43a0*/  LDCU UR4, c[0x0][0x380] ;  /* 0x00007000ff0477ac */ /* 0x000f620008000800 */
[----:B------:R-:W-:Y:S01]  /*43b0*/  BSSY.RECONVERGENT B7, `(.L_x_1981) ;  /* 0x000042a000077945 */ /* 0x000fe20003800200 */
[----:B-----5:R-:W-:-:S13]  /*43c0*/  ISETP.GE.AND P0, PT, R17, UR4, PT ;  /* 0x0000000411007c0c */ /* 0x020fda000bf06270 */
[----:B------:R-:W-:Y:S05]  /*43d0*/  @P0 BRA `(.L_x_1982) ;  /* 0x00000040009c0947 */ /* 0x000fea0003800000 */
[----:B------:R-:W5:Y:S01]  /*43e0*/  LDCU UR4, c[0x0][0x388] ;  /* 0x00007100ff0477ac */ /* 0x000f620008000800 */
[----:B------:R-:W-:Y:S02]  /*43f0*/  HFMA2 R18, -RZ, RZ, 0, 0 ;  /* 0x00000000ff127431 */ /* 0x000fe400000001ff */
        /* <DEDUP_REMOVED lines=343> */
[----:B------:R-:W2:Y:S03]  /*5970*/  LDCU.64 UR8, c[0x0][0x5d8] ;  /* 0x0000bb00ff0877ac */ /* 0x000ea60008000a00 */
        /* <DEDUP_REMOVED lines=8> */
.L_x_1983:
[----:B------:R-:W1:Y:S01]  /*5a00*/  LDCU.64 UR6, c[0x0][0x5f0] ;  /* 0x0000be00ff0677ac */ /* 0x000e620008000a00 */
[----:B------:R-:W-:Y:S01]  /*5a10*/  BSSY.RECONVERGENT B6, `(.L_x_1984) ;  /* 0x00000dd000067945 */ /* 0x000fe20003800200 */
        /* <DEDUP_REMOVED lines=14> */
[----:B--2---:R4:W0:Y:S01]  /*5b00*/  I2F.S16 R19, R2 ;  /* 0x0000000200137306 */ /* 0x0048220000101400 */
[----:B------:R-:W-:Y:S05]  /*5b10*/  BRA `(.L_x_1990) ;  /* 0x0000000c00307947 */ /* 0x000fea0003800000 */
.L_x_1988:
[----:B------:R-:W2:Y:S02]  /*5b20*/  LDG.E.U8 R2, desc[UR36][R2.64] ;  /* 0x0000002402027981 */ /* 0x000ea4000c1e1100 */
[----:B--2---:R-:W-:Y:S01]  /*5b30*/  I2FP.F32.U32 R19, R2 ;  /* 0x0000000200137245 */ /* 0x004fe20000201000 */
[----:B------:R-:W-:Y:S06]  /*5b40*/  BRA `(.L_x_1990) ;  /* 0x0000000c00247947 */ /* 0x000fec0003800000 */
.L_x_1987:
[----:B------:R-:W-:-:S09]  /*5b50*/  UISETP.NE.AND UP0, UPT, UR4, 0x2, UPT ;  /* 0x000000020400788c */ /* 0x000fd2000bf05270 */
[----:B------:R-:W-:Y:S05]  /*5b60*/  BRA.U !UP0, `(.L_x_1991) ;  /* 0x0000000108287547 */ /* 0x000fea000b800000 */
[----:B------:R-:W-:-:S09]  /*5b70*/  UISETP.NE.AND UP0, UPT, UR4, 0x3, UPT ;  /* 0x000000030400788c */ /* 0x000fd2000bf05270 */
[----:B------:R-:W-:Y:S05]  /*5b80*/  BRA.U !UP0, `(.L_x_1992) ;  /* 0x0000000108147547 */ /* 0x000fea000b800000 */
[----:B------:R-:W-:-:S09]  /*5b90*/  UISETP.NE.AND UP0, UPT, UR4, 0x4, UPT ;  /* 0x000000040400788c */ /* 0x000fd2000bf05270 */
[----:B------:R-:W-:Y:S05]  /*5ba0*/  BRA.U UP0, `(.L_x_1989) ;  /* 0x0000000900b07547 */ /* 0x000fea000b800000 */
[----:B------:R-:W2:Y:S02]  /*5bb0*/  LDG.E.64 R2, desc[UR36][R2.64] ;  /* 0x0000002402027981 */ /* 0x000ea4000c1e1b00 */
[----:B--2---:R2:W3:Y:S01]  /*5bc0*/  I2F.S64 R19, R2 ;  /* 0x0000000200137312 */ /* 0x0044e20000301400 */
[----:B------:R-:W-:Y:S05]  /*5bd0*/  BRA `(.L_x_1990) ;  /* 0x0000000c00007947 */ /* 0x000fea0003800000 */
.L_x_1992:
[----:B------:R-:W2:Y:S02]  /*5be0*/  LDG.E R2, desc[UR36][R2.64] ;  /* 0x0000002402027981 */ /* 0x000ea4000c1e1900 */
[----:B--2---:R-:W-:Y:S01]  /*5bf0*/  I2FP.F32.S32 R19, R2 ;  /* 0x0000000200137245 */ /* 0x004fe20000201400 */
[----:B------:R-:W-:Y:S06]  /*5c00*/  BRA `(.L_x_1990) ;  /* 0x0000000800f47947 */ /* 0x000fec0003800000 */
.L_x_1991:
[----:B------:R-:W2:Y:S02]  /*5c10*/  LDG.E.U16 R2, desc[UR36][R2.64] ;  /* 0x0000002402027981 */ /* 0x000ea4000c1e1500 */
[----:B--2---:R0:W1:Y:S01]  /*5c20*/  I2F.S16 R19, R2 ;  /* 0x0000000200137306 */ /* 0x0040620000101400 */
[----:B------:R-:W-:Y:S05]  /*5c30*/  BRA `(.L_x_1990) ;  /* 0x0000000800e87947 */ /* 0x000fea0003800000 */
.L_x_1986:
        /* <DEDUP_REMOVED lines=8> */
.L_x_1994:
[----:B------:R-:W2:Y:S02]  /*5cc0*/  LDG.E.U16 R2, desc[UR36][R2.64] ;  /* 0x0000002402027981 */ /* 0x000ea4000c1e1500 */
[----:B--2---:R-:W-:Y:S01]  /*5cd0*/  HADD2.F32 R19, -RZ, R2.H0_H0 ;  /* 0x20000002ff137230 */ /* 0x004fe20000004100 */
[----:B------:R-:W-:Y:S06]  /*5ce0*/  BRA `(.L_x_1990) ;  /* 0x0000000800bc7947 */ /* 0x000fec0003800000 */
.L_x_1993:
        /* <DEDUP_REMOVED lines=8> */
.L_x_1996:
[----:B------:R-:W2:Y:S02]  /*5d70*/  LDG.E.U16 R2, desc[UR36][R2.64] ;  /* 0x0000002402027981 */ /* 0x000ea4000c1e1500 */
[----:B--2---:R-:W-:Y:S01]  /*5d80*/  HADD2.F32 R19, -RZ, R2.H0_H0 ;  /* 0x20000002ff137230 */ /* 0x004fe20000004100 */
[----:B------:R-:W-:Y:S06]  /*5d90*/  BRA `(.L_x_1990) ;  /* 0x0000000800907947 */ /* 0x000fec0003800000 */
.L_x_1995:
[----:B------:R-:W2:Y:S01]  /*5da0*/  LDG.E.64 R2, desc[UR36][R2.64] ;  /* 0x0000002402027981 */ /* 0x000ea2000c1e1b00 */
[----:B------:R-:W-:Y:S01]  /*5db0*/  UMOV UR4, 0xf0000000 ;  /* 0xf000000000047882 */ /* 0x000fe20000000000 */
[----:B------:R-:W-:Y:S01]  /*5dc0*/  UMOV UR5, 0x380fffff ;  /* 0x380fffff00057882 */ /* 0x000fe20000000000 */
[----:B--2---:R-:W0:Y:S01]  /*5dd0*/  F2F.F32.F64 R19, R2 ;  /* 0x0000000200137310 */ /* 0x004e220000301000 */
[----:B------:R-:W-:-:S14]  /*5de0*/  DSETP.GEU.AND P0, PT, |R2|, UR4, PT ;  /* 0x0000000402007e2a */ /* 0x000fdc000bf0e200 */
[----:B0-----:R-:W-:Y:S01]  /*5df0*/  @!P0 FMUL R19, R19, 1.175494350822287508e-38 ;  /* 0x0080000013138820 */ /* 0x001fe20000400000 */
[----:B------:R-:W-:Y:S06]  /*5e00*/  BRA `(.L_x_1990) ;  /* 0x0000000800747947 */ /* 0x000fec0003800000 */
.L_x_1985:
        /* <DEDUP_REMOVED lines=12> */
.L_x_1999:
[----:B------:R-:W2:Y:S01]  /*5ed0*/  LDG.E.64 R2, desc[UR36][R2.64] ;  /* 0x0000002402027981 */ /* 0x000ea2000c1e1b00 */
[----:B------:R-:W-:Y:S01]  /*5ee0*/  UMOV UR4, 0xf0000000 ;  /* 0xf000000000047882 */ /* 0x000fe20000000000 */
[----:B------:R-:W-:Y:S01]  /*5ef0*/  UMOV UR5, 0x380fffff ;  /* 0x380fffff00057882 */ /* 0x000fe20000000000 */
[----:B--2---:R-:W0:Y:S01]  /*5f00*/  F2F.F32.F64 R19, R2 ;  /* 0x0000000200137310 */ /* 0x004e220000301000 */
[----:B------:R-:W-:-:S14]  /*5f10*/  DSETP.GEU.AND P0, PT, |R2|, UR4, PT ;  /* 0x0000000402007e2a */ /* 0x000fdc000bf0e200 */
[----:B0-----:R-:W-:Y:S01]  /*5f20*/  @!P0 FMUL R19, R19, 1.175494350822287508e-38 ;  /* 0x0080000013138820 */ /* 0x001fe20000400000 */
[----:B------:R-:W-:Y:S06]  /*5f30*/  BRA `(.L_x_1990) ;  /* 0x0000000800287947 */ /* 0x000fec0003800000 */
.L_x_1998:
        /* <DEDUP_REMOVED lines=13> */
[----:B------:R-:W-:-:S04]  /*6010*/  VIADDMNMX.U32 R4, R4, R5, 0x4, !PT ;  /* 0x0000000404047446 */ /* 0x000fc80007800005 */
[----:B------:R-:W-:Y:S01]  /*6020*/  IADD3 R5, PT, PT, R4, -0x4, RZ ;  /* 0xfffffffc04057810 */ /* 0x000fe20007ffe0ff */
[----:B------:R-:W-:-:S03]  /*6030*/  VIADD R4, R0, 0x1000000 ;  /* 0x0100000000047836 */ /* 0x000fc60000000000 */
[----:B------:R-:W-:Y:S01]  /*6040*/  SHF.L.U32 R6, R0, R5, RZ ;  /* 0x0000000500067219 */ /* 0x000fe200000006ff */
[----:B------:R-:W-:Y:S01]  /*6050*/  IMAD.SHL.U32 R5, R5, 0x800000, RZ ;  /* 0x0080000005057824 */ /* 0x000fe200078e00ff */
[----:B------:R-:W-:-:S04]  /*6060*/  SHF.R.S32.HI R4, RZ, 0x8, R4 ;  /* 0x00000008ff047819 */ /* 0x000fc80000011404 */
[----:B------:R-:W-:-:S04]  /*6070*/  LEA.HI R5, R6, -R5, RZ, 0x1c ;  /* 0x8000000506057211 */ /* 0x000fc800078fe0ff */
[----:B------:R-:W-:-:S04]  /*6080*/  IADD3 R5, PT, PT, R5, 0x3c000000, RZ ;  /* 0x3c00000005057810 */ /* 0x000fc80007ffe0ff */
[----:B------:R-:W-:-:S04]  /*6090*/  LOP3.LUT R4, R5, 0x7f800000, R4, 0xf8, !PT ;  /* 0x7f80000005047812 */ /* 0x000fc800078ef804 */
[----:B------:R-:W-:-:S04]  /*60a0*/  SEL R4, R4, RZ, P0 ;  /* 0x000000ff04047207 */ /* 0x000fc80000000000 */
[----:B------:R-:W-:Y:S01]  /*60b0*/  LOP3.LUT R19, R4, 0x80000000, R19, 0xf8, !PT ;  /* 0x8000000004137812 */ /* 0x000fe200078ef813 */
[----:B------:R-:W-:Y:S06]  /*60c0*/  BRA `(.L_x_1990) ;  /* 0x0000000400c47947 */ /* 0x000fec0003800000 */
.L_x_2001:
[----:B------:R-:W2:Y:S02]  /*60d0*/  LDG.E.U8 R2, desc[UR36][R2.64] ;  /* 0x0000002402027981 */ /* 0x000ea4000c1e1100 */
[C---:B--2---:R-:W-:Y:S02]  /*60e0*/  IMAD.SHL.U32 R0, R2.reuse, 0x2000000, RZ ;  /* 0x0200000002007824 */ /* 0x044fe400078e00ff */
[----:B------:R-:W-:-:S03]  /*60f0*/  IMAD.SHL.U32 R5, R2, 0x100, RZ ;  /* 0x0000010002057824 */ /* 0x000fc600078e00ff */
[----:B------:R-:W-:Y:S02]  /*6100*/  ISETP.GE.U32.AND P0, PT, R0, 0x8000000, PT ;  /* 0x080000000000780c */ /* 0x000fe40003f06070 */
[----:B------:R-:W-:-:S11]  /*6110*/  PRMT R19, R5, 0x9910, RZ ;  /* 0x0000991005137816 */ /* 0x000fd600000000ff */
[----:B------:R-:W-:Y:S02]  /*6120*/  @!P0 LOP3.LUT R4, R5, 0x7f00, RZ, 0xc0, !PT ;  /* 0x00007f0005048812 */ /* 0x000fe400078ec0ff */
[----:B------:R-:W-:Y:S02]  /*6130*/  @P0 LEA.HI R0, R0, 0x70000000, RZ, 0x1c ;  /* 0x7000000000000811 */ /* 0x000fe400078fe0ff */
[----:B------:R-:W-:-:S03]  /*6140*/  @!P0 LOP3.LUT R4, R4, 0x3f000000, RZ, 0xfc, !PT ;  /* 0x3f00000004048812 */ /* 0x000fc600078efcff */
[----:B------:R-:W-:Y:S02]  /*6150*/  @P0 FMUL.FTZ R0, R0, 1.9259299443872358531e-34 ;  /* 0x0780000000000820 */ /* 0x000fe40000410000 */
[----:B------:R-:W-:-:S05]  /*6160*/  @!P0 FADD.FTZ R0, R4, -0.5 ;  /* 0xbf00000004008421 */ /* 0x000fca0000010000 */
[----:B------:R-:W-:Y:S01]  /*6170*/  LOP3.LUT R19, R0, 0x80000000, R19, 0xf8, !PT ;  /* 0x8000000000137812 */ /* 0x000fe200078ef813 */
[----:B------:R-:W-:Y:S06]  /*6180*/  BRA `(.L_x_1990) ;  /* 0x0000000400947947 */ /* 0x000fec0003800000 */
.L_x_2000:
[----:B------:R-:W2:Y:S02]  /*6190*/  LDG.E.U16 R2, desc[UR36][R2.64] ;  /* 0x0000002402027981 */ /* 0x000ea4000c1e1500 */
[----:B--2---:R-:W-:Y:S01]  /*61a0*/  SHF.L.U32 R19, R2, 0x10, RZ ;  /* 0x0000001002137819 */ /* 0x004fe200000006ff */
[----:B------:R-:W-:Y:S06]  /*61b0*/  BRA `(.L_x_1990) ;  /* 0x0000000400887947 */ /* 0x000fec0003800000 */
.L_x_1997:
        /* <DEDUP_REMOVED lines=11> */
.L_x_2004:
        /* <DEDUP_REMOVED lines=20> */
.L_x_2006:
[----:B------:R-:W-:Y:S05]  /*63b0*/  BSYNC.RECONVERGENT B0 ;  /* 0x0000000000007941 */ /* 0x000fea0003800200 */
.L_x_2005:
[----:B------:R-:W-:Y:S01]  /*63c0*/  IMAD.SHL.U32 R0, R0, 0x100000, RZ ;  /* 0x0010000000007824 */ /* 0x000fe200078e00ff */
[----:B------:R-:W-:-:S04]  /*63d0*/  LEA R2, R2, 0x3b800000, 0x17 ;  /* 0x3b80000002027811 */ /* 0x000fc800078eb8ff */
[----:B------:R-:W-:Y:S01]  /*63e0*/  LOP3.LUT R19, R2, R0, R19, 0xfe, !PT ;  /* 0x0000000002137212 */ /* 0x000fe200078efe13 */
[----:B------:R-:W-:Y:S06]  /*63f0*/  BRA `(.L_x_1990) ;  /* 0x0000000000f87947 */ /* 0x000fec0003800000 */
.L_x_2003:
[----:B------:R-:W2:Y:S01]  /*6400*/  LDG.E.U8 R3, desc[UR36][R2.64] ;  /* 0x0000002402037981 */ /* 0x000ea2000c1e1100 */
        /* <DEDUP_REMOVED lines=19> */
.L_x_2008:
[----:B------:R-:W-:Y:S05]  /*6540*/  BSYNC.RECONVERGENT B0 ;  /* 0x0000000000007941 */ /* 0x000fea0003800200 */
.L_x_2007:
[----:B------:R-:W-:Y:S01]  /*6550*/  IMAD.SHL.U32 R0, R0, 0x200000, RZ ;  /* 0x0020000000007824 */ /* 0x000fe200078e00ff */
[----:B------:R-:W-:-:S04]  /*6560*/  LEA R2, R2, 0x37800000, 0x17 ;  /* 0x3780000002027811 */ /* 0x000fc800078eb8ff */
[----:B------:R-:W-:Y:S01]  /*6570*/  LOP3.LUT R19, R2, R0, R19, 0xfe, !PT ;  /* 0x0000000002137212 */ /* 0x000fe200078efe13 */
[----:B------:R-:W-:Y:S06]  /*6580*/  BRA `(.L_x_1990) ;  /* 0x0000000000947947 */ /* 0x000fec0003800000 */
.L_x_2002:
        /* <DEDUP_REMOVED lines=14> */
.L_x_1989:
        /* <DEDUP_REMOVED lines=11> */
[----:B------:R-:W-:Y:S01]  /*6720*/  IMAD.U32 R7, RZ, RZ, UR7 ;  /* 0x00000007ff077e24 */ /* 0x000fe2000f8e00ff */
[----:B---3--:R-:W-:Y:S01]  /*6730*/  MOV R10, UR8 ;  /* 0x00000008000a7c02 */ /* 0x008fe20008000f00 */
[----:B------:R-:W-:-:S07]  /*6740*/  IMAD.U32 R11, RZ, RZ, UR9 ;  /* 0x00000009ff0b7e24 */ /* 0x000fce000f8e00ff */
[----:B------:R-:W-:-:S07]  /*6750*/  LEPC R20, `(.L_x_2011) ;  /* 0x000000001014794e */ /* 0x000fce0000000000 */
[----:B--2---:R-:W-:Y:S05]  /*6760*/  CALL.ABS.NOINC R2 ;  /* 0x0000000002007343 */ /* 0x004fea0003c00000 */
.L_x_2011:
[----:B------:R-:W-:Y:S01]  /*6770*/  IMAD.MOV.U32 R19, RZ, RZ, RZ ;  /* 0x000000ffff137224 */ /* 0x000fe200078e00ff */
[----:B------:R-:W-:Y:S06]  /*6780*/  BRA `(.L_x_1990) ;  /* 0x0000000000147947 */ /* 0x000fec0003800000 */
.L_x_2010:
[----:B------:R-:W2:Y:S02]  /*6790*/  LDG.E.64 R2, desc[UR36][R2.64] ;  /* 0x0000002402027981 */ /* 0x000ea4000c1e1b00 */
[----:B--2---:R0:W1:Y:S01]  /*67a0*/  I2F.U64 R19, R2 ;  /* 0x0000000200137312 */ /* 0x0040620000301000 */
[----:B------:R-:W-:Y:S05]  /*67b0*/  BRA `(.L_x_1990) ;  /* 0x0000000000087947 */ /* 0x000fea0003800000 */
.L_x_2009:
[----:B------:R-:W2:Y:S02]  /*67c0*/  LDG.E R2, desc[UR36][R2.64] ;  /* 0x0000002402027981 */ /* 0x000ea4000c1e1900 */
[----:B--2---:R-:W-:-:S07]  /*67d0*/  I2FP.F32.U32 R19, R2 ;  /* 0x0000000200137245 */ /* 0x004fce0000201000 */
.L_x_1990:
[----:B------:R-:W-:Y:S05]  /*67e0*/  BSYNC.RECONVERGENT B6 ;  /* 0x0000000000067941 */ /* 0x000fea0003800200 */
.L_x_1984:
[----:B------:R-:W0:Y:S01]  /*67f0*/  LDCU.64 UR6, c[0x0][0x5f8] ;  /* 0x0000bf00ff0677ac */ /* 0x000e220008000a00 */
[----:B------:R-:W-:Y:S01]  /*6800*/  BSSY.RECONVERGENT B6, `(.L_x_2012) ;  /* 0x00000dd000067945 */ /* 0x000fe20003800200 */
[----:B------:R-:W-:-:S04]  /*6810*/  UPRMT UR4, UR42, 0x9910, URZ ;  /* 0x000099102a047896 */ /* 0x000fc800080000ff */
[----:B------:R-:W-:Y:S01]  /*6820*/  UISETP.GT.AND UP0, UPT, UR4, 0x9, UPT ;  /* 0x000000090400788c */ /* 0x000fe2000bf04270 */
[----:B0-2-4-:R-:W-:-:S04]  /*6830*/  IADD3 R2, P0, PT, R18, UR6, RZ ;  /* 0x0000000612027c10 */ /* 0x015fc8000ff1e0ff */
        /* <DEDUP_REMOVED lines=13> */
.L_x_2016:
[----:B------:R-:W2:Y:S02]  /*6910*/  LDG.E.U8 R0, desc[UR36][R2.64] ;  /* 0x0000002402007981 */ /* 0x000ea4000c1e1100 */
[----:B--2---:R-:W-:Y:S01]  /*6920*/  I2FP.F32.U32 R0, R0 ;  /* 0x0000000000007245 */ /* 0x004fe20000201000 */
[----:B------:R-:W-:Y:S06]  /*6930*/  BRA `(.L_x_2018) ;  /* 0x0000000c00247947 */ /* 0x000fec0003800000 */
.L_x_2015:
        /* <DEDUP_REMOVED lines=9> */
.L_x_2020:
[----:B------:R-:W2:Y:S02]  /*69d0*/  LDG.E R0, desc[UR36][R2.64] ;  /* 0x0000002402007981 */ /* 0x000ea4000c1e1900 */
[----:B--2---:R-:W-:Y:S01]  /*69e0*/  I2FP.F32.S32 R0, R0 ;  /* 0x0000000000007245 */ /* 0x004fe20000201400 */
[----:B------:R-:W-:Y:S06]  /*69f0*/  BRA `(.L_x_2018) ;  /* 0x0000000800f47947 */ /* 0x000fec0003800000 */
.L_x_2019:
[----:B------:R-:W2:Y:S02]  /*6a00*/  LDG.E.U16 R0, desc[UR36][R2.64] ;  /* 0x0000002402007981 */ /* 0x000ea4000c1e1500 */
[----:B--2---:R-:W0:Y:S01]  /*6a10*/  I2F.S16 R0, R0 ;  /* 0x0000000000007306 */ /* 0x004e220000101400 */
[----:B------:R-:W-:Y:S05]  /*6a20*/  BRA `(.L_x_2018) ;  /* 0x0000000800e87947 */ /* 0x000fea0003800000 */
.L_x_2014:
        /* <DEDUP_REMOVED lines=8> */
.L_x_2022:
[----:B------:R-:W2:Y:S02]  /*6ab0*/  LDG.E.U16 R0, desc[UR36][R2.64] ;  /* 0x0000002402007981 */ /* 0x000ea4000c1e1500 */
[----:B--2---:R-:W-:Y:S01]  /*6ac0*/  HADD2.F32 R0, -RZ, R0.H0_H0 ;  /* 0x20000000ff007230 */ /* 0x004fe20000004100 */
[----:B------:R-:W-:Y:S06]  /*6ad0*/  BRA `(.L_x_2018) ;  /* 0x0000000800bc7947 */ /* 0x000fec0003800000 */
.L_x_2021:
        /* <DEDUP_REMOVED lines=8> */
.L_x_2024:
[----:B------:R-:W2:Y:S02]  /*6b60*/  LDG.E.U16 R0, desc[UR36][R2.64] ;  /* 0x0000002402007981 */ /* 0x000ea4000c1e1500 */
[----:B--2---:R-:W-:Y:S01]  /*6b70*/  HADD2.F32 R0, -RZ, R0.H0_H0 ;  /* 0x20000000ff007230 */ /* 0x004fe20000004100 */
[----:B------:R-:W-:Y:S06]  /*6b80*/  BRA `(.L_x_2018) ;  /* 0x0000000800907947 */ /* 0x000fec0003800000 */
.L_x_2023:
[----:B------:R-:W2:Y:S01]  /*6b90*/  LDG.E.64 R2, desc[UR36][R2.64] ;  /* 0x0000002402027981 */ /* 0x000ea2000c1e1b00 */
[----:B------:R-:W-:Y:S01]  /*6ba0*/  UMOV UR4, 0xf0000000 ;  /* 0xf000000000047882 */ /* 0x000fe20000000000 */
[----:B------:R-:W-:Y:S01]  /*6bb0*/  UMOV UR5, 0x380fffff ;  /* 0x380fffff00057882 */ /* 0x000fe20000000000 */
[----:B--2---:R-:W0:Y:S01]  /*6bc0*/  F2F.F32.F64 R0, R2 ;  /* 0x0000000200007310 */ /* 0x004e220000301000 */
[----:B------:R-:W-:-:S14]  /*6bd0*/  DSETP.GEU.AND P0, PT, |R2|, UR4, PT ;  /* 0x0000000402007e2a */ /* 0x000fdc000bf0e200 */
[----:B0-----:R-:W-:Y:S01]  /*6be0*/  @!P0 FMUL R0, R0, 1.175494350822287508e-38 ;  /* 0x0080000000008820 */ /* 0x001fe20000400000 */
[----:B------:R-:W-:Y:S06]  /*6bf0*/  BRA `(.L_x_2018) ;  /* 0x0000000800747947 */ /* 0x000fec0003800000 */
.L_x_2013:
        /* <DEDUP_REMOVED lines=12> */
.L_x_2027:
[----:B------:R-:W2:Y:S01]  /*6cc0*/  LDG.E.64 R2, desc[UR36][R2.64] ;  /* 0x0000002402027981 */ /* 0x000ea2000c1e1b00 */
[----:B------:R-:W-:Y:S01]  /*6cd0*/  UMOV UR4, 0xf0000000 ;  /* 0xf000000000047882 */ /* 0x000fe20000000000 */
[----:B------:R-:W-:Y:S01]  /*6ce0*/  UMOV UR5, 0x380fffff ;  /* 0x380fffff00057882 */ /* 0x000fe20000000000 */
[----:B--2---:R-:W0:Y:S01]  /*6cf0*/  F2F.F32.F64 R0, R2 ;  /* 0x0000000200007310 */ /* 0x004e220000301000 */
[----:B------:R-:W-:-:S14]  /*6d00*/  DSETP.GEU.AND P0, PT, |R2|, UR4, PT ;  /* 0x0000000402007e2a */ /* 0x000fdc000bf0e200 */
[----:B0-----:R-:W-:Y:S01]  /*6d10*/  @!P0 FMUL R0, R0, 1.175494350822287508e-38 ;  /* 0x0080000000008820 */ /* 0x001fe20000400000 */
[----:B------:R-:W-:Y:S06]  /*6d20*/  BRA `(.L_x_2018) ;  /* 0x0000000800287947 */ /* 0x000fec0003800000 */
.L_x_2026:
        /* <DEDUP_REMOVED lines=23> */
[----:B------:R-:W-:Y:S01]  /*6ea0*/  LOP3.LUT R0, R5, 0x80000000, R0, 0xf8, !PT ;  /* 0x8000000005007812 */ /* 0x000fe200078ef800 */
[----:B------:R-:W-:Y:S06]  /*6eb0*/  BRA `(.L_x_2018) ;  /* 0x0000000400c47947 */ /* 0x000fec0003800000 */
.L_x_2029:
        /* <DEDUP_REMOVED lines=10> */
[----:B------:R-:W-:Y:S01]  /*6f60*/  LOP3.LUT R0, R0, 0x80000000, R5, 0xf8, !PT ;  /* 0x8000000000007812 */ /* 0x000fe200078ef805 */
[----:B------:R-:W-:Y:S06]  /*6f70*/  BRA `(.L_x_2018) ;  /* 0x0000000400947947 */ /* 0x000fec0003800000 */
.L_x_2028:
[----:B------:R-:W2:Y:S02]  /*6f80*/  LDG.E.U16 R0, desc[UR36][R2.64] ;  /* 0x0000002402007981 */ /* 0x000ea4000c1e1500 */
[----:B--2---:R-:W-:Y:S01]  /*6f90*/  IMAD.U32 R0, R0, 0x10000, RZ ;  /* 0x0001000000007824 */ /* 0x004fe200078e00ff */
[----:B------:R-:W-:Y:S06]  /*6fa0*/  BRA `(.L_x_2018) ;  /* 0x0000000400887947 */ /* 0x000fec0003800000 */
.L_x_2025:
        /* <DEDUP_REMOVED lines=11> */
.L_x_2032:
        /* <DEDUP_REMOVED lines=20> */
.L_x_2034:
[----:B------:R-:W-:Y:S05]  /*71a0*/  BSYNC.RECONVERGENT B0 ;  /* 0x0000000000007941 */ /* 0x000fea0003800200 */
.L_x_2033:
[----:B------:R-:W-:Y:S02]  /*71b0*/  SHF.L.U32 R0, R0, 0x14, RZ ;  /* 0x0000001400007819 */ /* 0x000fe400000006ff */
[----:B------:R-:W-:-:S04]  /*71c0*/  LEA R2, R2, 0x3b800000, 0x17 ;  /* 0x3b80000002027811 */ /* 0x000fc800078eb8ff */
[----:B------:R-:W-:Y:S01]  /*71d0*/  LOP3.LUT R0, R2, R0, R7, 0xfe, !PT ;  /* 0x0000000002007212 */ /* 0x000fe200078efe07 */
[----:B------:R-:W-:Y:S06]  /*71e0*/  BRA `(.L_x_2018) ;  /* 0x0000000000f87947 */ /* 0x000fec0003800000 */
.L_x_2031:
        /* <DEDUP_REMOVED lines=20> */
.L_x_2036:
[----:B------:R-:W-:Y:S05]  /*7330*/  BSYNC.RECONVERGENT B0 ;  /* 0x0000000000007941 */ /* 0x000fea0003800200 */
.L_x_2035:
[----:B------:R-:W-:Y:S01]  /*7340*/  IMAD.SHL.U32 R0, R0, 0x200000, RZ ;  /* 0x0020000000007824 */ /* 0x000fe200078e00ff */
[----:B------:R-:W-:-:S04]  /*7350*/  LEA R2, R2, 0x37800000, 0x17 ;  /* 0x3780000002027811 */ /* 0x000fc800078eb8ff */
[----:B------:R-:W-:Y:S01]  /*7360*/  LOP3.LUT R0, R2, R0, R7, 0xfe, !PT ;  /* 0x0000000002007212 */ /* 0x000fe200078efe07 */
[----:B------:R-:W-:Y:S06]  /*7370*/  BRA `(.L_x_2018) ;  /* 0x0000000000947947 */ /* 0x000fec0003800000 */
.L_x_2030:
[----:B------:R-:W-:-:S09]  /*7380*/  UISETP.NE.AND UP0, UPT, UR4, 0x1c, UPT ;  /* 0x0000001c0400788c */ /* 0x000fd2000bf05270 */
[----:B------:R-:W-:Y:S05]  /*7390*/  BRA.U !UP0, `(.L_x_2037) ;  /* 0x0000000108847547 */ /* 0x000fea000b800000 */
[----:B------:R-:W-:-:S09]  /*73a0*/  UISETP.NE.AND UP0, UPT, UR4, 0x1d, UPT ;  /* 0x0000001d0400788c */ /* 0x000fd2000bf05270 */
[----:B------:R-:W-:Y:S05]  /*73b0*/  BRA.U !UP0, `(.L_x_2038) ;  /* 0x0000000108707547 */ /* 0x000fea000b800000 */
[----:B------:R-:W-:-:S09]  /*73c0*/  UISETP.NE.AND UP0, UPT, UR4, 0x2c, UPT ;  /* 0x0000002c0400788c */ /* 0x000fd2000bf05270 */
[----:B------:R-:W-:Y:S05]  /*73d0*/  BRA.U UP0, `(.L_x_2017) ;  /* 0x0000000100207547 */ /* 0x000fea000b800000 */
[----:B------:R-:W2:Y:S01]  /*73e0*/  LDG.E.U8 R2, desc[UR36][R2.64] ;  /* 0x0000002402027981 */ /* 0x000ea2000c1e1100 */
[----:B------:R-:W-:Y:S01]  /*73f0*/  HFMA2 R0, -RZ, RZ, 3.814697265625e-06, 0 ;  /* 0x00400000ff007431 */ /* 0x000fe200000001ff */
[----:B--2---:R-:W-:-:S13]  /*7400*/  ISETP.NE.AND P0, PT, R2, RZ, PT ;  /* 0x000000ff0200720c */ /* 0x004fda0003f05270 */
[----:B------:R-:W-:Y:S05]  /*7410*/  @!P0 BRA `(.L_x_2018) ;  /* 0x00000000006c8947 */ /* 0x000fea0003800000 */
[----:B------:R-:W-:-:S13]  /*7420*/  ISETP.NE.AND P0, PT, R2, 0xff, PT ;  /* 0x000000ff0200780c */ /* 0x000fda0003f05270 */
[----:B------:R-:W-:Y:S02]  /*7430*/  @!P0 IMAD.MOV.U32 R0, RZ, RZ, 0x7f800001 ;  /* 0x7f800001ff008424 */ /* 0x000fe400078e00ff */
[----:B------:R-:W-:Y:S01]  /*7440*/  @P0 IMAD.SHL.U32 R0, R2, 0x800000, RZ ;  /* 0x0080000002000824 */ /* 0x000fe200078e00ff */
[----:B------:R-:W-:Y:S06]  /*7450*/  BRA `(.L_x_2018) ;  /* 0x00000000005c7947 */ /* 0x000fec0003800000 */
.L_x_2017:
[----:B------:R-:W-:Y:S01]  /*7460*/  MOV R2, 0x0 ;  /* 0x0000000000027802 */ /* 0x000fe20000000f00 */
[----:B------:R-:W0:Y:S01]  /*7470*/  LDCU.64 UR4, c[0x4][0x128] ;  /* 0x01002500ff0477ac */ /* 0x000e220008000a00 */
[----:B------:R-:W-:Y:S02]  /*7480*/  HFMA2 R8, -RZ, RZ, 0, 4.64916229248046875e-06 ;  /* 0x0000004eff087431 */ /* 0x000fe400000001ff */
[----:B------:R-:W-:Y:S01]  /*7490*/  IMAD.MOV.U32 R12, RZ, RZ, 0x1 ;  /* 0x00000001ff0c7424 */ /* 0x000fe200078e00ff */
[----:B------:R-:W2:Y:S01]  /*74a0*/  LDCU.64 UR6, c[0x4][0x130] ;  /* 0x01002600ff0677ac */ /* 0x000ea20008000a00 */
[----:B------:R-:W4:Y:S01]  /*74b0*/  LDC.64 R2, c[0x4][R2] ;  /* 0x0100000002027b82 */ /* 0x000f220000000a00 */
[----:B------:R-:W-:Y:S01]  /*74c0*/  IMAD.MOV.U32 R13, RZ, RZ, RZ ;  /* 0x000000ffff0d7224 */ /* 0x000fe200078e00ff */
[----:B------:R-:W1:Y:S01]  /*74d0*/  LDCU.64 UR8, c[0x4][0x18] ;  /* 0x01000300ff0877ac */ /* 0x000e620008000a00 */
[----:B0-----:R-:W-:Y:S01]  /*74e0*/  MOV R4, UR4 ;  /* 0x0000000400047c02 */ /* 0x001fe20008000f00 */
[----:B------:R-:W-:-:S02]  /*74f0*/  IMAD.U32 R5, RZ, RZ, UR5 ;  /* 0x00000005ff057e24 */ /* 0x000fc4000f8e00ff */
[----:B--2---:R-:W-:Y:S01]  /*7500*/  IMAD.U32 R6, RZ, RZ, UR6 ;  /* 0x00000006ff067e24 */ /* 0x004fe2000f8e00ff */
[----:B------:R-:W-:Y:S01]  /*7510*/  MOV R7, UR7 ;  /* 0x0000000700077c02 */ /* 0x000fe20008000f00 */
[----:B-1----:R-:W-:Y:S02]  /*7520*/  IMAD.U32 R10, RZ, RZ, UR8 ;  /* 0x00000008ff0a7e24 */ /* 0x002fe4000f8e00ff */
[----:B------:R-:W-:-:S07]  /*7530*/  IMAD.U32 R11, RZ, RZ, UR9 ;  /* 0x00000009ff0b7e24 */ /* 0x000fce000f8e00ff */
[----:B------:R-:W-:-:S07]  /*7540*/  LEPC R20, `(.L_x_2039) ;  /* 0x000000001014794e */ /* 0x000fce0000000000 */
[----:B---345:R-:W-:Y:S05]  /*7550*/  CALL.ABS.NOINC R2 ;  /* 0x0000000002007343 */ /* 0x038fea0003c00000 */
.L_x_2039:
[----:B------:R-:W-:Y:S01]  /*7560*/  MOV R0, RZ ;  /* 0x000000ff00007202 */ /* 0x000fe20000000f00 */
[----:B------:R-:W-:Y:S06]  /*7570*/  BRA `(.L_x_2018) ;  /* 0x0000000000147947 */ /* 0x000fec0003800000 */
.L_x_2038:
[----:B------:R-:W2:Y:S02]  /*7580*/  LDG.E.64 R2, desc[UR36][R2.64] ;  /* 0x0000002402027981 */ /* 0x000ea4000c1e1b00 */
[----:B--2---:R0:W2:Y:S01]  /*7590*/  I2F.U64 R0, R2 ;  /* 0x0000000200007312 */ /* 0x0040a20000301000 */
[----:B------:R-:W-:Y:S05]  /*75a0*/  BRA `(.L_x_2018) ;  /* 0x0000000000087947 */ /* 0x000fea0003800000 */
.L_x_2037:
[----:B------:R-:W2:Y:S02]  /*75b0*/  LDG.E R0, desc[UR36][R2.64] ;  /* 0x0000002402007981 */ /* 0x000ea4000c1e1900 */
[----:B--2---:R-:W-:-:S07]  /*75c0*/  I2FP.F32.U32 R0, R0 ;  /* 0x0000000000007245 */ /* 0x004fce0000201000 */
.L_x_2018:
[----:B------:R-:W-:Y:S05]  /*75d0*/  BSYNC.RECONVERGENT B6 ;  /* 0x0000000000067941 */ /* 0x000fea0003800200 */
.L_x_2012:
[----:B0-2-45:R-:W-:Y:S01]  /*75e0*/  FMUL.FTZ R2, R0, 0.70710676908493041992 ;  /* 0x3f3504f300027820 */ /* 0x035fe20000410000 */
[----:B------:R-:W-:Y:S02]  /*75f0*/  HFMA2 R5, -RZ, RZ, 1.0087890625, -0.000686168670654296875 ;  /* 0x3c09919fff057431 */ /* 0x000fe400000001ff */
[----:B------:R-:W-:Y:S01]  /*7600*/  IMAD.MOV.U32 R4, RZ, RZ, 0x38eb4c3a ;  /* 0x38eb4c3aff047424 */ /* 0x000fe200078e00ff */
[----:B------:R-:W-:Y:S01]  /*7610*/  MOV R8, 0x3f69b4f9 ;  /* 0x3f69b4f900087802 */ /* 0x000fe20000000f00 */
[----:B------:R-:W-:Y:S01]  /*7620*/  IMAD.MOV.U32 R6, RZ, RZ, 0x3aae005b ;  /* 0x3aae005bff067424 */ /* 0x000fe200078e00ff */
[C---:B------:R-:W-:Y:S01]  /*7630*/  FSETP.GE.FTZ.AND P0, PT, |R2|.reuse, 1.0029599666595458984, PT ;  /* 0x3f8060fe0200780b */ /* 0x040fe20003f16200 */
[----:B------:R-:W-:Y:S01]  /*7640*/  FADD.FTZ R3, |R2|, -RZ ;  /* 0x800000ff02037221 */ /* 0x000fe20000010200 */
[----:B------:R-:W-:Y:S01]  /*7650*/  IMAD.MOV.U32 R7, RZ, RZ, 0x3d24d99a ;  /* 0x3d24d99aff077424 */ /* 0x000fe200078e00ff */
[----:B------:R-:W0:Y:S01]  /*7660*/  LDCU.64 UR6, c[0x0][0x5e8] ;  /* 0x0000bd00ff0677ac */ /* 0x000e220008000a00 */
[----:B------:R-:W-:-:S02]  /*7670*/  FSEL R4, R4, 8.4834944573231041431e-05, P0 ;  /* 0x38b1e96a04047808 */ /* 0x000fc40000000000 */
[----:B------:R-:W-:Y:S01]  /*7680*/  FSEL R6, -R6, -0.00082130916416645050049, P0 ;  /* 0xba574d2006067808 */ /* 0x000fe20000000100 */
[----:B------:R-:W-:Y:S01]  /*7690*/  UPRMT UR4, UR43, 0x9910, URZ ;  /* 0x000099102b047896 */ /* 0x000fe200080000ff */
[----:B------:R-:W-:Y:S02]  /*76a0*/  FSEL R5, R5, 0.0052134888246655464172, P0 ;  /* 0x3baad5ea05057808 */ /* 0x000fe40000000000 */
[----:B------:R-:W-:Y:S01]  /*76b0*/  FSEL R7, -R7, -0.026868773624300956726, P0 ;  /* 0xbcdc1be707077808 */ /* 0x000fe20000000100 */
[----:B------:R-:W-:Y:S02]  /*76c0*/  UISETP.GT.AND UP0, UPT, UR4, 0x9, UPT ;  /* 0x000000090400788c */ /* 0x000fe4000bf04270 */
        /* <DEDUP_REMOVED lines=19> */
[----:B------:R-:W4:Y:S01]  /*7800*/  MUFU.EX2 R5, R5 ;  /* 0x0000000500057308 */ /* 0x000f220000000800 */
[----:B--2---:R-:W-:-:S05]  /*7810*/  @P0 FADD.FTZ R3, -R3, 1 ;  /* 0x3f80000003030421 */ /* 0x004fca0000010100 */
[----:B------:R-:W-:Y:S02]  /*7820*/  @P0 LOP3.LUT R4, R3, 0x80000000, R2, 0xb8, !PT ;  /* 0x8000000003040812 */ /* 0x000fe400078eb802 */
[----:B0-----:R-:W-:Y:S01]  /*7830*/  IADD3 R2, P0, PT, R16, UR6, RZ ;  /* 0x0000000610027c10 */ /* 0x001fe2000ff1e0ff */
[----:B----4-:R-:W-:-:S04]  /*7840*/  FMUL.FTZ R7, R5, 0.3989422917366027832 ;  /* 0x3ecc422a05077820 */ /* 0x010fc80000410000 */
[----:B------:R-:W-:Y:S01]  /*7850*/  FMUL.FTZ R7, R7, R0 ;  /* 0x0000000007077220 */ /* 0x000fe20000410000 */
[----:B------:R-:W-:Y:S01]  /*7860*/  FADD.FTZ R0, R4, 1 ;  /* 0x3f80000004007421 */ /* 0x000fe20000010000 */
[----:B------:R-:W-:-:S03]  /*7870*/  IMAD.X R3, RZ, RZ, UR7, P0 ;  /* 0x00000007ff037e24 */ /* 0x000fc600080e06ff */
[----:B------:R-:W-:-:S04]  /*7880*/  FFMA.FTZ R0, R0, 0.5, R7 ;  /* 0x3f00000000007823 */ /* 0x000fc80000010007 */
[----:B-1-3--:R-:W-:Y:S01]  /*7890*/  FMUL.FTZ R4, R0, R19 ;  /* 0x0000001300047220 */ /* 0x00afe20000410000 */
        /* <DEDUP_REMOVED lines=12> */
.L_x_2043:
[----:B------:R-:W0:Y:S02]  /*7960*/  F2I.S64.TRUNC R4, R4 ;  /* 0x0000000400047311 */ /* 0x000e24000020d900 */
[----:B0-----:R-:W-:-:S05]  /*7970*/  MOV R7, R4 ;  /* 0x0000000400077202 */ /* 0x001fca0000000f00 */
[----:B------:R0:W-:Y:S01]  /*7980*/  STG.E.U8 desc[UR36][R2.64], R7 ;  /* 0x0000000702007986 */ /* 0x0001e2000c101124 */
[----:B------:R-:W-:Y:S05]  /*7990*/  BRA `(.L_x_2045) ;  /* 0x0000000c00287947 */ /* 0x000fea0003800000 */
.L_x_2042:
        /* <DEDUP_REMOVED lines=9> */
.L_x_2047:
[----:B------:R-:W0:Y:S02]  /*7a30*/  F2I.FTZ.TRUNC.NTZ R5, R4 ;  /* 0x0000000400057305 */ /* 0x000e24000021f100 */
[----:B0-----:R0:W-:Y:S01]  /*7a40*/  STG.E desc[UR36][R2.64], R5 ;  /* 0x0000000502007986 */ /* 0x0011e2000c101924 */
[----:B------:R-:W-:Y:S05]  /*7a50*/  BRA `(.L_x_2045) ;  /* 0x0000000800f87947 */ /* 0x000fea0003800000 */
.L_x_2046:
[----:B------:R-:W0:Y:S02]  /*7a60*/  F2I.FTZ.TRUNC.NTZ R5, R4 ;  /* 0x0000000400057305 */ /* 0x000e24000021f100 */
[----:B0-----:R0:W-:Y:S01]  /*7a70*/  STG.E.U16 desc[UR36][R2.64], R5 ;  /* 0x0000000502007986 */ /* 0x0011e2000c101524 */
[----:B------:R-:W-:Y:S05]  /*7a80*/  BRA `(.L_x_2045) ;  /* 0x0000000800ec7947 */ /* 0x000fea0003800000 */
.L_x_2041:
        /* <DEDUP_REMOVED lines=8> */
.L_x_2049:
[----:B------:R-:W-:-:S05]  /*7b10*/  F2FP.F16.F32.PACK_AB R4, RZ, R4 ;  /* 0x00000004ff04723e */ /* 0x000fca00000000ff */
[----:B------:R0:W-:Y:S01]  /*7b20*/  STG.E.U16 desc[UR36][R2.64], R4 ;  /* 0x0000000402007986 */ /* 0x0001e2000c101524 */
[----:B------:R-:W-:Y:S05]  /*7b30*/  BRA `(.L_x_2045) ;  /* 0x0000000800c07947 */ /* 0x000fea0003800000 */
.L_x_2048:
        /* <DEDUP_REMOVED lines=9> */
.L_x_2051:
[----:B------:R-:W-:-:S04]  /*7bd0*/  F2FP.F16.F32.PACK_AB R5, RZ, R4 ;  /* 0x00000004ff05723e */ /* 0x000fc800000000ff */
[----:B------:R-:W-:-:S05]  /*7be0*/  PRMT R5, R5, 0x5410, RZ ;  /* 0x0000541005057816 */ /* 0x000fca00000000ff */
[----:B------:R0:W-:Y:S01]  /*7bf0*/  STG.E desc[UR36][R2.64], R5 ;  /* 0x0000000502007986 */ /* 0x0001e2000c101924 */
[----:B------:R-:W-:Y:S05]  /*7c00*/  BRA `(.L_x_2045) ;  /* 0x00000008008c7947 */ /* 0x000fea0003800000 */
.L_x_2050:
[----:B------:R-:W-:-:S06]  /*7c10*/  FMUL.FTZ R4, R4, 1 ;  /* 0x3f80000004047820 */ /* 0x000fcc0000410000 */
[----:B------:R-:W0:Y:S02]  /*7c20*/  F2F.F64.F32 R4, R4 ;  /* 0x0000000400047310 */ /* 0x000e240000201800 */
[----:B0-----:R0:W-:Y:S01]  /*7c30*/  STG.E.64 desc[UR36][R2.64], R4 ;  /* 0x0000000402007986 */ /* 0x0011e2000c101b24 */
[----:B------:R-:W-:Y:S05]  /*7c40*/  BRA `(.L_x_2045) ;  /* 0x00000008007c7947 */ /* 0x000fea0003800000 */
.L_x_2040:
        /* <DEDUP_REMOVED lines=13> */
.L_x_2055:
[----:B------:R-:W-:Y:S01]  /*7d20*/  LOP3.LUT R6, R4, 0x7fffffff, RZ, 0xc0, !PT ;  /* 0x7fffffff04067812 */ /* 0x000fe200078ec0ff */
[----:B------:R-:W-:Y:S01]  /*7d30*/  BSSY.RECONVERGENT B0, `(.L_x_2056) ;  /* 0x0000012000007945 */ /* 0x000fe20003800200 */
[----:B------:R-:W-:Y:S02]  /*7d40*/  IMAD.MOV.U32 R0, RZ, RZ, 0x80 ;  /* 0x00000080ff007424 */ /* 0x000fe400078e00ff */
        /* <DEDUP_REMOVED lines=13> */
.L_x_2058:
[----:B------:R-:W-:-:S04]  /*7e20*/  SHF.R.U32.HI R4, RZ, 0x18, R4 ;  /* 0x00000018ff047819 */ /* 0x000fc80000011604 */
[----:B------:R-:W-:-:S04]  /*7e30*/  LOP3.LUT R4, R5, 0x80, R4, 0xf8, !PT ;  /* 0x0000008005047812 */ /* 0x000fc800078ef804 */
[----:B------:R-:W-:-:S07]  /*7e40*/  PRMT R0, R4, 0x7610, R0 ;  /* 0x0000761004007816 */ /* 0x000fce0000000000 */
.L_x_2057:
[----:B------:R-:W-:Y:S05]  /*7e50*/  BSYNC.RECONVERGENT B0 ;  /* 0x0000000000007941 */ /* 0x000fea0003800200 */
.L_x_2056:
[----:B------:R0:W-:Y:S01]  /*7e60*/  STG.E.U8 desc[UR36][R2.64], R0 ;  /* 0x0000000002007986 */ /* 0x0001e2000c101124 */
[----:B------:R-:W-:Y:S05]  /*7e70*/  BRA `(.L_x_2045) ;  /* 0x0000000400f07947 */ /* 0x000fea0003800000 */
.L_x_2054:
[----:B------:R-:W-:Y:S01]  /*7e80*/  LOP3.LUT R6, R4, 0x7fffffff, RZ, 0xc0, !PT ;  /* 0x7fffffff04067812 */ /* 0x000fe200078ec0ff */
[----:B------:R-:W-:Y:S01]  /*7e90*/  BSSY.RECONVERGENT B0, `(.L_x_2059) ;  /* 0x0000012000007945 */ /* 0x000fe20003800200 */
[----:B------:R-:W-:Y:S02]  /*7ea0*/  HFMA2 R0, -RZ, RZ, 0, 7.62939453125e-06 ;  /* 0x00000080ff007431 */ /* 0x000fe400000001ff */
        /* <DEDUP_REMOVED lines=13> */
.L_x_2061:
[----:B------:R-:W-:-:S04]  /*7f80*/  SHF.R.U32.HI R4, RZ, 0x18, R4 ;  /* 0x00000018ff047819 */ /* 0x000fc80000011604 */
[----:B------:R-:W-:-:S04]  /*7f90*/  LOP3.LUT R5, R5, 0x80, R4, 0xf8, !PT ;  /* 0x0000008005057812 */ /* 0x000fc800078ef804 */
[----:B------:R-:W-:-:S07]  /*7fa0*/  PRMT R0, R5, 0x7610, R0 ;  /* 0x0000761005007816 */ /* 0x000fce0000000000 */
.L_x_2060:
[----:B------:R-:W-:Y:S05]  /*7fb0*/  BSYNC.RECONVERGENT B0 ;  /* 0x0000000000007941 */ /* 0x000fea0003800200 */
.L_x_2059:
[----:B------:R0:W-:Y:S01]  /*7fc0*/  STG.E.U8 desc[UR36][R2.64], R0 ;  /* 0x0000000002007986 */ /* 0x0001e2000c101124 */
[----:B------:R-:W-:Y:S05]  /*7fd0*/  BRA `(.L_x_2045) ;  /* 0x0000000400987947 */ /* 0x000fea0003800000 */
.L_x_2053:
[----:B------:R-:W-:-:S09]  /*7fe0*/  UISETP.NE.AND UP0, UPT, UR4, 0x1c, UPT ;  /* 0x0000001c0400788c */ /* 0x000fd2000bf05270 */
[----:B------:R-:W-:Y:S05]  /*7ff0*/  BRA.U !UP0, `(.L_x_2062) ;  /* 0x0000000108587547 */ /* 0x000fea000b800000 */
[----:B------:R-:W-:-:S09]  /*8000*/  UISETP.NE.AND UP0, UPT, UR4, 0x1d, UPT ;  /* 0x0000001d0400788c */ /* 0x000fd2000bf05270 */
[----:B------:R-:W-:Y:S05]  /*8010*/  BRA.U !UP0, `(.L_x_2063) ;  /* 0x0000000108447547 */ /* 0x000fea000b800000 */
[----:B------:R-:W-:-:S09]  /*8020*/  UISETP.NE.AND UP0, UPT, UR4, 0x2c, UPT ;  /* 0x0000002c0400788c */ /* 0x000fd2000bf05270 */
[----:B------:R-:W-:Y:S05]  /*8030*/  BRA.U UP0, `(.L_x_2044) ;  /* 0x0000000100a87547 */ /* 0x000fea000b800000 */
        /* <DEDUP_REMOVED lines=15> */
.L_x_2063:
[----:B------:R-:W0:Y:S02]  /*8130*/  F2I.U64.TRUNC R4, R4 ;  /* 0x0000000400047311 */ /* 0x000e24000020d800 */
[----:B0-----:R0:W-:Y:S01]  /*8140*/  STG.E.64 desc[UR36][R2.64], R4 ;  /* 0x0000000402007986 */ /* 0x0011e2000c101b24 */
[----:B------:R-:W-:Y:S05]  /*8150*/  BRA `(.L_x_2045) ;  /* 0x0000000400387947 */ /* 0x000fea0003800000 */
.L_x_2062:
[----:B------:R-:W0:Y:S02]  /*8160*/  F2I.FTZ.U32.TRUNC.NTZ R5, R4 ;  /* 0x0000000400057305 */ /* 0x000e24000021f000 */
[----:B0-----:R0:W-:Y:S01]  /*8170*/  STG.E desc[UR36][R2.64], R5 ;  /* 0x0000000502007986 */ /* 0x0011e2000c101924 */
[----:B------:R-:W-:Y:S05]  /*8180*/  BRA `(.L_x_2045) ;  /* 0x00000004002c7947 */ /* 0x000fea0003800000 */
.L_x_2052:
        /* <DEDUP_REMOVED lines=10> */
.L_x_2065:
[----:B------:R-:W-:Y:S01]  /*8230*/  FMUL.FTZ R4, R4, 1 ;  /* 0x3f80000004047820 */ /* 0x000fe20000410000 */
[----:B------:R-:W-:-:S05]  /*8240*/  CS2R R6, SRZ ;  /* 0x0000000000067805 */ /* 0x000fca000001ff00 */
[----:B------:R-:W0:Y:S02]  /*8250*/  F2F.F64.F32 R4, R4 ;  /* 0x0000000400047310 */ /* 0x000e240000201800 */
[----:B0-----:R3:W-:Y:S01]  /*8260*/  STG.E.128 desc[UR36][R2.64], R4 ;  /* 0x0000000402007986 */ /* 0x0017e2000c101d24 */
[----:B------:R-:W-:Y:S05]  /*8270*/  BRA `(.L_x_2045) ;  /* 0x0000000000f07947 */ /* 0x000fea0003800000 */
.L_x_2064:
[----:B------:R-:W-:-:S09]  /*8280*/  UISETP.NE.AND UP0, UPT, UR4, 0xf, UPT ;  /* 0x0000000f0400788c */ /* 0x000fd2000bf05270 */
[----:B------:R-:W-:Y:S05]  /*8290*/  BRA.U !UP0, `(.L_x_2066) ;  /* 0x0000000108e07547 */ /* 0x000fea000b800000 */
[----:B------:R-:W-:-:S09]  /*82a0*/  UISETP.NE.AND UP0, UPT, UR4, 0x17, UPT ;  /* 0x000000170400788c */ /* 0x000fd2000bf05270 */
[----:B------:R-:W-:Y:S05]  /*82b0*/  BRA.U !UP0, `(.L_x_2067) ;  /* 0x00000001088c7547 */ /* 0x000fea000b800000 */
[----:B------:R-:W-:-:S09]  /*82c0*/  UISETP.NE.AND UP0, UPT, UR4, 0x18, UPT ;  /* 0x000000180400788c */ /* 0x000fd2000bf05270 */
[----:B------:R-:W-:Y:S05]  /*82d0*/  BRA.U !UP0, `(.L_x_2068) ;  /* 0x0000000108447547 */ /* 0x000fea000b800000 */
.L_x_2044:
[----:B------:R-:W-:Y:S01]  /*82e0*/  MOV R0, 0x0 ;  /* 0x0000000000007802 */ /* 0x000fe20000000f00 */
[----:B------:R-:W0:Y:S01]  /*82f0*/  LDCU.64 UR4, c[0x4][0x128] ;  /* 0x01002500ff0477ac */ /* 0x000e220008000a00 */
[----:B------:R-:W-:Y:S02]  /*8300*/  HFMA2 R12, -RZ, RZ, 0, 5.9604644775390625e-08 ;  /* 0x00000001ff0c7431 */ /* 0x000fe400000001ff */
[----:B------:R-:W-:Y:S01]  /*8310*/  IMAD.MOV.U32 R8, RZ, RZ, 0x65 ;  /* 0x00000065ff087424 */ /* 0x000fe200078e00ff */
[----:B------:R1:W2:Y:S01]  /*8320*/  LDC.64 R2, c[0x4][R0] ;  /* 0x0100000000027b82 */ /* 0x0002a20000000a00 */
[----:B------:R-:W3:Y:S01]  /*8330*/  LDCU.64 UR6, c[0x4][0x130] ;  /* 0x01002600ff0677ac */ /* 0x000ee20008000a00 */
[----:B------:R-:W-:Y:S01]  /*8340*/  IMAD.MOV.U32 R13, RZ, RZ, RZ ;  /* 0x000000ffff0d7224 */ /* 0x000fe200078e00ff */
[----:B------:R-:W4:Y:S01]  /*8350*/  LDCU.64 UR8, c[0x4][0x20] ;  /* 0x01000400ff0877ac */ /* 0x000f220008000a00 */
[----:B0-----:R-:W-:Y:S01]  /*8360*/  IMAD.U32 R4, RZ, RZ, UR4 ;  /* 0x00000004ff047e24 */ /* 0x001fe2000f8e00ff */
[----:B------:R-:W-:Y:S01]  /*8370*/  MOV R5, UR5 ;  /* 0x0000000500057c02 */ /* 0x000fe20008000f00 */
[----:B---3--:R-:W-:-:S02]  /*8380*/  IMAD.U32 R6, RZ, RZ, UR6 ;  /* 0x00000006ff067e24 */ /* 0x008fc4000f8e00ff */
[----:B------:R-:W-:Y:S01]  /*8390*/  IMAD.U32 R7, RZ, RZ, UR7 ;  /* 0x00000007ff077e24 */ /* 0x000fe2000f8e00ff */
[----:B----4-:R-:W-:Y:S01]  /*83a0*/  MOV R10, UR8 ;  /* 0x00000008000a7c02 */ /* 0x010fe20008000f00 */
[----:B-1----:R-:W-:-:S07]  /*83b0*/  IMAD.U32 R11, RZ, RZ, UR9 ;  /* 0x00000009ff0b7e24 */ /* 0x002fce000f8e00ff */
[----:B------:R-:W-:-:S07]  /*83c0*/  LEPC R20, `(.L_x_2069) ;  /* 0x000000001014794e */ /* 0x000fce0000000000 */
[----:B--2---:R-:W-:Y:S05]  /*83d0*/  CALL.ABS.NOINC R2 ;  /* 0x0000000002007343 */ /* 0x004fea0003c00000 */
.L_x_2069:
[----:B------:R-:W-:Y:S05]  /*83e0*/  BRA `(.L_x_2045) ;  /* 0x0000000000947947 */ /* 0x000fea0003800000 */
.L_x_2068:
[----:B------:R-:W-:Y:S01]  /*83f0*/  LOP3.LUT R6, R4, 0x7fffffff, RZ, 0xc0, !PT ;  /* 0x7fffffff04067812 */ /* 0x000fe200078ec0ff */
[----:B------:R-:W-:Y:S01]  /*8400*/  BSSY.RECONVERGENT B0, `(.L_x_2070) ;  /* 0x000000b000007945 */ /* 0x000fe20003800200 */
[----:B------:R-:W-:Y:S01]  /*8410*/  SHF.R.U32.HI R7, RZ, 0x18, R4 ;  /* 0x00000018ff077819 */ /* 0x000fe20000011604 */
[----:B------:R-:W-:Y:S01]  /*8420*/  IMAD.MOV.U32 R0, RZ, RZ, 0x7f ;  /* 0x0000007fff007424 */ /* 0x000fe200078e00ff */
        /* <DEDUP_REMOVED lines=8> */
.L_x_2071:
[----:B------:R-:W-:Y:S05]  /*84b0*/  BSYNC.RECONVERGENT B0 ;  /* 0x0000000000007941 */ /* 0x000fea0003800200 */
.L_x_2070:
[----:B------:R-:W-:-:S05]  /*84c0*/  LOP3.LUT R5, R0, 0x80, R7, 0xf8, !PT ;  /* 0x0000008000057812 */ /* 0x000fca00078ef807 */
[----:B------:R1:W-:Y:S01]  /*84d0*/  STG.E.U8 desc[UR36][R2.64], R5 ;  /* 0x0000000502007986 */ /* 0x0003e2000c101124 */
[----:B------:R-:W-:Y:S05]  /*84e0*/  BRA `(.L_x_2045) ;  /* 0x0000000000547947 */ /* 0x000fea0003800000 */
.L_x_2067:
[----:B------:R-:W-:Y:S01]  /*84f0*/  LOP3.LUT R6, R4, 0x7fffffff, RZ, 0xc0, !PT ;  /* 0x7fffffff04067812 */ /* 0x000fe200078ec0ff */
[----:B------:R-:W-:Y:S03]  /*8500*/  BSSY.RECONVERGENT B0, `(.L_x_2072) ;  /* 0x000000d000007945 */ /* 0x000fe60003800200 */
        /* <DEDUP_REMOVED lines=9> */
.L_x_2073:
[----:B------:R-:W-:Y:S02]  /*85a0*/  ISETP.GT.U32.AND P0, PT, R6, 0x7f800000, PT ;  /* 0x7f8000000600780c */ /* 0x000fe40003f04070 */
[----:B------:R-:W-:-:S04]  /*85b0*/  MOV R0, 0x7f ;  /* 0x0000007f00007802 */ /* 0x000fc80000000f00 */
[----:B------:R-:W-:-:S07]  /*85c0*/  SEL R0, R0, 0x7c, P0 ;  /* 0x0000007c00007807 */ /* 0x000fce0000000000 */
.L_x_2074:
[----:B------:R-:W-:Y:S05]  /*85d0*/  BSYNC.RECONVERGENT B0 ;  /* 0x0000000000007941 */ /* 0x000fea0003800200 */
.L_x_2072:
[----:B------:R-:W-:-:S04]  /*85e0*/  SHF.R.U32.HI R5, RZ, 0x18, R4 ;  /* 0x00000018ff057819 */ /* 0x000fc80000011604 */
[----:B------:R-:W-:-:S05]  /*85f0*/  LOP3.LUT R5, R0, 0x80, R5, 0xf8, !PT ;  /* 0x0000008000057812 */ /* 0x000fca00078ef805 */
[----:B------:R2:W-:Y:S01]  /*8600*/  STG.E.U8 desc[UR36][R2.64], R5 ;  /* 0x0000000502007986 */ /* 0x0005e2000c101124 */
[----:B------:R-:W-:Y:S05]  /*8610*/  BRA `(.L_x_2045) ;  /* 0x0000000000087947 */ /* 0x000fea0003800000 */
.L_x_2066:
[----:B------:R-:W-:-:S05]  /*8620*/  F2FP.BF16.F32.PACK_AB R4, RZ, R4 ;  /* 0x00000004ff04723e */ /* 0x000fca00000010ff */
[----:B------:R0:W-:Y:S02]  /*8630*/  STG.E.U16 desc[UR36][R2.64], R4 ;  /* 0x0000000402007986 */ /* 0x0001e4000c101524 */
.L_x_2045:
[----:B------:R-:W-:-:S07]  /*8640*/  VIADD R17, R17, 0x80 ;  /* 0x0000008011117836 */ /* 0x000fce0000000000 */
.L_x_1982:
[----:B------:R-:W-:Y:S05]  /*8650*/  BSYNC.RECONVERGENT B7 ;  /* 0x0000000000077941 */ /* 0x000fea0003800200 */
.L_x_1981:
[----:B------:R-:W5:Y:S01]  /*8660*/  LDCU UR4, c[0x0][0x380] ;  /* 0x00007000ff0477ac */ /* 0x000f620008000800 */
[----:B------:R-:W-:Y:S01]  /*8670*/  BSSY.RECONVERGENT B7, `(.L_x_2075) ;  /* 0x000042a000077945 */ /* 0x000fe20003800200 */
[----:B-----5:R-:W-:-:S13]  /*8680*/  ISETP.GE.AND P0, PT, R17, UR4, PT ;  /* 0x0000000411007c0c */ /* 0x020fda000bf06270 */
[----:B------:R-:W-:Y:S05]  /*8690*/  @P0 BRA `(.L_x_2076) ;  /* 0x00000040009c0947 */ /* 0x000fea0003800000 */
[----:B------:R-:W5:Y:S01]  /*86a0*/  LDCU UR4, c[0x0][0x388] ;  /* 0x00007100ff0477ac */ /* 0x000f620008000800 */
[----:B0-----:R-:W-:Y:S02]  /*86b0*/  HFMA2 R0, -RZ, RZ, 0, 0 ;  /* 0x00000000ff007431 */ /* 0x001fe400000001ff */
[----:B------:R-:W-:Y:S02]  /*86c0*/  IMAD.MOV.U32 R18, RZ, RZ, RZ ;  /* 0x000000ffff127224 */ /* 0x000fe400078e00ff */
[----:B------:R-:W-:Y:S01]  /*86d0*/  IMAD.MOV.U32 R16, RZ, RZ, RZ ;  /* 0x000000ffff107224 */ /* 0x000fe200078e00ff */
        /* <DEDUP_REMOVED lines=9> */
[----:B------:R-:W-:-:S04]  /*8770*/  SHF.R.U32.HI R3, RZ, UR5, R2 ;  /* 0x00000005ff037c19 */ /* 0x000fc80008011602 */
[----:B------:R-:W-:-:S05]  /*8780*/  IADD3 R18, PT, PT, -R3, RZ, RZ ;  /* 0x000000ff03127210 */ /* 0x000fca0007ffe1ff */
        /* <DEDUP_REMOVED lines=338> */
[----:B0-----:R-:W-:-:S07]  /*9cb0*/  IMAD R18, R5, UR4, R18 ;  /* 0x0000000405127c24 */ /* 0x001fce000f8e0212 */
.L_x_2077:
        /* <DEDUP_REMOVED lines=18> */
.L_x_2082:
[----:B------:R-:W2:Y:S02]  /*9de0*/  LDG.E.U8 R2, desc[UR36][R2.64] ;  /* 0x0000002402027981 */ /* 0x000ea4000c1e1100 */
[----:B--2---:R-:W-:Y:S01]  /*9df0*/  I2FP.F32.U32 R19, R2 ;  /* 0x0000000200137245 */ /* 0x004fe20000201000 */
[----:B------:R-:W-:Y:S06]  /*9e00*/  BRA `(.L_x_2084) ;  /* 0x0000000c00247947 */ /* 0x000fec0003800000 */
.L_x_2081:
        /* <DEDUP_REMOVED lines=9> */
.L_x_2086:
[----:B------:R-:W2:Y:S02]  /*9ea0*/  LDG.E R2, desc[UR36][R2.64] ;  /* 0x0000002402027981 */ /* 0x000ea4000c1e1900 */
[----:B--2---:R-:W-:Y:S01]  /*9eb0*/  I2FP.F32.S32 R19, R2 ;  /* 0x0000000200137245 */ /* 0x004fe20000201400 */
[----:B------:R-:W-:Y:S06]  /*9ec0*/  BRA `(.L_x_2084) ;  /* 0x0000000800f47947 */ /* 0x000fec0003800000 */
.L_x_2085:
[----:B------:R-:W2:Y:S02]  /*9ed0*/  LDG.E.U16 R2, desc[UR36][R2.64] ;  /* 0x0000002402027981 */ /* 0x000ea4000c1e1500 */
[----:B--2---:R2:W3:Y:S01]  /*9ee0*/  I2F.S16 R19, R2 ;  /* 0x0000000200137306 */ /* 0x0044e20000101400 */
[----:B------:R-:W-:Y:S05]  /*9ef0*/  BRA `(.L_x_2084) ;  /* 0x0000000800e87947 */ /* 0x000fea0003800000 */
.L_x_2080:
        /* <DEDUP_REMOVED lines=8> */
.L_x_2088:
[----:B------:R-:W2:Y:S02]  /*9f80*/  LDG.E.U16 R2, desc[UR36][R2.64] ;  /* 0x0000002402027981 */ /* 0x000ea4000c1e1500 */
[----:B--2---:R-:W-:Y:S01]  /*9f90*/  HADD2.F32 R19, -RZ, R2.H0_H0 ;  /* 0x20000002ff137230 */ /* 0x004fe20000004100 */
[----:B------:R-:W-:Y:S06]  /*9fa0*/  BRA `(.L_x_2084) ;  /* 0x0000000800bc7947 */ /* 0x000fec0003800000 */
.L_x_2087:
        /* <DEDUP_REMOVED lines=8> */
.L_x_2090:
[----:B------:R-:W2:Y:S02]  /*a030*/  LDG.E.U16 R2, desc[UR36][R2.64] ;  /* 0x0000002402027981 */ /* 0x000ea4000c1e1500 */
[----:B--2---:R-:W-:Y:S01]  /*a040*/  HADD2.F32 R19, -RZ, R2.H0_H0 ;  /* 0x20000002ff137230 */ /* 0x004fe20000004100 */
[----:B------:R-:W-:Y:S06]  /*a050*/  BRA `(.L_x_2084) ;  /* 0x0000000800907947 */ /* 0x000fec0003800000 */
.L_x_2089:
[----:B------:R-:W2:Y:S01]  /*a060*/  LDG.E.64 R2, desc[UR36][R2.64] ;  /* 0x0000002402027981 */ /* 0x000ea2000c1e1b00 */
[----:B------:R-:W-:Y:S01]  /*a070*/  UMOV UR4, 0xf0000000 ;  /* 0xf000000000047882 */ /* 0x000fe20000000000 */
[----:B------:R-:W-:Y:S01]  /*a080*/  UMOV UR5, 0x380fffff ;  /* 0x380fffff00057882 */ /* 0x000fe20000000000 */
[----:B--2---:R-:W0:Y:S01]  /*a090*/  F2F.F32.F64 R19, R2 ;  /* 0x0000000200137310 */ /* 0x004e220000301000 */
[----:B------:R-:W-:-:S14]  /*a0a0*/  DSETP.GEU.AND P0, PT, |R2|, UR4, PT ;  /* 0x0000000402007e2a */ /* 0x000fdc000bf0e200 */
[----:B0-----:R-:W-:Y:S01]  /*a0b0*/  @!P0 FMUL R19, R19, 1.175494350822287508e-38 ;  /* 0x0080000013138820 */ /* 0x001fe20000400000 */
[----:B------:R-:W-:Y:S06]  /*a0c0*/  BRA `(.L_x_2084) ;  /* 0x0000000800747947 */ /* 0x000fec0003800000 */
.L_x_2079:
        /* <DEDUP_REMOVED lines=12> */
.L_x_2093:
[----:B------:R-:W2:Y:S01]  /*a190*/  LDG.E.64 R2, desc[UR36][R2.64] ;  /* 0x0000002402027981 */ /* 0x000ea2000c1e1b00 */
[----:B------:R-:W-:Y:S01]  /*a1a0*/  UMOV UR4, 0xf0000000 ;  /* 0xf000000000047882 */ /* 0x000fe20000000000 */
[----:B------:R-:W-:Y:S01]  /*a1b0*/  UMOV UR5, 0x380fffff ;  /* 0x380fffff00057882 */ /* 0x000fe20000000000 */
[----:B--2---:R-:W0:Y:S01]  /*a1c0*/  F2F.F32.F64 R19, R2 ;  /* 0x0000000200137310 */ /* 0x004e220000301000 */
[----:B------:R-:W-:-:S14]  /*a1d0*/  DSETP.GEU.AND P0, PT, |R2|, UR4, PT ;  /* 0x0000000402007e2a */ /* 0x000fdc000bf0e200 */
[----:B0-----:R-:W-:Y:S01]  /*a1e0*/  @!P0 FMUL R19, R19, 1.175494350822287508e-38 ;  /* 0x0080000013138820 */ /* 0x001fe20000400000 */
[----:B------:R-:W-:Y:S06]  /*a1f0*/  BRA `(.L_x_2084) ;  /* 0x0000000800287947 */ /* 0x000fec0003800000 */
.L_x_2092:
        /* <DEDUP_REMOVED lines=14> */
[----:B------:R-:W-:Y:S02]  /*a2e0*/  VIADD R5, R4, 0xfffffffc ;  /* 0xfffffffc04057836 */ /* 0x000fe40000000000 */
[----:B------:R-:W-:-:S03]  /*a2f0*/  VIADD R4, R0, 0x1000000 ;  /* 0x0100000000047836 */ /* 0x000fc60000000000 */
[----:B------:R-:W-:Y:S02]  /*a300*/  SHF.L.U32 R6, R0, R5, RZ ;  /* 0x0000000500067219 */ /* 0x000fe400000006ff */
[----:B------:R-:W-:Y:S02]  /*a310*/  SHF.L.U32 R5, R5, 0x17, RZ ;  /* 0x0000001705057819 */ /* 0x000fe400000006ff */
[----:B------:R-:W-:Y:S02]  /*a320*/  SHF.R.S32.HI R4, RZ, 0x8, R4 ;  /* 0x00000008ff047819 */ /* 0x000fe40000011404 */
[----:B------:R-:W-:-:S05]  /*a330*/  LEA.HI R5, R6, -R5, RZ, 0x1c ;  /* 0x8000000506057211 */ /* 0x000fca00078fe0ff */
[----:B------:R-:W-:-:S05]  /*a340*/  VIADD R5, R5, 0x3c000000 ;  /* 0x3c00000005057836 */ /* 0x000fca0000000000 */
[----:B------:R-:W-:-:S04]  /*a350*/  LOP3.LUT R4, R5, 0x7f800000, R4, 0xf8, !PT ;  /* 0x7f80000005047812 */ /* 0x000fc800078ef804 */
[----:B------:R-:W-:-:S04]  /*a360*/  SEL R4, R4, RZ, P0 ;  /* 0x000000ff04047207 */ /* 0x000fc80000000000 */
[----:B------:R-:W-:Y:S01]  /*a370*/  LOP3.LUT R19, R4, 0x80000000, R19, 0xf8, !PT ;  /* 0x8000000004137812 */ /* 0x000fe200078ef813 */
[----:B------:R-:W-:Y:S06]  /*a380*/  BRA `(.L_x_2084) ;  /* 0x0000000400c47947 */ /* 0x000fec0003800000 */
.L_x_2095:
[----:B------:R-:W2:Y:S02]  /*a390*/  LDG.E.U8 R2, desc[UR36][R2.64] ;  /* 0x0000002402027981 */ /* 0x000ea4000c1e1100 */
[C---:B--2---:R-:W-:Y:S01]  /*a3a0*/  SHF.L.U32 R0, R2.reuse, 0x19, RZ ;  /* 0x0000001902007819 */ /* 0x044fe200000006ff */
        /* <DEDUP_REMOVED lines=10> */
.L_x_2094:
[----:B------:R-:W2:Y:S02]  /*a450*/  LDG.E.U16 R2, desc[UR36][R2.64] ;  /* 0x0000002402027981 */ /* 0x000ea4000c1e1500 */
[----:B--2---:R-:W-:Y:S01]  /*a460*/  IMAD.U32 R19, R2, 0x10000, RZ ;  /* 0x0001000002137824 */ /* 0x004fe200078e00ff */
[----:B------:R-:W-:Y:S06]  /*a470*/  BRA `(.L_x_2084) ;  /* 0x0000000400887947 */ /* 0x000fec0003800000 */
.L_x_2091:
        /* <DEDUP_REMOVED lines=11> */
.L_x_2098:
        /* <DEDUP_REMOVED lines=20> */
.L_x_2100:
[----:B------:R-:W-:Y:S05]  /*a670*/  BSYNC.RECONVERGENT B0 ;  /* 0x0000000000007941 */ /* 0x000fea0003800200 */
.L_x_2099:
[----:B------:R-:W-:Y:S01]  /*a680*/  IMAD.SHL.U32 R0, R0, 0x100000, RZ ;  /* 0x0010000000007824 */ /* 0x000fe200078e00ff */
[----:B------:R-:W-:-:S04]  /*a690*/  LEA R2, R2, 0x3b800000, 0x17 ;  /* 0x3b80000002027811 */ /* 0x000fc800078eb8ff */
[----:B------:R-:W-:Y:S01]  /*a6a0*/  LOP3.LUT R19, R2, R0, R19, 0xfe, !PT ;  /* 0x0000000002137212 */ /* 0x000fe200078efe13 */
[----:B------:R-:W-:Y:S06]  /*a6b0*/  BRA `(.L_x_2084) ;  /* 0x0000000000f87947 */ /* 0x000fec0003800000 */
.L_x_2097:
        /* <DEDUP_REMOVED lines=20> */
.L_x_2102:
[----:B------:R-:W-:Y:S05]  /*a800*/  BSYNC.RECONVERGENT B0 ;  /* 0x0000000000007941 */ /* 0x000fea0003800200 */
.L_x_2101:
[----:B------:R-:W-:Y:S02]  /*a810*/  SHF.L.U32 R0, R0, 0x15, RZ ;  /* 0x0000001500007819 */ /* 0x000fe400000006ff */
[----:B------:R-:W-:-:S04]  /*a820*/  LEA R2, R2, 0x37800000, 0x17 ;  /* 0x3780000002027811 */ /* 0x000fc800078eb8ff */
[----:B------:R-:W-:Y:S01]  /*a830*/  LOP3.LUT R19, R2, R0, R19, 0xfe, !PT ;  /* 0x0000000002137212 */ /* 0x000fe200078efe13 */
[----:B------:R-:W-:Y:S06]  /*a840*/  BRA `(.L_x_2084) ;  /* 0x0000000000947947 */ /* 0x000fec0003800000 */
.L_x_2096:
        /* <DEDUP_REMOVED lines=14> */
.L_x_2083:
        /* <DEDUP_REMOVED lines=8> */
[----:B0-----:R-:W-:Y:S02]  /*a9b0*/  IMAD.U32 R4, RZ, RZ, UR4 ;  /* 0x00000004ff047e24 */ /* 0x001fe4000f8e00ff */
[----:B------:R-:W-:Y:S01]  /*a9c0*/  IMAD.U32 R5, RZ, RZ, UR5 ;  /* 0x00000005ff057e24 */ /* 0x000fe2000f8e00ff */
[----:B-1----:R-:W-:Y:S01]  /*a9d0*/  MOV R6, UR6 ;  /* 0x0000000600067c02 */ /* 0x002fe20008000f00 */
[----:B------:R-:W-:-:S02]  /*a9e0*/  IMAD.U32 R7, RZ, RZ, UR7 ;  /* 0x00000007ff077e24 */ /* 0x000fc4000f8e00ff */
[----:B---3--:R-:W-:Y:S01]  /*a9f0*/  IMAD.U32 R10, RZ, RZ, UR8 ;  /* 0x00000008ff0a7e24 */ /* 0x008fe2000f8e00ff */
[----:B------:R-:W-:-:S07]  /*aa00*/  MOV R11, UR9 ;  /* 0x00000009000b7c02 */ /* 0x000fce0008000f00 */
[----:B------:R-:W-:-:S07]  /*aa10*/  LEPC R20, `(.L_x_2105) ;  /* 0x000000001014794e */ /* 0x000fce0000000000 */
[----:B--2---:R-:W-:Y:S05]  /*aa20*/  CALL.ABS.NOINC R2 ;  /* 0x0000000002007343 */ /* 0x004fea0003c00000 */
.L_x_2105:
[----:B------:R-:W-:Y:S01]  /*aa30*/  IMAD.MOV.U32 R19, RZ, RZ, RZ ;  /* 0x000000ffff137224 */ /* 0x000fe200078e00ff */
[----:B------:R-:W-:Y:S06]  /*aa40*/  BRA `(.L_x_2084) ;  /* 0x0000000000147947 */ /* 0x000fec0003800000 */
.L_x_2104:
[----:B------:R-:W2:Y:S02]  /*aa50*/  LDG.E.64 R2, desc[UR36][R2.64] ;  /* 0x0000002402027981 */ /* 0x000ea4000c1e1b00 */
[----:B--2---:R0:W1:Y:S01]  /*aa60*/  I2F.U64 R19, R2 ;  /* 0x0000000200137312 */ /* 0x0040620000301000 */
[----:B------:R-:W-:Y:S05]  /*aa70*/  BRA `(.L_x_2084) ;  /* 0x0000000000087947 */ /* 0x000fea0003800000 */
.L_x_2103:
[----:B------:R-:W2:Y:S02]  /*aa80*/  LDG.E R2, desc[UR36][R2.64] ;  /* 0x0000002402027981 */ /* 0x000ea4000c1e1900 */
[----:B--2---:R-:W-:-:S07]  /*aa90*/  I2FP.F32.U32 R19, R2 ;  /* 0x0000000200137245 */ /* 0x004fce0000201000 */
.L_x_2084:
[----:B------:R-:W-:Y:S05]  /*aaa0*/  BSYNC.RECONVERGENT B6 ;  /* 0x0000000000067941 */ /* 0x000fea0003800200 */
.L_x_2078:
[----:B------:R-:W0:Y:S01]  /*aab0*/  LDCU.64 UR6, c[0x0][0x5f8] ;  /* 0x0000bf00ff0677ac */ /* 0x000e220008000a00 */
[----:B------:R-:W-:Y:S01]  /*aac0*/  BSSY.RECONVERGENT B6, `(.L_x_2106) ;  /* 0x00000dd000067945 */ /* 0x000fe20003800200 */
[----:B------:R-:W-:-:S04]  /*aad0*/  UPRMT UR4, UR42, 0x9910, URZ ;  /* 0x000099102a047896 */ /* 0x000fc800080000ff */
[----:B------:R-:W-:Y:S01]  /*aae0*/  UISETP.GT.AND UP0, UPT, UR4, 0x9, UPT ;  /* 0x000000090400788c */ /* 0x000fe2000bf04270 */
[----:B0-2-4-:R-:W-:-:S05]  /*aaf0*/  IADD3 R2, P0, PT, R18, UR6, RZ ;  /* 0x0000000612027c10 */ /* 0x015fca000ff1e0ff */
        /* <DEDUP_REMOVED lines=13> */
.L_x_2110:
[----:B------:R-:W2:Y:S02]  /*abd0*/  LDG.E.U8 R0, desc[UR36][R2.64] ;  /* 0x0000002402007981 */ /* 0x000ea4000c1e1100 */
[----:B--2---:R-:W-:Y:S01]  /*abe0*/  I2FP.F32.U32 R0, R0 ;  /* 0x0000000000007245 */ /* 0x004fe20000201000 */
[----:B------:R-:W-:Y:S06]  /*abf0*/  BRA `(.L_x_2112) ;  /* 0x0000000c00247947 */ /* 0x000fec0003800000 */
.L_x_2109:
        /* <DEDUP_REMOVED lines=9> */
.L_x_2114:
[----:B------:R-:W2:Y:S02]  /*ac90*/  LDG.E R0, desc[UR36][R2.64] ;  /* 0x0000002402007981 */ /* 0x000ea4000c1e1900 */
[----:B--2---:R-:W-:Y:S01]  /*aca0*/  I2FP.F32.S32 R0, R0 ;  /* 0x0000000000007245 */ /* 0x004fe20000201400 */
[----:B------:R-:W-:Y:S06]  /*acb0*/  BRA `(.L_x_2112) ;  /* 0x0000000800f47947 */ /* 0x000fec0003800000 */
.L_x_2113:
[----:B------:R-:W2:Y:S02]  /*acc0*/  LDG.E.U16 R0, desc[UR36][R2.64] ;  /* 0x0000002402007981 */ /* 0x000ea4000c1e1500 */
[----:B--2---:R-:W4:Y:S01]  /*acd0*/  I2F.S16 R0, R0 ;  /* 0x0000000000007306 */ /* 0x004f220000101400 */
[----:B------:R-:W-:Y:S05]  /*ace0*/  BRA `(.L_x_2112) ;  /* 0x0000000800e87947 */ /* 0x000fea0003800000 */
.L_x_2108:
        /* <DEDUP_REMOVED lines=8> */
.L_x_2116:
[----:B------:R-:W2:Y:S02]  /*ad70*/  LDG.E.U16 R0, desc[UR36][R2.64] ;  /* 0x0000002402007981 */ /* 0x000ea4000c1e1500 */
[----:B--2---:R-:W-:Y:S01]  /*ad80*/  HADD2.F32 R0, -RZ, R0.H0_H0 ;  /* 0x20000000ff007230 */ /* 0x004fe20000004100 */
[----:B------:R-:W-:Y:S06]  /*ad90*/  BRA `(.L_x_2112) ;  /* 0x0000000800bc7947 */ /* 0x000fec0003800000 */
.L_x_2115:
        /* <DEDUP_REMOVED lines=8> */
.L_x_2118:
[----:B------:R-:W2:Y:S02]  /*ae20*/  LDG.E.U16 R0, desc[UR36][R2.64] ;  /* 0x0000002402007981 */ /* 0x000ea4000c1e1500 */
[----:B--2---:R-:W-:Y:S01]  /*ae30*/  HADD2.F32 R0, -RZ, R0.H0_H0 ;  /* 0x20000000ff007230 */ /* 0x004fe20000004100 */
[----:B------:R-:W-:Y:S06]  /*ae40*/  BRA `(.L_x_2112) ;  /* 0x0000000800907947 */ /* 0x000fec0003800000 */
.L_x_2117:
[----:B------:R-:W2:Y:S01]  /*ae50*/  LDG.E.64 R2, desc[UR36][R2.64] ;  /* 0x0000002402027981 */ /* 0x000ea2000c1e1b00 */
[----:B------:R-:W-:Y:S01]  /*ae60*/  UMOV UR4, 0xf0000000 ;  /* 0xf000000000047882 */ /* 0x000fe20000000000 */
[----:B------:R-:W-:Y:S01]  /*ae70*/  UMOV UR5, 0x380fffff ;  /* 0x380fffff00057882 */ /* 0x000fe20000000000 */
[----:B--2---:R-:W0:Y:S01]  /*ae80*/  F2F.F32.F64 R0, R2 ;  /* 0x0000000200007310 */ /* 0x004e220000301000 */
[----:B------:R-:W-:-:S14]  /*ae90*/  DSETP.GEU.AND P0, PT, |R2|, UR4, PT ;  /* 0x0000000402007e2a */ /* 0x000fdc000bf0e200 */
[----:B0-----:R-:W-:Y:S01]  /*aea0*/  @!P0 FMUL R0, R0, 1.175494350822287508e-38 ;  /* 0x0080000000008820 */ /* 0x001fe20000400000 */
[----:B------:R-:W-:Y:S06]  /*aeb0*/  BRA `(.L_x_2112) ;  /* 0x0000000800747947 */ /* 0x000fec0003800000 */
.L_x_2107:
        /* <DEDUP_REMOVED lines=12> */
.L_x_2121:
[----:B------:R-:W2:Y:S01]  /*af80*/  LDG.E.64 R2, desc[UR36][R2.64] ;  /* 0x0000002402027981 */ /* 0x000ea2000c1e1b00 */
[----:B------:R-:W-:Y:S01]  /*af90*/  UMOV UR4, 0xf0000000 ;  /* 0xf000000000047882 */ /* 0x000fe20000000000 */
[----:B------:R-:W-:Y:S01]  /*afa0*/  UMOV UR5, 0x380fffff ;  /* 0x380fffff00057882 */ /* 0x000fe20000000000 */
[----:B--2---:R-:W0:Y:S01]  /*afb0*/  F2F.F32.F64 R0, R2 ;  /* 0x0000000200007310 */ /* 0x004e220000301000 */
[----:B------:R-:W-:-:S14]  /*afc0*/  DSETP.GEU.AND P0, PT, |R2|, UR4, PT ;  /* 0x0000000402007e2a */ /* 0x000fdc000bf0e200 */
[----:B0-----:R-:W-:Y:S01]  /*afd0*/  @!P0 FMUL R0, R0, 1.175494350822287508e-38 ;  /* 0x0080000000008820 */ /* 0x001fe20000400000 */
[----:B------:R-:W-:Y:S06]  /*afe0*/  BRA `(.L_x_2112) ;  /* 0x0000000800287947 */ /* 0x000fec0003800000 */
.L_x_2120:
        /* <DEDUP_REMOVED lines=19> */
[----:B------:R-:W-:Y:S02]  /*b120*/  SHF.R.S32.HI R5, RZ, 0x8, R5 ;  /* 0x00000008ff057819 */ /* 0x000fe40000011405 */
[----:B------:R-:W-:-:S04]  /*b130*/  IADD3 R6, PT, PT, R6, 0x3c000000, RZ ;  /* 0x3c00000006067810 */ /* 0x000fc80007ffe0ff */
[----:B------:R-:W-:-:S04]  /*b140*/  LOP3.LUT R5, R6, 0x7f800000, R5, 0xf8, !PT ;  /* 0x7f80000006057812 */ /* 0x000fc800078ef805 */
[----:B------:R-:W-:-:S04]  /*b150*/  SEL R5, R5, RZ, P0 ;  /* 0x000000ff05057207 */ /* 0x000fc80000000000 */
[----:B------:R-:W-:Y:S01]  /*b160*/  LOP3.LUT R0, R5, 0x80000000, R0, 0xf8, !PT ;  /* 0x8000000005007812 */ /* 0x000fe200078ef800 */
[----:B------:R-:W-:Y:S06]  /*b170*/  BRA `(.L_x_2112) ;  /* 0x0000000400c47947 */ /* 0x000fec0003800000 */
.L_x_2123:
        /* <DEDUP_REMOVED lines=12> */
.L_x_2122:
[----:B------:R-:W2:Y:S02]  /*b240*/  LDG.E.U16 R0, desc[UR36][R2.64] ;  /* 0x0000002402007981 */ /* 0x000ea4000c1e1500 */
[----:B--2---:R-:W-:Y:S01]  /*b250*/  SHF.L.U32 R0, R0, 0x10, RZ ;  /* 0x0000001000007819 */ /* 0x004fe200000006ff */
[----:B------:R-:W-:Y:S06]  /*b260*/  BRA `(.L_x_2112) ;  /* 0x0000000400887947 */ /* 0x000fec0003800000 */
.L_x_2119:
        /* <DEDUP_REMOVED lines=11> */
.L_x_2126:
        /* <DEDUP_REMOVED lines=20> */
.L_x_2128:
[----:B------:R-:W-:Y:S05]  /*b460*/  BSYNC.RECONVERGENT B0 ;  /* 0x0000000000007941 */ /* 0x000fea0003800200 */
.L_x_2127:
[----:B------:R-:W-:Y:S01]  /*b470*/  IMAD.SHL.U32 R0, R0, 0x100000, RZ ;  /* 0x0010000000007824 */ /* 0x000fe200078e00ff */
[----:B------:R-:W-:-:S04]  /*b480*/  LEA R2, R2, 0x3b800000, 0x17 ;  /* 0x3b80000002027811 */ /* 0x000fc800078eb8ff */
[----:B------:R-:W-:Y:S01]  /*b490*/  LOP3.LUT R0, R2, R0, R7, 0xfe, !PT ;  /* 0x0000000002007212 */ /* 0x000fe200078efe07 */
[----:B------:R-:W-:Y:S06]  /*b4a0*/  BRA `(.L_x_2112) ;  /* 0x0000000000f87947 */ /* 0x000fec0003800000 */
.L_x_2125:
        /* <DEDUP_REMOVED lines=20> */
.L_x_2130:
[----:B------:R-:W-:Y:S05]  /*b5f0*/  BSYNC.RECONVERGENT B0 ;  /* 0x0000000000007941 */ /* 0x000fea0003800200 */
.L_x_2129:
[----:B------:R-:W-:Y:S01]  /*b600*/  IMAD.SHL.U32 R0, R0, 0x200000, RZ ;  /* 0x0020000000007824 */ /* 0x000fe200078e00ff */
[----:B------:R-:W-:-:S04]  /*b610*/  LEA R2, R2, 0x37800000, 0x17 ;  /* 0x3780000002027811 */ /* 0x000fc800078eb8ff */
[----:B------:R-:W-:Y:S01]  /*b620*/  LOP3.LUT R0, R2, R0, R7, 0xfe, !PT ;  /* 0x0000000002007212 */ /* 0x000fe200078efe07 */
[----:B------:R-:W-:Y:S06]  /*b630*/  BRA `(.L_x_2112) ;  /* 0x0000000000947947 */ /* 0x000fec0003800000 */
.L_x_2124:
        /* <DEDUP_REMOVED lines=14> */
.L_x_2111:
[----:B------:R-:W-:Y:S01]  /*b720*/  MOV R2, 0x0 ;  /* 0x0000000000027802 */ /* 0x000fe20000000f00 */
[----:B------:R-:W0:Y:S01]  /*b730*/  LDCU.64 UR4, c[0x4][0x128] ;  /* 0x01002500ff0477ac */ /* 0x000e220008000a00 */
[----:B------:R-:W-:Y:S02]  /*b740*/  HFMA2 R12, -RZ, RZ, 0, 5.9604644775390625e-08 ;  /* 0x00000001ff0c7431 */ /* 0x000fe400000001ff */
[----:B------:R-:W-:Y:S01]  /*b750*/  IMAD.MOV.U32 R8, RZ, RZ, 0x4e ;  /* 0x0000004eff087424 */ /* 0x000fe200078e00ff */
[----:B------:R-:W2:Y:S01]  /*b760*/  LDCU.64 UR6, c[0x4][0x130] ;  /* 0x01002600ff0677ac */ /* 0x000ea20008000a00 */
[----:B------:R-:W4:Y:S01]  /*b770*/  LDC.64 R2, c[0x4][R2] ;  /* 0x0100000002027b82 */ /* 0x000f220000000a00 */
[----:B------:R-:W-:Y:S01]  /*b780*/  IMAD.MOV.U32 R13, RZ, RZ, RZ ;  /* 0x000000ffff0d7224 */ /* 0x000fe200078e00ff */
[----:B------:R-:W1:Y:S01]  /*b790*/  LDCU.64 UR8, c[0x4][0x18] ;  /* 0x01000300ff0877ac */ /* 0x000e620008000a00 */
[----:B0-----:R-:W-:Y:S01]  /*b7a0*/  IMAD.U32 R4, RZ, RZ, UR4 ;  /* 0x00000004ff047e24 */ /* 0x001fe2000f8e00ff */
[----:B------:R-:W-:Y:S01]  /*b7b0*/  MOV R5, UR5 ;  /* 0x0000000500057c02 */ /* 0x000fe20008000f00 */
[----:B--2---:R-:W-:-:S02]  /*b7c0*/  IMAD.U32 R6, RZ, RZ, UR6 ;  /* 0x00000006ff067e24 */ /* 0x004fc4000f8e00ff */
[----:B------:R-:W-:Y:S01]  /*b7d0*/  IMAD.U32 R7, RZ, RZ, UR7 ;  /* 0x00000007ff077e24 */ /* 0x000fe2000f8e00ff */
[----:B-1----:R-:W-:Y:S01]  /*b7e0*/  MOV R10, UR8 ;  /* 0x00000008000a7c02 */ /* 0x002fe20008000f00 */
[----:B------:R-:W-:-:S07]  /*b7f0*/  IMAD.U32 R11, RZ, RZ, UR9 ;  /* 0x00000009ff0b7e24 */ /* 0x000fce000f8e00ff */
[----:B------:R-:W-:-:S07]  /*b800*/  LEPC R20, `(.L_x_2133) ;  /* 0x000000001014794e */ /* 0x000fce0000000000 */
[----:B---345:R-:W-:Y:S05]  /*b810*/  CALL.ABS.NOINC R2 ;  /* 0x0000000002007343 */ /* 0x038fea0003c00000 */
.L_x_2133:
[----:B------:R-:W-:Y:S01]  /*b820*/  IMAD.MOV.U32 R0, RZ, RZ, RZ ;  /* 0x000000ffff007224 */ /* 0x000fe200078e00ff */
[----:B------:R-:W-:Y:S06]  /*b830*/  BRA `(.L_x_2112) ;  /* 0x0000000000147947 */ /* 0x000fec0003800000 */
.L_x_2132:
[----:B------:R-:W2:Y:S02]  /*b840*/  LDG.E.64 R2, desc[UR36][R2.64] ;  /* 0x0000002402027981 */ /* 0x000ea4000c1e1b00 */
[----:B--2---:R0:W2:Y:S01]  /*b850*/  I2F.U64 R0, R2 ;  /* 0x0000000200007312 */ /* 0x0040a20000301000 */
[----:B------:R-:W-:Y:S05]  /*b860*/  BRA `(.L_x_2112) ;  /* 0x0000000000087947 */ /* 0x000fea0003800000 */
.L_x_2131:
[----:B------:R-:W2:Y:S02]  /*b870*/  LDG.E R0, desc[UR36][R2.64] ;  /* 0x0000002402007981 */ /* 0x000ea4000c1e1900 */
[----:B--2---:R-:W-:-:S07]  /*b880*/  I2FP.F32.U32 R0, R0 ;  /* 0x0000000000007245 */ /* 0x004fce0000201000 */
.L_x_2112:
[----:B------:R-:W-:Y:S05]  /*b890*/  BSYNC.RECONVERGENT B6 ;  /* 0x0000000000067941 */ /* 0x000fea0003800200 */
.L_x_2106:
[----:B0-2-45:R-:W-:Y:S01]  /*b8a0*/  FMUL.FTZ R2, R0, 0.70710676908493041992 ;  /* 0x3f3504f300027820 */ /* 0x035fe20000410000 */
[----:B------:R-:W-:Y:S01]  /*b8b0*/  IMAD.MOV.U32 R6, RZ, RZ, 0x3aae005b ;  /* 0x3aae005bff067424 */ /* 0x000fe200078e00ff */
[----:B------:R-:W-:Y:S01]  /*b8c0*/  MOV R4, 0x38eb4c3a ;  /* 0x38eb4c3a00047802 */ /* 0x000fe20000000f00 */
[----:B------:R-:W-:Y:S02]  /*b8d0*/  HFMA2 R7, -RZ, RZ, 1.28515625, -179.25 ;  /* 0x3d24d99aff077431 */ /* 0x000fe400000001ff */
        /* <DEDUP_REMOVED lines=52> */
.L_x_2137:
[----:B------:R-:W0:Y:S02]  /*bc20*/  F2I.S64.TRUNC R4, R4 ;  /* 0x0000000400047311 */ /* 0x000e24000020d900 */
[----:B0-----:R-:W-:-:S05]  /*bc30*/  IMAD.MOV.U32 R7, RZ, RZ, R4 ;  /* 0x000000ffff077224 */ /* 0x001fca00078e0004 */
[----:B------:R0:W-:Y:S01]  /*bc40*/  STG.E.U8 desc[UR36][R2.64], R7 ;  /* 0x0000000702007986 */ /* 0x0001e2000c101124 */
[----:B------:R-:W-:Y:S05]  /*bc50*/  BRA `(.L_x_2139) ;  /* 0x0000000c00287947 */ /* 0x000fea0003800000 */
.L_x_2136:
        /* <DEDUP_REMOVED lines=9> */
.L_x_2141:
[----:B------:R-:W0:Y:S02]  /*bcf0*/  F2I.FTZ.TRUNC.NTZ R5, R4 ;  /* 0x0000000400057305 */ /* 0x000e24000021f100 */
[----:B0-----:R0:W-:Y:S01]  /*bd00*/  STG.E desc[UR36][R2.64], R5 ;  /* 0x0000000502007986 */ /* 0x0011e2000c101924 */
[----:B------:R-:W-:Y:S05]  /*bd10*/  BRA `(.L_x_2139) ;  /* 0x0000000800f87947 */ /* 0x000fea0003800000 */
.L_x_2140:
[----:B------:R-:W0:Y:S02]  /*bd20*/  F2I.FTZ.TRUNC.NTZ R5, R4 ;  /* 0x0000000400057305 */ /* 0x000e24000021f100 */
[----:B0-----:R0:W-:Y:S01]  /*bd30*/  STG.E.U16 desc[UR36][R2.64], R5 ;  /* 0x0000000502007986 */ /* 0x0011e2000c101524 */
[----:B------:R-:W-:Y:S05]  /*bd40*/  BRA `(.L_x_2139) ;  /* 0x0000000800ec7947 */ /* 0x000fea0003800000 */
.L_x_2135:
        /* <DEDUP_REMOVED lines=8> */
.L_x_2143:
[----:B------:R-:W-:-:S05]  /*bdd0*/  F2FP.F16.F32.PACK_AB R4, RZ, R4 ;  /* 0x00000004ff04723e */ /* 0x000fca00000000ff */
[----:B------:R0:W-:Y:S01]  /*bde0*/  STG.E.U16 desc[UR36][R2.64], R4 ;  /* 0x0000000402007986 */ /* 0x0001e2000c101524 */
[----:B------:R-:W-:Y:S05]  /*bdf0*/  BRA `(.L_x_2139) ;  /* 0x0000000800c07947 */ /* 0x000fea0003800000 */
.L_x_2142:
[----:B------:R-:W-:-:S09]  /*be00*/  UISETP.NE.AND UP0, UPT, UR4, 0x7, UPT ;  /* 0x000000070400788c */ /* 0x000fd2000bf05270 */
[----:B------:R-:W-:Y:S05]  /*be10*/  BRA.U !UP0, `(.L_x_2144) ;  /* 0x00000001082c7547 */ /* 0x000fea000b800000 */
[----:B------:R-:W-:-:S09]  /*be20*/  UISETP.NE.AND UP0, UPT, UR4, 0x8, UPT ;  /* 0x000000080400788c */ /* 0x000fd2000bf05270 */
[----:B------:R-:W-:Y:S05]  /*be30*/  BRA.U !UP0, `(.L_x_2145) ;  /* 0x0000000108147547 */ /* 0x000fea000b800000 */
[----:B------:R-:W-:-:S09]  /*be40*/  UISETP.NE.AND UP0, UPT, UR4, 0x9, UPT ;  /* 0x000000090400788c */ /* 0x000fd2000bf05270 */
[----:B------:R-:W-:Y:S05]  /*be50*/  BRA.U UP0, `(.L_x_2138) ;  /* 0x0000000500d07547 */ /* 0x000fea000b800000 */
[----:B------:R-:W-:-:S05]  /*be60*/  HFMA2 R5, -RZ, RZ, 0, 0 ;  /* 0x00000000ff057431 */ /* 0x000fca00000001ff */
[----:B------:R0:W-:Y:S01]  /*be70*/  STG.E.64 desc[UR36][R2.64], R4 ;  /* 0x0000000402007986 */ /* 0x0001e2000c101b24 */
[----:B------:R-:W-:Y:S05]  /*be80*/  BRA `(.L_x_2139) ;  /* 0x00000008009c7947 */ /* 0x000fea0003800000 */
.L_x_2145:
[----:B------:R-:W-:-:S04]  /*be90*/  F2FP.F16.F32.PACK_AB R5, RZ, R4 ;  /* 0x00000004ff05723e */ /* 0x000fc800000000ff */
[----:B------:R-:W-:-:S05]  /*bea0*/  PRMT R5, R5, 0x5410, RZ ;  /* 0x0000541005057816 */ /* 0x000fca00000000ff */
[----:B------:R0:W-:Y:S01]  /*beb0*/  STG.E desc[UR36][R2.64], R5 ;  /* 0x0000000502007986 */ /* 0x0001e2000c101924 */
[----:B------:R-:W-:Y:S05]  /*bec0*/  BRA `(.L_x_2139) ;  /* 0x00000008008c7947 */ /* 0x000fea0003800000 */
.L_x_2144:
[----:B------:R-:W-:-:S06]  /*bed0*/  FMUL.FTZ R4, R4, 1 ;  /* 0x3f80000004047820 */ /* 0x000fcc0000410000 */
[----:B------:R-:W0:Y:S02]  /*bee0*/  F2F.F64.F32 R4, R4 ;  /* 0x0000000400047310 */ /* 0x000e240000201800 */
[----:B0-----:R0:W-:Y:S01]  /*bef0*/  STG.E.64 desc[UR36][R2.64], R4 ;  /* 0x0000000402007986 */ /* 0x0011e2000c101b24 */
[----:B------:R-:W-:Y:S05]  /*bf00*/  BRA `(.L_x_2139) ;  /* 0x00000008007c7947 */ /* 0x000fea0003800000 */
.L_x_2134:
        /* <DEDUP_REMOVED lines=13> */
.L_x_2149:
        /* <DEDUP_REMOVED lines=16> */
.L_x_2152:
[----:B------:R-:W-:-:S04]  /*c0e0*/  SHF.R.U32.HI R4, RZ, 0x18, R4 ;  /* 0x00000018ff047819 */ /* 0x000fc80000011604 */
[----:B------:R-:W-:-:S04]  /*c0f0*/  LOP3.LUT R4, R5, 0x80, R4, 0xf8, !PT ;  /* 0x0000008005047812 */ /* 0x000fc800078ef804 */
[----:B------:R-:W-:-:S07]  /*c100*/  PRMT R0, R4, 0x7610, R0 ;  /* 0x0000761004007816 */ /* 0x000fce0000000000 */
.L_x_2151:
[----:B------:R-:W-:Y:S05]  /*c110*/  BSYNC.RECONVERGENT B0 ;  /* 0x0000000000007941 */ /* 0x000fea0003800200 */
.L_x_2150:
[----:B------:R0:W-:Y:S01]  /*c120*/  STG.E.U8 desc[UR36][R2.64], R0 ;  /* 0x0000000002007986 */ /* 0x0001e2000c101124 */
[----:B------:R-:W-:Y:S05]  /*c130*/  BRA `(.L_x_2139) ;  /* 0x0000000400f07947 */ /* 0x000fea0003800000 */
.L_x_2148:
        /* <DEDUP_REMOVED lines=16> */
.L_x_2155:
[----:B------:R-:W-:-:S04]  /*c240*/  SHF.R.U32.HI R4, RZ, 0x18, R4 ;  /* 0x00000018ff047819 */ /* 0x000fc80000011604 */
[----:B------:R-:W-:-:S04]  /*c250*/  LOP3.LUT R5, R5, 0x80, R4, 0xf8, !PT ;  /* 0x0000008005057812 */ /* 0x000fc800078ef804 */
[----:B------:R-:W-:-:S07]  /*c260*/  PRMT R0, R5, 0x7610, R0 ;  /* 0x0000761005007816 */ /* 0x000fce0000000000 */
.L_x_2154:
[----:B------:R-:W-:Y:S05]  /*c270*/  BSYNC.RECONVERGENT B0 ;  /* 0x0000000000007941 */ /* 0x000fea0003800200 */
.L_x_2153:
[----:B------:R0:W-:Y:S01]  /*c280*/  STG.E.U8 desc[UR36][R2.64], R0 ;  /* 0x0000000002007986 */ /* 0x0001e2000c101124 */
[----:B------:R-:W-:Y:S05]  /*c290*/  BRA `(.L_x_2139) ;  /* 0x0000000400987947 */ /* 0x000fea0003800000 */
.L_x_2147:
        /* <DEDUP_REMOVED lines=21> */
.L_x_2157:
[----:B------:R-:W0:Y:S02]  /*c3f0*/  F2I.U64.TRUNC R4, R4 ;  /* 0x0000000400047311 */ /* 0x000e24000020d800 */
[----:B0-----:R0:W-:Y:S01]  /*c400*/  STG.E.64 desc[UR36][R2.64], R4 ;  /* 0x0000000402007986 */ /* 0x0011e2000c101b24 */
[----:B------:R-:W-:Y:S05]  /*c410*/  BRA `(.L_x_2139) ;  /* 0x0000000400387947 */ /* 0x000fea0003800000 */
.L_x_2156:
[----:B------:R-:W0:Y:S02]  /*c420*/  F2I.FTZ.U32.TRUNC.NTZ R5, R4 ;  /* 0x0000000400057305 */ /* 0x000e24000021f000 */
[----:B0-----:R0:W-:Y:S01]  /*c430*/  STG.E desc[UR36][R2.64], R5 ;  /* 0x0000000502007986 */ /* 0x0011e2000c101924 */
[----:B------:R-:W-:Y:S05]  /*c440*/  BRA `(.L_x_2139) ;  /* 0x00000004002c7947 */ /* 0x000fea0003800000 */
.L_x_2146:
        /* <DEDUP_REMOVED lines=10> */
.L_x_2159:
[----:B------:R-:W-:Y:S01]  /*c4f0*/  FMUL.FTZ R4, R4, 1 ;  /* 0x3f80000004047820 */ /* 0x000fe20000410000 */
[----:B------:R-:W-:-:S05]  /*c500*/  CS2R R6, SRZ ;  /* 0x0000000000067805 */ /* 0x000fca000001ff00 */
[----:B------:R-:W0:Y:S02]  /*c510*/  F2F.F64.F32 R4, R4 ;  /* 0x0000000400047310 */ /* 0x000e240000201800 */
[----:B0-----:R4:W-:Y:S01]  /*c520*/  STG.E.128 desc[UR36][R2.64], R4 ;  /* 0x0000000402007986 */ /* 0x0019e2000c101d24 */
[----:B------:R-:W-:Y:S05]  /*c530*/  BRA `(.L_x_2139) ;  /* 0x0000000000f07947 */ /* 0x000fea0003800000 */
.L_x_2158:
[----:B------:R-:W-:-:S09]  /*c540*/  UISETP.NE.AND UP0, UPT, UR4, 0xf, UPT ;  /* 0x0000000f0400788c */ /* 0x000fd2000bf05270 */
[----:B------:R-:W-:Y:S05]  /*c550*/  BRA.U !UP0, `(.L_x_2160) ;  /* 0x0000000108e07547 */ /* 0x000fea000b800000 */
[----:B------:R-:W-:-:S09]  /*c560*/  UISETP.NE.AND UP0, UPT, UR4, 0x17, UPT ;  /* 0x000000170400788c */ /* 0x000fd2000bf05270 */
[----:B------:R-:W-:Y:S05]  /*c570*/  BRA.U !UP0, `(.L_x_2161) ;  /* 0x00000001088c7547 */ /* 0x000fea000b800000 */
[----:B------:R-:W-:-:S09]  /*c580*/  UISETP.NE.AND UP0, UPT, UR4, 0x18, UPT ;  /* 0x000000180400788c */ /* 0x000fd2000bf05270 */
[----:B------:R-:W-:Y:S05]  /*c590*/  BRA.U !UP0, `(.L_x_2162) ;  /* 0x0000000108447547 */ /* 0x000fea000b800000 */
.L_x_2138:
        /* <DEDUP_REMOVED lines=16> */
.L_x_2163:
[----:B------:R-:W-:Y:S05]  /*c6a0*/  BRA `(.L_x_2139) ;  /* 0x0000000000947947 */ /* 0x000fea0003800000 */
.L_x_2162:
        /* <DEDUP_REMOVED lines=12> */
.L_x_2165:
[----:B------:R-:W-:Y:S05]  /*c770*/  BSYNC.RECONVERGENT B0 ;  /* 0x0000000000007941 */ /* 0x000fea0003800200 */
.L_x_2164:
[----:B------:R-:W-:-:S05]  /*c780*/  LOP3.LUT R5, R0, 0x80, R7, 0xf8, !PT ;  /* 0x0000008000057812 */ /* 0x000fca00078ef807 */
[----:B------:R1:W-:Y:S01]  /*c790*/  STG.E.U8 desc[UR36][R2.64], R5 ;  /* 0x0000000502007986 */ /* 0x0003e2000c101124 */
[----:B------:R-:W-:Y:S05]  /*c7a0*/  BRA `(.L_x_2139) ;  /* 0x0000000000547947 */ /* 0x000fea0003800000 */
.L_x_2161:
        /* <DEDUP_REMOVED lines=11> */
.L_x_2167:
[----:B------:R-:W-:Y:S01]  /*c860*/  IMAD.MOV.U32 R0, RZ, RZ, 0x7f ;  /* 0x0000007fff007424 */ /* 0x000fe200078e00ff */
[----:B------:R-:W-:-:S04]  /*c870*/  ISETP.GT.U32.AND P0, PT, R6, 0x7f800000, PT ;  /* 0x7f8000000600780c */ /* 0x000fc80003f04070 */
[----:B------:R-:W-:-:S09]  /*c880*/  SEL R0, R0, 0x7c, P0 ;  /* 0x0000007c00007807 */ /* 0x000fd20000000000 */
.L_x_2168:
[----:B------:R-:W-:Y:S05]  /*c890*/  BSYNC.RECONVERGENT B0 ;  /* 0x0000000000007941 */ /* 0x000fea0003800200 */
.L_x_2166:
[----:B------:R-:W-:-:S04]  /*c8a0*/  SHF.R.U32.HI R5, RZ, 0x18, R4 ;  /* 0x00000018ff057819 */ /* 0x000fc80000011604 */
[----:B------:R-:W-:-:S05]  /*c8b0*/  LOP3.LUT R5, R0, 0x80, R5, 0xf8, !PT ;  /* 0x0000008000057812 */ /* 0x000fca00078ef805 */
[----:B------:R0:W-:Y:S01]  /*c8c0*/  STG.E.U8 desc[UR36][R2.64], R5 ;  /* 0x0000000502007986 */ /* 0x0001e2000c101124 */
[----:B------:R-:W-:Y:S05]  /*c8d0*/  BRA `(.L_x_2139) ;  /* 0x0000000000087947 */ /* 0x000fea0003800000 */
.L_x_2160:
[----:B------:R-:W-:-:S05]  /*c8e0*/  F2FP.BF16.F32.PACK_AB R4, RZ, R4 ;  /* 0x00000004ff04723e */ /* 0x000fca00000010ff */
[----:B------:R2:W-:Y:S02]  /*c8f0*/  STG.E.U16 desc[UR36][R2.64], R4 ;  /* 0x0000000402007986 */ /* 0x0005e4000c101524 */
.L_x_2139:
[----:B------:R-:W-:-:S07]  /*c900*/  IADD3 R17, PT, PT, R17, 0x80, RZ ;  /* 0x0000008011117810 */ /* 0x000fce0007ffe0ff */
.L_x_2076:
[----:B------:R-:W-:Y:S05]  /*c910*/  BSYNC.RECONVERGENT B7 ;  /* 0x0000000000077941 */ /* 0x000fea0003800200 */
.L_x_2075:
[----:B------:R-:W5:Y:S02]  /*c920*/  LDCU UR4, c[0x0][0x380] ;  /* 0x00007000ff0477ac */ /* 0x000f640008000800 */
[----:B-----5:R-:W-:-:S13]  /*c930*/  ISETP.GE.AND P0, PT, R17, UR4, PT ;  /* 0x0000000411007c0c */ /* 0x020fda000bf06270 */
[----:B------:R-:W-:Y:S05]  /*c940*/  @P0 EXIT ;  /* 0x000000000000094d */ /* 0x000fea0003800000 */
[----:B------:R-:W5:Y:S01]  /*c950*/  LDCU UR4, c[0x0][0x388] ;  /* 0x00007100ff0477ac */ /* 0x000f620008000800 */
[----:B------:R-:W-:Y:S01]  /*c960*/  IMAD.MOV.U32 R18, RZ, RZ, RZ ;  /* 0x000000ffff127224 */ /* 0x000fe200078e00ff */
[----:B------:R-:W-:Y:S01]  /*c970*/  MOV R16, RZ ;  /* 0x000000ff00107202 */ /* 0x000fe20000000f00 */
        /* <DEDUP_REMOVED lines=351> */
.L_x_2169:
[----:B------:R-:W1:Y:S01]  /*df70*/  LDCU.64 UR8, c[0x0][0x5f0] ;  /* 0x0000be00ff0877ac */ /* 0x000e620008000a00 */
[----:B------:R-:W-:Y:S01]  /*df80*/  BSSY.RECONVERGENT B6, `(.L_x_2170) ;  /* 0x00000e0000067945 */ /* 0x000fe20003800200 */
[----:B------:R-:W0:Y:S01]  /*df90*/  LDCU.64 UR6, c[0x0][0x5e8] ;  /* 0x0000bd00ff0677ac */ /* 0x000e220008000a00 */
[----:B------:R-:W-:-:S04]  /*dfa0*/  UPRMT UR4, UR39, 0x9910, URZ ;  /* 0x0000991027047896 */ /* 0x000fc800080000ff */
[----:B------:R-:W-:Y:S01]  /*dfb0*/  UISETP.GT.AND UP0, UPT, UR4, 0x9, UPT ;  /* 0x000000090400788c */ /* 0x000fe2000bf04270 */
[----:B-1234-:R-:W-:Y:S02]  /*dfc0*/  IADD3 R2, P1, PT, R0, UR8, RZ ;  /* 0x0000000800027c10 */ /* 0x01efe4000ff3e0ff */
[----:B0-----:R-:W-:-:S03]  /*dfd0*/  IADD3 R16, P0, PT, R16, UR6, RZ ;  /* 0x0000000610107c10 */ /* 0x001fc6000ff1e0ff */
        /* <DEDUP_REMOVED lines=14> */
.L_x_2174:
[----:B------:R-:W2:Y:S02]  /*e0c0*/  LDG.E.U8 R2, desc[UR36][R2.64] ;  /* 0x0000002402027981 */ /* 0x000ea4000c1e1100 */
[----:B--2---:R-:W-:Y:S01]  /*e0d0*/  I2FP.F32.U32 R19, R2 ;  /* 0x0000000200137245 */ /* 0x004fe20000201000 */
[----:B------:R-:W-:Y:S06]  /*e0e0*/  BRA `(.L_x_2176) ;  /* 0x0000000c00247947 */ /* 0x000fec0003800000 */
.L_x_2173:
[----:B------:R-:W-:-:S09]  /*e0f0*/  UISETP.NE.AND UP0, UPT, UR4, 0x2, UPT ;  /* 0x000000020400788c */ /* 0x000fd2000bf05270 */
[----:B------:R-:W-:Y:S05]  /*e100*/  BRA.U !UP0, `(.L_x_2177) ;  /* 0x0000000108287547 */ /* 0x000fea000b800000 */
[----:B------:R-:W-:-:S09]  /*e110*/  UISETP.NE.AND UP0, UPT, UR4, 0x3, UPT ;  /* 0x000000030400788c */ /* 0x000fd2000bf05270 */
[----:B------:R-:W-:Y:S05]  /*e120*/  BRA.U !UP0, `(.L_x_2178) ;  /* 0x0000000108147547 */ /* 0x000fea000b800000 */
[----:B------:R-:W-:-:S09]  /*e130*/  UISETP.NE.AND UP0, UPT, UR4, 0x4, UPT ;  /* 0x000000040400788c */ /* 0x000fd2000bf05270 */
[----:B------:R-:W-:Y:S05]  /*e140*/  BRA.U UP0, `(.L_x_2175) ;  /* 0x0000000900b07547 */ /* 0x000fea000b800000 */
[----:B------:R-:W2:Y:S02]  /*e150*/  LDG.E.64 R2, desc[UR36][R2.64] ;  /* 0x0000002402027981 */ /* 0x000ea4000c1e1b00 */
[----:B--2---:R0:W1:Y:S01]  /*e160*/  I2F.S64 R19, R2 ;  /* 0x0000000200137312 */ /* 0x0040620000301400 */
[----:B------:R-:W-:Y:S05]  /*e170*/  BRA `(.L_x_2176) ;  /* 0x0000000c00007947 */ /* 0x000fea0003800000 */
.L_x_2178:
[----:B------:R-:W2:Y:S02]  /*e180*/  LDG.E R2, desc[UR36][R2.64] ;  /* 0x0000002402027981 */ /* 0x000ea4000c1e1900 */
[----:B--2---:R-:W-:Y:S01]  /*e190*/  I2FP.F32.S32 R19, R2 ;  /* 0x0000000200137245 */ /* 0x004fe20000201400 */
[----:B------:R-:W-:Y:S06]  /*e1a0*/  BRA `(.L_x_2176) ;  /* 0x0000000800f47947 */ /* 0x000fec0003800000 */
.L_x_2177:
[----:B------:R-:W2:Y:S02]  /*e1b0*/  LDG.E.U16 R2, desc[UR36][R2.64] ;  /* 0x0000002402027981 */ /* 0x000ea4000c1e1500 */
[----:B--2---:R0:W1:Y:S01]  /*e1c0*/  I2F.S16 R19, R2 ;  /* 0x0000000200137306 */ /* 0x0040620000101400 */
[----:B------:R-:W-:Y:S05]  /*e1d0*/  BRA `(.L_x_2176) ;  /* 0x0000000800e87947 */ /* 0x000fea0003800000 */
.L_x_2172:
        /* <DEDUP_REMOVED lines=8> */
.L_x_2180:
[----:B------:R-:W2:Y:S02]  /*e260*/  LDG.E.U16 R2, desc[UR36][R2.64] ;  /* 0x0000002402027981 */ /* 0x000ea4000c1e1500 */
[----:B--2---:R-:W-:Y:S01]  /*e270*/  HADD2.F32 R19, -RZ, R2.H0_H0 ;  /* 0x20000002ff137230 */ /* 0x004fe20000004100 */
[----:B------:R-:W-:Y:S06]  /*e280*/  BRA `(.L_x_2176) ;  /* 0x0000000800bc7947 */ /* 0x000fec0003800000 */
.L_x_2179:
        /* <DEDUP_REMOVED lines=8> */
.L_x_2182:
[----:B------:R-:W2:Y:S02]  /*e310*/  LDG.E.U16 R2, desc[UR36][R2.64] ;  /* 0x0000002402027981 */ /* 0x000ea4000c1e1500 */
[----:B--2---:R-:W-:Y:S01]  /*e320*/  HADD2.F32 R19, -RZ, R2.H0_H0 ;  /* 0x20000002ff137230 */ /* 0x004fe20000004100 */
[----:B------:R-:W-:Y:S06]  /*e330*/  BRA `(.L_x_2176) ;  /* 0x0000000800907947 */ /* 0x000fec0003800000 */
.L_x_2181:
[----:B------:R-:W2:Y:S01]  /*e340*/  LDG.E.64 R2, desc[UR36][R2.64] ;  /* 0x0000002402027981 */ /* 0x000ea2000c1e1b00 */
[----:B------:R-:W-:Y:S01]  /*e350*/  UMOV UR4, 0xf0000000 ;  /* 0xf000000000047882 */ /* 0x000fe20000000000 */
[----:B------:R-:W-:Y:S01]  /*e360*/  UMOV UR5, 0x380fffff ;  /* 0x380fffff00057882 */ /* 0x000fe20000000000 */
[----:B--2---:R-:W0:Y:S01]  /*e370*/  F2F.F32.F64 R19, R2 ;  /* 0x0000000200137310 */ /* 0x004e220000301000 */
[----:B------:R-:W-:-:S14]  /*e380*/  DSETP.GEU.AND P0, PT, |R2|, UR4, PT ;  /* 0x0000000402007e2a */ /* 0x000fdc000bf0e200 */
[----:B0-----:R-:W-:Y:S01]  /*e390*/  @!P0 FMUL R19, R19, 1.175494350822287508e-38 ;  /* 0x0080000013138820 */ /* 0x001fe20000400000 */
[----:B------:R-:W-:Y:S06]  /*e3a0*/  BRA `(.L_x_2176) ;  /* 0x0000000800747947 */ /* 0x000fec0003800000 */
.L_x_2171:
        /* <DEDUP_REMOVED lines=12> */
.L_x_2185:
[----:B------:R-:W2:Y:S01]  /*e470*/  LDG.E.64 R2, desc[UR36][R2.64] ;  /* 0x0000002402027981 */ /* 0x000ea2000c1e1b00 */
[----:B------:R-:W-:Y:S01]  /*e480*/  UMOV UR4, 0xf0000000 ;  /* 0xf000000000047882 */ /* 0x000fe20000000000 */
[----:B------:R-:W-:Y:S01]  /*e490*/  UMOV UR5, 0x380fffff ;  /* 0x380fffff00057882 */ /* 0x000fe20000000000 */
[----:B--2---:R-:W0:Y:S01]  /*e4a0*/  F2F.F32.F64 R19, R2 ;  /* 0x0000000200137310 */ /* 0x004e220000301000 */
[----:B------:R-:W-:-:S14]  /*e4b0*/  DSETP.GEU.AND P0, PT, |R2|, UR4, PT ;  /* 0x0000000402007e2a */ /* 0x000fdc000bf0e200 */
[----:B0-----:R-:W-:Y:S01]  /*e4c0*/  @!P0 FMUL R19, R19, 1.175494350822287508e-38 ;  /* 0x0080000013138820 */ /* 0x001fe20000400000 */
[----:B------:R-:W-:Y:S06]  /*e4d0*/  BRA `(.L_x_2176) ;  /* 0x0000000800287947 */ /* 0x000fec0003800000 */
.L_x_2184:
        /* <DEDUP_REMOVED lines=12> */
[----:B0-----:R-:W-:-:S04]  /*e5a0*/  IADD3 R4, PT, PT, -R4, RZ, RZ ;  /* 0x000000ff04047210 */ /* 0x001fc80007ffe1ff */
[----:B------:R-:W-:-:S05]  /*e5b0*/  VIADDMNMX.U32 R4, R4, R5, 0x4, !PT ;  /* 0x0000000404047446 */ /* 0x000fca0007800005 */
[----:B------:R-:W-:Y:S02]  /*e5c0*/  VIADD R5, R4, 0xfffffffc ;  /* 0xfffffffc04057836 */ /* 0x000fe40000000000 */
[----:B------:R-:W-:-:S03]  /*e5d0*/  VIADD R4, R0, 0x1000000 ;  /* 0x0100000000047836 */ /* 0x000fc60000000000 */
[----:B------:R-:W-:Y:S02]  /*e5e0*/  SHF.L.U32 R6, R0, R5, RZ ;  /* 0x0000000500067219 */ /* 0x000fe400000006ff */
[----:B------:R-:W-:Y:S02]  /*e5f0*/  SHF.L.U32 R5, R5, 0x17, RZ ;  /* 0x0000001705057819 */ /* 0x000fe400000006ff */
[----:B------:R-:W-:Y:S02]  /*e600*/  SHF.R.S32.HI R4, RZ, 0x8, R4 ;  /* 0x00000008ff047819 */ /* 0x000fe40000011404 */
[----:B------:R-:W-:-:S04]  /*e610*/  LEA.HI R5, R6, -R5, RZ, 0x1c ;  /* 0x8000000506057211 */ /* 0x000fc800078fe0ff */
[----:B------:R-:W-:-:S04]  /*e620*/  IADD3 R5, PT, PT, R5, 0x3c000000, RZ ;  /* 0x3c00000005057810 */ /* 0x000fc80007ffe0ff */
[----:B------:R-:W-:-:S04]  /*e630*/  LOP3.LUT R4, R5, 0x7f800000, R4, 0xf8, !PT ;  /* 0x7f80000005047812 */ /* 0x000fc800078ef804 */
[----:B------:R-:W-:-:S04]  /*e640*/  SEL R4, R4, RZ, P0 ;  /* 0x000000ff04047207 */ /* 0x000fc80000000000 */
[----:B------:R-:W-:Y:S01]  /*e650*/  LOP3.LUT R19, R4, 0x80000000, R19, 0xf8, !PT ;  /* 0x8000000004137812 */ /* 0x000fe200078ef813 */
[----:B------:R-:W-:Y:S06]  /*e660*/  BRA `(.L_x_2176) ;  /* 0x0000000400c47947 */ /* 0x000fec0003800000 */
.L_x_2187:
[----:B------:R-:W2:Y:S02]  /*e670*/  LDG.E.U8 R2, desc[UR36][R2.64] ;  /* 0x0000002402027981 */ /* 0x000ea4000c1e1100 */
[C---:B--2---:R-:W-:Y:S01]  /*e680*/  IMAD.SHL.U32 R0, R2.reuse, 0x2000000, RZ ;  /* 0x0200000002007824 */ /* 0x044fe200078e00ff */
[----:B------:R-:W-:-:S04]  /*e690*/  SHF.L.U32 R5, R2, 0x8, RZ ;  /* 0x0000000802057819 */ /* 0x000fc800000006ff */
        /* <DEDUP_REMOVED lines=9> */
.L_x_2186:
[----:B------:R-:W2:Y:S02]  /*e730*/  LDG.E.U16 R2, desc[UR36][R2.64] ;  /* 0x0000002402027981 */ /* 0x000ea4000c1e1500 */
[----:B--2---:R-:W-:Y:S01]  /*e740*/  IMAD.U32 R19, R2, 0x10000, RZ ;  /* 0x0001000002137824 */ /* 0x004fe200078e00ff */
[----:B------:R-:W-:Y:S06]  /*e750*/  BRA `(.L_x_2176) ;  /* 0x0000000400887947 */ /* 0x000fec0003800000 */
.L_x_2183:
        /* <DEDUP_REMOVED lines=11> */
.L_x_2190:
        /* <DEDUP_REMOVED lines=20> */
.L_x_2192:
[----:B------:R-:W-:Y:S05]  /*e950*/  BSYNC.RECONVERGENT B0 ;  /* 0x0000000000007941 */ /* 0x000fea0003800200 */
.L_x_2191:
[----:B------:R-:W-:Y:S02]  /*e960*/  SHF.L.U32 R0, R0, 0x14, RZ ;  /* 0x0000001400007819 */ /* 0x000fe400000006ff */
[----:B------:R-:W-:-:S04]  /*e970*/  LEA R2, R2, 0x3b800000, 0x17 ;  /* 0x3b80000002027811 */ /* 0x000fc800078eb8ff */
[----:B------:R-:W-:Y:S01]  /*e980*/  LOP3.LUT R19, R2, R0, R19, 0xfe, !PT ;  /* 0x0000000002137212 */ /* 0x000fe200078efe13 */
[----:B------:R-:W-:Y:S06]  /*e990*/  BRA `(.L_x_2176) ;  /* 0x0000000000f87947 */ /* 0x000fec0003800000 */
.L_x_2189:
        /* <DEDUP_REMOVED lines=20> */
.L_x_2194:
[----:B------:R-:W-:Y:S05]  /*eae0*/  BSYNC.RECONVERGENT B0 ;  /* 0x0000000000007941 */ /* 0x000fea0003800200 */
.L_x_2193:
[----:B------:R-:W-:Y:S01]  /*eaf0*/  IMAD.SHL.U32 R0, R0, 0x200000, RZ ;  /* 0x0020000000007824 */ /* 0x000fe200078e00ff */
[----:B------:R-:W-:-:S04]  /*eb00*/  LEA R2, R2, 0x37800000, 0x17 ;  /* 0x3780000002027811 */ /* 0x000fc800078eb8ff */
[----:B------:R-:W-:Y:S01]  /*eb10*/  LOP3.LUT R19, R2, R0, R19, 0xfe, !PT ;  /* 0x0000000002137212 */ /* 0x000fe200078efe13 */
[----:B------:R-:W-:Y:S06]  /*eb20*/  BRA `(.L_x_2176) ;  /* 0x0000000000947947 */ /* 0x000fec0003800000 */
.L_x_2188:
        /* <DEDUP_REMOVED lines=11> */
[----:B------:R-:W-:Y:S01]  /*ebe0*/  @!P0 IMAD.MOV.U32 R19, RZ, RZ, 0x7f800001 ;  /* 0x7f800001ff138424 */ /* 0x000fe200078e00ff */
[----:B------:R-:W-:Y:S01]  /*ebf0*/  @P0 SHF.L.U32 R19, R2, 0x17, RZ ;  /* 0x0000001702130819 */ /* 0x000fe200000006ff */
[----:B------:R-:W-:Y:S06]  /*ec00*/  BRA `(.L_x_2176) ;  /* 0x00000000005c7947 */ /* 0x000fec0003800000 */
.L_x_2175:
        /* <DEDUP_REMOVED lines=10> */
[----:B-1----:R-:W-:Y:S01]  /*ecb0*/  IMAD.U32 R6, RZ, RZ, UR6 ;  /* 0x00000006ff067e24 */ /* 0x002fe2000f8e00ff */
[----:B------:R-:W-:Y:S01]  /*ecc0*/  MOV R7, UR7 ;  /* 0x0000000700077c02 */ /* 0x000fe20008000f00 */
[----:B---3--:R-:W-:Y:S01]  /*ecd0*/  IMAD.U32 R10, RZ, RZ, UR8 ;  /* 0x00000008ff0a7e24 */ /* 0x008fe2000f8e00ff */
[----:B------:R-:W-:-:S07]  /*ece0*/  MOV R11, UR9 ;  /* 0x00000009000b7c02 */ /* 0x000fce0008000f00 */
[----:B------:R-:W-:-:S07]  /*ecf0*/  LEPC R20, `(.L_x_2197) ;  /* 0x000000001014794e */ /* 0x000fce0000000000 */
[----:B--2---:R-:W-:Y:S05]  /*ed00*/  CALL.ABS.NOINC R2 ;  /* 0x0000000002007343 */ /* 0x004fea0003c00000 */
.L_x_2197:
[----:B------:R-:W-:Y:S01]  /*ed10*/  MOV R19, RZ ;  /* 0x000000ff00137202 */ /* 0x000fe20000000f00 */
[----:B------:R-:W-:Y:S06]  /*ed20*/  BRA `(.L_x_2176) ;  /* 0x0000000000147947 */ /* 0x000fec0003800000 */
.L_x_2196:
[----:B------:R-:W2:Y:S02]  /*ed30*/  LDG.E.64 R2, desc[UR36][R2.64] ;  /* 0x0000002402027981 */ /* 0x000ea4000c1e1b00 */
[----:B--2---:R0:W1:Y:S01]  /*ed40*/  I2F.U64 R19, R2 ;  /* 0x0000000200137312 */ /* 0x0040620000301000 */
[----:B------:R-:W-:Y:S05]  /*ed50*/  BRA `(.L_x_2176) ;  /* 0x0000000000087947 */ /* 0x000fea0003800000 */
.L_x_2195:
[----:B------:R-:W2:Y:S02]  /*ed60*/  LDG.E R2, desc[UR36][R2.64] ;  /* 0x0000002402027981 */ /* 0x000ea4000c1e1900 */
[----:B--2---:R-:W-:-:S07]  /*ed70*/  I2FP.F32.U32 R19, R2 ;  /* 0x0000000200137245 */ /* 0x004fce0000201000 */
.L_x_2176:
[----:B------:R-:W-:Y:S05]  /*ed80*/  BSYNC.RECONVERGENT B6 ;  /* 0x0000000000067941 */ /* 0x000fea0003800200 */
.L_x_2170:
        /* <DEDUP_REMOVED lines=18> */
.L_x_2202:
[----:B------:R-:W2:Y:S02]  /*eeb0*/  LDG.E.U8 R0, desc[UR36][R2.64] ;  /* 0x0000002402007981 */ /* 0x000ea4000c1e1100 */
[----:B--2---:R-:W-:Y:S01]  /*eec0*/  I2FP.F32.U32 R0, R0 ;  /* 0x0000000000007245 */ /* 0x004fe20000201000 */
[----:B------:R-:W-:Y:S06]  /*eed0*/  BRA `(.L_x_2204) ;  /* 0x0000000c00247947 */ /* 0x000fec0003800000 */
.L_x_2201:
        /* <DEDUP_REMOVED lines=9> */
.L_x_2206:
[----:B------:R-:W2:Y:S02]  /*ef70*/  LDG.E R0, desc[UR36][R2.64] ;  /* 0x0000002402007981 */ /* 0x000ea4000c1e1900 */
[----:B--2---:R-:W-:Y:S01]  /*ef80*/  I2FP.F32.S32 R0, R0 ;  /* 0x0000000000007245 */ /* 0x004fe20000201400 */
[----:B------:R-:W-:Y:S06]  /*ef90*/  BRA `(.L_x_2204) ;  /* 0x0000000800f47947 */ /* 0x000fec0003800000 */
.L_x_2205:
[----:B------:R-:W2:Y:S02]  /*efa0*/  LDG.E.U16 R0, desc[UR36][R2.64] ;  /* 0x0000002402007981 */ /* 0x000ea4000c1e1500 */
[----:B--2---:R-:W4:Y:S01]  /*efb0*/  I2F.S16 R0, R0 ;  /* 0x0000000000007306 */ /* 0x004f220000101400 */
[----:B------:R-:W-:Y:S05]  /*efc0*/  BRA `(.L_x_2204) ;  /* 0x0000000800e87947 */ /* 0x000fea0003800000 */
.L_x_2200:
        /* <DEDUP_REMOVED lines=8> */
.L_x_2208:
[----:B------:R-:W2:Y:S02]  /*f050*/  LDG.E.U16 R0, desc[UR36][R2.64] ;  /* 0x0000002402007981 */ /* 0x000ea4000c1e1500 */
[----:B--2---:R-:W-:Y:S01]  /*f060*/  HADD2.F32 R0, -RZ, R0.H0_H0 ;  /* 0x20000000ff007230 */ /* 0x004fe20000004100 */
[----:B------:R-:W-:Y:S06]  /*f070*/  BRA `(.L_x_2204) ;  /* 0x0000000800bc7947 */ /* 0x000fec0003800000 */
.L_x_2207:
        /* <DEDUP_REMOVED lines=8> */
.L_x_2210:
[----:B------:R-:W2:Y:S02]  /*f100*/  LDG.E.U16 R0, desc[UR36][R2.64] ;  /* 0x0000002402007981 */ /* 0x000ea4000c1e1500 */
[----:B--2---:R-:W-:Y:S01]  /*f110*/  HADD2.F32 R0, -RZ, R0.H0_H0 ;  /* 0x20000000ff007230 */ /* 0x004fe20000004100 */
[----:B------:R-:W-:Y:S06]  /*f120*/  BRA `(.L_x_2204) ;  /* 0x0000000800907947 */ /* 0x000fec0003800000 */
.L_x_2209:
[----:B------:R-:W2:Y:S01]  /*f130*/  LDG.E.64 R2, desc[UR36][R2.64] ;  /* 0x0000002402027981 */ /* 0x000ea2000c1e1b00 */
[----:B------:R-:W-:Y:S01]  /*f140*/  UMOV UR4, 0xf0000000 ;  /* 0xf000000000047882 */ /* 0x000fe20000000000 */
[----:B------:R-:W-:Y:S01]  /*f150*/  UMOV UR5, 0x380fffff ;  /* 0x380fffff00057882 */ /* 0x000fe20000000000 */
[----:B--2---:R-:W0:Y:S01]  /*f160*/  F2F.F32.F64 R0, R2 ;  /* 0x0000000200007310 */ /* 0x004e220000301000 */
[----:B------:R-:W-:-:S14]  /*f170*/  DSETP.GEU.AND P0, PT, |R2|, UR4, PT ;  /* 0x0000000402007e2a */ /* 0x000fdc000bf0e200 */
[----:B0-----:R-:W-:Y:S01]  /*f180*/  @!P0 FMUL R0, R0, 1.175494350822287508e-38 ;  /* 0x0080000000008820 */ /* 0x001fe20000400000 */
[----:B------:R-:W-:Y:S06]  /*f190*/  BRA `(.L_x_2204) ;  /* 0x0000000800747947 */ /* 0x000fec0003800000 */
.L_x_2199:
        /* <DEDUP_REMOVED lines=12> */
.L_x_2213:
[----:B------:R-:W2:Y:S01]  /*f260*/  LDG.E.64 R2, desc[UR36][R2.64] ;  /* 0x0000002402027981 */ /* 0x000ea2000c1e1b00 */
[----:B------:R-:W-:Y:S01]  /*f270*/  UMOV UR4, 0xf0000000 ;  /* 0xf000000000047882 */ /* 0x000fe20000000000 */
[----:B------:R-:W-:Y:S01]  /*f280*/  UMOV UR5, 0x380fffff ;  /* 0x380fffff00057882 */ /* 0x000fe20000000000 */
[----:B--2---:R-:W0:Y:S01]  /*f290*/  F2F.F32.F64 R0, R2 ;  /* 0x0000000200007310 */ /* 0x004e220000301000 */
[----:B------:R-:W-:-:S14]  /*f2a0*/  DSETP.GEU.AND P0, PT, |R2|, UR4, PT ;  /* 0x0000000402007e2a */ /* 0x000fdc000bf0e200 */
[----:B0-----:R-:W-:Y:S01]  /*f2b0*/  @!P0 FMUL R0, R0, 1.175494350822287508e-38 ;  /* 0x0080000000008820 */ /* 0x001fe20000400000 */
[----:B------:R-:W-:Y:S06]  /*f2c0*/  BRA `(.L_x_2204) ;  /* 0x0000000800287947 */ /* 0x000fec0003800000 */
.L_x_2212:
        /* <DEDUP_REMOVED lines=14> */
[----:B------:R-:W-:-:S05]  /*f3b0*/  VIADD R5, R5, 0xfffffffc ;  /* 0xfffffffc05057836 */ /* 0x000fca0000000000 */
[C---:B------:R-:W-:Y:S02]  /*f3c0*/  SHF.L.U32 R6, R4.reuse, R5, RZ ;  /* 0x0000000504067219 */ /* 0x040fe400000006ff */
[----:B------:R-:W-:Y:S01]  /*f3d0*/  SHF.L.U32 R7, R5, 0x17, RZ ;  /* 0x0000001705077819 */ /* 0x000fe200000006ff */
        /* <DEDUP_REMOVED lines=8> */
.L_x_2215:
        /* <DEDUP_REMOVED lines=12> */
.L_x_2214:
[----:B------:R-:W2:Y:S02]  /*f520*/  LDG.E.U16 R0, desc[UR36][R2.64] ;  /* 0x0000002402007981 */ /* 0x000ea4000c1e1500 */
[----:B--2---:R-:W-:Y:S01]  /*f530*/  IMAD.U32 R0, R0, 0x10000, RZ ;  /* 0x0001000000007824 */ /* 0x004fe200078e00ff */
[----:B------:R-:W-:Y:S06]  /*f540*/  BRA `(.L_x_2204) ;  /* 0x0000000400887947 */ /* 0x000fec0003800000 */
.L_x_2211:
        /* <DEDUP_REMOVED lines=11> */
.L_x_2218:
        /* <DEDUP_REMOVED lines=20> */
.L_x_2220:
[----:B------:R-:W-:Y:S05]  /*f740*/  BSYNC.RECONVERGENT B0 ;  /* 0x0000000000007941 */ /* 0x000fea0003800200 */
.L_x_2219:
[----:B------:R-:W-:Y:S02]  /*f750*/  SHF.L.U32 R0, R0, 0x14, RZ ;  /* 0x0000001400007819 */ /* 0x000fe400000006ff */
[----:B------:R-:W-:-:S04]  /*f760*/  LEA R2, R2, 0x3b800000, 0x17 ;  /* 0x3b80000002027811 */ /* 0x000fc800078eb8ff */
[----:B------:R-:W-:Y:S01]  /*f770*/  LOP3.LUT R0, R2, R0, R7, 0xfe, !PT ;  /* 0x0000000002007212 */ /* 0x000fe200078efe07 */
[----:B------:R-:W-:Y:S06]  /*f780*/  BRA `(.L_x_2204) ;  /* 0x0000000000f87947 */ /* 0x000fec0003800000 */
.L_x_2217:
        /* <DEDUP_REMOVED lines=20> */
.L_x_2222:
[----:B------:R-:W-:Y:S05]  /*f8d0*/  BSYNC.RECONVERGENT B0 ;  /* 0x0000000000007941 */ /* 0x000fea0003800200 */
.L_x_2221:
[----:B------:R-:W-:Y:S01]  /*f8e0*/  IMAD.SHL.U32 R0, R0, 0x200000, RZ ;  /* 0x0020000000007824 */ /* 0x000fe200078e00ff */
[----:B------:R-:W-:-:S04]  /*f8f0*/  LEA R2, R2, 0x37800000, 0x17 ;  /* 0x3780000002027811 */ /* 0x000fc800078eb8ff */
[----:B------:R-:W-:Y:S01]  /*f900*/  LOP3.LUT R0, R2, R0, R7, 0xfe, !PT ;  /* 0x0000000002007212 */ /* 0x000fe200078efe07 */
[----:B------:R-:W-:Y:S06]  /*f910*/  BRA `(.L_x_2204) ;  /* 0x0000000000947947 */ /* 0x000fec0003800000 */
.L_x_2216:
        /* <DEDUP_REMOVED lines=14> */
.L_x_2203:
[----:B------:R-:W-:Y:S01]  /*fa00*/  MOV R2, 0x0 ;  /* 0x0000000000027802 */ /* 0x000fe20000000f00 */
[----:B------:R-:W0:Y:S01]  /*fa10*/  LDCU.64 UR4, c[0x4][0x128] ;  /* 0x01002500ff0477ac */ /* 0x000e220008000a00 */
[----:B------:R-:W-:Y:S02]  /*fa20*/  HFMA2 R12, -RZ, RZ, 0, 5.9604644775390625e-08 ;  /* 0x00000001ff0c7431 */ /* 0x000fe400000001ff */
[----:B------:R-:W-:Y:S01]  /*fa30*/  IMAD.MOV.U32 R8, RZ, RZ, 0x4e ;  /* 0x0000004eff087424 */ /* 0x000fe200078e00ff */
[----:B------:R-:W2:Y:S01]  /*fa40*/  LDCU.64 UR6, c[0x4][0x130] ;  /* 0x01002600ff0677ac */ /* 0x000ea20008000a00 */
[----:B------:R-:W3:Y:S01]  /*fa50*/  LDC.64 R2, c[0x4][R2] ;  /* 0x0100000002027b82 */ /* 0x000ee20000000a00 */
[----:B------:R-:W-:Y:S01]  /*fa60*/  IMAD.MOV.U32 R13, RZ, RZ, RZ ;  /* 0x000000ffff0d7224 */ /* 0x000fe200078e00ff */
[----:B------:R-:W4:Y:S01]  /*fa70*/  LDCU.64 UR8, c[0x4][0x18] ;  /* 0x01000300ff0877ac */ /* 0x000f220008000a00 */
[----:B0-----:R-:W-:Y:S01]  /*fa80*/  IMAD.U32 R4, RZ, RZ, UR4 ;  /* 0x00000004ff047e24 */ /* 0x001fe2000f8e00ff */
[----:B------:R-:W-:Y:S01]  /*fa90*/  MOV R5, UR5 ;  /* 0x0000000500057c02 */ /* 0x000fe20008000f00 */
[----:B--2---:R-:W-:Y:S01]  /*faa0*/  IMAD.U32 R6, RZ, RZ, UR6 ;  /* 0x00000006ff067e24 */ /* 0x004fe2000f8e00ff */
[----:B------:R-:W-:Y:S01]  /*fab0*/  MOV R7, UR7 ;  /* 0x0000000700077c02 */ /* 0x000fe20008000f00 */
[----:B----4-:R-:W-:Y:S01]  /*fac0*/  IMAD.U32 R10, RZ, RZ, UR8 ;  /* 0x00000008ff0a7e24 */ /* 0x010fe2000f8e00ff */
[----:B------:R-:W-:-:S07]  /*fad0*/  MOV R11, UR9 ;  /* 0x00000009000b7c02 */ /* 0x000fce0008000f00 */
[----:B------:R-:W-:-:S07]  /*fae0*/  LEPC R20, `(.L_x_2225) ;  /* 0x000000001014794e */ /* 0x000fce0000000000 */
[----:B-1-3-5:R-:W-:Y:S05]  /*faf0*/  CALL.ABS.NOINC R2 ;  /* 0x0000000002007343 */ /* 0x02afea0003c00000 */
.L_x_2225:
[----:B------:R-:W-:Y:S01]  /*fb00*/  MOV R0, RZ ;  /* 0x000000ff00007202 */ /* 0x000fe20000000f00 */
[----:B------:R-:W-:Y:S06]  /*fb10*/  BRA `(.L_x_2204) ;  /* 0x0000000000147947 */ /* 0x000fec0003800000 */
.L_x_2224:
[----:B------:R-:W2:Y:S02]  /*fb20*/  LDG.E.64 R2, desc[UR36][R2.64] ;  /* 0x0000002402027981 */ /* 0x000ea4000c1e1b00 */
[----:B--2---:R0:W2:Y:S01]  /*fb30*/  I2F.U64 R0, R2 ;  /* 0x0000000200007312 */ /* 0x0040a20000301000 */
[----:B------:R-:W-:Y:S05]  /*fb40*/  BRA `(.L_x_2204) ;  /* 0x0000000000087947 */ /* 0x000fea0003800000 */
.L_x_2223:
[----:B------:R-:W2:Y:S02]  /*fb50*/  LDG.E R0, desc[UR36][R2.64] ;  /* 0x0000002402007981 */ /* 0x000ea4000c1e1900 */
[----:B--2---:R-:W-:-:S07]  /*fb60*/  I2FP.F32.U32 R0, R0 ;  /* 0x0000000000007245 */ /* 0x004fce0000201000 */
.L_x_2204:
[----:B------:R-:W-:Y:S05]  /*fb70*/  BSYNC.RECONVERGENT B6 ;  /* 0x0000000000067941 */ /* 0x000fea0003800200 */
.L_x_2198:
[----:B0-2345:R-:W-:Y:S01]  /*fb80*/  FMUL.FTZ R2, R0, 0.70710676908493041992 ;  /* 0x3f3504f300027820 */ /* 0x03dfe20000410000 */
[----:B------:R-:W-:Y:S02]  /*fb90*/  HFMA2 R6, -RZ, RZ, 0.8349609375, 5.424022674560546875e-06 ;  /* 0x3aae005bff067431 */ /* 0x000fe400000001ff */
[----:B------:R-:W-:Y:S01]  /*fba0*/  IMAD.MOV.U32 R4, RZ, RZ, 0x38eb4c3a ;  /* 0x38eb4c3aff047424 */ /* 0x000fe200078e00ff */
[----:B------:R-:W-:Y:S01]  /*fbb0*/  MOV R7, 0x3d24d99a ;  /* 0x3d24d99a00077802 */ /* 0x000fe20000000f00 */
[----:B------:R-:W-:Y:S01]  /*fbc0*/  IMAD.MOV.U32 R5, RZ, RZ, 0x3c09919f ;  /* 0x3c09919fff057424 */ /* 0x000fe200078e00ff */
[C---:B------:R-:W-:Y:S01]  /*fbd0*/  FSETP.GE.FTZ.AND P0, PT, |R2|.reuse, 1.0029599666595458984, PT ;  /* 0x3f8060fe0200780b */ /* 0x040fe20003f16200 */
[----:B------:R-:W-:Y:S01]  /*fbe0*/  FADD.FTZ R3, |R2|, -RZ ;  /* 0x800000ff02037221 */ /* 0x000fe20000010200 */
[----:B------:R-:W-:Y:S01]  /*fbf0*/  HFMA2 R8, -RZ, RZ, 1.8525390625, -0.310791015625 ;  /* 0x3f69b4f9ff087431 */ /* 0x000fe200000001ff */
[----:B------:R-:W-:Y:S01]  /*fc00*/  UPRMT UR4, UR43, 0x9910, URZ ;  /* 0x000099102b047896 */ /* 0x000fe200080000ff */
        /* <DEDUP_REMOVED lines=42> */
[----:B0-----:R-:W-:Y:S01]  /*feb0*/  STG.E.U8 desc[UR36][R16.64], R3 ;  /* 0x0000000310007986 */ /* 0x001fe2000c101124 */
[----:B------:R-:W-:Y:S05]  /*fec0*/  EXIT ;  /* 0x000000000000794d */ /* 0x000fea0003800000 */
.L_x_2229:
[----:B------:R-:W0:Y:S02]  /*fed0*/  F2I.S64.TRUNC R2, R2 ;  /* 0x0000000200027311 */ /* 0x000e24000020d900 */
[----:B0-----:R-:W-:-:S05]  /*fee0*/  MOV R5, R2 ;  /* 0x0000000200057202 */ /* 0x001fca0000000f00 */
[----:B------:R-:W-:Y:S01]  /*fef0*/  STG.E.U8 desc[UR36][R16.64], R5 ;  /* 0x0000000510007986 */ /* 0x000fe2000c101124 */
[----:B------:R-:W-:Y:S05]  /*ff00*/  EXIT ;  /* 0x000000000000794d */ /* 0x000fea0003800000 */
.L_x_2228:
[----:B------:R-:W-:-:S09]  /*ff10*/  UISETP.NE.AND UP0, UPT, UR4, 0x2, UPT ;  /* 0x000000020400788c */ /* 0x000fd2000bf05270 */
[----:B------:R-:W-:Y:S05]  /*ff20*/  BRA.U !UP0, `(.L_x_2231) ;  /* 0x0000000108287547 */ /* 0x000fea000b800000 */
[----:B------:R-:W-:-:S09]  /*ff30*/  UISETP.NE.AND UP0, UPT, UR4, 0x3, UPT ;  /* 0x000000030400788c */ /* 0x000fd2000bf05270 */
[----:B------:R-:W-:Y:S05]  /*ff40*/  BRA.U !UP0, `(.L_x_2232) ;  /* 0x0000000108147547 */ /* 0x000fea000b800000 */
[----:B------:R-:W-:-:S09]  /*ff50*/  UISETP.NE.AND UP0, UPT, UR4, 0x4, UPT ;  /* 0x000000040400788c */ /* 0x000fd2000bf05270 */
[----:B------:R-:W-:Y:S05]  /*ff60*/  BRA.U UP0, `(.L_x_2230) ;  /* 0x0000000900387547 */ /* 0x000fea000b800000 */
[----:B------:R-:W0:Y:S02]  /*ff70*/  F2I.S64.TRUNC R2, R2 ;  /* 0x0000000200027311 */ /* 0x000e24000020d900 */
[----:B0-----:R-:W-:Y:S01]  /*ff80*/  STG.E.64 desc[UR36][R16.64], R2 ;  /* 0x0000000210007986 */ /* 0x001fe2000c101b24 */
[----:B------:R-:W-:Y:S05]  /*ff90*/  EXIT ;  /* 0x000000000000794d */ /* 0x000fea0003800000 */
.L_x_2232:
[----:B------:R-:W0:Y:S02]  /*ffa0*/  F2I.FTZ.TRUNC.NTZ R3, R2 ;  /* 0x0000000200037305 */ /* 0x000e24000021f100 */
[----:B0-----:R-:W-:Y:S01]  /*ffb0*/  STG.E desc[UR36][R16.64], R3 ;  /* 0x0000000310007986 */ /* 0x001fe2000c101924 */
[----:B------:R-:W-:Y:S05]  /*ffc0*/  EXIT ;  /* 0x000000000000794d */ /* 0x000fea0003800000 */
.L_x_2231:
[----:B------:R-:W0:Y:S02]  /*ffd0*/  F2I.FTZ.TRUNC.NTZ R3, R2 ;  /* 0x0000000200037305 */ /* 0x000e24000021f100 */
[----:B0-----:R-:W-:Y:S01]  /*ffe0*/  STG.E.U16 desc[UR36][R16.64], R3 ;  /* 0x0000000310007986 */ /* 0x001fe2000c101524 */
[----:B------:R-:W-:Y:S05]  /*fff0*/  EXIT ;  /* 0x000000000000794d */ /* 0x000fea0003800000 */
.L_x_2227:
[----:B------:R-:W-:-:S09]  /*10000*/  UISETP.GT.AND UP0, UPT, UR4, 0x6, UPT ;  /* 0x000000060400788c */ /* 0x000fd2000bf04270 */
[----:B------:R-:W-:Y:S05]  /*10010*/  BRA.U UP0, `(.L_x_2233) ;  /* 0x0000000100247547 */ /* 0x000fea000b800000 */
[----:B------:R-:W-:-:S09]  /*10020*/  UISETP.NE.AND UP0, UPT, UR4, 0x5, UPT ;  /* 0x000000050400788c */ /* 0x000fd2000bf05270 */
[----:B------:R-:W-:Y:S05]  /*10030*/  BRA.U !UP0, `(.L_x_2234) ;  /* 0x0000000108107547 */ /* 0x000fea000b800000 */
[----:B------:R-:W-:-:S09]  /*10040*/  UISETP.NE.AND UP0, UPT, UR4, 0x6, UPT ;  /* 0x000000060400788c */ /* 0x000fd2000bf05270 */
[----:B------:R-:W-:Y:S05]  /*10050*/  BRA.U UP0, `(.L_x_2230) ;  /* 0x0000000500fc7547 */ /* 0x000fea000b800000 */
[----:B------:R-:W-:Y:S01]  /*10060*/  STG.E desc[UR36][R16.64], R2 ;  /* 0x0000000210007986 */ /* 0x000fe2000c101924 */
[----:B------:R-:W-:Y:S05]  /*10070*/  EXIT ;  /* 0x000000000000794d */ /* 0x000fea0003800000 */
.L_x_2234:
[----:B------:R-:W-:-:S05]  /*10080*/  F2FP.F16.F32.PACK_AB R2, RZ, R2 ;  /* 0x00000002ff02723e */ /* 0x000fca00000000ff */
[----:B------:R-:W-:Y:S01]  /*10090*/  STG.E.U16 desc[UR36][R16.64], R2 ;  /* 0x0000000210007986 */ /* 0x000fe2000c101524 */
[----:B------:R-:W-:Y:S05]  /*100a0*/  EXIT ;  /* 0x000000000000794d */ /* 0x000fea0003800000 */
.L_x_2233:
[----:B------:R-:W-:-:S09]  /*100b0*/  UISETP.NE.AND UP0, UPT, UR4, 0x7, UPT ;  /* 0x000000070400788c */ /* 0x000fd2000bf05270 */
[----:B------:R-:W-:Y:S05]  /*100c0*/  BRA.U !UP0, `(.L_x_2235) ;  /* 0x00000001082c7547 */ /* 0x000fea000b800000 */
[----:B------:R-:W-:-:S09]  /*100d0*/  UISETP.NE.AND UP0, UPT, UR4, 0x8, UPT ;  /* 0x000000080400788c */ /* 0x000fd2000bf05270 */
[----:B------:R-:W-:Y:S05]  /*100e0*/  BRA.U !UP0, `(.L_x_2236) ;  /* 0x0000000108147547 */ /* 0x000fea000b800000 */
[----:B------:R-:W-:-:S09]  /*100f0*/  UISETP.NE.AND UP0, UPT, UR4, 0x9, UPT ;  /* 0x000000090400788c */ /* 0x000fd2000bf05270 */
[----:B------:R-:W-:Y:S05]  /*10100*/  BRA.U UP0, `(.L_x_2230) ;  /* 0x0000000500d07547 */ /* 0x000fea000b800000 */
[----:B------:R-:W-:-:S05]  /*10110*/  IMAD.MOV.U32 R3, RZ, RZ, RZ ;  /* 0x000000ffff037224 */ /* 0x000fca00078e00ff */
[----:B------:R-:W-:Y:S01]  /*10120*/  STG.E.64 desc[UR36][R16.64], R2 ;  /* 0x0000000210007986 */ /* 0x000fe2000c101b24 */
[----:B------:R-:W-:Y:S05]  /*10130*/  EXIT ;  /* 0x000000000000794d */ /* 0x000fea0003800000 */
.L_x_2236:
[----:B------:R-:W-:-:S04]  /*10140*/  F2FP.F16.F32.PACK_AB R3, RZ, R2 ;  /* 0x00000002ff03723e */ /* 0x000fc800000000ff */
[----:B------:R-:W-:-:S05]  /*10150*/  PRMT R3, R3, 0x5410, RZ ;  /* 0x0000541003037816 */ /* 0x000fca00000000ff */
[----:B------:R-:W-:Y:S01]  /*10160*/  STG.E desc[UR36][R16.64], R3 ;  /* 0x0000000310007986 */ /* 0x000fe2000c101924 */
[----:B------:R-:W-:Y:S05]  /*10170*/  EXIT ;  /* 0x000000000000794d */ /* 0x000fea0003800000 */
.L_x_2235:
[----:B------:R-:W-:-:S06]  /*10180*/  FMUL.FTZ R2, R2, 1 ;  /* 0x3f80000002027820 */ /* 0x000fcc0000410000 */
[----:B------:R-:W0:Y:S02]  /*10190*/  F2F.F64.F32 R2, R2 ;  /* 0x0000000200027310 */ /* 0x000e240000201800 */
[----:B0-----:R-:W-:Y:S01]  /*101a0*/  STG.E.64 desc[UR36][R16.64], R2 ;  /* 0x0000000210007986 */ /* 0x001fe2000c101b24 */
[----:B------:R-:W-:Y:S05]  /*101b0*/  EXIT ;  /* 0x000000000000794d */ /* 0x000fea0003800000 */
.L_x_2226:
        /* <DEDUP_REMOVED lines=11> */
[----:B0-----:R-:W-:Y:S01]  /*10270*/  STG.E.U16 desc[UR36][R16.64], R3 ;  /* 0x0000000310007986 */ /* 0x001fe2000c101524 */
[----:B------:R-:W-:Y:S05]  /*10280*/  EXIT ;  /* 0x000000000000794d */ /* 0x000fea0003800000 */
.L_x_2240:
        /* <DEDUP_REMOVED lines=16> */
.L_x_2243:
[----:B------:R-:W-:-:S04]  /*10390*/  SHF.R.U32.HI R2, RZ, 0x18, R2 ;  /* 0x00000018ff027819 */ /* 0x000fc80000011602 */
[----:B------:R-:W-:-:S04]  /*103a0*/  LOP3.LUT R2, R3, 0x80, R2, 0xf8, !PT ;  /* 0x0000008003027812 */ /* 0x000fc800078ef802 */
[----:B------:R-:W-:-:S07]  /*103b0*/  PRMT R8, R2, 0x7610, R8 ;  /* 0x0000761002087816 */ /* 0x000fce0000000008 */
.L_x_2242:
[----:B------:R-:W-:Y:S05]  /*103c0*/  BSYNC.RECONVERGENT B0 ;  /* 0x0000000000007941 */ /* 0x000fea0003800200 */
.L_x_2241:
[----:B------:R-:W-:Y:S01]  /*103d0*/  STG.E.U8 desc[UR36][R16.64], R8 ;  /* 0x0000000810007986 */ /* 0x000fe2000c101124 */
[----:B------:R-:W-:Y:S05]  /*103e0*/  EXIT ;  /* 0x000000000000794d */ /* 0x000fea0003800000 */
.L_x_2239:
        /* <DEDUP_REMOVED lines=16> */
.L_x_2246:
[----:B------:R-:W-:-:S04]  /*104f0*/  SHF.R.U32.HI R2, RZ, 0x18, R2 ;  /* 0x00000018ff027819 */ /* 0x000fc80000011602 */
[----:B------:R-:W-:-:S04]  /*10500*/  LOP3.LUT R3, R3, 0x80, R2, 0xf8, !PT ;  /* 0x0000008003037812 */ /* 0x000fc800078ef802 */
[----:B------:R-:W-:-:S07]  /*10510*/  PRMT R8, R3, 0x7610, R8 ;  /* 0x0000761003087816 */ /* 0x000fce0000000008 */
.L_x_2245:
[----:B------:R-:W-:Y:S05]  /*10520*/  BSYNC.RECONVERGENT B0 ;  /* 0x0000000000007941 */ /* 0x000fea0003800200 */
.L_x_2244:
[----:B------:R-:W-:Y:S01]  /*10530*/  STG.E.U8 desc[UR36][R16.64], R8 ;  /* 0x0000000810007986 */ /* 0x000fe2000c101124 */
[----:B------:R-:W-:Y:S05]  /*10540*/  EXIT ;  /* 0x000000000000794d */ /* 0x000fea0003800000 */
.L_x_2238:
        /* <DEDUP_REMOVED lines=21> */
.L_x_2248:
[----:B------:R-:W0:Y:S02]  /*106a0*/  F2I.U64.TRUNC R2, R2 ;  /* 0x0000000200027311 */ /* 0x000e24000020d800 */
[----:B0-----:R-:W-:Y:S01]  /*106b0*/  STG.E.64 desc[UR36][R16.64], R2 ;  /* 0x0000000210007986 */ /* 0x001fe2000c101b24 */
[----:B------:R-:W-:Y:S05]  /*106c0*/  EXIT ;  /* 0x000000000000794d */ /* 0x000fea0003800000 */
.L_x_2247:
[----:B------:R-:W0:Y:S02]  /*106d0*/  F2I.FTZ.U32.TRUNC.NTZ R3, R2 ;  /* 0x0000000200037305 */ /* 0x000e24000021f000 */
[----:B0-----:R-:W-:Y:S01]  /*106e0*/  STG.E desc[UR36][R16.64], R3 ;  /* 0x0000000310007986 */ /* 0x001fe2000c101924 */
[----:B------:R-:W-:Y:S05]  /*106f0*/  EXIT ;  /* 0x000000000000794d */ /* 0x000fea0003800000 */
.L_x_2237:
        /* <DEDUP_REMOVED lines=8> */
[----:B------:R-:W-:Y:S01]  /*10780*/  STG.E.U8 desc[UR36][R16.64], R3 ;  /* 0x0000000310007986 */ /* 0x000fe2000c101124 */
[----:B------:R-:W-:Y:S05]  /*10790*/  EXIT ;  /* 0x000000000000794d */ /* 0x000fea0003800000 */
.L_x_2250:
[----:B------:R-:W-:Y:S01]  /*107a0*/  FMUL.FTZ R4, R2, 1 ;  /* 0x3f80000002047820 */ /* 0x000fe20000410000 */
[----:B------:R-:W-:-:S05]  /*107b0*/  CS2R R6, SRZ ;  /* 0x0000000000067805 */ /* 0x000fca000001ff00 */
[----:B------:R-:W0:Y:S02]  /*107c0*/  F2F.F64.F32 R4, R4 ;  /* 0x0000000400047310 */ /* 0x000e240000201800 */
[----:B0-----:R-:W-:Y:S01]  /*107d0*/  STG.E.128 desc[UR36][R16.64], R4 ;  /* 0x0000000410007986 */ /* 0x001fe2000c101d24 */
[----:B------:R-:W-:Y:S05]  /*107e0*/  EXIT ;  /* 0x000000000000794d */ /* 0x000fea0003800000 */
.L_x_2249:
[----:B------:R-:W-:-:S09]  /*107f0*/  UISETP.NE.AND UP0, UPT, UR4, 0xf, UPT ;  /* 0x0000000f0400788c */ /* 0x000fd2000bf05270 */
[----:B------:R-:W-:Y:S05]  /*10800*/  BRA.U !UP0, `(.L_x_2251) ;  /* 0x0000000108e07547 */ /* 0x000fea000b800000 */
[----:B------:R-:W-:-:S09]  /*10810*/  UISETP.NE.AND UP0, UPT, UR4, 0x17, UPT ;  /* 0x000000170400788c */ /* 0x000fd2000bf05270 */
[----:B------:R-:W-:Y:S05]  /*10820*/  BRA.U !UP0, `(.L_x_2252) ;  /* 0x00000001088c7547 */ /* 0x000fea000b800000 */
[----:B------:R-:W-:-:S09]  /*10830*/  UISETP.NE.AND UP0, UPT, UR4, 0x18, UPT ;  /* 0x000000180400788c */ /* 0x000fd2000bf05270 */
[----:B------:R-:W-:Y:S05]  /*10840*/  BRA.U !UP0, `(.L_x_2253) ;  /* 0x0000000108447547 */ /* 0x000fea000b800000 */
.L_x_2230:
[----:B------:R-:W-:Y:S01]  /*10850*/  MOV R0, 0x0 ;  /* 0x0000000000007802 */ /* 0x000fe20000000f00 */
[----:B------:R-:W0:Y:S01]  /*10860*/  LDCU.64 UR4, c[0x4][0x128] ;  /* 0x01002500ff0477ac */ /* 0x000e220008000a00 */
[----:B------:R-:W-:Y:S02]  /*10870*/  HFMA2 R8, -RZ, RZ, 0, 6.020069122314453125e-06 ;  /* 0x00000065ff087431 */ /* 0x000fe400000001ff */
[----:B------:R-:W-:Y:S01]  /*10880*/  IMAD.MOV.U32 R12, RZ, RZ, 0x1 ;  /* 0x00000001ff0c7424 */ /* 0x000fe200078e00ff */
[----:B------:R1:W2:Y:S01]  /*10890*/  LDC.64 R2, c[0x4][R0] ;  /* 0x0100000000027b82 */ /* 0x0002a20000000a00 */
[----:B------:R-:W3:Y:S01]  /*108a0*/  LDCU.64 UR6, c[0x4][0x130] ;  /* 0x01002600ff0677ac */ /* 0x000ee20008000a00 */
[----:B------:R-:W-:Y:S01]  /*108b0*/  MOV R13, RZ ;  /* 0x000000ff000d7202 */ /* 0x000fe20000000f00 */
[----:B------:R-:W4:Y:S01]  /*108c0*/  LDCU.64 UR8, c[0x4][0x20] ;  /* 0x01000400ff0877ac */ /* 0x000f220008000a00 */
[----:B0-----:R-:W-:Y:S01]  /*108d0*/  MOV R4, UR4 ;  /* 0x0000000400047c02 */ /* 0x001fe20008000f00 */
[----:B------:R-:W-:Y:S01]  /*108e0*/  IMAD.U32 R5, RZ, RZ, UR5 ;  /* 0x00000005ff057e24 */ /* 0x000fe2000f8e00ff */
[----:B---3--:R-:W-:Y:S01]  /*108f0*/  MOV R6, UR6 ;  /* 0x0000000600067c02 */ /* 0x008fe20008000f00 */
[----:B------:R-:W-:Y:S01]  /*10900*/  IMAD.U32 R7, RZ, RZ, UR7 ;  /* 0x00000007ff077e24 */ /* 0x000fe2000f8e00ff */
[----:B----4-:R-:W-:Y:S01]  /*10910*/  MOV R10, UR8 ;  /* 0x00000008000a7c02 */ /* 0x010fe20008000f00 */
[----:B-1----:R-:W-:-:S07]  /*10920*/  IMAD.U32 R11, RZ, RZ, UR9 ;  /* 0x00000009ff0b7e24 */ /* 0x002fce000f8e00ff */
[----:B------:R-:W-:-:S07]  /*10930*/  LEPC R20, `(.L_x_2254) ;  /* 0x000000001014794e */ /* 0x000fce0000000000 */
[----:B--2---:R-:W-:Y:S05]  /*10940*/  CALL.ABS.NOINC R2 ;  /* 0x0000000002007343 */ /* 0x004fea0003c00000 */
.L_x_2254:
[----:B------:R-:W-:Y:S05]  /*10950*/  EXIT ;  /* 0x000000000000794d */ /* 0x000fea0003800000 */
.L_x_2253:
        /* <DEDUP_REMOVED lines=12> */
.L_x_2256:
[----:B------:R-:W-:Y:S05]  /*10a20*/  BSYNC.RECONVERGENT B0 ;  /* 0x0000000000007941 */ /* 0x000fea0003800200 */
.L_x_2255:
[----:B------:R-:W-:-:S05]  /*10a30*/  LOP3.LUT R3, R0, 0x80, R5, 0xf8, !PT ;  /* 0x0000008000037812 */ /* 0x000fca00078ef805 */
[----:B------:R-:W-:Y:S01]  /*10a40*/  STG.E.U8 desc[UR36][R16.64], R3 ;  /* 0x0000000310007986 */ /* 0x000fe2000c101124 */
[----:B------:R-:W-:Y:S05]  /*10a50*/  EXIT ;  /* 0x000000000000794d */ /* 0x000fea0003800000 */
.L_x_2252:
        /* <DEDUP_REMOVED lines=11> */
.L_x_2258:
[----:B------:R-:W-:Y:S01]  /*10b10*/  HFMA2 R0, -RZ, RZ, 0, 7.569789886474609375e-06 ;  /* 0x0000007fff007431 */ /* 0x000fe200000001ff */
[----:B------:R-:W-:-:S04]  /*10b20*/  ISETP.GT.U32.AND P0, PT, R4, 0x7f800000, PT ;  /* 0x7f8000000400780c */ /* 0x000fc80003f04070 */
[----:B------:R-:W-:-:S09]  /*10b30*/  SEL R0, R0, 0x7c, P0 ;  /* 0x0000007c00007807 */ /* 0x000fd20000000000 */
.L_x_2259:
[----:B------:R-:W-:Y:S05]  /*10b40*/  BSYNC.RECONVERGENT B0 ;  /* 0x0000000000007941 */ /* 0x000fea0003800200 */
.L_x_2257:
[----:B------:R-:W-:-:S04]  /*10b50*/  SHF.R.U32.HI R3, RZ, 0x18, R2 ;  /* 0x00000018ff037819 */ /* 0x000fc80000011602 */
[----:B------:R-:W-:-:S05]  /*10b60*/  LOP3.LUT R3, R0, 0x80, R3, 0xf8, !PT ;  /* 0x0000008000037812 */ /* 0x000fca00078ef803 */
[----:B------:R-:W-:Y:S01]  /*10b70*/  STG.E.U8 desc[UR36][R16.64], R3 ;  /* 0x0000000310007986 */ /* 0x000fe2000c101124 */
[----:B------:R-:W-:Y:S05]  /*10b80*/  EXIT ;  /* 0x000000000000794d */ /* 0x000fea0003800000 */
.L_x_2251:
[----:B------:R-:W-:-:S05]  /*10b90*/  F2FP.BF16.F32.PACK_AB R2, RZ, R2 ;  /* 0x00000002ff02723e */ /* 0x000fca00000010ff */
[----:B------:R-:W-:Y:S01]  /*10ba0*/  STG.E.U16 desc[UR36][R16.64], R2 ;  /* 0x0000000210007986 */ /* 0x000fe2000c101524 */
[----:B------:R-:W-:Y:S05]  /*10bb0*/  EXIT ;  /* 0x000000000000794d */ /* 0x000fea0003800000 */
.L_x_2260:
        /* <DEDUP_REMOVED lines=12> */
.L_x_12870:


//--------------------- .text._ZN2at6native27unrolled_elementwise_kernelIZZZNS0_26GeluBackwardCUDAKernelImplERNS_18TensorIteratorBaseENS0_8GeluTypeEENKUlvE0_clEvENKUlvE0_clEvEUlffE_St5arrayIPcLm3EELi4E23TrivialOffsetCalculatorILi2EjESB_ILi1EjENS0_6memory12LoadWithCastILi2EEENSE_13StoreWithCastILi1EEEEEviT_T0_T2_T3_T4_T5_ --------------------------
	.section	.text._ZN2at6native27unrolled_elementwise_kernelIZZZNS0_26GeluBackwardCUDAKernelImplERNS_18TensorIteratorBaseENS0_8GeluTypeEENKUlvE0_clEvENKUlvE0_clEvEUlffE_St5arrayIPcLm3EELi4E23TrivialOffsetCalculatorILi2EjESB_ILi1EjENS0_6memory12LoadWithCastILi2EEENSE_13StoreWithCastILi1EEEEEviT_T0_T2_T3_T4_T5_,"ax",@progbits
	.align	128
        .global         _ZN2at6native27unrolled_elementwise_kernelIZZZNS0_26GeluBackwardCUDAKernelImplERNS_18TensorIteratorBaseENS0_8GeluTypeEENKUlvE0_clEvENKUlvE0_clEvEUlffE_St5arrayIPcLm3EELi4E23TrivialOffsetCalculatorILi2EjESB_ILi1EjENS0_6memory12LoadWithCastILi2EEENSE_13StoreWithCastILi1EEEEEviT_T0_T2_T3_T4_T5_
        .type           _ZN2at6native27unrolled_elementwise_kernelIZZZNS0_26GeluBackwardCUDAKernelImplERNS_18TensorIteratorBaseENS0_8GeluTypeEENKUlvE0_clEvENKUlvE0_clEvEUlffE_St5arrayIPcLm3EELi4E23TrivialOffsetCalculatorILi2EjESB_ILi1EjENS0_6memory12LoadWithCastILi2EEENSE_13StoreWithCastILi1EEEEEviT_T0_T2_T3_T4_T5_,@function
        .size           _ZN2at6native27unrolled_elementwise_kernelIZZZNS0_26GeluBackwardCUDAKernelImplERNS_18TensorIteratorBaseENS0_8GeluTypeEENKUlvE0_clEvENKUlvE0_clEvEUlffE_St5arrayIPcLm3EELi4E23TrivialOffsetCalculatorILi2EjESB_ILi1EjENS0_6memory12LoadWithCastILi2EEENSE_13StoreWithCastILi1EEEEEviT_T0_T2_T3_T4_T5_,(.L_x_12871 - _ZN2at6native27unrolled_elementwise_kernelIZZZNS0_26GeluBackwardCUDAKernelImplERNS_18TensorIteratorBaseENS0_8GeluTypeEENKUlvE0_clEvENKUlvE0_clEvEUlffE_St5arrayIPcLm3EELi4E23TrivialOffsetCalculatorILi2EjESB_ILi1EjENS0_6memory12LoadWithCastILi2EEENSE_13StoreWithCastILi1EEEEEviT_T0_T2_T3_T4_T5_)
        .other          _ZN2at6native27unrolled_elementwise_kernelIZZZNS0_26GeluBackwardCUDAKernelImplERNS_18TensorIteratorBaseENS0_8GeluTypeEENKUlvE0_clEvENKUlvE0_clEvEUlffE_St5arrayIPcLm3EELi4E23TrivialOffsetCalculatorILi2EjESB_ILi1EjENS0_6memory12LoadWithCastILi2EEENSE_13StoreWithCastILi1EEEEEviT_T0_T2_T3_T4_T5_,@"STO_CUDA_ENTRY STV_DEFAULT"
_ZN2at6native27unrolled_elementwise_kernelIZZZNS0_26GeluBackwardCUDAKernelImplERNS_18TensorIteratorBaseENS0_8GeluTypeEENKUlvE0_clEvENKUlvE0_clEvEUlffE_St5arrayIPcLm3EELi4E23TrivialOffsetCalculatorILi2EjESB_ILi1EjENS0_6memory12LoadWithCastILi2EEENSE_13StoreWithCastILi1EEEEEviT_T0_T2_T3_T4_T5_:
.text._ZN2at6native27unrolled_elementwise_kernelIZZZNS0_26GeluBackwardCUDAKernelImplERNS_18TensorIteratorBaseENS0_8GeluTypeEENKUlvE0_clEvENKUlvE0_clEvEUlffE_St5arrayIPcLm3EELi4E23TrivialOffsetCalculatorILi2EjESB_ILi1EjENS0_6memory12LoadWithCastILi2EEENSE_13StoreWithCastILi1EEEEEviT_T0_T2_T3_T4_T5_:
[----:B------:R-:W0:Y:S01]  /*0000*/  LDC R1, c[0x0][0x37c] ;  /* 0x0000df00ff017b82 */ /* 0x000e220000000800 */
[----:B------:R-:W1:Y:S07]  /*0010*/  S2R R2, SR_CTAID.X ;  /* 0x0000000000027919 */ /* 0x000e6e0000002500 */
[----:B------:R-:W1:Y:S01]  /*0020*/  LDC R17, c[0x0][0x380] ;  /* 0x0000e000ff117b82 */ /* 0x000e620000000800 */
[----:B------:R-:W2:Y:S01]  /*0030*/  LDCU.64 UR36, c[0x0][0x358] ;  /* 0x00006b00ff2477ac */ /* 0x000ea20008000a00 */
[----:B------:R-:W-:Y:S01]  /*0040*/  BSSY.RECONVERGENT B7, `(.L_x_2261) ;  /* 0x00001ce000077945 */ /* 0x000fe20003800200 */
[----:B------:R-:W3:Y:S01]  /*0050*/  S2R R16, SR_TID.X ;  /* 0x0000000000107919 */ /* 0x000ee20000002100 */
[----:B------:R-:W-:Y:S01]  /*0060*/  CS2R R28, SRZ ;  /* 0x00000000001c7805 */ /* 0x000fe2000001ff00 */
[----:B------:R-:W4:Y:S01]  /*0070*/  LDCU.U8 UR38, c[0x0][0x3a4] ;  /* 0x00007480ff2677ac */ /* 0x000f220008000000 */
        /* <DEDUP_REMOVED lines=8> */
[----:B------:R-:W-:Y:S01]  /*0100*/  BSSY.RECONVERGENT B6, `(.L_x_2263) ;  /* 0x00000de000067945 */ /* 0x000fe20003800200 */
        /* <DEDUP_REMOVED lines=17> */
.L_x_2267:
[----:B------:R-:W2:Y:S02]  /*0220*/  LDG.E.U8 R4, desc[UR36][R4.64] ;  /* 0x0000002404047981 */ /* 0x000ea4000c1e1100 */
[----:B--2---:R-:W-:Y:S01]  /*0230*/  I2FP.F32.U32 R29, R4 ;  /* 0x00000004001d7245 */ /* 0x004fe20000201000 */
[----:B------:R-:W-:Y:S06]  /*0240*/  BRA `(.L_x_2269) ;  /* 0x0000000c00247947 */ /* 0x000fec0003800000 */
.L_x_2266:
        /* <DEDUP_REMOVED lines=9> */
.L_x_2271:
[----:B------:R-:W2:Y:S02]  /*02e0*/  LDG.E R4, desc[UR36][R4.64] ;  /* 0x0000002404047981 */ /* 0x000ea4000c1e1900 */
[----:B--2---:R-:W-:Y:S01]  /*02f0*/  I2FP.F32.S32 R29, R4 ;  /* 0x00000004001d7245 */ /* 0x004fe20000201400 */
[----:B------:R-:W-:Y:S06]  /*0300*/  BRA `(.L_x_2269) ;  /* 0x0000000800f47947 */ /* 0x000fec0003800000 */
.L_x_2270:
[----:B------:R-:W2:Y:S02]  /*0310*/  LDG.E.U16 R4, desc[UR36][R4.64] ;  /* 0x0000002404047981 */ /* 0x000ea4000c1e1500 */
[----:B--2---:R2:W3:Y:S01]  /*0320*/  I2F.S16 R29, R4 ;  /* 0x00000004001d7306 */ /* 0x0044e20000101400 */
[----:B------:R-:W-:Y:S05]  /*0330*/  BRA `(.L_x_2269) ;  /* 0x0000000800e87947 */ /* 0x000fea0003800000 */
.L_x_2265:
        /* <DEDUP_REMOVED lines=8> */
.L_x_2273:
[----:B------:R-:W2:Y:S02]  /*03c0*/  LDG.E.U16 R4, desc[UR36][R4.64] ;  /* 0x0000002404047981 */ /* 0x000ea4000c1e1500 */
[----:B--2---:R-:W-:Y:S01]  /*03d0*/  HADD2.F32 R29, -RZ, R4.H0_H0 ;  /* 0x20000004ff1d7230 */ /* 0x004fe20000004100 */
[----:B------:R-:W-:Y:S06]  /*03e0*/  BRA `(.L_x_2269) ;  /* 0x0000000800bc7947 */ /* 0x000fec0003800000 */
.L_x_2272:
        /* <DEDUP_REMOVED lines=8> */
.L_x_2275:
[----:B------:R-:W2:Y:S02]  /*0470*/  LDG.E.U16 R4, desc[UR36][R4.64] ;  /* 0x0000002404047981 */ /* 0x000ea4000c1e1500 */
[----:B--2---:R-:W-:Y:S01]  /*0480*/  HADD2.F32 R29, -RZ, R4.H0_H0 ;  /* 0x20000004ff1d7230 */ /* 0x004fe20000004100 */
[----:B------:R-:W-:Y:S06]  /*0490*/  BRA `(.L_x_2269) ;  /* 0x0000000800907947 */ /* 0x000fec0003800000 */
.L_x_2274:
[----:B------:R-:W2:Y:S01]  /*04a0*/  LDG.E.64 R4, desc[UR36][R4.64] ;  /* 0x0000002404047981 */ /* 0x000ea2000c1e1b00 */
[----:B------:R-:W-:Y:S01]  /*04b0*/  UMOV UR4, 0xf0000000 ;  /* 0xf000000000047882 */ /* 0x000fe20000000000 */
[----:B------:R-:W-:Y:S01]  /*04c0*/  UMOV UR5, 0x380fffff ;  /* 0x380fffff00057882 */ /* 0x000fe20000000000 */
[----:B--2---:R-:W0:Y:S01]  /*04d0*/  F2F.F32.F64 R29, R4 ;  /* 0x00000004001d7310 */ /* 0x004e220000301000 */
[----:B------:R-:W-:-:S14]  /*04e0*/  DSETP.GEU.AND P0, PT, |R4|, UR4, PT ;  /* 0x0000000404007e2a */ /* 0x000fdc000bf0e200 */
[----:B0-----:R-:W-:Y:S01]  /*04f0*/  @!P0 FMUL R29, R29, 1.175494350822287508e-38 ;  /* 0x008000001d1d8820 */ /* 0x001fe20000400000 */
[----:B------:R-:W-:Y:S06]  /*0500*/  BRA `(.L_x_2269) ;  /* 0x0000000800747947 */ /* 0x000fec0003800000 */
.L_x_2264:
        /* <DEDUP_REMOVED lines=12> */
.L_x_2278:
[----:B------:R-:W2:Y:S01]  /*05d0*/  LDG.E.64 R4, desc[UR36][R4.64] ;  /* 0x0000002404047981 */ /* 0x000ea2000c1e1b00 */
[----:B------:R-:W-:Y:S01]  /*05e0*/  UMOV UR4, 0xf0000000 ;  /* 0xf000000000047882 */ /* 0x000fe20000000000 */
[----:B------:R-:W-:Y:S01]  /*05f0*/  UMOV UR5, 0x380fffff ;  /* 0x380fffff00057882 */ /* 0x000fe20000000000 */
[----:B--2---:R-:W0:Y:S01]  /*0600*/  F2F.F32.F64 R29, R4 ;  /* 0x00000004001d7310 */ /* 0x004e220000301000 */
[----:B------:R-:W-:-:S14]  /*0610*/  DSETP.GEU.AND P0, PT, |R4|, UR4, PT ;  /* 0x0000000404007e2a */ /* 0x000fdc000bf0e200 */
[----:B0-----:R-:W-:Y:S01]  /*0620*/  @!P0 FMUL R29, R29, 1.175494350822287508e-38 ;  /* 0x008000001d1d8820 */ /* 0x001fe20000400000 */
[----:B------:R-:W-:Y:S06]  /*0630*/  BRA `(.L_x_2269) ;  /* 0x0000000800287947 */ /* 0x000fec0003800000 */
.L_x_2277:
        /* <DEDUP_REMOVED lines=25> */
.L_x_2280:
[----:B------:R-:W2:Y:S02]  /*07d0*/  LDG.E.U8 R4, desc[UR36][R4.64] ;  /* 0x0000002404047981 */ /* 0x000ea4000c1e1100 */
[C---:B--2---:R-:W-:Y:S02]  /*07e0*/  IMAD.SHL.U32 R3, R4.reuse, 0x2000000, RZ ;  /* 0x0200000004037824 */ /* 0x044fe400078e00ff */
[----:B------:R-:W-:-:S03]  /*07f0*/  IMAD.SHL.U32 R6, R4, 0x100, RZ ;  /* 0x0000010004067824 */ /* 0x000fc600078e00ff */
        /* <DEDUP_REMOVED lines=9> */
.L_x_2279:
[----:B------:R-:W2:Y:S02]  /*0890*/  LDG.E.U16 R4, desc[UR36][R4.64] ;  /* 0x0000002404047981 */ /* 0x000ea4000c1e1500 */
[----:B--2---:R-:W-:Y:S01]  /*08a0*/  IMAD.U32 R29, R4, 0x10000, RZ ;  /* 0x00010000041d7824 */ /* 0x004fe200078e00ff */
[----:B------:R-:W-:Y:S06]  /*08b0*/  BRA `(.L_x_2269) ;  /* 0x0000000400887947 */ /* 0x000fec0003800000 */
.L_x_2276:
        /* <DEDUP_REMOVED lines=11> */
.L_x_2283:
        /* <DEDUP_REMOVED lines=20> */
.L_x_2285:
[----:B------:R-:W-:Y:S05]  /*0ab0*/  BSYNC.RECONVERGENT B0 ;  /* 0x0000000000007941 */ /* 0x000fea0003800200 */
.L_x_2284:
[----:B------:R-:W-:Y:S01]  /*0ac0*/  IMAD.SHL.U32 R0, R0, 0x100000, RZ ;  /* 0x0010000000007824 */ /* 0x000fe200078e00ff */
[----:B------:R-:W-:-:S04]  /*0ad0*/  LEA R3, R3, 0x3b800000, 0x17 ;  /* 0x3b80000003037811 */ /* 0x000fc800078eb8ff */
[----:B------:R-:W-:Y:S01]  /*0ae0*/  LOP3.LUT R29, R3, R0, R29, 0xfe, !PT ;  /* 0x00000000031d7212 */ /* 0x000fe200078efe1d */
[----:B------:R-:W-:Y:S06]  /*0af0*/  BRA `(.L_x_2269) ;  /* 0x0000000000f87947 */ /* 0x000fec0003800000 */
.L_x_2282:
        /* <DEDUP_REMOVED lines=20> */
.L_x_2287:
[----:B------:R-:W-:Y:S05]  /*0c40*/  BSYNC.RECONVERGENT B0 ;  /* 0x0000000000007941 */ /* 0x000fea0003800200 */
.L_x_2286:
[----:B------:R-:W-:Y:S01]  /*0c50*/  IMAD.SHL.U32 R0, R0, 0x200000, RZ ;  /* 0x0020000000007824 */ /* 0x000fe200078e00ff */
[----:B------:R-:W-:-:S04]  /*0c60*/  LEA R3, R3, 0x37800000, 0x17 ;  /* 0x3780000003037811 */ /* 0x000fc800078eb8ff */
[----:B------:R-:W-:Y:S01]  /*0c70*/  LOP3.LUT R29, R3, R0, R29, 0xfe, !PT ;  /* 0x00000000031d7212 */ /* 0x000fe200078efe1d */
[----:B------:R-:W-:Y:S06]  /*0c80*/  BRA `(.L_x_2269) ;  /* 0x0000000000947947 */ /* 0x000fec0003800000 */
.L_x_2281:
[----:B------:R-:W-:-:S09]  /*0c90*/  UISETP.NE.AND UP0, UPT, UR4, 0x1c, UPT ;  /* 0x0000001c0400788c */ /* 0x000fd2000bf05270 */
[----:B------:R-:W-:Y:S05]  /*0ca0*/  BRA.U !UP0, `(.L_x_2288) ;  /* 0x0000000108847547 */ /* 0x000fea000b800000 */
[----:B------:R-:W-:-:S09]  /*0cb0*/  UISETP.NE.AND UP0, UPT, UR4, 0x1d, UPT ;  /* 0x0000001d0400788c */ /* 0x000fd2000bf05270 */
[----:B------:R-:W-:Y:S05]  /*0cc0*/  BRA.U !UP0, `(.L_x_2289) ;  /* 0x0000000108707547 */ /* 0x000fea000b800000 */
[----:B------:R-:W-:-:S09]  /*0cd0*/  UISETP.NE.AND UP0, UPT, UR4, 0x2c, UPT ;  /* 0x0000002c0400788c */ /* 0x000fd2000bf05270 */
[----:B------:R-:W-:Y:S05]  /*0ce0*/  BRA.U !UP0, `(.L_x_2290) ;  /* 0x0000000108487547 */ /* 0x000fea000b800000 */
.L_x_2268:
        /* <DEDUP_REMOVED lines=16> */
.L_x_2291:
[----:B------:R-:W-:Y:S01]  /*0df0*/  IMAD.MOV.U32 R29, RZ, RZ, RZ ;  /* 0x000000ffff1d7224 */ /* 0x000fe200078e00ff */
[----:B------:R-:W-:Y:S06]  /*0e00*/  BRA `(.L_x_2269) ;  /* 0x0000000000347947 */ /* 0x000fec0003800000 */
.L_x_2290:
[----:B------:R-:W2:Y:S01]  /*0e10*/  LDG.E.U8 R4, desc[UR36][R4.64] ;  /* 0x0000002404047981 */ /* 0x000ea2000c1e1100 */
[----:B------:R-:W-:Y:S01]  /*0e20*/  IMAD.MOV.U32 R29, RZ, RZ, 0x400000 ;  /* 0x00400000ff1d7424 */ /* 0x000fe200078e00ff */
[----:B--2---:R-:W-:-:S13]  /*0e30*/  ISETP.NE.AND P0, PT, R4, RZ, PT ;  /* 0x000000ff0400720c */ /* 0x004fda0003f05270 */
[----:B------:R-:W-:Y:S05]  /*0e40*/  @!P0 BRA `(.L_x_2269) ;  /* 0x0000000000248947 */ /* 0x000fea0003800000 */
[----:B------:R-:W-:-:S13]  /*0e50*/  ISETP.NE.AND P0, PT, R4, 0xff, PT ;  /* 0x000000ff0400780c */ /* 0x000fda0003f05270 */
[----:B------:R-:W-:Y:S02]  /*0e60*/  @!P0 IMAD.MOV.U32 R29, RZ, RZ, 0x7f800001 ;  /* 0x7f800001ff1d8424 */ /* 0x000fe400078e00ff */
[----:B------:R-:W-:Y:S01]  /*0e70*/  @P0 IMAD.SHL.U32 R29, R4, 0x800000, RZ ;  /* 0x00800000041d0824 */ /* 0x000fe200078e00ff */
[----:B------:R-:W-:Y:S06]  /*0e80*/  BRA `(.L_x_2269) ;  /* 0x0000000000147947 */ /* 0x000fec0003800000 */
.L_x_2289:
[----:B------:R-:W2:Y:S02]  /*0e90*/  LDG.E.64 R4, desc[UR36][R4.64] ;  /* 0x0000002404047981 */ /* 0x000ea4000c1e1b00 */
[----:B--2---:R0:W1:Y:S01]  /*0ea0*/  I2F.U64 R29, R4 ;  /* 0x00000004001d7312 */ /* 0x0040620000301000 */
[----:B------:R-:W-:Y:S05]  /*0eb0*/  BRA `(.L_x_2269) ;  /* 0x0000000000087947 */ /* 0x000fea0003800000 */
.L_x_2288:
[----:B------:R-:W2:Y:S02]  /*0ec0*/  LDG.E R4, desc[UR36][R4.64] ;  /* 0x0000002404047981 */ /* 0x000ea4000c1e1900 */
[----:B--2---:R-:W-:-:S07]  /*0ed0*/  I2FP.F32.U32 R29, R4 ;  /* 0x00000004001d7245 */ /* 0x004fce0000201000 */
.L_x_2269:
[----:B------:R-:W-:Y:S05]  /*0ee0*/  BSYNC.RECONVERGENT B6 ;  /* 0x0000000000067941 */ /* 0x000fea0003800200 */
.L_x_2263:
[----:B0-2-4-:R-:W0:Y:S01]  /*0ef0*/  LDC.64 R4, c[0x0][0x398] ;  /* 0x0000e600ff047b82 */ /* 0x015e220000000a00 */
[----:B------:R-:W2:Y:S01]  /*0f00*/  LDCU UR5, c[0x0][0x3ac] ;  /* 0x00007580ff0577ac */ /* 0x000ea20008000800 */
[----:B------:R-:W-:Y:S01]  /*0f10*/  BSSY.RECONVERGENT B6, `(.L_x_2292) ;  /* 0x00000df000067945 */ /* 0x000fe20003800200 */
[----:B------:R-:W-:-:S04]  /*0f20*/  UPRMT UR4, UR39, 0x9910, URZ ;  /* 0x0000991027047896 */ /* 0x000fc800080000ff */
        /* <DEDUP_REMOVED lines=14> */
[----:B--2---:R0:W2:Y:S01]  /*1010*/  I2F.S16 R28, R4 ;  /* 0x00000004001c7306 */ /* 0x0040a20000101400 */
[----:B------:R-:W-:Y:S05]  /*1020*/  BRA `(.L_x_2298) ;  /* 0x0000000c00347947 */ /* 0x000fea0003800000 */
.L_x_2296:
[----:B------:R-:W2:Y:S02]  /*1030*/  LDG.E.U8 R4, desc[UR36][R4.64] ;  /* 0x0000002404047981 */ /* 0x000ea4000c1e1100 */
[----:B--2---:R-:W-:Y:S01]  /*1040*/  I2FP.F32.U32 R28, R4 ;  /* 0x00000004001c7245 */ /* 0x004fe20000201000 */
[----:B------:R-:W-:Y:S06]  /*1050*/  BRA `(.L_x_2298) ;  /* 0x0000000c00287947 */ /* 0x000fec0003800000 */
.L_x_2295:
        /* <DEDUP_REMOVED lines=9> */
.L_x_2300:
[----:B------:R-:W2:Y:S02]  /*10f0*/  LDG.E R4, desc[UR36][R4.64] ;  /* 0x0000002404047981 */ /* 0x000ea4000c1e1900 */
[----:B--2---:R-:W-:Y:S01]  /*1100*/  I2FP.F32.S32 R28, R4 ;  /* 0x00000004001c7245 */ /* 0x004fe20000201400 */
[----:B------:R-:W-:Y:S06]  /*1110*/  BRA `(.L_x_2298) ;  /* 0x0000000800f87947 */ /* 0x000fec0003800000 */
.L_x_2299:
[----:B------:R-:W2:Y:S02]  /*1120*/  LDG.E.U16 R4, desc[UR36][R4.64] ;  /* 0x0000002404047981 */ /* 0x000ea4000c1e1500 */
[----:B--2---:R0:W2:Y:S01]  /*1130*/  I2F.S16 R28, R4 ;  /* 0x00000004001c7306 */ /* 0x0040a20000101400 */
[----:B------:R-:W-:Y:S05]  /*1140*/  BRA `(.L_x_2298) ;  /* 0x0000000800ec7947 */ /* 0x000fea0003800000 */
.L_x_2294:
        /* <DEDUP_REMOVED lines=8> */
.L_x_2302:
[----:B------:R-:W2:Y:S02]  /*11d0*/  LDG.E.U16 R4, desc[UR36][R4.64] ;  /* 0x0000002404047981 */ /* 0x000ea4000c1e1500 */
[----:B--2---:R-:W-:Y:S01]  /*11e0*/  HADD2.F32 R28, -RZ, R4.H0_H0 ;  /* 0x20000004ff1c7230 */ /* 0x004fe20000004100 */
[----:B------:R-:W-:Y:S06]  /*11f0*/  BRA `(.L_x_2298) ;  /* 0x0000000800c07947 */ /* 0x000fec0003800000 */
.L_x_2301:
        /* <DEDUP_REMOVED lines=8> */
.L_x_2304:
[----:B------:R-:W2:Y:S02]  /*1280*/  LDG.E.U16 R4, desc[UR36][R4.64] ;  /* 0x0000002404047981 */ /* 0x000ea4000c1e1500 */
[----:B--2---:R-:W-:Y:S01]  /*1290*/  HADD2.F32 R28, -RZ, R4.H0_H0 ;  /* 0x20000004ff1c7230 */ /* 0x004fe20000004100 */
[----:B------:R-:W-:Y:S06]  /*12a0*/  BRA `(.L_x_2298) ;  /* 0x0000000800947947 */ /* 0x000fec0003800000 */
.L_x_2303:
[----:B------:R-:W2:Y:S01]  /*12b0*/  LDG.E.64 R4, desc[UR36][R4.64] ;  /* 0x0000002404047981 */ /* 0x000ea2000c1e1b00 */
[----:B------:R-:W-:Y:S01]  /*12c0*/  UMOV UR4, 0xf0000000 ;  /* 0xf000000000047882 */ /* 0x000fe20000000000 */
[----:B------:R-:W-:Y:S01]  /*12d0*/  UMOV UR5, 0x380fffff ;  /* 0x380fffff00057882 */ /* 0x000fe20000000000 */
[----:B--2---:R-:W0:Y:S01]  /*12e0*/  F2F.F32.F64 R28, R4 ;  /* 0x00000004001c7310 */ /* 0x004e220000301000 */
[----:B------:R-:W-:-:S14]  /*12f0*/  DSETP.GEU.AND P0, PT, |R4|, UR4, PT ;  /* 0x0000000404007e2a */ /* 0x000fdc000bf0e200 */
[----:B0-----:R-:W-:Y:S01]  /*1300*/  @!P0 FMUL R28, R28, 1.175494350822287508e-38 ;  /* 0x008000001c1c8820 */ /* 0x001fe20000400000 */
[----:B------:R-:W-:Y:S06]  /*1310*/  BRA `(.L_x_2298) ;  /* 0x0000000800787947 */ /* 0x000fec0003800000 */
.L_x_2293:
        /* <DEDUP_REMOVED lines=12> */
.L_x_2307:
[----:B------:R-:W2:Y:S01]  /*13e0*/  LDG.E.64 R4, desc[UR36][R4.64] ;  /* 0x0000002404047981 */ /* 0x000ea2000c1e1b00 */
[----:B------:R-:W-:Y:S01]  /*13f0*/  UMOV UR4, 0xf0000000 ;  /* 0xf000000000047882 */ /* 0x000fe20000000000 */
[----:B------:R-:W-:Y:S01]  /*1400*/  UMOV UR5, 0x380fffff ;  /* 0x380fffff00057882 */ /* 0x000fe20000000000 */
[----:B--2---:R-:W0:Y:S01]  /*1410*/  F2F.F32.F64 R28, R4 ;  /* 0x00000004001c7310 */ /* 0x004e220000301000 */
[----:B------:R-:W-:-:S14]  /*1420*/  DSETP.GEU.AND P0, PT, |R4|, UR4, PT ;  /* 0x0000000404007e2a */ /* 0x000fdc000bf0e200 */
[----:B0-----:R-:W-:Y:S01]  /*1430*/  @!P0 FMUL R28, R28, 1.175494350822287508e-38 ;  /* 0x008000001c1c8820 */ /* 0x001fe20000400000 */
[----:B------:R-:W-:Y:S06]  /*1440*/  BRA `(.L_x_2298) ;  /* 0x00000008002c7947 */ /* 0x000fec0003800000 */
.L_x_2306:
        /* <DEDUP_REMOVED lines=25> */
.L_x_2309:
        /* <DEDUP_REMOVED lines=11> */
[----:B------:R-:W-:Y:S01]  /*1690*/  LOP3.LUT R28, R0, 0x80000000, R3, 0xf8, !PT ;  /* 0x80000000001c7812 */ /* 0x000fe200078ef803 */
[----:B------:R-:W-:Y:S06]  /*16a0*/  BRA `(.L_x_2298) ;  /* 0x0000000400947947 */ /* 0x000fec0003800000 */
.L_x_2308:
[----:B------:R-:W2:Y:S02]  /*16b0*/  LDG.E.U16 R4, desc[UR36][R4.64] ;  /* 0x0000002404047981 */ /* 0x000ea4000c1e1500 */
[----:B--2---:R-:W-:Y:S01]  /*16c0*/  IMAD.U32 R28, R4, 0x10000, RZ ;  /* 0x00010000041c7824 */ /* 0x004fe200078e00ff */
[----:B------:R-:W-:Y:S06]  /*16d0*/  BRA `(.L_x_2298) ;  /* 0x0000000400887947 */ /* 0x000fec0003800000 */
.L_x_2305:
        /* <DEDUP_REMOVED lines=11> */
.L_x_2312:
        /* <DEDUP_REMOVED lines=20> */
.L_x_2314:
[----:B------:R-:W-:Y:S05]  /*18d0*/  BSYNC.RECONVERGENT B0 ;  /* 0x0000000000007941 */ /* 0x000fea0003800200 */
.L_x_2313:
[----:B------:R-:W-:Y:S01]  /*18e0*/  IMAD.SHL.U32 R0, R0, 0x100000, RZ ;  /* 0x0010000000007824 */ /* 0x000fe200078e00ff */
[----:B------:R-:W-:-:S04]  /*18f0*/  LEA R3, R3, 0x3b800000, 0x17 ;  /* 0x3b80000003037811 */ /* 0x000fc800078eb8ff */
[----:B------:R-:W-:Y:S01]  /*1900*/  LOP3.LUT R28, R3, R0, R7, 0xfe, !PT ;  /* 0x00000000031c7212 */ /* 0x000fe200078efe07 */
[----:B------:R-:W-:Y:S06]  /*1910*/  BRA `(.L_x_2298) ;  /* 0x0000000000f87947 */ /* 0x000fec0003800000 */
.L_x_2311:
        /* <DEDUP_REMOVED lines=20> */
.L_x_2316:
[----:B------:R-:W-:Y:S05]  /*1a60*/  BSYNC.RECONVERGENT B0 ;  /* 0x0000000000007941 */ /* 0x000fea0003800200 */
.L_x_2315:
[----:B------:R-:W-:Y:S01]  /*1a70*/  IMAD.SHL.U32 R0, R0, 0x200000, RZ ;  /* 0x0020000000007824 */ /* 0x000fe200078e00ff */
[----:B------:R-:W-:-:S04]  /*1a80*/  LEA R3, R3, 0x37800000, 0x17 ;  /* 0x3780000003037811 */ /* 0x000fc800078eb8ff */
[----:B------:R-:W-:Y:S01]  /*1a90*/  LOP3.LUT R28, R3, R0, R7, 0xfe, !PT ;  /* 0x00000000031c7212 */ /* 0x000fe200078efe07 */
[----:B------:R-:W-:Y:S06]  /*1aa0*/  BRA `(.L_x_2298) ;  /* 0x0000000000947947 */ /* 0x000fec0003800000 */
.L_x_2310:
[----:B------:R-:W-:-:S09]  /*1ab0*/  UISETP.NE.AND UP0, UPT, UR4, 0x1c, UPT ;  /* 0x0000001c0400788c */ /* 0x000fd2000bf05270 */
[----:B------:R-:W-:Y:S05]  /*1ac0*/  BRA.U !UP0, `(.L_x_2317) ;  /* 0x0000000108847547 */ /* 0x000fea000b800000 */
[----:B------:R-:W-:-:S09]  /*1ad0*/  UISETP.NE.AND UP0, UPT, UR4, 0x1d, UPT ;  /* 0x0000001d0400788c */ /* 0x000fd2000bf05270 */
[----:B------:R-:W-:Y:S05]  /*1ae0*/  BRA.U !UP0, `(.L_x_2318) ;  /* 0x0000000108707547 */ /* 0x000fea000b800000 */
[----:B------:R-:W-:-:S09]  /*1af0*/  UISETP.NE.AND UP0, UPT, UR4, 0x2c, UPT ;  /* 0x0000002c0400788c */ /* 0x000fd2000bf05270 */
[----:B------:R-:W-:Y:S05]  /*1b00*/  BRA.U !UP0, `(.L_x_2319) ;  /* 0x0000000108487547 */ /* 0x000fea000b800000 */
.L_x_2297:
[----:B------:R-:W-:Y:S01]  /*1b10*/  MOV R14, 0x0 ;  /* 0x00000000000e7802 */ /* 0x000fe20000000f00 */
[----:B------:R-:W0:Y:S01]  /*1b20*/  LDCU.64 UR4, c[0x4][0x128] ;  /* 0x01002500ff0477ac */ /* 0x000e220008000a00 */
[----:B------:R-:W-:Y:S02]  /*1b30*/  IMAD.MOV.U32 R8, RZ, RZ, 0x4e ;  /* 0x0000004eff087424 */ /* 0x000fe400078e00ff */
[----:B------:R-:W-:Y:S01]  /*1b40*/  IMAD.MOV.U32 R12, RZ, RZ, 0x1 ;  /* 0x00000001ff0c7424 */ /* 0x000fe200078e00ff */
[----:B------:R-:W2:Y:S01]  /*1b50*/  LDCU.64 UR6, c[0x4][0x130] ;  /* 0x01002600ff0677ac */ /* 0x000ea20008000a00 */
[----:B------:R-:W4:Y:S01]  /*1b60*/  LDC.64 R14, c[0x4][R14] ;  /* 0x010000000e0e7b82 */ /* 0x000f220000000a00 */
[----:B------:R-:W-:Y:S01]  /*1b70*/  IMAD.MOV.U32 R13, RZ, RZ, RZ ;  /* 0x000000ffff0d7224 */ /* 0x000fe200078e00ff */
[----:B------:R-:W1:Y:S01]  /*1b80*/  LDCU.64 UR8, c[0x4][0x18] ;  /* 0x01000300ff0877ac */ /* 0x000e620008000a00 */
[----:B0-----:R-:W-:Y:S02]  /*1b90*/  IMAD.U32 R4, RZ, RZ, UR4 ;  /* 0x00000004ff047e24 */ /* 0x001fe4000f8e00ff */
[----:B------:R-:W-:-:S02]  /*1ba0*/  IMAD.U32 R5, RZ, RZ, UR5 ;  /* 0x00000005ff057e24 */ /* 0x000fc4000f8e00ff */
[----:B--2---:R-:W-:Y:S02]  /*1bb0*/  IMAD.U32 R6, RZ, RZ, UR6 ;  /* 0x00000006ff067e24 */ /* 0x004fe4000f8e00ff */
[----:B------:R-:W-:Y:S02]  /*1bc0*/  IMAD.U32 R7, RZ, RZ, UR7 ;  /* 0x00000007ff077e24 */ /* 0x000fe4000f8e00ff */
[----:B-1----:R-:W-:Y:S02]  /*1bd0*/  IMAD.U32 R10, RZ, RZ, UR8 ;  /* 0x00000008ff0a7e24 */ /* 0x002fe4000f8e00ff */
[----:B------:R-:W-:-:S07]  /*1be0*/  IMAD.U32 R11, RZ, RZ, UR9 ;  /* 0x00000009ff0b7e24 */ /* 0x000fce000f8e00ff */
[----:B------:R-:W-:-:S07]  /*1bf0*/  LEPC R20, `(.L_x_2320) ;  /* 0x000000001014794e */ /* 0x000fce0000000000 */
[----:B---345:R-:W-:Y:S05]  /*1c00*/  CALL.ABS.NOINC R14 ;  /* 0x000000000e007343 */ /* 0x038fea0003c00000 */
.L_x_2320:
[----:B------:R-:W-:Y:S01]  /*1c10*/  IMAD.MOV.U32 R28, RZ, RZ, RZ ;  /* 0x000000ffff1c7224 */ /* 0x000fe200078e00ff */
[----:B------:R-:W-:Y:S06]  /*1c20*/  BRA `(.L_x_2298) ;  /* 0x0000000000347947 */ /* 0x000fec0003800000 */
.L_x_2319:
        /* <DEDUP_REMOVED lines=8> */
.L_x_2318:
[----:B------:R-:W2:Y:S02]  /*1cb0*/  LDG.E.64 R4, desc[UR36][R4.64] ;  /* 0x0000002404047981 */ /* 0x000ea4000c1e1b00 */
[----:B--2---:R0:W2:Y:S01]  /*1cc0*/  I2F.U64 R28, R4 ;  /* 0x00000004001c7312 */ /* 0x0040a20000301000 */
[----:B------:R-:W-:Y:S05]  /*1cd0*/  BRA `(.L_x_2298) ;  /* 0x0000000000087947 */ /* 0x000fea0003800000 */
.L_x_2317:
[----:B------:R-:W2:Y:S02]  /*1ce0*/  LDG.E R4, desc[UR36][R4.64] ;  /* 0x0000002404047981 */ /* 0x000ea4000c1e1900 */
[----:B--2---:R-:W-:-:S07]  /*1cf0*/  I2FP.F32.U32 R28, R4 ;  /* 0x00000004001c7245 */ /* 0x004fce0000201000 */
.L_x_2298:
[----:B------:R-:W-:Y:S05]  /*1d00*/  BSYNC.RECONVERGENT B6 ;  /* 0x0000000000067941 */ /* 0x000fea0003800200 */
.L_x_2292:
[----:B------:R-:W-:-:S07]  /*1d10*/  VIADD R16, R19, 0x80 ;  /* 0x0000008013107836 */ /* 0x000fce0000000000 */
.L_x_2262:
[----:B------:R-:W-:Y:S05]  /*1d20*/  BSYNC.RECONVERGENT B7 ;  /* 0x0000000000077941 */ /* 0x000fea0003800200 */
.L_x_2261:
[----:B------:R-:W-:Y:S01]  /*1d30*/  ISETP.GE.AND P0, PT, R16, R17, PT ;  /* 0x000000111000720c */ /* 0x000fe20003f06270 */
[----:B------:R-:W-:Y:S01]  /*1d40*/  BSSY.RECONVERGENT B7, `(.L_x_2321) ;  /* 0x00001c9000077945 */ /* 0x000fe20003800200 */
[----:B------:R-:W-:Y:S02]  /*1d50*/  IMAD.MOV.U32 R27, RZ, RZ, RZ ;  /* 0x000000ffff1b7224 */ /* 0x000fe400078e00ff */
[----:B------:R-:W-:-:S09]  /*1d60*/  IMAD.MOV.U32 R22, RZ, RZ, RZ ;  /* 0x000000ffff167224 */ /* 0x000fd200078e00ff */
[----:B------:R-:W-:Y:S05]  /*1d70*/  @P0 BRA `(.L_x_2322) ;  /* 0x0000001c00140947 */ /* 0x000fea0003800000 */
[----:B0---4-:R-:W0:Y:S01]  /*1d80*/  LDC.64 R4, c[0x0][0x390] ;  /* 0x0000e400ff047b82 */ /* 0x011e220000000a00 */
[----:B------:R-:W4:Y:S01]  /*1d90*/  LDCU UR5, c[0x0][0x3a8] ;  /* 0x00007500ff0577ac */ /* 0x000f220008000800 */
[----:B------:R-:W-:Y:S01]  /*1da0*/  IMAD R18, R2, 0x200, R16 ;  /* 0x0000020002127824 */ /* 0x000fe200078e0210 */
[----:B------:R-:W-:Y:S01]  /*1db0*/  BSSY.RECONVERGENT B6, `(.L_x_2323) ;  /* 0x00000de000067945 */ /* 0x000fe20003800200 */
[----:B------:R-:W-:-:S04]  /*1dc0*/  UPRMT UR4, UR38, 0x9910, URZ ;  /* 0x0000991026047896 */ /* 0x000fc800080000ff */
[----:B------:R-:W-:Y:S01]  /*1dd0*/  UISETP.GT.AND UP0, UPT, UR4, 0x9, UPT ;  /* 0x000000090400788c */ /* 0x000fe2000bf04270 */
[----:B----4-:R-:W-:-:S05]  /*1de0*/  IMAD R3, R18, UR5, RZ ;  /* 0x0000000512037c24 */ /* 0x010fca000f8e02ff */
        /* <DEDUP_REMOVED lines=11> */
[----:B------:R-:W4:Y:S02]  /*1ea0*/  LDG.E.S8 R4, desc[UR36][R4.64] ;  /* 0x0000002404047981 */ /* 0x000f24000c1e1300 */
[----:B----4-:R0:W4:Y:S01]  /*1eb0*/  I2F.S16 R27, R4 ;  /* 0x00000004001b7306 */ /* 0x0101220000101400 */
[----:B------:R-:W-:Y:S05]  /*1ec0*/  BRA `(.L_x_2329) ;  /* 0x0000000c00307947 */ /* 0x000fea0003800000 */
.L_x_2327:
[----:B------:R-:W4:Y:S02]  /*1ed0*/  LDG.E.U8 R4, desc[UR36][R4.64] ;  /* 0x0000002404047981 */ /* 0x000f24000c1e1100 */
[----:B----4-:R-:W-:Y:S01]  /*1ee0*/  I2FP.F32.U32 R27, R4 ;  /* 0x00000004001b7245 */ /* 0x010fe20000201000 */
[----:B------:R-:W-:Y:S06]  /*1ef0*/  BRA `(.L_x_2329) ;  /* 0x0000000c00247947 */ /* 0x000fec0003800000 */
.L_x_2326:
[----:B------:R-:W-:-:S09]  /*1f00*/  UISETP.NE.AND UP0, UPT, UR4, 0x2, UPT ;  /* 0x000000020400788c */ /* 0x000fd2000bf05270 */
[----:B------:R-:W-:Y:S05]  /*1f10*/  BRA.U !UP0, `(.L_x_2330) ;  /* 0x0000000108287547 */ /* 0x000fea000b800000 */
[----:B------:R-:W-:-:S09]  /*1f20*/  UISETP.NE.AND UP0, UPT, UR4, 0x3, UPT ;  /* 0x000000030400788c */ /* 0x000fd2000bf05270 */
[----:B------:R-:W-:Y:S05]  /*1f30*/  BRA.U !UP0, `(.L_x_2331) ;  /* 0x0000000108147547 */ /* 0x000fea000b800000 */
[----:B------:R-:W-:-:S09]  /*1f40*/  UISETP.NE.AND UP0, UPT, UR4, 0x4, UPT ;  /* 0x000000040400788c */ /* 0x000fd2000bf05270 */
[----:B------:R-:W-:Y:S05]  /*1f50*/  BRA.U UP0, `(.L_x_2328) ;  /* 0x0000000900b07547 */ /* 0x000fea000b800000 */
[----:B------:R-:W4:Y:S02]  /*1f60*/  LDG.E.64 R4, desc[UR36][R4.64] ;  /* 0x0000002404047981 */ /* 0x000f24000c1e1b00 */
[----:B----4-:R0:W4:Y:S01]  /*1f70*/  I2F.S64 R27, R4 ;  /* 0x00000004001b7312 */ /* 0x0101220000301400 */
[----:B------:R-:W-:Y:S05]  /*1f80*/  BRA `(.L_x_2329) ;  /* 0x0000000c00007947 */ /* 0x000fea0003800000 */
.L_x_2331:
[----:B------:R-:W4:Y:S02]  /*1f90*/  LDG.E R4, desc[UR36][R4.64] ;  /* 0x0000002404047981 */ /* 0x000f24000c1e1900 */
[----:B----4-:R-:W-:Y:S01]  /*1fa0*/  I2FP.F32.S32 R27, R4 ;  /* 0x00000004001b7245 */ /* 0x010fe20000201400 */
[----:B------:R-:W-:Y:S06]  /*1fb0*/  BRA `(.L_x_2329) ;  /* 0x0000000800f47947 */ /* 0x000fec0003800000 */
.L_x_2330:
[----:B------:R-:W4:Y:S02]  /*1fc0*/  LDG.E.U16 R4, desc[UR36][R4.64] ;  /* 0x0000002404047981 */ /* 0x000f24000c1e1500 */
[----:B----4-:R0:W4:Y:S01]  /*1fd0*/  I2F.S16 R27, R4 ;  /* 0x00000004001b7306 */ /* 0x0101220000101400 */
[----:B------:R-:W-:Y:S05]  /*1fe0*/  BRA `(.L_x_2329) ;  /* 0x0000000800e87947 */ /* 0x000fea0003800000 */
.L_x_2325:
        /* <DEDUP_REMOVED lines=8> */
.L_x_2333:
[----:B------:R-:W4:Y:S02]  /*2070*/  LDG.E.U16 R4, desc[UR36][R4.64] ;  /* 0x0000002404047981 */ /* 0x000f24000c1e1500 */
[----:B----4-:R-:W-:Y:S01]  /*2080*/  HADD2.F32 R27, -RZ, R4.H0_H0 ;  /* 0x20000004ff1b7230 */ /* 0x010fe20000004100 */
[----:B------:R-:W-:Y:S06]  /*2090*/  BRA `(.L_x_2329) ;  /* 0x0000000800bc7947 */ /* 0x000fec0003800000 */
.L_x_2332:
        /* <DEDUP_REMOVED lines=8> */
.L_x_2335:
[----:B------:R-:W4:Y:S02]  /*2120*/  LDG.E.U16 R4, desc[UR36][R4.64] ;  /* 0x0000002404047981 */ /* 0x000f24000c1e1500 */
[----:B----4-:R-:W-:Y:S01]  /*2130*/  HADD2.F32 R27, -RZ, R4.H0_H0 ;  /* 0x20000004ff1b7230 */ /* 0x010fe20000004100 */
[----:B------:R-:W-:Y:S06]  /*2140*/  BRA `(.L_x_2329) ;  /* 0x0000000800907947 */ /* 0x000fec0003800000 */
.L_x_2334:
[----:B------:R-:W4:Y:S01]  /*2150*/  LDG.E.64 R4, desc[UR36][R4.64] ;  /* 0x0000002404047981 */ /* 0x000f22000c1e1b00 */
[----:B------:R-:W-:Y:S01]  /*2160*/  UMOV UR4, 0xf0000000 ;  /* 0xf000000000047882 */ /* 0x000fe20000000000 */
[----:B------:R-:W-:Y:S01]  /*2170*/  UMOV UR5, 0x380fffff ;  /* 0x380fffff00057882 */ /* 0x000fe20000000000 */
[----:B----4-:R-:W0:Y:S01]  /*2180*/  F2F.F32.F64 R27, R4 ;  /* 0x00000004001b7310 */ /* 0x010e220000301000 */
[----:B------:R-:W-:-:S14]  /*2190*/  DSETP.GEU.AND P0, PT, |R4|, UR4, PT ;  /* 0x0000000404007e2a */ /* 0x000fdc000bf0e200 */
[----:B0-----:R-:W-:Y:S01]  /*21a0*/  @!P0 FMUL R27, R27, 1.175494350822287508e-38 ;  /* 0x008000001b1b8820 */ /* 0x001fe20000400000 */
[----:B------:R-:W-:Y:S06]  /*21b0*/  BRA `(.L_x_2329) ;  /* 0x0000000800747947 */ /* 0x000fec0003800000 */
.L_x_2324:
        /* <DEDUP_REMOVED lines=8> */
[----:B------:R-:W4:Y:S02]  /*2240*/  LDG.E.U8 R4, desc[UR36][R4.64] ;  /* 0x0000002404047981 */ /* 0x000f24000c1e1100 */
[----:B----4-:R-:W-:-:S04]  /*2250*/  ISETP.NE.AND P0, PT, R4, RZ, PT ;  /* 0x000000ff0400720c */ /* 0x010fc80003f05270 */
[----:B------:R-:W-:Y:S01]  /*2260*/  FSEL R27, RZ, 1, !P0 ;  /* 0x3f800000ff1b7808 */ /* 0x000fe20004000000 */
[----:B------:R-:W-:Y:S08]  /*2270*/  BRA `(.L_x_2329) ;  /* 0x0000000800447947 */ /* 0x000ff00003800000 */
.L_x_2338:
[----:B------:R-:W4:Y:S01]  /*2280*/  LDG.E.64 R4, desc[UR36][R4.64] ;  /* 0x0000002404047981 */ /* 0x000f22000c1e1b00 */
[----:B------:R-:W-:Y:S01]  /*2290*/  UMOV UR4, 0xf0000000 ;  /* 0xf000000000047882 */ /* 0x000fe20000000000 */
[----:B------:R-:W-:Y:S01]  /*22a0*/  UMOV UR5, 0x380fffff ;  /* 0x380fffff00057882 */ /* 0x000fe20000000000 */
[----:B----4-:R-:W0:Y:S01]  /*22b0*/  F2F.F32.F64 R27, R4 ;  /* 0x00000004001b7310 */ /* 0x010e220000301000 */
[----:B------:R-:W-:-:S14]  /*22c0*/  DSETP.GEU.AND P0, PT, |R4|, UR4, PT ;  /* 0x0000000404007e2a */ /* 0x000fdc000bf0e200 */
[----:B0-----:R-:W-:Y:S01]  /*22d0*/  @!P0 FMUL R27, R27, 1.175494350822287508e-38 ;  /* 0x008000001b1b8820 */ /* 0x001fe20000400000 */
[----:B------:R-:W-:Y:S06]  /*22e0*/  BRA `(.L_x_2329) ;  /* 0x0000000800287947 */ /* 0x000fec0003800000 */
.L_x_2337:
[----:B------:R-:W-:-:S09]  /*22f0*/  UISETP.NE.AND UP0, UPT, UR4, 0xf, UPT ;  /* 0x0000000f0400788c */ /* 0x000fd2000bf05270 */
[----:B------:R-:W-:Y:S05]  /*2300*/  BRA.U !UP0, `(.L_x_2339) ;  /* 0x00000001088c7547 */ /* 0x000fea000b800000 */
[----:B------:R-:W-:-:S09]  /*2310*/  UISETP.NE.AND UP0, UPT, UR4, 0x17, UPT ;  /* 0x000000170400788c */ /* 0x000fd2000bf05270 */
[----:B------:R-:W-:Y:S05]  /*2320*/  BRA.U !UP0, `(.L_x_2340) ;  /* 0x0000000108547547 */ /* 0x000fea000b800000 */
[----:B------:R-:W-:-:S09]  /*2330*/  UISETP.NE.AND UP0, UPT, UR4, 0x18, UPT ;  /* 0x000000180400788c */ /* 0x000fd2000bf05270 */
[----:B------:R-:W-:Y:S05]  /*2340*/  BRA.U UP0, `(.L_x_2328) ;  /* 0x0000000500b47547 */ /* 0x000fea000b800000 */
[----:B------:R-:W4:Y:S01]  /*2350*/  LDG.E.U8 R27, desc[UR36][R4.64] ;  /* 0x00000024041b7981 */ /* 0x000f22000c1e1100 */
[----:B------:R-:W-:Y:S02]  /*2360*/  IMAD.MOV.U32 R6, RZ, RZ, 0x1f ;  /* 0x0000001fff067424 */ /* 0x000fe400078e00ff */
[----:B----4-:R-:W-:-:S05]  /*2370*/  IMAD.SHL.U32 R27, R27, 0x1000000, RZ ;  /* 0x010000001b1b7824 */ /* 0x010fca00078e00ff */
        /* <DEDUP_REMOVED lines=16> */
.L_x_2340:
[----:B------:R-:W4:Y:S02]  /*2480*/  LDG.E.U8 R4, desc[UR36][R4.64] ;  /* 0x0000002404047981 */ /* 0x000f24000c1e1100 */
[C---:B----4-:R-:W-:Y:S02]  /*2490*/  IMAD.SHL.U32 R0, R4.reuse, 0x2000000, RZ ;  /* 0x0200000004007824 */ /* 0x050fe400078e00ff */
        /* <DEDUP_REMOVED lines=10> */
.L_x_2339:
[----:B------:R-:W4:Y:S02]  /*2540*/  LDG.E.U16 R4, desc[UR36][R4.64] ;  /* 0x0000002404047981 */ /* 0x000f24000c1e1500 */
[----:B----4-:R-:W-:Y:S01]  /*2550*/  IMAD.U32 R27, R4, 0x10000, RZ ;  /* 0x00010000041b7824 */ /* 0x010fe200078e00ff */
[----:B------:R-:W-:Y:S06]  /*2560*/  BRA `(.L_x_2329) ;  /* 0x0000000400887947 */ /* 0x000fec0003800000 */
.L_x_2336:
        /* <DEDUP_REMOVED lines=8> */
[----:B------:R-:W4:Y:S02]  /*25f0*/  LDG.E.U16 R4, desc[UR36][R4.64] ;  /* 0x0000002404047981 */ /* 0x000f24000c1e1500 */
[----:B----4-:R-:W-:Y:S01]  /*2600*/  I2FP.F32.U32 R27, R4 ;  /* 0x00000004001b7245 */ /* 0x010fe20000201000 */
[----:B------:R-:W-:Y:S06]  /*2610*/  BRA `(.L_x_2329) ;  /* 0x00000004005c7947 */ /* 0x000fec0003800000 */
.L_x_2343:
[----:B------:R-:W4:Y:S01]  /*2620*/  LDG.E.U8 R4, desc[UR36][R4.64] ;  /* 0x0000002404047981 */ /* 0x000f22000c1e1100 */
[----:B------:R-:W-:Y:S01]  /*2630*/  IMAD.MOV.U32 R27, RZ, RZ, RZ ;  /* 0x000000ffff1b7224 */ /* 0x000fe200078e00ff */
[----:B----4-:R-:W-:-:S13]  /*2640*/  ISETP.NE.AND P0, PT, R4, RZ, PT ;  /* 0x000000ff0400720c */ /* 0x010fda0003f05270 */
        /* <DEDUP_REMOVED lines=17> */
.L_x_2345:
[----:B------:R-:W-:Y:S05]  /*2760*/  BSYNC.RECONVERGENT B0 ;  /* 0x0000000000007941 */ /* 0x000fea0003800200 */
.L_x_2344:
[----:B------:R-:W-:Y:S01]  /*2770*/  IMAD.SHL.U32 R0, R0, 0x100000, RZ ;  /* 0x0010000000007824 */ /* 0x000fe200078e00ff */
[----:B------:R-:W-:-:S04]  /*2780*/  LEA R3, R3, 0x3b800000, 0x17 ;  /* 0x3b80000003037811 */ /* 0x000fc800078eb8ff */
[----:B------:R-:W-:Y:S01]  /*2790*/  LOP3.LUT R27, R3, R0, R27, 0xfe, !PT ;  /* 0x00000000031b7212 */ /* 0x000fe200078efe1b */
[----:B------:R-:W-:Y:S06]  /*27a0*/  BRA `(.L_x_2329) ;  /* 0x0000000000f87947 */ /* 0x000fec0003800000 */
.L_x_2342:
        /* <DEDUP_REMOVED lines=20> */
.L_x_2347:
[----:B------:R-:W-:Y:S05]  /*28f0*/  BSYNC.RECONVERGENT B0 ;  /* 0x0000000000007941 */ /* 0x000fea0003800200 */
.L_x_2346:
[----:B------:R-:W-:Y:S01]  /*2900*/  IMAD.SHL.U32 R0, R0, 0x200000, RZ ;  /* 0x0020000000007824 */ /* 0x000fe200078e00ff */
[----:B------:R-:W-:-:S04]  /*2910*/  LEA R3, R3, 0x37800000, 0x17 ;  /* 0x3780000003037811 */ /* 0x000fc800078eb8ff */
[----:B------:R-:W-:Y:S01]  /*2920*/  LOP3.LUT R27, R3, R0, R27, 0xfe, !PT ;  /* 0x00000000031b7212 */ /* 0x000fe200078efe1b */
[----:B------:R-:W-:Y:S06]  /*2930*/  BRA `(.L_x_2329) ;  /* 0x0000000000947947 */ /* 0x000fec0003800000 */
.L_x_2341:
[----:B------:R-:W-:-:S09]  /*2940*/  UISETP.NE.AND UP0, UPT, UR4, 0x1c, UPT ;  /* 0x0000001c0400788c */ /* 0x000fd2000bf05270 */
[----:B------:R-:W-:Y:S05]  /*2950*/  BRA.U !UP0, `(.L_x_2348) ;  /* 0x0000000108847547 */ /* 0x000fea000b800000 */
[----:B------:R-:W-:-:S09]  /*2960*/  UISETP.NE.AND UP0, UPT, UR4, 0x1d, UPT ;  /* 0x0000001d0400788c */ /* 0x000fd2000bf05270 */
[----:B------:R-:W-:Y:S05]  /*2970*/  BRA.U !UP0, `(.L_x_2349) ;  /* 0x0000000108707547 */ /* 0x000fea000b800000 */
[----:B------:R-:W-:-:S09]  /*2980*/  UISETP.NE.AND UP0, UPT, UR4, 0x2c, UPT ;  /* 0x0000002c0400788c */ /* 0x000fd2000bf05270 */
[----:B------:R-:W-:Y:S05]  /*2990*/  BRA.U UP0, `(.L_x_2328) ;  /* 0x0000000100207547 */ /* 0x000fea000b800000 */
[----:B------:R-:W4:Y:S01]  /*29a0*/  LDG.E.U8 R4, desc[UR36][R4.64] ;  /* 0x0000002404047981 */ /* 0x000f22000c1e1100 */
[----:B------:R-:W-:Y:S01]  /*29b0*/  IMAD.MOV.U32 R27, RZ, RZ, 0x400000 ;  /* 0x00400000ff1b7424 */ /* 0x000fe200078e00ff */
[----:B----4-:R-:W-:-:S13]  /*29c0*/  ISETP.NE.AND P0, PT, R4, RZ, PT ;  /* 0x000000ff0400720c */ /* 0x010fda0003f05270 */
[----:B------:R-:W-:Y:S05]  /*29d0*/  @!P0 BRA `(.L_x_2329) ;  /* 0x00000000006c8947 */ /* 0x000fea0003800000 */
[----:B------:R-:W-:-:S13]  /*29e0*/  ISETP.NE.AND P0, PT, R4, 0xff, PT ;  /* 0x000000ff0400780c */ /* 0x000fda0003f05270 */
[----:B------:R-:W-:Y:S02]  /*29f0*/  @!P0 IMAD.MOV.U32 R27, RZ, RZ, 0x7f800001 ;  /* 0x7f800001ff1b8424 */ /* 0x000fe400078e00ff */
[----:B------:R-:W-:Y:S01]  /*2a00*/  @P0 IMAD.SHL.U32 R27, R4, 0x800000, RZ ;  /* 0x00800000041b0824 */ /* 0x000fe200078e00ff */
[----:B------:R-:W-:Y:S06]  /*2a10*/  BRA `(.L_x_2329) ;  /* 0x00000000005c7947 */ /* 0x000fec0003800000 */
.L_x_2328:
[----:B------:R-:W-:Y:S01]  /*2a20*/  MOV R14, 0x0 ;  /* 0x00000000000e7802 */ /* 0x000fe20000000f00 */
[----:B------:R-:W0:Y:S01]  /*2a30*/  LDCU.64 UR4, c[0x4][0x128] ;  /* 0x01002500ff0477ac */ /* 0x000e220008000a00 */
[----:B------:R-:W-:Y:S02]  /*2a40*/  IMAD.MOV.U32 R8, RZ, RZ, 0x4e ;  /* 0x0000004eff087424 */ /* 0x000fe400078e00ff */
[----:B------:R-:W-:Y:S01]  /*2a50*/  IMAD.MOV.U32 R12, RZ, RZ, 0x1 ;  /* 0x00000001ff0c7424 */ /* 0x000fe200078e00ff */
[----:B------:R-:W4:Y:S01]  /*2a60*/  LDCU.64 UR6, c[0x4][0x130] ;  /* 0x01002600ff0677ac */ /* 0x000f220008000a00 */
[----:B------:R-:W1:Y:S01]  /*2a70*/  LDC.64 R14, c[0x4][R14] ;  /* 0x010000000e0e7b82 */ /* 0x000e620000000a00 */
[----:B------:R-:W-:Y:S01]  /*2a80*/  IMAD.MOV.U32 R13, RZ, RZ, RZ ;  /* 0x000000ffff0d7224 */ /* 0x000fe200078e00ff */
[----:B------:R-:W2:Y:S01]  /*2a90*/  LDCU.64 UR8, c[0x4][0x18] ;  /* 0x01000300ff0877ac */ /* 0x000ea20008000a00 */
[----:B0-----:R-:W-:Y:S02]  /*2aa0*/  IMAD.U32 R4, RZ, RZ, UR4 ;  /* 0x00000004ff047e24 */ /* 0x001fe4000f8e00ff */
[----:B------:R-:W-:-:S02]  /*2ab0*/  IMAD.U32 R5, RZ, RZ, UR5 ;  /* 0x00000005ff057e24 */ /* 0x000fc4000f8e00ff */
[----:B----4-:R-:W-:Y:S02]  /*2ac0*/  IMAD.U32 R6, RZ, RZ, UR6 ;  /* 0x00000006ff067e24 */ /* 0x010fe4000f8e00ff */
[----:B------:R-:W-:Y:S02]  /*2ad0*/  IMAD.U32 R7, RZ, RZ, UR7 ;  /* 0x00000007ff077e24 */ /* 0x000fe4000f8e00ff */
[----:B--2---:R-:W-:Y:S02]  /*2ae0*/  IMAD.U32 R10, RZ, RZ, UR8 ;  /* 0x00000008ff0a7e24 */ /* 0x004fe4000f8e00ff */
[----:B------:R-:W-:-:S07]  /*2af0*/  IMAD.U32 R11, RZ, RZ, UR9 ;  /* 0x00000009ff0b7e24 */ /* 0x000fce000f8e00ff */
[----:B------:R-:W-:-:S07]  /*2b00*/  LEPC R20, `(.L_x_2350) ;  /* 0x000000001014794e */ /* 0x000fce0000000000 */
[----:B-1-3-5:R-:W-:Y:S05]  /*2b10*/  CALL.ABS.NOINC R14 ;  /* 0x000000000e007343 */ /* 0x02afea0003c00000 */
.L_x_2350:
[----:B------:R-:W-:Y:S01]  /*2b20*/  IMAD.MOV.U32 R27, RZ, RZ, RZ ;  /* 0x000000ffff1b7224 */ /* 0x000fe200078e00ff */
[----:B------:R-:W-:Y:S06]  /*2b30*/  BRA `(.L_x_2329) ;  /* 0x0000000000147947 */ /* 0x000fec0003800000 */
.L_x_2349:
[----:B------:R-:W4:Y:S02]  /*2b40*/  LDG.E.64 R4, desc[UR36][R4.64] ;  /* 0x0000002404047981 */ /* 0x000f24000c1e1b00 */
[----:B----4-:R0:W4:Y:S01]  /*2b50*/  I2F.U64 R27, R4 ;  /* 0x00000004001b7312 */ /* 0x0101220000301000 */
[----:B------:R-:W-:Y:S05]  /*2b60*/  BRA `(.L_x_2329) ;  /* 0x0000000000087947 */ /* 0x000fea0003800000 */
.L_x_2348:
[----:B------:R-:W4:Y:S02]  /*2b70*/  LDG.E R4, desc[UR36][R4.64] ;  /* 0x0000002404047981 */ /* 0x000f24000c1e1900 */
[----:B----4-:R-:W-:-:S07]  /*2b80*/  I2FP.F32.U32 R27, R4 ;  /* 0x00000004001b7245 */ /* 0x010fce0000201000 */
.L_x_2329:
[----:B------:R-:W-:Y:S05]  /*2b90*/  BSYNC.RECONVERGENT B6 ;  /* 0x0000000000067941 */ /* 0x000fea0003800200 */
.L_x_2323:
[----:B0-----:R-:W0:Y:S01]  /*2ba0*/  LDC.64 R4, c[0x0][0x398] ;  /* 0x0000e600ff047b82 */ /* 0x001e220000000a00 */
[----:B------:R-:W1:Y:S01]  /*2bb0*/  LDCU UR5, c[0x0][0x3ac] ;  /* 0x00007580ff0577ac */ /* 0x000e620008000800 */
        /* <DEDUP_REMOVED lines=18> */
.L_x_2355:
[----:B------:R-:W2:Y:S02]  /*2ce0*/  LDG.E.U8 R4, desc[UR36][R4.64] ;  /* 0x0000002404047981 */ /* 0x000ea4000c1e1100 */
[----:B--2---:R-:W-:Y:S01]  /*2cf0*/  I2FP.F32.U32 R22, R4 ;  /* 0x0000000400167245 */ /* 0x004fe20000201000 */
[----:B------:R-:W-:Y:S06]  /*2d00*/  BRA `(.L_x_2357) ;  /* 0x0000000c00287947 */ /* 0x000fec0003800000 */
.L_x_2354:
        /* <DEDUP_REMOVED lines=9> */
.L_x_2359:
[----:B------:R-:W2:Y:S02]  /*2da0*/  LDG.E R4, desc[UR36][R4.64] ;  /* 0x0000002404047981 */ /* 0x000ea4000c1e1900 */
[----:B--2---:R-:W-:Y:S01]  /*2db0*/  I2FP.F32.S32 R22, R4 ;  /* 0x0000000400167245 */ /* 0x004fe20000201400 */
[----:B------:R-:W-:Y:S06]  /*2dc0*/  BRA `(.L_x_2357) ;  /* 0x0000000800f87947 */ /* 0x000fec0003800000 */
.L_x_2358:
[----:B------:R-:W2:Y:S02]  /*2dd0*/  LDG.E.U16 R4, desc[UR36][R4.64] ;  /* 0x0000002404047981 */ /* 0x000ea4000c1e1500 */
[----:B--2---:R2:W0:Y:S01]  /*2de0*/  I2F.S16 R22, R4 ;  /* 0x0000000400167306 */ /* 0x0044220000101400 */
[----:B------:R-:W-:Y:S05]  /*2df0*/  BRA `(.L_x_2357) ;  /* 0x0000000800ec7947 */ /* 0x000fea0003800000 */
.L_x_2353:
        /* <DEDUP_REMOVED lines=8> */
.L_x_2361:
[----:B------:R-:W2:Y:S02]  /*2e80*/  LDG.E.U16 R4, desc[UR36][R4.64] ;  /* 0x0000002404047981 */ /* 0x000ea4000c1e1500 */
[----:B--2---:R-:W-:Y:S01]  /*2e90*/  HADD2.F32 R22, -RZ, R4.H0_H0 ;  /* 0x20000004ff167230 */ /* 0x004fe20000004100 */
[----:B------:R-:W-:Y:S06]  /*2ea0*/  BRA `(.L_x_2357) ;  /* 0x0000000800c07947 */ /* 0x000fec0003800000 */
.L_x_2360:
        /* <DEDUP_REMOVED lines=8> */
.L_x_2363:
[----:B------:R-:W2:Y:S02]  /*2f30*/  LDG.E.U16 R4, desc[UR36][R4.64] ;  /* 0x0000002404047981 */ /* 0x000ea4000c1e1500 */
[----:B--2---:R-:W-:Y:S01]  /*2f40*/  HADD2.F32 R22, -RZ, R4.H0_H0 ;  /* 0x20000004ff167230 */ /* 0x004fe20000004100 */
[----:B------:R-:W-:Y:S06]  /*2f50*/  BRA `(.L_x_2357) ;  /* 0x0000000800947947 */ /* 0x000fec0003800000 */
.L_x_2362:
[----:B------:R-:W2:Y:S01]  /*2f60*/  LDG.E.64 R4, desc[UR36][R4.64] ;  /* 0x0000002404047981 */ /* 0x000ea2000c1e1b00 */
[----:B------:R-:W-:Y:S01]  /*2f70*/  UMOV UR4, 0xf0000000 ;  /* 0xf000000000047882 */ /* 0x000fe20000000000 */
[----:B------:R-:W-:Y:S01]  /*2f80*/  UMOV UR5, 0x380fffff ;  /* 0x380fffff00057882 */ /* 0x000fe20000000000 */
[----:B--2---:R-:W0:Y:S01]  /*2f90*/  F2F.F32.F64 R22, R4 ;  /* 0x0000000400167310 */ /* 0x004e220000301000 */
[----:B------:R-:W-:-:S14]  /*2fa0*/  DSETP.GEU.AND P0, PT, |R4|, UR4, PT ;  /* 0x0000000404007e2a */ /* 0x000fdc000bf0e200 */
[----:B0-----:R-:W-:Y:S01]  /*2fb0*/  @!P0 FMUL R22, R22, 1.175494350822287508e-38 ;  /* 0x0080000016168820 */ /* 0x001fe20000400000 */
[----:B------:R-:W-:Y:S06]  /*2fc0*/  BRA `(.L_x_2357) ;  /* 0x0000000800787947 */ /* 0x000fec0003800000 */
.L_x_2352:
        /* <DEDUP_REMOVED lines=12> */
.L_x_2366:
[----:B------:R-:W2:Y:S01]  /*3090*/  LDG.E.64 R4, desc[UR36][R4.64] ;  /* 0x0000002404047981 */ /* 0x000ea2000c1e1b00 */
[----:B------:R-:W-:Y:S01]  /*30a0*/  UMOV UR4, 0xf0000000 ;  /* 0xf000000000047882 */ /* 0x000fe20000000000 */
[----:B------:R-:W-:Y:S01]  /*30b0*/  UMOV UR5, 0x380fffff ;  /* 0x380fffff00057882 */ /* 0x000fe20000000000 */
[----:B--2---:R-:W0:Y:S01]  /*30c0*/  F2F.F32.F64 R22, R4 ;  /* 0x0000000400167310 */ /* 0x004e220000301000 */
[----:B------:R-:W-:-:S14]  /*30d0*/  DSETP.GEU.AND P0, PT, |R4|, UR4, PT ;  /* 0x0000000404007e2a */ /* 0x000fdc000bf0e200 */
[----:B0-----:R-:W-:Y:S01]  /*30e0*/  @!P0 FMUL R22, R22, 1.175494350822287508e-38 ;  /* 0x0080000016168820 */ /* 0x001fe20000400000 */
[----:B------:R-:W-:Y:S06]  /*30f0*/  BRA `(.L_x_2357) ;  /* 0x00000008002c7947 */ /* 0x000fec0003800000 */
.L_x_2365:
        /* <DEDUP_REMOVED lines=25> */
.L_x_2368:
        /* <DEDUP_REMOVED lines=11> */
[----:B------:R-:W-:Y:S01]  /*3340*/  LOP3.LUT R22, R0, 0x80000000, R3, 0xf8, !PT ;  /* 0x8000000000167812 */ /* 0x000fe200078ef803 */
[----:B------:R-:W-:Y:S06]  /*3350*/  BRA `(.L_x_2357) ;  /* 0x0000000400947947 */ /* 0x000fec0003800000 */
.L_x_2367:
[----:B------:R-:W2:Y:S02]  /*3360*/  LDG.E.U16 R4, desc[UR36][R4.64] ;  /* 0x0000002404047981 */ /* 0x000ea4000c1e1500 */
[----:B--2---:R-:W-:Y:S01]  /*3370*/  IMAD.U32 R22, R4, 0x10000, RZ ;  /* 0x0001000004167824 */ /* 0x004fe200078e00ff */
[----:B------:R-:W-:Y:S06]  /*3380*/  BRA `(.L_x_2357) ;  /* 0x0000000400887947 */ /* 0x000fec0003800000 */
.L_x_2364:
        /* <DEDUP_REMOVED lines=11> */
.L_x_2371:
        /* <DEDUP_REMOVED lines=20> */
.L_x_2373:
[----:B------:R-:W-:Y:S05]  /*3580*/  BSYNC.RECONVERGENT B0 ;  /* 0x0000000000007941 */ /* 0x000fea0003800200 */
.L_x_2372:
[----:B------:R-:W-:Y:S01]  /*3590*/  IMAD.SHL.U32 R0, R0, 0x100000, RZ ;  /* 0x0010000000007824 */ /* 0x000fe200078e00ff */
[----:B------:R-:W-:-:S04]  /*35a0*/  LEA R3, R3, 0x3b800000, 0x17 ;  /* 0x3b80000003037811 */ /* 0x000fc800078eb8ff */
[----:B------:R-:W-:Y:S01]  /*35b0*/  LOP3.LUT R22, R3, R0, R7, 0xfe, !PT ;  /* 0x0000000003167212 */ /* 0x000fe200078efe07 */
[----:B------:R-:W-:Y:S06]  /*35c0*/  BRA `(.L_x_2357) ;  /* 0x0000000000f87947 */ /* 0x000fec0003800000 */
.L_x_2370:
        /* <DEDUP_REMOVED lines=20> */
.L_x_2375:
[----:B------:R-:W-:Y:S05]  /*3710*/  BSYNC.RECONVERGENT B0 ;  /* 0x0000000000007941 */ /* 0x000fea0003800200 */
.L_x_2374:
[----:B------:R-:W-:Y:S01]  /*3720*/  IMAD.SHL.U32 R0, R0, 0x200000, RZ ;  /* 0x0020000000007824 */ /* 0x000fe200078e00ff */
[----:B------:R-:W-:-:S04]  /*3730*/  LEA R3, R3, 0x37800000, 0x17 ;  /* 0x3780000003037811 */ /* 0x000fc800078eb8ff */
[----:B------:R-:W-:Y:S01]  /*3740*/  LOP3.LUT R22, R3, R0, R7, 0xfe, !PT ;  /* 0x0000000003167212 */ /* 0x000fe200078efe07 */
[----:B------:R-:W-:Y:S06]  /*3750*/  BRA `(.L_x_2357) ;  /* 0x0000000000947947 */ /* 0x000fec0003800000 */
.L_x_2369:
        /* <DEDUP_REMOVED lines=14> */
.L_x_2356:
        /* <DEDUP_REMOVED lines=15> */
[----:B--2-45:R-:W-:Y:S05]  /*3930*/  CALL.ABS.NOINC R14 ;  /* 0x000000000e007343 */ /* 0x034fea0003c00000 */
.L_x_2378:
[----:B------:R-:W-:Y:S01]  /*3940*/  IMAD.MOV.U32 R22, RZ, RZ, RZ ;  /* 0x000000ffff167224 */ /* 0x000fe200078e00ff */
[----:B------:R-:W-:Y:S06]  /*3950*/  BRA `(.L_x_2357) ;  /* 0x0000000000147947 */ /* 0x000fec0003800000 */
.L_x_2377:
[----:B------:R-:W2:Y:S02]  /*3960*/  LDG.E.64 R22, desc[UR36][R4.64] ;  /* 0x0000002404167981 */ /* 0x000ea4000c1e1b00 */
[----:B--2---:R0:W1:Y:S01]  /*3970*/  I2F.U64 R22, R22 ;  /* 0x0000001600167312 */ /* 0x0040620000301000 */
[----:B------:R-:W-:Y:S05]  /*3980*/  BRA `(.L_x_2357) ;  /* 0x0000000000087947 */ /* 0x000fea0003800000 */
.L_x_2376:
[----:B------:R-:W2:Y:S02]  /*3990*/  LDG.E R4, desc[UR36][R4.64] ;  /* 0x0000002404047981 */ /* 0x000ea4000c1e1900 */
[----:B--2---:R-:W-:-:S07]  /*39a0*/  I2FP.F32.U32 R22, R4 ;  /* 0x0000000400167245 */ /* 0x004fce0000201000 */
.L_x_2357:
[----:B------:R-:W-:Y:S05]  /*39b0*/  BSYNC.RECONVERGENT B6 ;  /* 0x0000000000067941 */ /* 0x000fea0003800200 */
.L_x_2351:
[----:B------:R-:W-:-:S07]  /*39c0*/  VIADD R16, R16, 0x80 ;  /* 0x0000008010107836 */ /* 0x000fce0000000000 */
.L_x_2322:
[----:B------:R-:W-:Y:S05]  /*39d0*/  BSYNC.RECONVERGENT B7 ;  /* 0x0000000000077941 */ /* 0x000fea0003800200 */
.L_x_2321:
[----:B------:R-:W-:Y:S01]  /*39e0*/  ISETP.GE.AND P0, PT, R16, R17, PT ;  /* 0x000000111000720c */ /* 0x000fe20003f06270 */
[----:B------:R-:W-:Y:S01]  /*39f0*/  BSSY.RECONVERGENT B7, `(.L_x_2379) ;  /* 0x00001c8000077945 */ /* 0x000fe20003800200 */
[----:B------:R-:W-:-:S11]  /*3a00*/  CS2R R24, SRZ ;  /* 0x0000000000187805 */ /* 0x000fd6000001ff00 */
[----:B------:R-:W-:Y:S05]  /*3a10*/  @P0 BRA `(.L_x_2380) ;  /* 0x0000001c00140947 */ /* 0x000fea0003800000 */
[----:B0-2-4-:R-:W0:Y:S01]  /*3a20*/  LDC.64 R4, c[0x0][0x390] ;  /* 0x0000e400ff047b82 */ /* 0x015e220000000a00 */
[----:B------:R-:W2:Y:S01]  /*3a30*/  LDCU UR5, c[0x0][0x3a8] ;  /* 0x00007500ff0577ac */ /* 0x000ea20008000800 */
[----:B------:R-:W-:Y:S01]  /*3a40*/  IMAD R18, R2, 0x200, R16 ;  /* 0x0000020002127824 */ /* 0x000fe200078e0210 */
        /* <DEDUP_REMOVED lines=18> */
.L_x_2385:
[----:B------:R-:W2:Y:S02]  /*3b70*/  LDG.E.U8 R4, desc[UR36][R4.64] ;  /* 0x0000002404047981 */ /* 0x000ea4000c1e1100 */
[----:B--2---:R-:W-:Y:S01]  /*3b80*/  I2FP.F32.U32 R25, R4 ;  /* 0x0000000400197245 */ /* 0x004fe20000201000 */
[----:B------:R-:W-:Y:S06]  /*3b90*/  BRA `(.L_x_2387) ;  /* 0x0000000c00247947 */ /* 0x000fec0003800000 */
.L_x_2384:
        /* <DEDUP_REMOVED lines=9> */
.L_x_2389:
[----:B------:R-:W2:Y:S02]  /*3c30*/  LDG.E R4, desc[UR36][R4.64] ;  /* 0x0000002404047981 */ /* 0x000ea4000c1e1900 */
[----:B--2---:R-:W-:Y:S01]  /*3c40*/  I2FP.F32.S32 R25, R4 ;  /* 0x0000000400197245 */ /* 0x004fe20000201400 */
[----:B------:R-:W-:Y:S06]  /*3c50*/  BRA `(.L_x_2387) ;  /* 0x0000000800f47947 */ /* 0x000fec0003800000 */
.L_x_2388:
[----:B------:R-:W2:Y:S02]  /*3c60*/  LDG.E.U16 R4, desc[UR36][R4.64] ;  /* 0x0000002404047981 */ /* 0x000ea4000c1e1500 */
[----:B--2---:R0:W2:Y:S01]  /*3c70*/  I2F.S16 R25, R4 ;  /* 0x0000000400197306 */ /* 0x0040a20000101400 */
[----:B------:R-:W-:Y:S05]  /*3c80*/  BRA `(.L_x_2387) ;  /* 0x0000000800e87947 */ /* 0x000fea0003800000 */
.L_x_2383:
        /* <DEDUP_REMOVED lines=8> */
.L_x_2391:
[----:B------:R-:W2:Y:S02]  /*3d10*/  LDG.E.U16 R4, desc[UR36][R4.64] ;  /* 0x0000002404047981 */ /* 0x000ea4000c1e1500 */
[----:B--2---:R-:W-:Y:S01]  /*3d20*/  HADD2.F32 R25, -RZ, R4.H0_H0 ;  /* 0x20000004ff197230 */ /* 0x004fe20000004100 */
[----:B------:R-:W-:Y:S06]  /*3d30*/  BRA `(.L_x_2387) ;  /* 0x0000000800bc7947 */ /* 0x000fec0003800000 */
.L_x_2390:
        /* <DEDUP_REMOVED lines=8> */
.L_x_2393:
[----:B------:R-:W2:Y:S02]  /*3dc0*/  LDG.E.U16 R4, desc[UR36][R4.64] ;  /* 0x0000002404047981 */ /* 0x000ea4000c1e1500 */
[----:B--2---:R-:W-:Y:S01]  /*3dd0*/  HADD2.F32 R25, -RZ, R4.H0_H0 ;  /* 0x20000004ff197230 */ /* 0x004fe20000004100 */
[----:B------:R-:W-:Y:S06]  /*3de0*/  BRA `(.L_x_2387) ;  /* 0x0000000800907947 */ /* 0x000fec0003800000 */
.L_x_2392:
[----:B------:R-:W2:Y:S01]  /*3df0*/  LDG.E.64 R4, desc[UR36][R4.64] ;  /* 0x0000002404047981 */ /* 0x000ea2000c1e1b00 */
[----:B------:R-:W-:Y:S01]  /*3e00*/  UMOV UR4, 0xf0000000 ;  /* 0xf000000000047882 */ /* 0x000fe20000000000 */
[----:B------:R-:W-:Y:S01]  /*3e10*/  UMOV UR5, 0x380fffff ;  /* 0x380fffff00057882 */ /* 0x000fe20000000000 */
[----:B--2---:R-:W0:Y:S01]  /*3e20*/  F2F.F32.F64 R25, R4 ;  /* 0x0000000400197310 */ /* 0x004e220000301000 */
[----:B------:R-:W-:-:S14]  /*3e30*/  DSETP.GEU.AND P0, PT, |R4|, UR4, PT ;  /* 0x0000000404007e2a */ /* 0x000fdc000bf0e200 */
[----:B0-----:R-:W-:Y:S01]  /*3e40*/  @!P0 FMUL R25, R25, 1.175494350822287508e-38 ;  /* 0x0080000019198820 */ /* 0x001fe20000400000 */
[----:B------:R-:W-:Y:S06]  /*3e50*/  BRA `(.L_x_2387) ;  /* 0x0000000800747947 */ /* 0x000fec0003800000 */
.L_x_2382:
        /* <DEDUP_REMOVED lines=12> */
.L_x_2396:
[----:B------:R-:W2:Y:S01]  /*3f20*/  LDG.E.64 R4, desc[UR36][R4.64] ;  /* 0x0000002404047981 */ /* 0x000ea2000c1e1b00 */
[----:B------:R-:W-:Y:S01]  /*3f30*/  UMOV UR4, 0xf0000000 ;  /* 0xf000000000047882 */ /* 0x000fe20000000000 */
[----:B------:R-:W-:Y:S01]  /*3f40*/  UMOV UR5, 0x380fffff ;  /* 0x380fffff00057882 */ /* 0x000fe20000000000 */
[----:B--2---:R-:W0:Y:S01]  /*3f50*/  F2F.F32.F64 R25, R4 ;  /* 0x0000000400197310 */ /* 0x004e220000301000 */
[----:B------:R-:W-:-:S14]  /*3f60*/  DSETP.GEU.AND P0, PT, |R4|, UR4, PT ;  /* 0x0000000404007e2a */ /* 0x000fdc000bf0e200 */
[----:B0-----:R-:W-:Y:S01]  /*3f70*/  @!P0 FMUL R25, R25, 1.175494350822287508e-38 ;  /* 0x0080000019198820 */ /* 0x001fe20000400000 */
[----:B------:R-:W-:Y:S06]  /*3f80*/  BRA `(.L_x_2387) ;  /* 0x0000000800287947 */ /* 0x000fec0003800000 */
.L_x_2395:
        /* <DEDUP_REMOVED lines=25> */
.L_x_2398:
        /* <DEDUP_REMOVED lines=12> */
.L_x_2397:
[----:B------:R-:W2:Y:S02]  /*41e0*/  LDG.E.U16 R4, desc[UR36][R4.64] ;  /* 0x0000002404047981 */ /* 0x000ea4000c1e1500 */
[----:B--2---:R-:W-:Y:S01]  /*41f0*/  IMAD.U32 R25, R4, 0x10000, RZ ;  /* 0x0001000004197824 */ /* 0x004fe200078e00ff */
[----:B------:R-:W-:Y:S06]  /*4200*/  BRA `(.L_x_2387) ;  /* 0x0000000400887947 */ /* 0x000fec0003800000 */
.L_x_2394:
        /* <DEDUP_REMOVED lines=11> */
.L_x_2401:
        /* <DEDUP_REMOVED lines=20> */
.L_x_2403:
[----:B------:R-:W-:Y:S05]  /*4400*/  BSYNC.RECONVERGENT B0 ;  /* 0x0000000000007941 */ /* 0x000fea0003800200 */
.L_x_2402:
[----:B------:R-:W-:Y:S01]  /*4410*/  IMAD.SHL.U32 R0, R0, 0x100000, RZ ;  /* 0x0010000000007824 */ /* 0x000fe200078e00ff */
[----:B------:R-:W-:-:S04]  /*4420*/  LEA R3, R3, 0x3b800000, 0x17 ;  /* 0x3b80000003037811 */ /* 0x000fc800078eb8ff */
[----:B------:R-:W-:Y:S01]  /*4430*/  LOP3.LUT R25, R3, R0, R25, 0xfe, !PT ;  /* 0x0000000003197212 */ /* 0x000fe200078efe19 */
[----:B------:R-:W-:Y:S06]  /*4440*/  BRA `(.L_x_2387) ;  /* 0x0000000000f87947 */ /* 0x000fec0003800000 */
.L_x_2400:
        /* <DEDUP_REMOVED lines=20> */
.L_x_2405:
[----:B------:R-:W-:Y:S05]  /*4590*/  BSYNC.RECONVERGENT B0 ;  /* 0x0000000000007941 */ /* 0x000fea0003800200 */
.L_x_2404:
[----:B------:R-:W-:Y:S01]  /*45a0*/  IMAD.SHL.U32 R0, R0, 0x200000, RZ ;  /* 0x0020000000007824 */ /* 0x000fe200078e00ff */
[----:B------:R-:W-:-:S04]  /*45b0*/  LEA R3, R3, 0x37800000, 0x17 ;  /* 0x3780000003037811 */ /* 0x000fc800078eb8ff */
[----:B------:R-:W-:Y:S01]  /*45c0*/  LOP3.LUT R25, R3, R0, R25, 0xfe, !PT ;  /* 0x0000000003197212 */ /* 0x000fe200078efe19 */
[----:B------:R-:W-:Y:S06]  /*45d0*/  BRA `(.L_x_2387) ;  /* 0x0000000000947947 */ /* 0x000fec0003800000 */
.L_x_2399:
        /* <DEDUP_REMOVED lines=14> */
.L_x_2386:
        /* <DEDUP_REMOVED lines=16> */
.L_x_2408:
[----:B------:R-:W-:Y:S01]  /*47c0*/  IMAD.MOV.U32 R25, RZ, RZ, RZ ;  /* 0x000000ffff197224 */ /* 0x000fe200078e00ff */
[----:B------:R-:W-:Y:S06]  /*47d0*/  BRA `(.L_x_2387) ;  /* 0x0000000000147947 */ /* 0x000fec0003800000 */
.L_x_2407:
[----:B------:R-:W2:Y:S02]  /*47e0*/  LDG.E.64 R4, desc[UR36][R4.64] ;  /* 0x0000002404047981 */ /* 0x000ea4000c1e1b00 */
[----:B--2---:R0:W2:Y:S01]  /*47f0*/  I2F.U64 R25, R4 ;  /* 0x0000000400197312 */ /* 0x0040a20000301000 */
[----:B------:R-:W-:Y:S05]  /*4800*/  BRA `(.L_x_2387) ;  /* 0x0000000000087947 */ /* 0x000fea0003800000 */
.L_x_2406:
[----:B------:R-:W2:Y:S02]  /*4810*/  LDG.E R4, desc[UR36][R4.64] ;  /* 0x0000002404047981 */ /* 0x000ea4000c1e1900 */
[----:B--2---:R-:W-:-:S07]  /*4820*/  I2FP.F32.U32 R25, R4 ;  /* 0x0000000400197245 */ /* 0x004fce0000201000 */
.L_x_2387:
[----:B------:R-:W-:Y:S05]  /*4830*/  BSYNC.RECONVERGENT B6 ;  /* 0x0000000000067941 */ /* 0x000fea0003800200 */
.L_x_2381:
[----:B0---4-:R-:W0:Y:S01]  /*4840*/  LDC.64 R4, c[0x0][0x398] ;  /* 0x0000e600ff047b82 */ /* 0x011e220000000a00 */
[----:B------:R-:W4:Y:S01]  /*4850*/  LDCU UR5, c[0x0][0x3ac] ;  /* 0x00007580ff0577ac */ /* 0x000f220008000800 */
        /* <DEDUP_REMOVED lines=18> */
.L_x_2413:
[----:B------:R-:W4:Y:S02]  /*4980*/  LDG.E.U8 R4, desc[UR36][R4.64] ;  /* 0x0000002404047981 */ /* 0x000f24000c1e1100 */
[----:B----4-:R-:W-:Y:S01]  /*4990*/  I2FP.F32.U32 R24, R4 ;  /* 0x0000000400187245 */ /* 0x010fe20000201000 */
[----:B------:R-:W-:Y:S06]  /*49a0*/  BRA `(.L_x_2415) ;  /* 0x0000000c00287947 */ /* 0x000fec0003800000 */
.L_x_2412:
        /* <DEDUP_REMOVED lines=9> */
.L_x_2417:
[----:B------:R-:W4:Y:S02]  /*4a40*/  LDG.E R4, desc[UR36][R4.64] ;  /* 0x0000002404047981 */ /* 0x000f24000c1e1900 */
[----:B----4-:R-:W-:Y:S01]  /*4a50*/  I2FP.F32.S32 R24, R4 ;  /* 0x0000000400187245 */ /* 0x010fe20000201400 */
[----:B------:R-:W-:Y:S06]  /*4a60*/  BRA `(.L_x_2415) ;  /* 0x0000000800f87947 */ /* 0x000fec0003800000 */
.L_x_2416:
[----:B------:R-:W4:Y:S02]  /*4a70*/  LDG.E.U16 R4, desc[UR36][R4.64] ;  /* 0x0000002404047981 */ /* 0x000f24000c1e1500 */
[----:B----4-:R0:W4:Y:S01]  /*4a80*/  I2F.S16 R24, R4 ;  /* 0x0000000400187306 */ /* 0x0101220000101400 */
[----:B------:R-:W-:Y:S05]  /*4a90*/  BRA `(.L_x_2415) ;  /* 0x0000000800ec7947 */ /* 0x000fea0003800000 */
.L_x_2411:
        /* <DEDUP_REMOVED lines=8> */
.L_x_2419:
[----:B------:R-:W4:Y:S02]  /*4b20*/  LDG.E.U16 R4, desc[UR36][R4.64] ;  /* 0x0000002404047981 */ /* 0x000f24000c1e1500 */
[----:B----4-:R-:W-:Y:S01]  /*4b30*/  HADD2.F32 R24, -RZ, R4.H0_H0 ;  /* 0x20000004ff187230 */ /* 0x010fe20000004100 */
[----:B------:R-:W-:Y:S06]  /*4b40*/  BRA `(.L_x_2415) ;  /* 0x0000000800c07947 */ /* 0x000fec0003800000 */
.L_x_2418:
        /* <DEDUP_REMOVED lines=8> */
.L_x_2421:
[----:B------:R-:W4:Y:S02]  /*4bd0*/  LDG.E.U16 R4, desc[UR36][R4.64] ;  /* 0x0000002404047981 */ /* 0x000f24000c1e1500 */
[----:B----4-:R-:W-:Y:S01]  /*4be0*/  HADD2.F32 R24, -RZ, R4.H0_H0 ;  /* 0x20000004ff187230 */ /* 0x010fe20000004100 */
[----:B------:R-:W-:Y:S06]  /*4bf0*/  BRA `(.L_x_2415) ;  /* 0x0000000800947947 */ /* 0x000fec0003800000 */
.L_x_2420:
[----:B------:R-:W4:Y:S01]  /*4c00*/  LDG.E.64 R4, desc[UR36][R4.64] ;  /* 0x0000002404047981 */ /* 0x000f22000c1e1b00 */
[----:B------:R-:W-:Y:S01]  /*4c10*/  UMOV UR4, 0xf0000000 ;  /* 0xf000000000047882 */ /* 0x000fe20000000000 */
[----:B------:R-:W-:Y:S01]  /*4c20*/  UMOV UR5, 0x380fffff ;  /* 0x380fffff00057882 */ /* 0x000fe20000000000 */
[----:B----4-:R-:W0:Y:S01]  /*4c30*/  F2F.F32.F64 R24, R4 ;  /* 0x0000000400187310 */ /* 0x010e220000301000 */
[----:B------:R-:W-:-:S14]  /*4c40*/  DSETP.GEU.AND P0, PT, |R4|, UR4, PT ;  /* 0x0000000404007e2a */ /* 0x000fdc000bf0e200 */
[----:B0-----:R-:W-:Y:S01]  /*4c50*/  @!P0 FMUL R24, R24, 1.175494350822287508e-38 ;  /* 0x0080000018188820 */ /* 0x001fe20000400000 */
[----:B------:R-:W-:Y:S06]  /*4c60*/  BRA `(.L_x_2415) ;  /* 0x0000000800787947 */ /* 0x000fec0003800000 */
.L_x_2410:
        /* <DEDUP_REMOVED lines=12> */
.L_x_2424:
[----:B------:R-:W4:Y:S01]  /*4d30*/  LDG.E.64 R4, desc[UR36][R4.64] ;  /* 0x0000002404047981 */ /* 0x000f22000c1e1b00 */
[----:B------:R-:W-:Y:S01]  /*4d40*/  UMOV UR4, 0xf0000000 ;  /* 0xf000000000047882 */ /* 0x000fe20000000000 */
[----:B------:R-:W-:Y:S01]  /*4d50*/  UMOV UR5, 0x380fffff ;  /* 0x380fffff00057882 */ /* 0x000fe20000000000 */
[----:B----4-:R-:W0:Y:S01]  /*4d60*/  F2F.F32.F64 R24, R4 ;  /* 0x0000000400187310 */ /* 0x010e220000301000 */
[----:B------:R-:W-:-:S14]  /*4d70*/  DSETP.GEU.AND P0, PT, |R4|, UR4, PT ;  /* 0x0000000404007e2a */ /* 0x000fdc000bf0e200 */
[----:B0-----:R-:W-:Y:S01]  /*4d80*/  @!P0 FMUL R24, R24, 1.175494350822287508e-38 ;  /* 0x0080000018188820 */ /* 0x001fe20000400000 */
[----:B------:R-:W-:Y:S06]  /*4d90*/  BRA `(.L_x_2415) ;  /* 0x00000008002c7947 */ /* 0x000fec0003800000 */
.L_x_2423:
        /* <DEDUP_REMOVED lines=25> */
.L_x_2426:
[----:B------:R-:W4:Y:S02]  /*4f30*/  LDG.E.U8 R4, desc[UR36][R4.64] ;  /* 0x0000002404047981 */ /* 0x000f24000c1e1100 */
[C---:B----4-:R-:W-:Y:S02]  /*4f40*/  IMAD.SHL.U32 R0, R4.reuse, 0x2000000, RZ ;  /* 0x0200000004007824 */ /* 0x050fe400078e00ff */
        /* <DEDUP_REMOVED lines=11> */
.L_x_2425:
[----:B------:R-:W4:Y:S02]  /*5000*/  LDG.E.U16 R4, desc[UR36][R4.64] ;  /* 0x0000002404047981 */ /* 0x000f24000c1e1500 */
[----:B----4-:R-:W-:Y:S01]  /*5010*/  IMAD.U32 R24, R4, 0x10000, RZ ;  /* 0x0001000004187824 */ /* 0x010fe200078e00ff */
[----:B------:R-:W-:Y:S06]  /*5020*/  BRA `(.L_x_2415) ;  /* 0x0000000400887947 */ /* 0x000fec0003800000 */
.L_x_2422:
        /* <DEDUP_REMOVED lines=11> */
.L_x_2429:
        /* <DEDUP_REMOVED lines=20> */
.L_x_2431:
[----:B------:R-:W-:Y:S05]  /*5220*/  BSYNC.RECONVERGENT B0 ;  /* 0x0000000000007941 */ /* 0x000fea0003800200 */
.L_x_2430:
[----:B------:R-:W-:Y:S01]  /*5230*/  IMAD.SHL.U32 R0, R0, 0x100000, RZ ;  /* 0x0010000000007824 */ /* 0x000fe200078e00ff */
[----:B------:R-:W-:-:S04]  /*5240*/  LEA R3, R3, 0x3b800000, 0x17 ;  /* 0x3b80000003037811 */ /* 0x000fc800078eb8ff */
[----:B------:R-:W-:Y:S01]  /*5250*/  LOP3.LUT R24, R3, R0, R7, 0xfe, !PT ;  /* 0x0000000003187212 */ /* 0x000fe200078efe07 */
[----:B------:R-:W-:Y:S06]  /*5260*/  BRA `(.L_x_2415) ;  /* 0x0000000000f87947 */ /* 0x000fec0003800000 */
.L_x_2428:
        /* <DEDUP_REMOVED lines=20> */
.L_x_2433:
[----:B------:R-:W-:Y:S05]  /*53b0*/  BSYNC.RECONVERGENT B0 ;  /* 0x0000000000007941 */ /* 0x000fea0003800200 */
.L_x_2432:
[----:B------:R-:W-:Y:S01]  /*53c0*/  IMAD.SHL.U32 R0, R0, 0x200000, RZ ;  /* 0x0020000000007824 */ /* 0x000fe200078e00ff */
[----:B------:R-:W-:-:S04]  /*53d0*/  LEA R3, R3, 0x37800000, 0x17 ;  /* 0x3780000003037811 */ /* 0x000fc800078eb8ff */
[----:B------:R-:W-:Y:S01]  /*53e0*/  LOP3.LUT R24, R3, R0, R7, 0xfe, !PT ;  /* 0x0000000003187212 */ /* 0x000fe200078efe07 */
[----:B------:R-:W-:Y:S06]  /*53f0*/  BRA `(.L_x_2415) ;  /* 0x0000000000947947 */ /* 0x000fec0003800000 */
.L_x_2427:
        /* <DEDUP_REMOVED lines=14> */
.L_x_2414:
        /* <DEDUP_REMOVED lines=16> */
.L_x_2436:
[----:B------:R-:W-:Y:S01]  /*55e0*/  IMAD.MOV.U32 R24, RZ, RZ, RZ ;  /* 0x000000ffff187224 */ /* 0x000fe200078e00ff */
[----:B------:R-:W-:Y:S06]  /*55f0*/  BRA `(.L_x_2415) ;  /* 0x0000000000147947 */ /* 0x000fec0003800000 */
.L_x_2435:
[----:B------:R-:W4:Y:S02]  /*5600*/  LDG.E.64 R4, desc[UR36][R4.64] ;  /* 0x0000002404047981 */ /* 0x000f24000c1e1b00 */
[----:B----4-:R0:W4:Y:S01]  /*5610*/  I2F.U64 R24, R4 ;  /* 0x0000000400187312 */ /* 0x0101220000301000 */
[----:B------:R-:W-:Y:S05]  /*5620*/  BRA `(.L_x_2415) ;  /* 0x0000000000087947 */ /* 0x000fea0003800000 */
.L_x_2434:
[----:B------:R-:W4:Y:S02]  /*5630*/  LDG.E R4, desc[UR36][R4.64] ;  /* 0x0000002404047981 */ /* 0x000f24000c1e1900 */
[----:B----4-:R-:W-:-:S07]  /*5640*/  I2FP.F32.U32 R24, R4 ;  /* 0x0000000400187245 */ /* 0x010fce0000201000 */
.L_x_2415:
[----:B------:R-:W-:Y:S05]  /*5650*/  BSYNC.RECONVERGENT B6 ;  /* 0x0000000000067941 */ /* 0x000fea0003800200 */
.L_x_2409:
[----:B------:R-:W-:-:S07]  /*5660*/  VIADD R16, R16, 0x80 ;  /* 0x0000008010107836 */ /* 0x000fce0000000000 */
.L_x_2380:
[----:B------:R-:W-:Y:S05]  /*5670*/  BSYNC.RECONVERGENT B7 ;  /* 0x0000000000077941 */ /* 0x000fea0003800200 */
.L_x_2379:
[----:B------:R-:W-:Y:S01]  /*5680*/  ISETP.GE.AND P0, PT, R16, R17, PT ;  /* 0x000000111000720c */ /* 0x000fe20003f06270 */
[----:B------:R-:W-:Y:S01]  /*5690*/  BSSY.RECONVERGENT B7, `(.L_x_2437) ;  /* 0x00001c4000077945 */ /* 0x000fe20003800200 */
[----:B------:R-:W-:Y:S02]  /*56a0*/  IMAD.MOV.U32 R18, RZ, RZ, RZ ;  /* 0x000000ffff127224 */ /* 0x000fe400078e00ff */
[----:B0-----:R-:W-:-:S09]  /*56b0*/  IMAD.MOV.U32 R23, RZ, RZ, RZ ;  /* 0x000000ffff177224 */ /* 0x001fd200078e00ff */
[----:B------:R-:W-:Y:S05]  /*56c0*/  @P0 BRA `(.L_x_2438) ;  /* 0x0000001c00000947 */ /* 0x000fea0003800000 */
[----:B--2-4-:R-:W0:Y:S01]  /*56d0*/  LDC.64 R4, c[0x0][0x390] ;  /* 0x0000e400ff047b82 */ /* 0x014e220000000a00 */
        /* <DEDUP_REMOVED lines=20> */
.L_x_2443:
[----:B------:R-:W2:Y:S02]  /*5820*/  LDG.E.U8 R4, desc[UR36][R4.64] ;  /* 0x0000002404047981 */ /* 0x000ea4000c1e1100 */
[----:B--2---:R-:W-:Y:S01]  /*5830*/  I2FP.F32.U32 R23, R4 ;  /* 0x0000000400177245 */ /* 0x004fe20000201000 */
[----:B------:R-:W-:Y:S06]  /*5840*/  BRA `(.L_x_2445) ;  /* 0x0000000c00247947 */ /* 0x000fec0003800000 */
.L_x_2442:
        /* <DEDUP_REMOVED lines=9> */
.L_x_2447:
[----:B------:R-:W2:Y:S02]  /*58e0*/  LDG.E R4, desc[UR36][R4.64] ;  /* 0x0000002404047981 */ /* 0x000ea4000c1e1900 */
[----:B--2---:R-:W-:Y:S01]  /*58f0*/  I2FP.F32.S32 R23, R4 ;  /* 0x0000000400177245 */ /* 0x004fe20000201400 */
[----:B------:R-:W-:Y:S06]  /*5900*/  BRA `(.L_x_2445) ;  /* 0x0000000800f47947 */ /* 0x000fec0003800000 */
.L_x_2446:
[----:B------:R-:W2:Y:S02]  /*5910*/  LDG.E.U16 R4, desc[UR36][R4.64] ;  /* 0x0000002404047981 */ /* 0x000ea4000c1e1500 */
[----:B--2---:R0:W2:Y:S01]  /*5920*/  I2F.S16 R23, R4 ;  /* 0x0000000400177306 */ /* 0x0040a20000101400 */
[----:B------:R-:W-:Y:S05]  /*5930*/  BRA `(.L_x_2445) ;  /* 0x0000000800e87947 */ /* 0x000fea0003800000 */
.L_x_2441:
        /* <DEDUP_REMOVED lines=8> */
.L_x_2449:
[----:B------:R-:W2:Y:S02]  /*59c0*/  LDG.E.U16 R4, desc[UR36][R4.64] ;  /* 0x0000002404047981 */ /* 0x000ea4000c1e1500 */
[----:B--2---:R-:W-:Y:S01]  /*59d0*/  HADD2.F32 R23, -RZ, R4.H0_H0 ;  /* 0x20000004ff177230 */ /* 0x004fe20000004100 */
[----:B------:R-:W-:Y:S06]  /*59e0*/  BRA `(.L_x_2445) ;  /* 0x0000000800bc7947 */ /* 0x000fec0003800000 */
.L_x_2448:
        /* <DEDUP_REMOVED lines=8> */
.L_x_2451:
[----:B------:R-:W2:Y:S02]  /*5a70*/  LDG.E.U16 R4, desc[UR36][R4.64] ;  /* 0x0000002404047981 */ /* 0x000ea4000c1e1500 */
[----:B--2---:R-:W-:Y:S01]  /*5a80*/  HADD2.F32 R23, -RZ, R4.H0_H0 ;  /* 0x20000004ff177230 */ /* 0x004fe20000004100 */
[----:B------:R-:W-:Y:S06]  /*5a90*/  BRA `(.L_x_2445) ;  /* 0x0000000800907947 */ /* 0x000fec0003800000 */
.L_x_2450:
[----:B------:R-:W2:Y:S01]  /*5aa0*/  LDG.E.64 R4, desc[UR36][R4.64] ;  /* 0x0000002404047981 */ /* 0x000ea2000c1e1b00 */
[----:B------:R-:W-:Y:S01]  /*5ab0*/  UMOV UR4, 0xf0000000 ;  /* 0xf000000000047882 */ /* 0x000fe20000000000 */
[----:B------:R-:W-:Y:S01]  /*5ac0*/  UMOV UR5, 0x380fffff ;  /* 0x380fffff00057882 */ /* 0x000fe20000000000 */
[----:B--2---:R-:W0:Y:S01]  /*5ad0*/  F2F.F32.F64 R23, R4 ;  /* 0x0000000400177310 */ /* 0x004e220000301000 */
[----:B------:R-:W-:-:S14]  /*5ae0*/  DSETP.GEU.AND P0, PT, |R4|, UR4, PT ;  /* 0x0000000404007e2a */ /* 0x000fdc000bf0e200 */
[----:B0-----:R-:W-:Y:S01]  /*5af0*/  @!P0 FMUL R23, R23, 1.175494350822287508e-38 ;  /* 0x0080000017178820 */ /* 0x001fe20000400000 */
[----:B------:R-:W-:Y:S06]  /*5b00*/  BRA `(.L_x_2445) ;  /* 0x0000000800747947 */ /* 0x000fec0003800000 */
.L_x_2440:
        /* <DEDUP_REMOVED lines=12> */
.L_x_2454:
[----:B------:R-:W2:Y:S01]  /*5bd0*/  LDG.E.64 R4, desc[UR36][R4.64] ;  /* 0x0000002404047981 */ /* 0x000ea2000c1e1b00 */
[----:B------:R-:W-:Y:S01]  /*5be0*/  UMOV UR4, 0xf0000000 ;  /* 0xf000000000047882 */ /* 0x000fe20000000000 */
[----:B------:R-:W-:Y:S01]  /*5bf0*/  UMOV UR5, 0x380fffff ;  /* 0x380fffff00057882 */ /* 0x000fe20000000000 */
[----:B--2---:R-:W0:Y:S01]  /*5c00*/  F2F.F32.F64 R23, R4 ;  /* 0x0000000400177310 */ /* 0x004e220000301000 */
[----:B------:R-:W-:-:S14]  /*5c10*/  DSETP.GEU.AND P0, PT, |R4|, UR4, PT ;  /* 0x0000000404007e2a */ /* 0x000fdc000bf0e200 */
[----:B0-----:R-:W-:Y:S01]  /*5c20*/  @!P0 FMUL R23, R23, 1.175494350822287508e-38 ;  /* 0x0080000017178820 */ /* 0x001fe20000400000 */
[----:B------:R-:W-:Y:S06]  /*5c30*/  BRA `(.L_x_2445) ;  /* 0x0000000800287947 */ /* 0x000fec0003800000 */
.L_x_2453:
        /* <DEDUP_REMOVED lines=25> */
.L_x_2456:
        /* <DEDUP_REMOVED lines=12> */
.L_x_2455:
[----:B------:R-:W2:Y:S02]  /*5e90*/  LDG.E.U16 R4, desc[UR36][R4.64] ;  /* 0x0000002404047981 */ /* 0x000ea4000c1e1500 */
[----:B--2---:R-:W-:Y:S01]  /*5ea0*/  IMAD.U32 R23, R4, 0x10000, RZ ;  /* 0x0001000004177824 */ /* 0x004fe200078e00ff */
[----:B------:R-:W-:Y:S06]  /*5eb0*/  BRA `(.L_x_2445) ;  /* 0x0000000400887947 */ /* 0x000fec0003800000 */
.L_x_2452:
        /* <DEDUP_REMOVED lines=11> */
.L_x_2459:
        /* <DEDUP_REMOVED lines=20> */
.L_x_2461:
[----:B------:R-:W-:Y:S05]  /*60b0*/  BSYNC.RECONVERGENT B0 ;  /* 0x0000000000007941 */ /* 0x000fea0003800200 */
.L_x_2460:
[----:B------:R-:W-:Y:S01]  /*60c0*/  IMAD.SHL.U32 R0, R0, 0x100000, RZ ;  /* 0x0010000000007824 */ /* 0x000fe200078e00ff */
[----:B------:R-:W-:-:S04]  /*60d0*/  LEA R3, R3, 0x3b800000, 0x17 ;  /* 0x3b80000003037811 */ /* 0x000fc800078eb8ff */
[----:B------:R-:W-:Y:S01]  /*60e0*/  LOP3.LUT R23, R3, R0, R23, 0xfe, !PT ;  /* 0x0000000003177212 */ /* 0x000fe200078efe17 */
[----:B------:R-:W-:Y:S06]  /*60f0*/  BRA `(.L_x_2445) ;  /* 0x0000000000f87947 */ /* 0x000fec0003800000 */
.L_x_2458:
        /* <DEDUP_REMOVED lines=20> */
.L_x_2463:
[----:B------:R-:W-:Y:S05]  /*6240*/  BSYNC.RECONVERGENT B0 ;  /* 0x0000000000007941 */ /* 0x000fea0003800200 */
.L_x_2462:
[----:B------:R-:W-:Y:S01]  /*6250*/  IMAD.SHL.U32 R0, R0, 0x200000, RZ ;  /* 0x0020000000007824 */ /* 0x000fe200078e00ff */
[----:B------:R-:W-:-:S04]  /*6260*/  LEA R3, R3, 0x37800000, 0x17 ;  /* 0x3780000003037811 */ /* 0x000fc800078eb8ff */
[----:B------:R-:W-:Y:S01]  /*6270*/  LOP3.LUT R23, R3, R0, R23, 0xfe, !PT ;  /* 0x0000000003177212 */ /* 0x000fe200078efe17 */
[----:B------:R-:W-:Y:S06]  /*6280*/  BRA `(.L_x_2445) ;  /* 0x0000000000947947 */ /* 0x000fec0003800000 */
.L_x_2457:
        /* <DEDUP_REMOVED lines=14> */
.L_x_2444:
        /* <DEDUP_REMOVED lines=16> */
.L_x_2466:
[----:B------:R-:W-:Y:S01]  /*6470*/  IMAD.MOV.U32 R23, RZ, RZ, RZ ;  /* 0x000000ffff177224 */ /* 0x000fe200078e00ff */
[----:B------:R-:W-:Y:S06]  /*6480*/  BRA `(.L_x_2445) ;  /* 0x0000000000147947 */ /* 0x000fec0003800000 */
.L_x_2465:
[----:B------:R-:W2:Y:S02]  /*6490*/  LDG.E.64 R4, desc[UR36][R4.64] ;  /* 0x0000002404047981 */ /* 0x000ea4000c1e1b00 */
[----:B--2---:R0:W2:Y:S01]  /*64a0*/  I2F.U64 R23, R4 ;  /* 0x0000000400177312 */ /* 0x0040a20000301000 */
[----:B------:R-:W-:Y:S05]  /*64b0*/  BRA `(.L_x_2445) ;  /* 0x0000000000087947 */ /* 0x000fea0003800000 */
.L_x_2464:
[----:B------:R-:W2:Y:S02]  /*64c0*/  LDG.E R4, desc[UR36][R4.64] ;  /* 0x0000002404047981 */ /* 0x000ea4000c1e1900 */
[----:B--2---:R-:W-:-:S07]  /*64d0*/  I2FP.F32.U32 R23, R4 ;  /* 0x0000000400177245 */ /* 0x004fce0000201000 */
.L_x_2445:
[----:B------:R-:W-:Y:S05]  /*64e0*/  BSYNC.RECONVERGENT B6 ;  /* 0x0000000000067941 */ /* 0x000fea0003800200 */
.L_x_2439:
[----:B------:R-:W1:Y:S01]  /*64f0*/  LDCU.U8 UR6, c[0x0][0x3a5] ;  /* 0x000074a0ff0677ac */ /* 0x000e620008000000 */
[----:B0---4-:R-:W0:Y:S01]  /*6500*/  LDC.64 R4, c[0x0][0x398] ;  /* 0x0000e600ff047b82 */ /* 0x011e220000000a00 */
[----:B------:R-:W4:Y:S01]  /*6510*/  LDCU UR5, c[0x0][0x3ac] ;  /* 0x00007580ff0577ac */ /* 0x000f220008000800 */
[----:B-1----:R-:W-:-:S04]  /*6520*/  UPRMT UR4, UR6, 0x9910, URZ ;  /* 0x0000991006047896 */ /* 0x002fc800080000ff */
        /* <DEDUP_REMOVED lines=14> */
[----:B----4-:R0:W1:Y:S01]  /*6610*/  I2F.S16 R18, R4 ;  /* 0x0000000400127306 */ /* 0x0100620000101400 */
[----:B------:R-:W-:Y:S05]  /*6620*/  BRA `(.L_x_2438) ;  /* 0x0000000c00287947 */ /* 0x000fea0003800000 */
.L_x_2470:
[----:B------:R-:W4:Y:S02]  /*6630*/  LDG.E.U8 R4, desc[UR36][R4.64] ;  /* 0x0000002404047981 */ /* 0x000f24000c1e1100 */
[----:B----4-:R-:W-:Y:S01]  /*6640*/  I2FP.F32.U32 R18, R4 ;  /* 0x0000000400127245 */ /* 0x010fe20000201000 */
[----:B------:R-:W-:Y:S06]  /*6650*/  BRA `(.L_x_2438) ;  /* 0x0000000c001c7947 */ /* 0x000fec0003800000 */
.L_x_2469:
[----:B------:R-:W-:-:S09]  /*6660*/  UISETP.NE.AND UP0, UPT, UR4, 0x2, UPT ;  /* 0x000000020400788c */ /* 0x000fd2000bf05270 */
[----:B------:R-:W-:Y:S05]  /*6670*/  BRA.U !UP0, `(.L_x_2472) ;  /* 0x0000000108287547 */ /* 0x000fea000b800000 */
[----:B------:R-:W-:-:S09]  /*6680*/  UISETP.NE.AND UP0, UPT, UR4, 0x3, UPT ;  /* 0x000000030400788c */ /* 0x000fd2000bf05270 */
[----:B------:R-:W-:Y:S05]  /*6690*/  BRA.U !UP0, `(.L_x_2473) ;  /* 0x0000000108147547 */ /* 0x000fea000b800000 */
[----:B------:R-:W-:-:S09]  /*66a0*/  UISETP.NE.AND UP0, UPT, UR4, 0x4, UPT ;  /* 0x000000040400788c */ /* 0x000fd2000bf05270 */
[----:B------:R-:W-:Y:S05]  /*66b0*/  BRA.U UP0, `(.L_x_2471) ;  /* 0x0000000900ac7547 */ /* 0x000fea000b800000 */
[----:B------:R-:W4:Y:S02]  /*66c0*/  LDG.E.64 R4, desc[UR36][R4.64] ;  /* 0x0000002404047981 */ /* 0x000f24000c1e1b00 */
[----:B----4-:R0:W1:Y:S01]  /*66d0*/  I2F.S64 R18, R4 ;  /* 0x0000000400127312 */ /* 0x0100620000301400 */
[----:B------:R-:W-:Y:S05]  /*66e0*/  BRA `(.L_x_2438) ;  /* 0x0000000800f87947 */ /* 0x000fea0003800000 */
.L_x_2473:
[----:B------:R-:W4:Y:S02]  /*66f0*/  LDG.E R4, desc[UR36][R4.64] ;  /* 0x0000002404047981 */ /* 0x000f24000c1e1900 */
[----:B----4-:R-:W-:Y:S01]  /*6700*/  I2FP.F32.S32 R18, R4 ;  /* 0x0000000400127245 */ /* 0x010fe20000201400 */
[----:B------:R-:W-:Y:S06]  /*6710*/  BRA `(.L_x_2438) ;  /* 0x0000000800ec7947 */ /* 0x000fec0003800000 */
.L_x_2472:
[----:B------:R-:W4:Y:S02]  /*6720*/  LDG.E.U16 R4, desc[UR36][R4.64] ;  /* 0x0000002404047981 */ /* 0x000f24000c1e1500 */
[----:B----4-:R0:W1:Y:S01]  /*6730*/  I2F.S16 R18, R4 ;  /* 0x0000000400127306 */ /* 0x0100620000101400 */
[----:B------:R-:W-:Y:S05]  /*6740*/  BRA `(.L_x_2438) ;  /* 0x0000000800e07947 */ /* 0x000fea0003800000 */
.L_x_2468:
        /* <DEDUP_REMOVED lines=8> */
.L_x_2475:
[----:B------:R-:W4:Y:S02]  /*67d0*/  LDG.E.U16 R4, desc[UR36][R4.64] ;  /* 0x0000002404047981 */ /* 0x000f24000c1e1500 */
[----:B----4-:R-:W-:Y:S01]  /*67e0*/  HADD2.F32 R18, -RZ, R4.H0_H0 ;  /* 0x20000004ff127230 */ /* 0x010fe20000004100 */
[----:B------:R-:W-:Y:S06]  /*67f0*/  BRA `(.L_x_2438) ;  /* 0x0000000800b47947 */ /* 0x000fec0003800000 */
.L_x_2474:
        /* <DEDUP_REMOVED lines=8> */
.L_x_2477:
[----:B------:R-:W4:Y:S02]  /*6880*/  LDG.E.U16 R4, desc[UR36][R4.64] ;  /* 0x0000002404047981 */ /* 0x000f24000c1e1500 */
[----:B----4-:R-:W-:Y:S01]  /*6890*/  HADD2.F32 R18, -RZ, R4.H0_H0 ;  /* 0x20000004ff127230 */ /* 0x010fe20000004100 */
[----:B------:R-:W-:Y:S06]  /*68a0*/  BRA `(.L_x_2438) ;  /* 0x0000000800887947 */ /* 0x000fec0003800000 */
.L_x_2476:
[----:B------:R-:W4:Y:S01]  /*68b0*/  LDG.E.64 R4, desc[UR36][R4.64] ;  /* 0x0000002404047981 */ /* 0x000f22000c1e1b00 */
[----:B------:R-:W-:Y:S01]  /*68c0*/  UMOV UR4, 0xf0000000 ;  /* 0xf000000000047882 */ /* 0x000fe20000000000 */
[----:B------:R-:W-:Y:S01]  /*68d0*/  UMOV UR5, 0x380fffff ;  /* 0x380fffff00057882 */ /* 0x000fe20000000000 */
[----:B----4-:R-:W0:Y:S01]  /*68e0*/  F2F.F32.F64 R18, R4 ;  /* 0x0000000400127310 */ /* 0x010e220000301000 */
[----:B------:R-:W-:-:S14]  /*68f0*/  DSETP.GEU.AND P0, PT, |R4|, UR4, PT ;  /* 0x0000000404007e2a */ /* 0x000fdc000bf0e200 */
[----:B0-----:R-:W-:Y:S01]  /*6900*/  @!P0 FMUL R18, R18, 1.175494350822287508e-38 ;  /* 0x0080000012128820 */ /* 0x001fe20000400000 */
[----:B------:R-:W-:Y:S06]  /*6910*/  BRA `(.L_x_2438) ;  /* 0x00000008006c7947 */ /* 0x000fec0003800000 */
.L_x_2467:
        /* <DEDUP_REMOVED lines=12> */
.L_x_2480:
[----:B------:R-:W4:Y:S01]  /*69e0*/  LDG.E.64 R4, desc[UR36][R4.64] ;  /* 0x0000002404047981 */ /* 0x000f22000c1e1b00 */
[----:B------:R-:W-:Y:S01]  /*69f0*/  UMOV UR4, 0xf0000000 ;  /* 0xf000000000047882 */ /* 0x000fe20000000000 */
[----:B------:R-:W-:Y:S01]  /*6a00*/  UMOV UR5, 0x380fffff ;  /* 0x380fffff00057882 */ /* 0x000fe20000000000 */
[----:B----4-:R-:W0:Y:S01]  /*6a10*/  F2F.F32.F64 R18, R4 ;  /* 0x0000000400127310 */ /* 0x010e220000301000 */
[----:B------:R-:W-:-:S14]  /*6a20*/  DSETP.GEU.AND P0, PT, |R4|, UR4, PT ;  /* 0x0000000404007e2a */ /* 0x000fdc000bf0e200 */
[----:B0-----:R-:W-:Y:S01]  /*6a30*/  @!P0 FMUL R18, R18, 1.175494350822287508e-38 ;  /* 0x0080000012128820 */ /* 0x001fe20000400000 */
[----:B------:R-:W-:Y:S06]  /*6a40*/  BRA `(.L_x_2438) ;  /* 0x0000000800207947 */ /* 0x000fec0003800000 */
.L_x_2479:
        /* <DEDUP_REMOVED lines=25> */
.L_x_2482:
        /* <DEDUP_REMOVED lines=13> */
.L_x_2481:
[----:B------:R-:W4:Y:S02]  /*6cb0*/  LDG.E.U16 R4, desc[UR36][R4.64] ;  /* 0x0000002404047981 */ /* 0x000f24000c1e1500 */
[----:B----4-:R-:W-:Y:S01]  /*6cc0*/  IMAD.U32 R18, R4, 0x10000, RZ ;  /* 0x0001000004127824 */ /* 0x010fe200078e00ff */
[----:B------:R-:W-:Y:S06]  /*6cd0*/  BRA `(.L_x_2438) ;  /* 0x00000004007c7947 */ /* 0x000fec0003800000 */
.L_x_2478:
        /* <DEDUP_REMOVED lines=11> */
.L_x_2485:
[----:B------:R-:W4:Y:S02]  /*6d90*/  LDG.E.U8 R4, desc[UR36][R4.64] ;  /* 0x0000002404047981 */ /* 0x000f24000c1e1100 */
        /* <DEDUP_REMOVED lines=18> */
.L_x_2487:
[----:B------:R-:W-:Y:S05]  /*6ec0*/  BSYNC.RECONVERGENT B0 ;  /* 0x0000000000007941 */ /* 0x000fea0003800200 */
.L_x_2486:
[----:B------:R-:W-:Y:S01]  /*6ed0*/  IMAD.SHL.U32 R0, R0, 0x100000, RZ ;  /* 0x0010000000007824 */ /* 0x000fe200078e00ff */
[----:B------:R-:W-:-:S04]  /*6ee0*/  LEA R3, R3, 0x3b800000, 0x17 ;  /* 0x3b80000003037811 */ /* 0x000fc800078eb8ff */
[----:B------:R-:W-:Y:S01]  /*6ef0*/  LOP3.LUT R18, R3, R0, R7, 0xfe, !PT ;  /* 0x0000000003127212 */ /* 0x000fe200078efe07 */
[----:B------:R-:W-:Y:S06]  /*6f00*/  BRA `(.L_x_2438) ;  /* 0x0000000000f07947 */ /* 0x000fec0003800000 */
.L_x_2484:
        /* <DEDUP_REMOVED lines=19> */
.L_x_2489:
[----:B------:R-:W-:Y:S05]  /*7040*/  BSYNC.RECONVERGENT B0 ;  /* 0x0000000000007941 */ /* 0x000fea0003800200 */
.L_x_2488:
[----:B------:R-:W-:Y:S01]  /*7050*/  IMAD.SHL.U32 R0, R0, 0x200000, RZ ;  /* 0x0020000000007824 */ /* 0x000fe200078e00ff */
[----:B------:R-:W-:-:S04]  /*7060*/  LEA R3, R3, 0x37800000, 0x17 ;  /* 0x3780000003037811 */ /* 0x000fc800078eb8ff */
[----:B------:R-:W-:Y:S01]  /*7070*/  LOP3.LUT R18, R3, R0, R7, 0xfe, !PT ;  /* 0x0000000003127212 */ /* 0x000fe200078efe07 */
[----:B------:R-:W-:Y:S06]  /*7080*/  BRA `(.L_x_2438) ;  /* 0x0000000000907947 */ /* 0x000fec0003800000 */
.L_x_2483:
        /* <DEDUP_REMOVED lines=14> */
.L_x_2471:
[----:B------:R-:W-:Y:S01]  /*7170*/  MOV R14, 0x0 ;  /* 0x00000000000e7802 */ /* 0x000fe20000000f00 */
[----:B------:R-:W0:Y:S01]  /*7180*/  LDCU.64 UR4, c[0x4][0x128] ;  /* 0x01002500ff0477ac */ /* 0x000e220008000a00 */
[----:B------:R-:W-:Y:S02]  /*7190*/  IMAD.MOV.U32 R8, RZ, RZ, 0x4e ;  /* 0x0000004eff087424 */ /* 0x000fe400078e00ff */
[----:B------:R-:W-:Y:S01]  /*71a0*/  IMAD.MOV.U32 R12, RZ, RZ, 0x1 ;  /* 0x00000001ff0c7424 */ /* 0x000fe200078e00ff */
[----:B------:R-:W1:Y:S01]  /*71b0*/  LDCU.64 UR6, c[0x4][0x130] ;  /* 0x01002600ff0677ac */ /* 0x000e620008000a00 */
[----:B------:R-:W4:Y:S01]  /*71c0*/  LDC.64 R14, c[0x4][R14] ;  /* 0x010000000e0e7b82 */ /* 0x000f220000000a00 */
[----:B------:R-:W-:Y:S01]  /*71d0*/  IMAD.MOV.U32 R13, RZ, RZ, RZ ;  /* 0x000000ffff0d7224 */ /* 0x000fe200078e00ff */
[----:B------:R-:W2:Y:S01]  /*71e0*/  LDCU.64 UR8, c[0x4][0x18] ;  /* 0x01000300ff0877ac */ /* 0x000ea20008000a00 */
[----:B0-----:R-:W-:Y:S02]  /*71f0*/  IMAD.U32 R4, RZ, RZ, UR4 ;  /* 0x00000004ff047e24 */ /* 0x001fe4000f8e00ff */
[----:B------:R-:W-:-:S02]  /*7200*/  IMAD.U32 R5, RZ, RZ, UR5 ;  /* 0x00000005ff057e24 */ /* 0x000fc4000f8e00ff */
[----:B-1----:R-:W-:Y:S02]  /*7210*/  IMAD.U32 R6, RZ, RZ, UR6 ;  /* 0x00000006ff067e24 */ /* 0x002fe4000f8e00ff */
[----:B------:R-:W-:Y:S02]  /*7220*/  IMAD.U32 R7, RZ, RZ, UR7 ;  /* 0x00000007ff077e24 */ /* 0x000fe4000f8e00ff */
[----:B--2---:R-:W-:Y:S02]  /*7230*/  IMAD.U32 R10, RZ, RZ, UR8 ;  /* 0x00000008ff0a7e24 */ /* 0x004fe4000f8e00ff */
[----:B------:R-:W-:-:S07]  /*7240*/  IMAD.U32 R11, RZ, RZ, UR9 ;  /* 0x00000009ff0b7e24 */ /* 0x000fce000f8e00ff */
[----:B------:R-:W-:-:S07]  /*7250*/  LEPC R20, `(.L_x_2492) ;  /* 0x000000001014794e */ /* 0x000fce0000000000 */
[----:B---345:R-:W-:Y:S05]  /*7260*/  CALL.ABS.NOINC R14 ;  /* 0x000000000e007343 */ /* 0x038fea0003c00000 */
.L_x_2492:
[----:B------:R-:W-:Y:S05]  /*7270*/  BRA `(.L_x_2438) ;  /* 0x0000000000147947 */ /* 0x000fea0003800000 */
.L_x_2491:
[----:B------:R-:W4:Y:S02]  /*7280*/  LDG.E.64 R4, desc[UR36][R4.64] ;  /* 0x0000002404047981 */ /* 0x000f24000c1e1b00 */
[----:B----4-:R0:W1:Y:S01]  /*7290*/  I2F.U64 R18, R4 ;  /* 0x0000000400127312 */ /* 0x0100620000301000 */
[----:B------:R-:W-:Y:S05]  /*72a0*/  BRA `(.L_x_2438) ;  /* 0x0000000000087947 */ /* 0x000fea0003800000 */
.L_x_2490:
[----:B------:R-:W4:Y:S02]  /*72b0*/  LDG.E R4, desc[UR36][R4.64] ;  /* 0x0000002404047981 */ /* 0x000f24000c1e1900 */
[----:B----4-:R-:W-:-:S07]  /*72c0*/  I2FP.F32.U32 R18, R4 ;  /* 0x0000000400127245 */ /* 0x010fce0000201000 */
.L_x_2438:
[----:B------:R-:W-:Y:S05]  /*72d0*/  BSYNC.RECONVERGENT B7 ;  /* 0x0000000000077941 */ /* 0x000fea0003800200 */
.L_x_2437:
[----:B------:R-:W1:Y:S01]  /*72e0*/  LDC.U8 R16, c[0x0][0x3b0] ;  /* 0x0000ec00ff107b82 */ /* 0x000e620000000000 */
[CC--:B------:R-:W-:Y:S01]  /*72f0*/  ISETP.GE.AND P2, PT, R19.reuse, R17.reuse, PT ;  /* 0x000000111300720c */ /* 0x0c0fe20003f46270 */
[C---:B------:R-:W-:Y:S01]  /*7300*/  VIADD R0, R19.reuse, 0x100 ;  /* 0x0000010013007836 */ /* 0x040fe20000000000 */
[----:B------:R-:W-:Y:S01]  /*7310*/  BSSY.RECONVERGENT B0, `(.L_x_2493) ;  /* 0x000002e000007945 */ /* 0x000fe20003800200 */
[C---:B0-2-4-:R-:W-:Y:S02]  /*7320*/  VIADD R4, R19.reuse, 0x180 ;  /* 0x0000018013047836 */ /* 0x055fe40000000000 */
[----:B------:R-:W-:Y:S01]  /*7330*/  VIADD R26, R19, 0x80 ;  /* 0x00000080131a7836 */ /* 0x000fe20000000000 */
[-C--:B------:R-:W-:Y:S02]  /*7340*/  ISETP.GE.AND P0, PT, R0, R17.reuse, PT ;  /* 0x000000110000720c */ /* 0x080fe40003f06270 */
[-C--:B------:R-:W-:Y:S02]  /*7350*/  ISETP.GE.AND P1, PT, R4, R17.reuse, PT ;  /* 0x000000110400720c */ /* 0x080fe40003f26270 */
[----:B------:R-:W-:-:S03]  /*7360*/  ISETP.GE.AND P4, PT, R26, R17, PT ;  /* 0x000000111a00720c */ /* 0x000fc60003f86270 */
[----:B------:R-:W-:Y:S10]  /*7370*/  @P2 BRA `(.L_x_2494) ;  /* 0x00000000009c2947 */ /* 0x000ff40003800000 */
[----:B-----5:R-:W-:Y:S01]  /*7380*/  FMUL.FTZ R0, R28, 0.70710676908493041992 ;  /* 0x3f3504f31c007820 */ /* 0x020fe20000410000 */
[----:B------:R-:W-:Y:S02]  /*7390*/  IMAD.MOV.U32 R4, RZ, RZ, 0x38eb4c3a ;  /* 0x38eb4c3aff047424 */ /* 0x000fe400078e00ff */
[----:B------:R-:W-:Y:S02]  /*73a0*/  IMAD.MOV.U32 R6, RZ, RZ, 0x3aae005b ;  /* 0x3aae005bff067424 */ /* 0x000fe400078e00ff */
[C---:B------:R-:W-:Y:S01]  /*73b0*/  FADD.FTZ R3, |R0|.reuse, -RZ ;  /* 0x800000ff00037221 */ /* 0x040fe20000010200 */
[----:B------:R-:W-:Y:S01]  /*73c0*/  FSETP.GE.FTZ.AND P3, PT, |R0|, 1.0029599666595458984, PT ;  /* 0x3f8060fe0000780b */ /* 0x000fe20003f76200 */
[----:B------:R-:W-:Y:S02]  /*73d0*/  IMAD.MOV.U32 R5, RZ, RZ, 0x3c09919f ;  /* 0x3c09919fff057424 */ /* 0x000fe400078e00ff */
[----:B------:R-:W-:Y:S01]  /*73e0*/  IMAD.MOV.U32 R7, RZ, RZ, 0x3d24d99a ;  /* 0x3d24d99aff077424 */ /* 0x000fe200078e00ff */
[----:B------:R-:W-:Y:S01]  /*73f0*/  FSEL R4, R4, 8.4834944573231041431e-05, P3 ;  /* 0x38b1e96a04047808 */ /* 0x000fe20001800000 */
[----:B------:R-:W-:Y:S01]  /*7400*/  IMAD.MOV.U32 R8, RZ, RZ, 0x3f69b4f9 ;  /* 0x3f69b4f9ff087424 */ /* 0x000fe200078e00ff */
[----:B------:R-:W-:-:S02]  /*7410*/  FSEL R6, -R6, -0.00082130916416645050049, P3 ;  /* 0xba574d2006067808 */ /* 0x000fc40001800100 */
        /* <DEDUP_REMOVED lines=25> */
[----:B------:R-:W-:Y:S01]  /*75b0*/  FADD.FTZ R0, R9, 1 ;  /* 0x3f80000009007421 */ /* 0x000fe20000010000 */
[----:B------:R-:W-:-:S04]  /*75c0*/  FMUL.FTZ R7, R7, R28 ;  /* 0x0000001c07077220 */ /* 0x000fc80000410000 */
[----:B------:R-:W-:-:S04]  /*75d0*/  FFMA.FTZ R0, R0, 0.5, R7 ;  /* 0x3f00000000007823 */ /* 0x000fc80000010007 */
[----:B-1-3--:R-:W-:-:S07]  /*75e0*/  FMUL.FTZ R4, R0, R29 ;  /* 0x0000001d00047220 */ /* 0x00afce0000410000 */
.L_x_2494:
[----:B------:R-:W-:Y:S05]  /*75f0*/  BSYNC.RECONVERGENT B0 ;  /* 0x0000000000007941 */ /* 0x000fea0003800200 */
.L_x_2493:
[----:B------:R-:W-:Y:S04]  /*7600*/  BSSY.RECONVERGENT B0, `(.L_x_2495) ;  /* 0x0000029000007945 */ /* 0x000fe80003800200 */
[----:B------:R-:W-:Y:S05]  /*7610*/  @P4 BRA `(.L_x_2496) ;  /* 0x00000000009c4947 */ /* 0x000fea0003800000 */
[----:B-1---5:R-:W-:Y:S01]  /*7620*/  FMUL.FTZ R0, R22, 0.70710676908493041992 ;  /* 0x3f3504f316007820 */ /* 0x022fe20000410000 */
        /* <DEDUP_REMOVED lines=12> */
[----:B------:R-:W-:Y:S01]  /*76f0*/  FFMA.FTZ R6, R3, R6, R8 ;  /* 0x0000000603067223 */ /* 0x000fe20000010008 */
[----:B------:R-:W-:-:S03]  /*7700*/  IMAD.MOV.U32 R8, RZ, RZ, 0x3e235519 ;  /* 0x3e235519ff087424 */ /* 0x000fc600078e00ff */
[C---:B------:R-:W-:Y:S02]  /*7710*/  FFMA.FTZ R6, R3.reuse, R6, R5 ;  /* 0x0000000603067223 */ /* 0x040fe40000010005 */
[----:B------:R-:W-:Y:S01]  /*7720*/  FSEL R5, R8, 0.11284004896879196167, P3 ;  /* 0x3de718af08057808 */ /* 0x000fe20001800000 */
[----:B------:R-:W-:Y:S02]  /*7730*/  IMAD.MOV.U32 R8, RZ, RZ, 0x3f210a14 ;  /* 0x3f210a14ff087424 */ /* 0x000fe400078e00ff */
[----:B------:R-:W-:Y:S01]  /*7740*/  FFMA.FTZ R6, R3, R6, R7 ;  /* 0x0000000603067223 */ /* 0x000fe20000010007 */
[----:B------:R-:W-:Y:S01]  /*7750*/  FSEL R7, R9, -0.37612664699554443359, P3 ;  /* 0xbec093ac09077808 */ /* 0x000fe20001800000 */
[C---:B------:R-:W-:Y:S02]  /*7760*/  FADD.FTZ R9, -R3.reuse, -RZ ;  /* 0x800000ff03097221 */ /* 0x040fe40000010100 */
        /* <DEDUP_REMOVED lines=17> */
[----:B------:R-:W-:-:S07]  /*7880*/  FMUL.FTZ R22, R0, R27 ;  /* 0x0000001b00167220 */ /* 0x000fce0000410000 */
.L_x_2496:
[----:B------:R-:W-:Y:S05]  /*7890*/  BSYNC.RECONVERGENT B0 ;  /* 0x0000000000007941 */ /* 0x000fea0003800200 */
.L_x_2495:
[----:B------:R-:W-:Y:S04]  /*78a0*/  BSSY.RECONVERGENT B0, `(.L_x_2497) ;  /* 0x0000029000007945 */ /* 0x000fe80003800200 */
[----:B------:R-:W-:Y:S05]  /*78b0*/  @P0 BRA `(.L_x_2498) ;  /* 0x00000000009c0947 */ /* 0x000fea0003800000 */
        /* <DEDUP_REMOVED lines=38> */
[----:B------:R-:W-:-:S07]  /*7b20*/  FMUL.FTZ R24, R0, R25 ;  /* 0x0000001900187220 */ /* 0x000fce0000410000 */
.L_x_2498:
[----:B------:R-:W-:Y:S05]  /*7b30*/  BSYNC.RECONVERGENT B0 ;  /* 0x0000000000007941 */ /* 0x000fea0003800200 */
.L_x_2497:
        /* <DEDUP_REMOVED lines=41> */
.L_x_2500:
[----:B------:R-:W-:Y:S05]  /*7dd0*/  BSYNC.RECONVERGENT B0 ;  /* 0x0000000000007941 */ /* 0x000fea0003800200 */
.L_x_2499:
[----:B------:R-:W-:Y:S04]  /*7de0*/  BSSY.RECONVERGENT B6, `(.L_x_2501) ;  /* 0x00000fc000067945 */ /* 0x000fe80003800200 */
[----:B------:R-:W-:Y:S05]  /*7df0*/  @P2 BRA `(.L_x_2502) ;  /* 0x0000000c00e82947 */ /* 0x000fea0003800000 */
[----:B------:R-:W0:Y:S01]  /*7e00*/  LDCU UR4, c[0x0][0x3b4] ;  /* 0x00007680ff0477ac */ /* 0x000e220008000800 */
[----:B------:R-:W2:Y:S01]  /*7e10*/  LDC.64 R8, c[0x0][0x388] ;  /* 0x0000e200ff087b82 */ /* 0x000ea20000000a00 */
[----:B------:R-:W-:Y:S01]  /*7e20*/  IMAD R0, R2, 0x200, R19 ;  /* 0x0000020002007824 */ /* 0x000fe200078e0213 */
[----:B-1----:R-:W-:-:S03]  /*7e30*/  PRMT R5, R16, 0x9910, RZ ;  /* 0x0000991010057816 */ /* 0x002fc600000000ff */
[----:B0-----:R-:W-:Y:S02]  /*7e40*/  IMAD R3, R0, UR4, RZ ;  /* 0x0000000400037c24 */ /* 0x001fe4000f8e02ff */
[----:B------:R-:W-:-:S05]  /*7e50*/  IMAD.MOV.U32 R0, RZ, RZ, R5 ;  /* 0x000000ffff007224 */ /* 0x000fca00078e0005 */
[----:B------:R-:W-:Y:S02]  /*7e60*/  ISETP.GT.AND P0, PT, R0, 0x9, PT ;  /* 0x000000090000780c */ /* 0x000fe40003f04270 */
[----:B--2---:R-:W-:-:S05]  /*7e70*/  IADD3 R8, P1, PT, R3, R8, RZ ;  /* 0x0000000803087210 */ /* 0x004fca0007f3e0ff */
        /* <DEDUP_REMOVED lines=10> */
[----:B------:R-:W0:Y:S01]  /*7f20*/  F2I.FTZ.TRUNC.NTZ R3, R4 ;  /* 0x0000000400037305 */ /* 0x000e22000021f100 */
[----:B------:R-:W-:Y:S01]  /*7f30*/  IMAD.MOV.U32 R19, RZ, RZ, R26 ;  /* 0x000000ffff137224 */ /* 0x000fe200078e001a */
[----:B0-----:R0:W-:Y:S01]  /*7f40*/  STG.E.U8 desc[UR36][R8.64], R3 ;  /* 0x0000000308007986 */ /* 0x0011e2000c101124 */
[----:B------:R-:W-:Y:S05]  /*7f50*/  BRA `(.L_x_2502) ;  /* 0x0000000c00907947 */ /* 0x000fea0003800000 */
.L_x_2506:
[----:B------:R-:W0:Y:S01]  /*7f60*/  F2I.S64.TRUNC R4, R4 ;  /* 0x0000000400047311 */ /* 0x000e22000020d900 */
[----:B------:R-:W-:Y:S02]  /*7f70*/  IMAD.MOV.U32 R19, RZ, RZ, R26 ;  /* 0x000000ffff137224 */ /* 0x000fe400078e001a */
[----:B0-----:R-:W-:-:S05]  /*7f80*/  IMAD.MOV.U32 R3, RZ, RZ, R4 ;  /* 0x000000ffff037224 */ /* 0x001fca00078e0004 */
[----:B------:R0:W-:Y:S01]  /*7f90*/  STG.E.U8 desc[UR36][R8.64], R3 ;  /* 0x0000000308007986 */ /* 0x0001e2000c101124 */
[----:B------:R-:W-:Y:S05]  /*7fa0*/  BRA `(.L_x_2502) ;  /* 0x0000000c007c7947 */ /* 0x000fea0003800000 */
.L_x_2505:
[----:B------:R-:W-:-:S13]  /*7fb0*/  ISETP.NE.AND P0, PT, R0, 0x2, PT ;  /* 0x000000020000780c */ /* 0x000fda0003f05270 */
[----:B------:R-:W-:Y:S05]  /*7fc0*/  @!P0 BRA `(.L_x_2508) ;  /* 0x0000000000308947 */ /* 0x000fea0003800000 */
[----:B------:R-:W-:-:S13]  /*7fd0*/  ISETP.NE.AND P0, PT, R0, 0x3, PT ;  /* 0x000000030000780c */ /* 0x000fda0003f05270 */
[----:B------:R-:W-:Y:S05]  /*7fe0*/  @!P0 BRA `(.L_x_2509) ;  /* 0x0000000000188947 */ /* 0x000fea0003800000 */
[----:B------:R-:W-:-:S13]  /*7ff0*/  ISETP.NE.AND P0, PT, R0, 0x4, PT ;  /* 0x000000040000780c */ /* 0x000fda0003f05270 */
[----:B------:R-:W-:Y:S05]  /*8000*/  @P0 BRA `(.L_x_2507) ;  /* 0x0000000800c00947 */ /* 0x000fea0003800000 */
[----:B------:R-:W0:Y:S01]  /*8010*/  F2I.S64.TRUNC R4, R4 ;  /* 0x0000000400047311 */ /* 0x000e22000020d900 */
[----:B------:R-:W-:Y:S01]  /*8020*/  IMAD.MOV.U32 R19, RZ, RZ, R26 ;  /* 0x000000ffff137224 */ /* 0x000fe200078e001a */
[----:B0-----:R0:W-:Y:S01]  /*8030*/  STG.E.64 desc[UR36][R8.64], R4 ;  /* 0x0000000408007986 */ /* 0x0011e2000c101b24 */
[----:B------:R-:W-:Y:S05]  /*8040*/  BRA `(.L_x_2502) ;  /* 0x0000000c00547947 */ /* 0x000fea0003800000 */
.L_x_2509:
[----:B------:R-:W0:Y:S01]  /*8050*/  F2I.FTZ.TRUNC.NTZ R3, R4 ;  /* 0x0000000400037305 */ /* 0x000e22000021f100 */
[----:B------:R-:W-:Y:S01]  /*8060*/  IMAD.MOV.U32 R19, RZ, RZ, R26 ;  /* 0x000000ffff137224 */ /* 0x000fe200078e001a */
[----:B0-----:R0:W-:Y:S01]  /*8070*/  STG.E desc[UR36][R8.64], R3 ;  /* 0x0000000308007986 */ /* 0x0011e2000c101924 */
[----:B------:R-:W-:Y:S05]  /*8080*/  BRA `(.L_x_2502) ;  /* 0x0000000c00447947 */ /* 0x000fea0003800000 */
.L_x_2508:
[----:B------:R-:W0:Y:S01]  /*8090*/  F2I.FTZ.TRUNC.NTZ R3, R4 ;  /* 0x0000000400037305 */ /* 0x000e22000021f100 */
[----:B------:R-:W-:Y:S01]  /*80a0*/  IMAD.MOV.U32 R19, RZ, RZ, R26 ;  /* 0x000000ffff137224 */ /* 0x000fe200078e001a */
[----:B0-----:R0:W-:Y:S01]  /*80b0*/  STG.E.U16 desc[UR36][R8.64], R3 ;  /* 0x0000000308007986 */ /* 0x0011e2000c101524 */
[----:B------:R-:W-:Y:S05]  /*80c0*/  BRA `(.L_x_2502) ;  /* 0x0000000c00347947 */ /* 0x000fea0003800000 */
.L_x_2504:
[----:B------:R-:W-:-:S13]  /*80d0*/  ISETP.GT.AND P0, PT, R0, 0x6, PT ;  /* 0x000000060000780c */ /* 0x000fda0003f04270 */
[----:B------:R-:W-:Y:S05]  /*80e0*/  @P0 BRA `(.L_x_2510) ;  /* 0x00000000002c0947 */ /* 0x000fea0003800000 */
[----:B------:R-:W-:-:S13]  /*80f0*/  ISETP.NE.AND P0, PT, R0, 0x5, PT ;  /* 0x000000050000780c */ /* 0x000fda0003f05270 */
[----:B------:R-:W-:Y:S05]  /*8100*/  @!P0 BRA `(.L_x_2511) ;  /* 0x0000000000148947 */ /* 0x000fea0003800000 */
[----:B------:R-:W-:-:S13]  /*8110*/  ISETP.NE.AND P0, PT, R0, 0x6, PT ;  /* 0x000000060000780c */ /* 0x000fda0003f05270 */
[----:B------:R-:W-:Y:S05]  /*8120*/  @P0 BRA `(.L_x_2507) ;  /* 0x0000000800780947 */ /* 0x000fea0003800000 */
[----:B------:R2:W-:Y:S01]  /*8130*/  STG.E desc[UR36][R8.64], R4 ;  /* 0x0000000408007986 */ /* 0x0005e2000c101924 */
[----:B------:R-:W-:Y:S01]  /*8140*/  IMAD.MOV.U32 R19, RZ, RZ, R26 ;  /* 0x000000ffff137224 */ /* 0x000fe200078e001a */
[----:B------:R-:W-:Y:S06]  /*8150*/  BRA `(.L_x_2502) ;  /* 0x0000000c00107947 */ /* 0x000fec0003800000 */
.L_x_2511:
[----:B------:R-:W-:Y:S01]  /*8160*/  F2FP.F16.F32.PACK_AB R4, RZ, R4 ;  /* 0x00000004ff04723e */ /* 0x000fe200000000ff */
[----:B------:R-:W-:-:S04]  /*8170*/  IMAD.MOV.U32 R19, RZ, RZ, R26 ;  /* 0x000000ffff137224 */ /* 0x000fc800078e001a */
[----:B------:R0:W-:Y:S01]  /*8180*/  STG.E.U16 desc[UR36][R8.64], R4 ;  /* 0x0000000408007986 */ /* 0x0001e2000c101524 */
[----:B------:R-:W-:Y:S05]  /*8190*/  BRA `(.L_x_2502) ;  /* 0x0000000c00007947 */ /* 0x000fea0003800000 */
.L_x_2510:
[----:B------:R-:W-:-:S13]  /*81a0*/  ISETP.NE.AND P0, PT, R0, 0x7, PT ;  /* 0x000000070000780c */ /* 0x000fda0003f05270 */
[----:B------:R-:W-:Y:S05]  /*81b0*/  @!P0 BRA `(.L_x_2512) ;  /* 0x0000000000348947 */ /* 0x000fea0003800000 */
[----:B------:R-:W-:-:S13]  /*81c0*/  ISETP.NE.AND P0, PT, R0, 0x8, PT ;  /* 0x000000080000780c */ /* 0x000fda0003f05270 */
[----:B------:R-:W-:Y:S05]  /*81d0*/  @!P0 BRA `(.L_x_2513) ;  /* 0x0000000000188947 */ /* 0x000fea0003800000 */
[----:B------:R-:W-:-:S13]  /*81e0*/  ISETP.NE.AND P0, PT, R0, 0x9, PT ;  /* 0x000000090000780c */ /* 0x000fda0003f05270 */
[----:B------:R-:W-:Y:S05]  /*81f0*/  @P0 BRA `(.L_x_2507) ;  /* 0x0000000800440947 */ /* 0x000fea0003800000 */
[----:B------:R-:W-:Y:S02]  /*8200*/  IMAD.MOV.U32 R5, RZ, RZ, RZ ;  /* 0x000000ffff057224 */ /* 0x000fe400078e00ff */
[----:B------:R-:W-:-:S03]  /*8210*/  IMAD.MOV.U32 R19, RZ, RZ, R26 ;  /* 0x000000ffff137224 */ /* 0x000fc600078e001a */
[----:B------:R0:W-:Y:S01]  /*8220*/  STG.E.64 desc[UR36][R8.64], R4 ;  /* 0x0000000408007986 */ /* 0x0001e2000c101b24 */
[----:B------:R-:W-:Y:S05]  /*8230*/  BRA `(.L_x_2502) ;  /* 0x0000000800d87947 */ /* 0x000fea0003800000 */
.L_x_2513:
[----:B------:R-:W-:Y:S01]  /*8240*/  F2FP.F16.F32.PACK_AB R3, RZ, R4 ;  /* 0x00000004ff03723e */ /* 0x000fe200000000ff */
[----:B------:R-:W-:-:S03]  /*8250*/  IMAD.MOV.U32 R19, RZ, RZ, R26 ;  /* 0x000000ffff137224 */ /* 0x000fc600078e001a */
[----:B------:R-:W-:-:S05]  /*8260*/  PRMT R3, R3, 0x5410, RZ ;  /* 0x0000541003037816 */ /* 0x000fca00000000ff */
[----:B------:R4:W-:Y:S01]  /*8270*/  STG.E desc[UR36][R8.64], R3 ;  /* 0x0000000308007986 */ /* 0x0009e2000c101924 */
[----:B------:R-:W-:Y:S05]  /*8280*/  BRA `(.L_x_2502) ;  /* 0x0000000800c47947 */ /* 0x000fea0003800000 */
.L_x_2512:
[----:B------:R-:W-:Y:S01]  /*8290*/  FMUL.FTZ R4, R4, 1 ;  /* 0x3f80000004047820 */ /* 0x000fe20000410000 */
[----:B------:R-:W-:-:S05]  /*82a0*/  IMAD.MOV.U32 R19, RZ, RZ, R26 ;  /* 0x000000ffff137224 */ /* 0x000fca00078e001a */
[----:B------:R-:W0:Y:S02]  /*82b0*/  F2F.F64.F32 R4, R4 ;  /* 0x0000000400047310 */ /* 0x000e240000201800 */
[----:B0-----:R0:W-:Y:S01]  /*82c0*/  STG.E.64 desc[UR36][R8.64], R4 ;  /* 0x0000000408007986 */ /* 0x0011e2000c101b24 */
[----:B------:R-:W-:Y:S05]  /*82d0*/  BRA `(.L_x_2502) ;  /* 0x0000000800b07947 */ /* 0x000fea0003800000 */
.L_x_2503:
        /* <DEDUP_REMOVED lines=8> */
[----:B------:R-:W-:Y:S01]  /*8360*/  FSETP.NEU.FTZ.AND P0, PT, R4, RZ, PT ;  /* 0x000000ff0400720b */ /* 0x000fe20003f1d000 */
[----:B------:R-:W-:-:S03]  /*8370*/  IMAD.MOV.U32 R19, RZ, RZ, R26 ;  /* 0x000000ffff137224 */ /* 0x000fc600078e001a */
[----:B------:R-:W-:-:S05]  /*8380*/  SEL R3, RZ, 0x1, !P0 ;  /* 0x00000001ff037807 */ /* 0x000fca0004000000 */
[----:B------:R0:W-:Y:S01]  /*8390*/  STG.E.U8 desc[UR36][R8.64], R3 ;  /* 0x0000000308007986 */ /* 0x0001e2000c101124 */
[----:B------:R-:W-:Y:S05]  /*83a0*/  BRA `(.L_x_2502) ;  /* 0x00000008007c7947 */ /* 0x000fea0003800000 */
.L_x_2516:
[----:B------:R-:W-:Y:S01]  /*83b0*/  FMUL.FTZ R4, R4, 1 ;  /* 0x3f80000004047820 */ /* 0x000fe20000410000 */
[----:B------:R-:W-:Y:S01]  /*83c0*/  CS2R R6, SRZ ;  /* 0x0000000000067805 */ /* 0x000fe2000001ff00 */
[----:B------:R-:W-:-:S04]  /*83d0*/  IMAD.MOV.U32 R19, RZ, RZ, R26 ;  /* 0x000000ffff137224 */ /* 0x000fc800078e001a */
[----:B------:R-:W0:Y:S02]  /*83e0*/  F2F.F64.F32 R4, R4 ;  /* 0x0000000400047310 */ /* 0x000e240000201800 */
[----:B0-----:R0:W-:Y:S01]  /*83f0*/  STG.E.128 desc[UR36][R8.64], R4 ;  /* 0x0000000408007986 */ /* 0x0011e2000c101d24 */
[----:B------:R-:W-:Y:S05]  /*8400*/  BRA `(.L_x_2502) ;  /* 0x0000000800647947 */ /* 0x000fea0003800000 */
.L_x_2515:
[----:B------:R-:W-:-:S13]  /*8410*/  ISETP.NE.AND P0, PT, R0, 0xf, PT ;  /* 0x0000000f0000780c */ /* 0x000fda0003f05270 */
[----:B------:R-:W-:Y:S05]  /*8420*/  @!P0 BRA `(.L_x_2517) ;  /* 0x0000000000a08947 */ /* 0x000fea0003800000 */
[----:B------:R-:W-:-:S13]  /*8430*/  ISETP.NE.AND P0, PT, R0, 0x17, PT ;  /* 0x000000170000780c */ /* 0x000fda0003f05270 */
[----:B------:R-:W-:Y:S05]  /*8440*/  @!P0 BRA `(.L_x_2518) ;  /* 0x00000000004c8947 */ /* 0x000fea0003800000 */
[----:B------:R-:W-:-:S13]  /*8450*/  ISETP.NE.AND P0, PT, R0, 0x18, PT ;  /* 0x000000180000780c */ /* 0x000fda0003f05270 */
[----:B------:R-:W-:Y:S05]  /*8460*/  @P0 BRA `(.L_x_2507) ;  /* 0x0000000400a80947 */ /* 0x000fea0003800000 */
[----:B------:R-:W-:Y:S01]  /*8470*/  LOP3.LUT R6, R4, 0x7fffffff, RZ, 0xc0, !PT ;  /* 0x7fffffff04067812 */ /* 0x000fe200078ec0ff */
[----:B------:R-:W-:Y:S01]  /*8480*/  BSSY.RECONVERGENT B0, `(.L_x_2519) ;  /* 0x000000b000007945 */ /* 0x000fe20003800200 */
[----:B------:R-:W-:Y:S01]  /*8490*/  SHF.R.U32.HI R5, RZ, 0x18, R4 ;  /* 0x00000018ff057819 */ /* 0x000fe20000011604 */
[----:B------:R-:W-:Y:S01]  /*84a0*/  IMAD.MOV.U32 R0, RZ, RZ, 0x7f ;  /* 0x0000007fff007424 */ /* 0x000fe200078e00ff */
        /* <DEDUP_REMOVED lines=8> */
.L_x_2520:
[----:B------:R-:W-:Y:S05]  /*8530*/  BSYNC.RECONVERGENT B0 ;  /* 0x0000000000007941 */ /* 0x000fea0003800200 */
.L_x_2519:
[----:B------:R-:W-:Y:S01]  /*8540*/  LOP3.LUT R5, R0, 0x80, R5, 0xf8, !PT ;  /* 0x0000008000057812 */ /* 0x000fe200078ef805 */
[----:B------:R-:W-:-:S04]  /*8550*/  IMAD.MOV.U32 R19, RZ, RZ, R26 ;  /* 0x000000ffff137224 */ /* 0x000fc800078e001a */
[----:B------:R0:W-:Y:S01]  /*8560*/  STG.E.U8 desc[UR36][R8.64], R5 ;  /* 0x0000000508007986 */ /* 0x0001e2000c101124 */
[----:B------:R-:W-:Y:S05]  /*8570*/  BRA `(.L_x_2502) ;  /* 0x0000000800087947 */ /* 0x000fea0003800000 */
.L_x_2518:
        /* <DEDUP_REMOVED lines=14> */
.L_x_2522:
[----:B------:R-:W-:Y:S05]  /*8660*/  BSYNC.RECONVERGENT B0 ;  /* 0x0000000000007941 */ /* 0x000fea0003800200 */
.L_x_2521:
[----:B------:R-:W-:Y:S01]  /*8670*/  LOP3.LUT R3, R0, 0x80, R7, 0xf8, !PT ;  /* 0x0000008000037812 */ /* 0x000fe200078ef807 */
[----:B------:R-:W-:-:S04]  /*8680*/  IMAD.MOV.U32 R19, RZ, RZ, R26 ;  /* 0x000000ffff137224 */ /* 0x000fc800078e001a */
[----:B------:R0:W-:Y:S01]  /*8690*/  STG.E.U8 desc[UR36][R8.64], R3 ;  /* 0x0000000308007986 */ /* 0x0001e2000c101124 */
[----:B------:R-:W-:Y:S05]  /*86a0*/  BRA `(.L_x_2502) ;  /* 0x0000000400bc7947 */ /* 0x000fea0003800000 */
.L_x_2517:
[----:B------:R-:W-:Y:S01]  /*86b0*/  F2FP.BF16.F32.PACK_AB R4, RZ, R4 ;  /* 0x00000004ff04723e */ /* 0x000fe200000010ff */
[----:B------:R-:W-:-:S04]  /*86c0*/  IMAD.MOV.U32 R19, RZ, RZ, R26 ;  /* 0x000000ffff137224 */ /* 0x000fc800078e001a */
[----:B------:R0:W-:Y:S01]  /*86d0*/  STG.E.U16 desc[UR36][R8.64], R4 ;  /* 0x0000000408007986 */ /* 0x0001e2000c101524 */
[----:B------:R-:W-:Y:S05]  /*86e0*/  BRA `(.L_x_2502) ;  /* 0x0000000400ac7947 */ /* 0x000fea0003800000 */
.L_x_2514:
        /* <DEDUP_REMOVED lines=8> */
[----:B------:R-:W0:Y:S01]  /*8770*/  F2I.FTZ.U32.TRUNC.NTZ R3, R4 ;  /* 0x0000000400037305 */ /* 0x000e22000021f000 */
[----:B------:R-:W-:Y:S01]  /*8780*/  IMAD.MOV.U32 R19, RZ, RZ, R26 ;  /* 0x000000ffff137224 */ /* 0x000fe200078e001a */
[----:B0-----:R0:W-:Y:S01]  /*8790*/  STG.E.U16 desc[UR36][R8.64], R3 ;  /* 0x0000000308007986 */ /* 0x0011e2000c101524 */
[----:B------:R-:W-:Y:S05]  /*87a0*/  BRA `(.L_x_2502) ;  /* 0x00000004007c7947 */ /* 0x000fea0003800000 */
.L_x_2525:
        /* <DEDUP_REMOVED lines=12> */
.L_x_2528:
[----:B------:R-:W-:-:S04]  /*8870*/  SHF.R.U32.HI R0, RZ, 0x14, R4 ;  /* 0x00000014ff007819 */ /* 0x000fc80000011604 */
[----:B------:R-:W-:-:S04]  /*8880*/  LOP3.LUT R3, R0, 0x1, RZ, 0xc0, !PT ;  /* 0x0000000100037812 */ /* 0x000fc800078ec0ff */
[----:B------:R-:W-:-:S04]  /*8890*/  IADD3 R0, PT, PT, R4, 0x487ffff, R3 ;  /* 0x0487ffff04007810 */ /* 0x000fc80007ffe003 */
[----:B------:R-:W-:-:S04]  /*88a0*/  SHF.R.U32.HI R0, RZ, 0x14, R0 ;  /* 0x00000014ff007819 */ /* 0x000fc80000011600 */
[----:B------:R-:W-:-:S07]  /*88b0*/  LOP3.LUT R3, R0, 0xff, RZ, 0xc0, !PT ;  /* 0x000000ff00037812 */ /* 0x000fce00078ec0ff */
.L_x_2529:
[----:B------:R-:W-:-:S04]  /*88c0*/  SHF.R.U32.HI R4, RZ, 0x18, R4 ;  /* 0x00000018ff047819 */ /* 0x000fc80000011604 */
[----:B------:R-:W-:-:S04]  /*88d0*/  LOP3.LUT R3, R3, 0x80, R4, 0xf8, !PT ;  /* 0x0000008003037812 */ /* 0x000fc800078ef804 */
[----:B------:R-:W-:-:S07]  /*88e0*/  PRMT R0, R3, 0x7610, R0 ;  /* 0x0000761003007816 */ /* 0x000fce0000000000 */
.L_x_2527:
[----:B------:R-:W-:Y:S05]  /*88f0*/  BSYNC.RECONVERGENT B0 ;  /* 0x0000000000007941 */ /* 0x000fea0003800200 */
.L_x_2526:
[----:B------:R0:W-:Y:S01]  /*8900*/  STG.E.U8 desc[UR36][R8.64], R0 ;  /* 0x0000000008007986 */ /* 0x0001e2000c101124 */
[----:B------:R-:W-:Y:S01]  /*8910*/  IMAD.MOV.U32 R19, RZ, RZ, R26 ;  /* 0x000000ffff137224 */ /* 0x000fe200078e001a */
[----:B------:R-:W-:Y:S06]  /*8920*/  BRA `(.L_x_2502) ;  /* 0x00000004001c7947 */ /* 0x000fec0003800000 */
.L_x_2524:
        /* <DEDUP_REMOVED lines=12> */
.L_x_2532:
[----:B------:R-:W-:-:S04]  /*89f0*/  SHF.R.U32.HI R0, RZ, 0x15, R4 ;  /* 0x00000015ff007819 */ /* 0x000fc80000011604 */
[----:B------:R-:W-:-:S04]  /*8a00*/  LOP3.LUT R3, R0, 0x1, RZ, 0xc0, !PT ;  /* 0x0000000100037812 */ /* 0x000fc800078ec0ff */
[----:B------:R-:W-:-:S04]  /*8a10*/  IADD3 R0, PT, PT, R4, 0x88fffff, R3 ;  /* 0x088fffff04007810 */ /* 0x000fc80007ffe003 */
[----:B------:R-:W-:-:S04]  /*8a20*/  SHF.R.U32.HI R0, RZ, 0x15, R0 ;  /* 0x00000015ff007819 */ /* 0x000fc80000011600 */
[----:B------:R-:W-:-:S07]  /*8a30*/  LOP3.LUT R3, R0, 0xff, RZ, 0xc0, !PT ;  /* 0x000000ff00037812 */ /* 0x000fce00078ec0ff */
.L_x_2533:
[----:B------:R-:W-:-:S04]  /*8a40*/  SHF.R.U32.HI R4, RZ, 0x18, R4 ;  /* 0x00000018ff047819 */ /* 0x000fc80000011604 */
[----:B------:R-:W-:-:S04]  /*8a50*/  LOP3.LUT R3, R3, 0x80, R4, 0xf8, !PT ;  /* 0x0000008003037812 */ /* 0x000fc800078ef804 */
[----:B------:R-:W-:-:S07]  /*8a60*/  PRMT R0, R3, 0x7610, R0 ;  /* 0x0000761003007816 */ /* 0x000fce0000000000 */
.L_x_2531:
[----:B------:R-:W-:Y:S05]  /*8a70*/  BSYNC.RECONVERGENT B0 ;  /* 0x0000000000007941 */ /* 0x000fea0003800200 */
.L_x_2530:
[----:B------:R0:W-:Y:S01]  /*8a80*/  STG.E.U8 desc[UR36][R8.64], R0 ;  /* 0x0000000008007986 */ /* 0x0001e2000c101124 */
[----:B------:R-:W-:Y:S01]  /*8a90*/  IMAD.MOV.U32 R19, RZ, RZ, R26 ;  /* 0x000000ffff137224 */ /* 0x000fe200078e001a */
[----:B------:R-:W-:Y:S06]  /*8aa0*/  BRA `(.L_x_2502) ;  /* 0x0000000000bc7947 */ /* 0x000fec0003800000 */
.L_x_2523:
[----:B------:R-:W-:-:S13]  /*8ab0*/  ISETP.NE.AND P0, PT, R0, 0x1c, PT ;  /* 0x0000001c0000780c */ /* 0x000fda0003f05270 */
[----:B------:R-:W-:Y:S05]  /*8ac0*/  @!P0 BRA `(.L_x_2534) ;  /* 0x0000000000a88947 */ /* 0x000fea0003800000 */
[----:B------:R-:W-:-:S13]  /*8ad0*/  ISETP.NE.AND P0, PT, R0, 0x1d, PT ;  /* 0x0000001d0000780c */ /* 0x000fda0003f05270 */
[----:B------:R-:W-:Y:S05]  /*8ae0*/  @!P0 BRA `(.L_x_2535) ;  /* 0x0000000000908947 */ /* 0x000fea0003800000 */
[----:B------:R-:W-:-:S13]  /*8af0*/  ISETP.NE.AND P0, PT, R0, 0x2c, PT ;  /* 0x0000002c0000780c */ /* 0x000fda0003f05270 */
[----:B------:R-:W-:Y:S05]  /*8b00*/  @!P0 BRA `(.L_x_2536) ;  /* 0x0000000000488947 */ /* 0x000fea0003800000 */
.L_x_2507:
[----:B------:R-:W-:Y:S01]  /*8b10*/  MOV R14, 0x0 ;  /* 0x00000000000e7802 */ /* 0x000fe20000000f00 */
[----:B------:R-:W0:Y:S01]  /*8b20*/  LDCU.64 UR6, c[0x4][0x128] ;  /* 0x01002500ff0677ac */ /* 0x000e220008000a00 */
[----:B------:R-:W-:Y:S02]  /*8b30*/  IMAD.MOV.U32 R8, RZ, RZ, 0x65 ;  /* 0x00000065ff087424 */ /* 0x000fe400078e00ff */
[----:B------:R-:W-:Y:S01]  /*8b40*/  IMAD.MOV.U32 R12, RZ, RZ, 0x1 ;  /* 0x00000001ff0c7424 */ /* 0x000fe200078e00ff */
[----:B------:R-:W1:Y:S01]  /*8b50*/  LDCU.64 UR8, c[0x4][0x130] ;  /* 0x01002600ff0877ac */ /* 0x000e620008000a00 */
[----:B------:R-:W2:Y:S01]  /*8b60*/  LDC.64 R14, c[0x4][R14] ;  /* 0x010000000e0e7b82 */ /* 0x000ea20000000a00 */
[----:B------:R-:W-:Y:S01]  /*8b70*/  IMAD.MOV.U32 R13, RZ, RZ, RZ ;  /* 0x000000ffff0d7224 */ /* 0x000fe200078e00ff */
[----:B------:R-:W4:Y:S01]  /*8b80*/  LDCU.64 UR4, c[0x4][0x20] ;  /* 0x01000400ff0477ac */ /* 0x000f220008000a00 */
[----:B0-----:R-:W-:Y:S02]  /*8b90*/  IMAD.U32 R4, RZ, RZ, UR6 ;  /* 0x00000006ff047e24 */ /* 0x001fe4000f8e00ff */
[----:B------:R-:W-:-:S02]  /*8ba0*/  IMAD.U32 R5, RZ, RZ, UR7 ;  /* 0x00000007ff057e24 */ /* 0x000fc4000f8e00ff */
[----:B-1----:R-:W-:Y:S02]  /*8bb0*/  IMAD.U32 R6, RZ, RZ, UR8 ;  /* 0x00000008ff067e24 */ /* 0x002fe4000f8e00ff */
[----:B------:R-:W-:Y:S02]  /*8bc0*/  IMAD.U32 R7, RZ, RZ, UR9 ;  /* 0x00000009ff077e24 */ /* 0x000fe4000f8e00ff */
[----:B----4-:R-:W-:Y:S02]  /*8bd0*/  IMAD.U32 R10, RZ, RZ, UR4 ;  /* 0x00000004ff0a7e24 */ /* 0x010fe4000f8e00ff */
[----:B------:R-:W-:-:S07]  /*8be0*/  IMAD.U32 R11, RZ, RZ, UR5 ;  /* 0x00000005ff0b7e24 */ /* 0x000fce000f8e00ff */
[----:B------:R-:W-:-:S07]  /*8bf0*/  LEPC R20, `(.L_x_2537) ;  /* 0x000000001014794e */ /* 0x000fce0000000000 */
[----:B--23-5:R-:W-:Y:S05]  /*8c00*/  CALL.ABS.NOINC R14 ;  /* 0x000000000e007343 */ /* 0x02cfea0003c00000 */
.L_x_2537:
[----:B------:R-:W-:Y:S01]  /*8c10*/  IMAD.MOV.U32 R19, RZ, RZ, R26 ;  /* 0x000000ffff137224 */ /* 0x000fe200078e001a */
[----:B------:R-:W-:Y:S06]  /*8c20*/  BRA `(.L_x_2502) ;  /* 0x00000000005c7947 */ /* 0x000fec0003800000 */
.L_x_2536:
[----:B------:R-:W-:Y:S01]  /*8c30*/  SHF.R.U32.HI R5, RZ, 0x17, R4 ;  /* 0x00000017ff057819 */ /* 0x000fe20000011604 */
[----:B------:R-:W-:-:S03]  /*8c40*/  IMAD.MOV.U32 R19, RZ, RZ, R26 ;  /* 0x000000ffff137224 */ /* 0x000fc600078e001a */
        /* <DEDUP_REMOVED lines=14> */
.L_x_2535:
[----:B------:R-:W0:Y:S01]  /*8d30*/  F2I.U64.TRUNC R4, R4 ;  /* 0x0000000400047311 */ /* 0x000e22000020d800 */
[----:B------:R-:W-:Y:S01]  /*8d40*/  IMAD.MOV.U32 R19, RZ, RZ, R26 ;  /* 0x000000ffff137224 */ /* 0x000fe200078e001a */
[----:B0-----:R0:W-:Y:S01]  /*8d50*/  STG.E.64 desc[UR36][R8.64], R4 ;  /* 0x0000000408007986 */ /* 0x0011e2000c101b24 */
[----:B------:R-:W-:Y:S05]  /*8d60*/  BRA `(.L_x_2502) ;  /* 0x00000000000c7947 */ /* 0x000fea0003800000 */
.L_x_2534:
[----:B------:R-:W0:Y:S01]  /*8d70*/  F2I.FTZ.U32.TRUNC.NTZ R3, R4 ;  /* 0x0000000400037305 */ /* 0x000e22000021f000 */
[----:B------:R-:W-:Y:S01]  /*8d80*/  IMAD.MOV.U32 R19, RZ, RZ, R26 ;  /* 0x000000ffff137224 */ /* 0x000fe200078e001a */
[----:B0-----:R0:W-:Y:S06]  /*8d90*/  STG.E desc[UR36][R8.64], R3 ;  /* 0x0000000308007986 */ /* 0x0011ec000c101924 */
.L_x_2502:
[----:B------:R-:W-:Y:S05]  /*8da0*/  BSYNC.RECONVERGENT B6 ;  /* 0x0000000000067941 */ /* 0x000fea0003800200 */
.L_x_2501:
[----:B------:R-:W-:Y:S01]  /*8db0*/  ISETP.GE.AND P0, PT, R19, R17, PT ;  /* 0x000000111300720c */ /* 0x000fe20003f06270 */
[----:B------:R-:W-:-:S12]  /*8dc0*/  BSSY.RECONVERGENT B6, `(.L_x_2538) ;  /* 0x00001cc000067945 */ /* 0x000fd80003800200 */
[----:B------:R-:W-:Y:S05]  /*8dd0*/  @P0 BRA `(.L_x_2539) ;  /* 0x0000001c00280947 */ /* 0x000fea0003800000 */
[----:B------:R-:W3:Y:S01]  /*8de0*/  LDCU UR4, c[0x0][0x3b4] ;  /* 0x00007680ff0477ac */ /* 0x000ee20008000800 */
[----:B0-2-4-:R-:W0:Y:S01]  /*8df0*/  LDC.64 R8, c[0x0][0x388] ;  /* 0x0000e200ff087b82 */ /* 0x015e220000000a00 */
[----:B------:R-:W-:Y:S01]  /*8e00*/  IMAD R0, R2, 0x200, R19 ;  /* 0x0000020002007824 */ /* 0x000fe200078e0213 */
[----:B-1----:R-:W-:-:S03]  /*8e10*/  PRMT R4, R16, 0x9910, RZ ;  /* 0x0000991010047816 */ /* 0x002fc600000000ff */
[----:B---3--:R-:W-:Y:S02]  /*8e20*/  IMAD R3, R0, UR4, RZ ;  /* 0x0000000400037c24 */ /* 0x008fe4000f8e02ff */
        /* <DEDUP_REMOVED lines=13> */
[----:B-----5:R-:W0:Y:S02]  /*8f00*/  F2I.FTZ.TRUNC.NTZ R3, R22 ;  /* 0x0000001600037305 */ /* 0x020e24000021f100 */
[----:B0-----:R0:W-:Y:S01]  /*8f10*/  STG.E.U8 desc[UR36][R8.64], R3 ;  /* 0x0000000308007986 */ /* 0x0011e2000c101124 */
[----:B------:R-:W-:Y:S05]  /*8f20*/  BRA `(.L_x_2545) ;  /* 0x0000000c00387947 */ /* 0x000fea0003800000 */
.L_x_2543:
[----:B-----5:R-:W0:Y:S02]  /*8f30*/  F2I.S64.TRUNC R22, R22 ;  /* 0x0000001600167311 */ /* 0x020e24000020d900 */
[----:B0-----:R-:W-:-:S05]  /*8f40*/  IMAD.MOV.U32 R3, RZ, RZ, R22 ;  /* 0x000000ffff037224 */ /* 0x001fca00078e0016 */
[----:B------:R0:W-:Y:S01]  /*8f50*/  STG.E.U8 desc[UR36][R8.64], R3 ;  /* 0x0000000308007986 */ /* 0x0001e2000c101124 */
[----:B------:R-:W-:Y:S05]  /*8f60*/  BRA `(.L_x_2545) ;  /* 0x0000000c00287947 */ /* 0x000fea0003800000 */
.L_x_2542:
[----:B------:R-:W-:-:S13]  /*8f70*/  ISETP.NE.AND P0, PT, R0, 0x2, PT ;  /* 0x000000020000780c */ /* 0x000fda0003f05270 */
[----:B------:R-:W-:Y:S05]  /*8f80*/  @!P0 BRA `(.L_x_2546) ;  /* 0x0000000000288947 */ /* 0x000fea0003800000 */
[----:B------:R-:W-:-:S13]  /*8f90*/  ISETP.NE.AND P0, PT, R0, 0x3, PT ;  /* 0x000000030000780c */ /* 0x000fda0003f05270 */
[----:B------:R-:W-:Y:S05]  /*8fa0*/  @!P0 BRA `(.L_x_2547) ;  /* 0x0000000000148947 */ /* 0x000fea0003800000 */
[----:B------:R-:W-:-:S13]  /*8fb0*/  ISETP.NE.AND P0, PT, R0, 0x4, PT ;  /* 0x000000040000780c */ /* 0x000fda0003f05270 */
[----:B------:R-:W-:Y:S05]  /*8fc0*/  @P0 BRA `(.L_x_2544) ;  /* 0x0000000800380947 */ /* 0x000fea0003800000 */
[----:B-----5:R-:W0:Y:S02]  /*8fd0*/  F2I.S64.TRUNC R22, R22 ;  /* 0x0000001600167311 */ /* 0x020e24000020d900 */
[----:B0-----:R0:W-:Y:S01]  /*8fe0*/  STG.E.64 desc[UR36][R8.64], R22 ;  /* 0x0000001608007986 */ /* 0x0011e2000c101b24 */
[----:B------:R-:W-:Y:S05]  /*8ff0*/  BRA `(.L_x_2545) ;  /* 0x0000000c00047947 */ /* 0x000fea0003800000 */
.L_x_2547:
[----:B-----5:R-:W0:Y:S02]  /*9000*/  F2I.FTZ.TRUNC.NTZ R3, R22 ;  /* 0x0000001600037305 */ /* 0x020e24000021f100 */
[----:B0-----:R0:W-:Y:S01]  /*9010*/  STG.E desc[UR36][R8.64], R3 ;  /* 0x0000000308007986 */ /* 0x0011e2000c101924 */
[----:B------:R-:W-:Y:S05]  /*9020*/  BRA `(.L_x_2545) ;  /* 0x0000000800f87947 */ /* 0x000fea0003800000 */
.L_x_2546:
[----:B-----5:R-:W0:Y:S02]  /*9030*/  F2I.FTZ.TRUNC.NTZ R3, R22 ;  /* 0x0000001600037305 */ /* 0x020e24000021f100 */
[----:B0-----:R0:W-:Y:S01]  /*9040*/  STG.E.U16 desc[UR36][R8.64], R3 ;  /* 0x0000000308007986 */ /* 0x0011e2000c101524 */
[----:B------:R-:W-:Y:S05]  /*9050*/  BRA `(.L_x_2545) ;  /* 0x0000000800ec7947 */ /* 0x000fea0003800000 */
.L_x_2541:
[----:B------:R-:W-:-:S13]  /*9060*/  ISETP.GT.AND P0, PT, R0, 0x6, PT ;  /* 0x000000060000780c */ /* 0x000fda0003f04270 */
[----:B------:R-:W-:Y:S05]  /*9070*/  @P0 BRA `(.L_x_2548) ;  /* 0x0000000000240947 */ /* 0x000fea0003800000 */
[----:B------:R-:W-:-:S13]  /*9080*/  ISETP.NE.AND P0, PT, R0, 0x5, PT ;  /* 0x000000050000780c */ /* 0x000fda0003f05270 */
[----:B------:R-:W-:Y:S05]  /*9090*/  @!P0 BRA `(.L_x_2549) ;  /* 0x0000000000108947 */ /* 0x000fea0003800000 */
[----:B------:R-:W-:-:S13]  /*90a0*/  ISETP.NE.AND P0, PT, R0, 0x6, PT ;  /* 0x000000060000780c */ /* 0x000fda0003f05270 */
[----:B------:R-:W-:Y:S05]  /*90b0*/  @P0 BRA `(.L_x_2544) ;  /* 0x0000000400fc0947 */ /* 0x000fea0003800000 */
[----:B-----5:R0:W-:Y:S01]  /*90c0*/  STG.E desc[UR36][R8.64], R22 ;  /* 0x0000001608007986 */ /* 0x0201e2000c101924 */
[----:B------:R-:W-:Y:S05]  /*90d0*/  BRA `(.L_x_2545) ;  /* 0x0000000800cc7947 */ /* 0x000fea0003800000 */
.L_x_2549:
[----:B-----5:R-:W-:-:S05]  /*90e0*/  F2FP.F16.F32.PACK_AB R22, RZ, R22 ;  /* 0x00000016ff16723e */ /* 0x020fca00000000ff */
[----:B------:R0:W-:Y:S01]  /*90f0*/  STG.E.U16 desc[UR36][R8.64], R22 ;  /* 0x0000001608007986 */ /* 0x0001e2000c101524 */
[----:B------:R-:W-:Y:S05]  /*9100*/  BRA `(.L_x_2545) ;  /* 0x0000000800c07947 */ /* 0x000fea0003800000 */
.L_x_2548:
[----:B------:R-:W-:-:S13]  /*9110*/  ISETP.NE.AND P0, PT, R0, 0x7, PT ;  /* 0x000000070000780c */ /* 0x000fda0003f05270 */
[----:B------:R-:W-:Y:S05]  /*9120*/  @!P0 BRA `(.L_x_2550) ;  /* 0x00000000002c8947 */ /* 0x000fea0003800000 */
[----:B------:R-:W-:-:S13]  /*9130*/  ISETP.NE.AND P0, PT, R0, 0x8, PT ;  /* 0x000000080000780c */ /* 0x000fda0003f05270 */
[----:B------:R-:W-:Y:S05]  /*9140*/  @!P0 BRA `(.L_x_2551) ;  /* 0x0000000000148947 */ /* 0x000fea0003800000 */
[----:B------:R-:W-:-:S13]  /*9150*/  ISETP.NE.AND P0, PT, R0, 0x9, PT ;  /* 0x000000090000780c */ /* 0x000fda0003f05270 */
[----:B------:R-:W-:Y:S05]  /*9160*/  @P0 BRA `(.L_x_2544) ;  /* 0x0000000400d00947 */ /* 0x000fea0003800000 */
[----:B-----5:R-:W-:-:S05]  /*9170*/  IMAD.MOV.U32 R23, RZ, RZ, RZ ;  /* 0x000000ffff177224 */ /* 0x020fca00078e00ff */
[----:B------:R0:W-:Y:S01]  /*9180*/  STG.E.64 desc[UR36][R8.64], R22 ;  /* 0x0000001608007986 */ /* 0x0001e2000c101b24 */
[----:B------:R-:W-:Y:S05]  /*9190*/  BRA `(.L_x_2545) ;  /* 0x00000008009c7947 */ /* 0x000fea0003800000 */
.L_x_2551:
[----:B-----5:R-:W-:-:S04]  /*91a0*/  F2FP.F16.F32.PACK_AB R3, RZ, R22 ;  /* 0x00000016ff03723e */ /* 0x020fc800000000ff */
[----:B------:R-:W-:-:S05]  /*91b0*/  PRMT R3, R3, 0x5410, RZ ;  /* 0x0000541003037816 */ /* 0x000fca00000000ff */
[----:B------:R0:W-:Y:S01]  /*91c0*/  STG.E desc[UR36][R8.64], R3 ;  /* 0x0000000308007986 */ /* 0x0001e2000c101924 */
[----:B------:R-:W-:Y:S05]  /*91d0*/  BRA `(.L_x_2545) ;  /* 0x00000008008c7947 */ /* 0x000fea0003800000 */
.L_x_2550:
[----:B-----5:R-:W-:-:S06]  /*91e0*/  FMUL.FTZ R4, R22, 1 ;  /* 0x3f80000016047820 */ /* 0x020fcc0000410000 */
[----:B------:R-:W0:Y:S02]  /*91f0*/  F2F.F64.F32 R4, R4 ;  /* 0x0000000400047310 */ /* 0x000e240000201800 */
[----:B0-----:R0:W-:Y:S01]  /*9200*/  STG.E.64 desc[UR36][R8.64], R4 ;  /* 0x0000000408007986 */ /* 0x0011e2000c101b24 */
[----:B------:R-:W-:Y:S05]  /*9210*/  BRA `(.L_x_2545) ;  /* 0x00000008007c7947 */ /* 0x000fea0003800000 */
.L_x_2540:
        /* <DEDUP_REMOVED lines=10> */
[----:B-----5:R-:W0:Y:S02]  /*92c0*/  F2I.FTZ.U32.TRUNC.NTZ R3, R22 ;  /* 0x0000001600037305 */ /* 0x020e24000021f000 */
[----:B0-----:R0:W-:Y:S01]  /*92d0*/  STG.E.U16 desc[UR36][R8.64], R3 ;  /* 0x0000000308007986 */ /* 0x0011e2000c101524 */
[----:B------:R-:W-:Y:S05]  /*92e0*/  BRA `(.L_x_2545) ;  /* 0x0000000800487947 */ /* 0x000fea0003800000 */
.L_x_2555:
[----:B-----5:R-:W-:Y:S01]  /*92f0*/  LOP3.LUT R5, R22, 0x7fffffff, RZ, 0xc0, !PT ;  /* 0x7fffffff16057812 */ /* 0x020fe200078ec0ff */
        /* <DEDUP_REMOVED lines=15> */
.L_x_2558:
[----:B------:R-:W-:-:S04]  /*93f0*/  SHF.R.U32.HI R22, RZ, 0x18, R22 ;  /* 0x00000018ff167819 */ /* 0x000fc80000011616 */
[----:B------:R-:W-:-:S04]  /*9400*/  LOP3.LUT R3, R3, 0x80, R22, 0xf8, !PT ;  /* 0x0000008003037812 */ /* 0x000fc800078ef816 */
[----:B------:R-:W-:-:S07]  /*9410*/  PRMT R4, R3, 0x7610, R4 ;  /* 0x0000761003047816 */ /* 0x000fce0000000004 */
.L_x_2557:
[----:B------:R-:W-:Y:S05]  /*9420*/  BSYNC.RECONVERGENT B0 ;  /* 0x0000000000007941 */ /* 0x000fea0003800200 */
.L_x_2556:
[----:B------:R0:W-:Y:S01]  /*9430*/  STG.E.U8 desc[UR36][R8.64], R4 ;  /* 0x0000000408007986 */ /* 0x0001e2000c101124 */
[----:B------:R-:W-:Y:S05]  /*9440*/  BRA `(.L_x_2545) ;  /* 0x0000000400f07947 */ /* 0x000fea0003800000 */
.L_x_2554:
        /* <DEDUP_REMOVED lines=16> */
.L_x_2561:
[----:B------:R-:W-:-:S04]  /*9550*/  SHF.R.U32.HI R22, RZ, 0x18, R22 ;  /* 0x00000018ff167819 */ /* 0x000fc80000011616 */
[----:B------:R-:W-:-:S04]  /*9560*/  LOP3.LUT R3, R3, 0x80, R22, 0xf8, !PT ;  /* 0x0000008003037812 */ /* 0x000fc800078ef816 */
[----:B------:R-:W-:-:S07]  /*9570*/  PRMT R4, R3, 0x7610, R4 ;  /* 0x0000761003047816 */ /* 0x000fce0000000004 */
.L_x_2560:
[----:B------:R-:W-:Y:S05]  /*9580*/  BSYNC.RECONVERGENT B0 ;  /* 0x0000000000007941 */ /* 0x000fea0003800200 */
.L_x_2559:
[----:B------:R0:W-:Y:S01]  /*9590*/  STG.E.U8 desc[UR36][R8.64], R4 ;  /* 0x0000000408007986 */ /* 0x0001e2000c101124 */
[----:B------:R-:W-:Y:S05]  /*95a0*/  BRA `(.L_x_2545) ;  /* 0x0000000400987947 */ /* 0x000fea0003800000 */
.L_x_2553:
[----:B------:R-:W-:-:S13]  /*95b0*/  ISETP.NE.AND P0, PT, R0, 0x1c, PT ;  /* 0x0000001c0000780c */ /* 0x000fda0003f05270 */
[----:B------:R-:W-:Y:S05]  /*95c0*/  @!P0 BRA `(.L_x_2562) ;  /* 0x0000000000588947 */ /* 0x000fea0003800000 */
[----:B------:R-:W-:-:S13]  /*95d0*/  ISETP.NE.AND P0, PT, R0, 0x1d, PT ;  /* 0x0000001d0000780c */ /* 0x000fda0003f05270 */
[----:B------:R-:W-:Y:S05]  /*95e0*/  @!P0 BRA `(.L_x_2563) ;  /* 0x0000000000448947 */ /* 0x000fea0003800000 */
[----:B------:R-:W-:-:S13]  /*95f0*/  ISETP.NE.AND P0, PT, R0, 0x2c, PT ;  /* 0x0000002c0000780c */ /* 0x000fda0003f05270 */
[----:B------:R-:W-:Y:S05]  /*9600*/  @P0 BRA `(.L_x_2544) ;  /* 0x0000000000a80947 */ /* 0x000fea0003800000 */
[----:B-----5:R-:W-:-:S04]  /*9610*/  SHF.R.U32.HI R4, RZ, 0x17, R22 ;  /* 0x00000017ff047819 */ /* 0x020fc80000011616 */
        /* <DEDUP_REMOVED lines=14> */
.L_x_2563:
[----:B-----5:R-:W0:Y:S02]  /*9700*/  F2I.U64.TRUNC R22, R22 ;  /* 0x0000001600167311 */ /* 0x020e24000020d800 */
[----:B0-----:R0:W-:Y:S01]  /*9710*/  STG.E.64 desc[UR36][R8.64], R22 ;  /* 0x0000001608007986 */ /* 0x0011e2000c101b24 */
[----:B------:R-:W-:Y:S05]  /*9720*/  BRA `(.L_x_2545) ;  /* 0x0000000400387947 */ /* 0x000fea0003800000 */
.L_x_2562:
[----:B-----5:R-:W0:Y:S02]  /*9730*/  F2I.FTZ.U32.TRUNC.NTZ R3, R22 ;  /* 0x0000001600037305 */ /* 0x020e24000021f000 */
[----:B0-----:R0:W-:Y:S01]  /*9740*/  STG.E desc[UR36][R8.64], R3 ;  /* 0x0000000308007986 */ /* 0x0011e2000c101924 */
[----:B------:R-:W-:Y:S05]  /*9750*/  BRA `(.L_x_2545) ;  /* 0x00000004002c7947 */ /* 0x000fea0003800000 */
.L_x_2552:
[----:B------:R-:W-:-:S13]  /*9760*/  ISETP.GT.AND P0, PT, R0, 0xe, PT ;  /* 0x0000000e0000780c */ /* 0x000fda0003f04270 */
[----:B------:R-:W-:Y:S05]  /*9770*/  @P0 BRA `(.L_x_2564) ;  /* 0x0000000000340947 */ /* 0x000fea0003800000 */
[----:B------:R-:W-:-:S13]  /*9780*/  ISETP.NE.AND P0, PT, R0, 0xa, PT ;  /* 0x0000000a0000780c */ /* 0x000fda0003f05270 */
[----:B------:R-:W-:Y:S05]  /*9790*/  @!P0 BRA `(.L_x_2565) ;  /* 0x0000000000188947 */ /* 0x000fea0003800000 */
[----:B------:R-:W-:-:S13]  /*97a0*/  ISETP.NE.AND P0, PT, R0, 0xb, PT ;  /* 0x0000000b0000780c */ /* 0x000fda0003f05270 */
[----:B------:R-:W-:Y:S05]  /*97b0*/  @P0 BRA `(.L_x_2544) ;  /* 0x00000000003c0947 */ /* 0x000fea0003800000 */
[----:B-----5:R-:W-:-:S04]  /*97c0*/  FSETP.NEU.FTZ.AND P0, PT, R22, RZ, PT ;  /* 0x000000ff1600720b */ /* 0x020fc80003f1d000 */
[----:B------:R-:W-:-:S05]  /*97d0*/  SEL R3, RZ, 0x1, !P0 ;  /* 0x00000001ff037807 */ /* 0x000fca0004000000 */
[----:B------:R3:W-:Y:S01]  /*97e0*/  STG.E.U8 desc[UR36][R8.64], R3 ;  /* 0x0000000308007986 */ /* 0x0007e2000c101124 */
[----:B------:R-:W-:Y:S05]  /*97f0*/  BRA `(.L_x_2545) ;  /* 0x0000000400047947 */ /* 0x000fea0003800000 */
.L_x_2565:
[----:B-----5:R-:W-:Y:S01]  /*9800*/  FMUL.FTZ R4, R22, 1 ;  /* 0x3f80000016047820 */ /* 0x020fe20000410000 */
[----:B------:R-:W-:-:S05]  /*9810*/  CS2R R6, SRZ ;  /* 0x0000000000067805 */ /* 0x000fca000001ff00 */
[----:B------:R-:W0:Y:S02]  /*9820*/  F2F.F64.F32 R4, R4 ;  /* 0x0000000400047310 */ /* 0x000e240000201800 */
[----:B0-----:R4:W-:Y:S01]  /*9830*/  STG.E.128 desc[UR36][R8.64], R4 ;  /* 0x0000000408007986 */ /* 0x0019e2000c101d24 */
[----:B------:R-:W-:Y:S05]  /*9840*/  BRA `(.L_x_2545) ;  /* 0x0000000000f07947 */ /* 0x000fea0003800000 */
.L_x_2564:
[----:B------:R-:W-:-:S13]  /*9850*/  ISETP.NE.AND P0, PT, R0, 0xf, PT ;  /* 0x0000000f0000780c */ /* 0x000fda0003f05270 */
[----:B------:R-:W-:Y:S05]  /*9860*/  @!P0 BRA `(.L_x_2566) ;  /* 0x0000000000e08947 */ /* 0x000fea0003800000 */
[----:B------:R-:W-:-:S13]  /*9870*/  ISETP.NE.AND P0, PT, R0, 0x17, PT ;  /* 0x000000170000780c */ /* 0x000fda0003f05270 */
[----:B------:R-:W-:Y:S05]  /*9880*/  @!P0 BRA `(.L_x_2567) ;  /* 0x00000000008c8947 */ /* 0x000fea0003800000 */
[----:B------:R-:W-:-:S13]  /*9890*/  ISETP.NE.AND P0, PT, R0, 0x18, PT ;  /* 0x000000180000780c */ /* 0x000fda0003f05270 */
[----:B------:R-:W-:Y:S05]  /*98a0*/  @!P0 BRA `(.L_x_2568) ;  /* 0x0000000000448947 */ /* 0x000fea0003800000 */
.L_x_2544:
        /* <DEDUP_REMOVED lines=16> */
.L_x_2569:
[----:B------:R-:W-:Y:S05]  /*99b0*/  BRA `(.L_x_2545) ;  /* 0x0000000000947947 */ /* 0x000fea0003800000 */
.L_x_2568:
[----:B-----5:R-:W-:Y:S01]  /*99c0*/  LOP3.LUT R4, R22, 0x7fffffff, RZ, 0xc0, !PT ;  /* 0x7fffffff16047812 */ /* 0x020fe200078ec0ff */
        /* <DEDUP_REMOVED lines=11> */
.L_x_2571:
[----:B------:R-:W-:Y:S05]  /*9a80*/  BSYNC.RECONVERGENT B0 ;  /* 0x0000000000007941 */ /* 0x000fea0003800200 */
.L_x_2570:
[----:B------:R-:W-:-:S05]  /*9a90*/  LOP3.LUT R3, R0, 0x80, R5, 0xf8, !PT ;  /* 0x0000008000037812 */ /* 0x000fca00078ef805 */
[----:B------:R1:W-:Y:S01]  /*9aa0*/  STG.E.U8 desc[UR36][R8.64], R3 ;  /* 0x0000000308007986 */ /* 0x0003e2000c101124 */
[----:B------:R-:W-:Y:S05]  /*9ab0*/  BRA `(.L_x_2545) ;  /* 0x0000000000547947 */ /* 0x000fea0003800000 */
.L_x_2567:
[----:B-----5:R-:W-:Y:S01]  /*9ac0*/  LOP3.LUT R4, R22, 0x7fffffff, RZ, 0xc0, !PT ;  /* 0x7fffffff16047812 */ /* 0x020fe200078ec0ff */
        /* <DEDUP_REMOVED lines=10> */
.L_x_2573:
[----:B------:R-:W-:Y:S01]  /*9b70*/  IMAD.MOV.U32 R0, RZ, RZ, 0x7f ;  /* 0x0000007fff007424 */ /* 0x000fe200078e00ff */
[----:B------:R-:W-:-:S04]  /*9b80*/  ISETP.GT.U32.AND P0, PT, R4, 0x7f800000, PT ;  /* 0x7f8000000400780c */ /* 0x000fc80003f04070 */
[----:B------:R-:W-:-:S09]  /*9b90*/  SEL R0, R0, 0x7c, P0 ;  /* 0x0000007c00007807 */ /* 0x000fd20000000000 */
.L_x_2574:
[----:B------:R-:W-:Y:S05]  /*9ba0*/  BSYNC.RECONVERGENT B0 ;  /* 0x0000000000007941 */ /* 0x000fea0003800200 */
.L_x_2572:
[----:B------:R-:W-:-:S04]  /*9bb0*/  SHF.R.U32.HI R3, RZ, 0x18, R22 ;  /* 0x00000018ff037819 */ /* 0x000fc80000011616 */
[----:B------:R-:W-:-:S05]  /*9bc0*/  LOP3.LUT R3, R0, 0x80, R3, 0xf8, !PT ;  /* 0x0000008000037812 */ /* 0x000fca00078ef803 */
[----:B------:R0:W-:Y:S01]  /*9bd0*/  STG.E.U8 desc[UR36][R8.64], R3 ;  /* 0x0000000308007986 */ /* 0x0001e2000c101124 */
[----:B------:R-:W-:Y:S05]  /*9be0*/  BRA `(.L_x_2545) ;  /* 0x0000000000087947 */ /* 0x000fea0003800000 */
.L_x_2566:
[----:B-----5:R-:W-:-:S05]  /*9bf0*/  F2FP.BF16.F32.PACK_AB R22, RZ, R22 ;  /* 0x00000016ff16723e */ /* 0x020fca00000010ff */
[----:B------:R2:W-:Y:S02]  /*9c00*/  STG.E.U16 desc[UR36][R8.64], R22 ;  /* 0x0000001608007986 */ /* 0x0005e4000c101524 */
.L_x_2545:
        /* <DEDUP_REMOVED lines=21> */
[----:B------:R-:W0:Y:S02]  /*9d60*/  F2I.FTZ.TRUNC.NTZ R3, R24 ;  /* 0x0000001800037305 */ /* 0x000e24000021f100 */
[----:B0-----:R0:W-:Y:S01]  /*9d70*/  STG.E.U8 desc[UR36][R8.64], R3 ;  /* 0x0000000308007986 */ /* 0x0011e2000c101124 */
[----:B------:R-:W-:Y:S05]  /*9d80*/  BRA `(.L_x_2580) ;  /* 0x0000000c00387947 */ /* 0x000fea0003800000 */
.L_x_2578:
[----:B------:R-:W0:Y:S02]  /*9d90*/  F2I.S64.TRUNC R24, R24 ;  /* 0x0000001800187311 */ /* 0x000e24000020d900 */
[----:B0-----:R-:W-:-:S05]  /*9da0*/  IMAD.MOV.U32 R3, RZ, RZ, R24 ;  /* 0x000000ffff037224 */ /* 0x001fca00078e0018 */
[----:B------:R0:W-:Y:S01]  /*9db0*/  STG.E.U8 desc[UR36][R8.64], R3 ;  /* 0x0000000308007986 */ /* 0x0001e2000c101124 */
[----:B------:R-:W-:Y:S05]  /*9dc0*/  BRA `(.L_x_2580) ;  /* 0x0000000c00287947 */ /* 0x000fea0003800000 */
.L_x_2577:
[----:B------:R-:W-:-:S13]  /*9dd0*/  ISETP.NE.AND P0, PT, R0, 0x2, PT ;  /* 0x000000020000780c */ /* 0x000fda0003f05270 */
[----:B------:R-:W-:Y:S05]  /*9de0*/  @!P0 BRA `(.L_x_2581) ;  /* 0x0000000000288947 */ /* 0x000fea0003800000 */
[----:B------:R-:W-:-:S13]  /*9df0*/  ISETP.NE.AND P0, PT, R0, 0x3, PT ;  /* 0x000000030000780c */ /* 0x000fda0003f05270 */
[----:B------:R-:W-:Y:S05]  /*9e00*/  @!P0 BRA `(.L_x_2582) ;  /* 0x0000000000148947 */ /* 0x000fea0003800000 */
[----:B------:R-:W-:-:S13]  /*9e10*/  ISETP.NE.AND P0, PT, R0, 0x4, PT ;  /* 0x000000040000780c */ /* 0x000fda0003f05270 */
[----:B------:R-:W-:Y:S05]  /*9e20*/  @P0 BRA `(.L_x_2579) ;  /* 0x0000000800380947 */ /* 0x000fea0003800000 */
[----:B------:R-:W0:Y:S02]  /*9e30*/  F2I.S64.TRUNC R24, R24 ;  /* 0x0000001800187311 */ /* 0x000e24000020d900 */
[----:B0-----:R0:W-:Y:S01]  /*9e40*/  STG.E.64 desc[UR36][R8.64], R24 ;  /* 0x0000001808007986 */ /* 0x0011e2000c101b24 */
[----:B------:R-:W-:Y:S05]  /*9e50*/  BRA `(.L_x_2580) ;  /* 0x0000000c00047947 */ /* 0x000fea0003800000 */
.L_x_2582:
[----:B------:R-:W0:Y:S02]  /*9e60*/  F2I.FTZ.TRUNC.NTZ R3, R24 ;  /* 0x0000001800037305 */ /* 0x000e24000021f100 */
[----:B0-----:R0:W-:Y:S01]  /*9e70*/  STG.E desc[UR36][R8.64], R3 ;  /* 0x0000000308007986 */ /* 0x0011e2000c101924 */
[----:B------:R-:W-:Y:S05]  /*9e80*/  BRA `(.L_x_2580) ;  /* 0x0000000800f87947 */ /* 0x000fea0003800000 */
.L_x_2581:
[----:B------:R-:W0:Y:S02]  /*9e90*/  F2I.FTZ.TRUNC.NTZ R3, R24 ;  /* 0x0000001800037305 */ /* 0x000e24000021f100 */
[----:B0-----:R0:W-:Y:S01]  /*9ea0*/  STG.E.U16 desc[UR36][R8.64], R3 ;  /* 0x0000000308007986 */ /* 0x0011e2000c101524 */
[----:B------:R-:W-:Y:S05]  /*9eb0*/  BRA `(.L_x_2580) ;  /* 0x0000000800ec7947 */ /* 0x000fea0003800000 */
.L_x_2576:
[----:B------:R-:W-:-:S13]  /*9ec0*/  ISETP.GT.AND P0, PT, R0, 0x6, PT ;  /* 0x000000060000780c */ /* 0x000fda0003f04270 */
[----:B------:R-:W-:Y:S05]  /*9ed0*/  @P0 BRA `(.L_x_2583) ;  /* 0x0000000000240947 */ /* 0x000fea0003800000 */
[----:B------:R-:W-:-:S13]  /*9ee0*/  ISETP.NE.AND P0, PT, R0, 0x5, PT ;  /* 0x000000050000780c */ /* 0x000fda0003f05270 */
[----:B------:R-:W-:Y:S05]  /*9ef0*/  @!P0 BRA `(.L_x_2584) ;  /* 0x0000000000108947 */ /* 0x000fea0003800000 */
[----:B------:R-:W-:-:S13]  /*9f00*/  ISETP.NE.AND P0, PT, R0, 0x6, PT ;  /* 0x000000060000780c */ /* 0x000fda0003f05270 */
[----:B------:R-:W-:Y:S05]  /*9f10*/  @P0 BRA `(.L_x_2579) ;  /* 0x0000000400fc0947 */ /* 0x000fea0003800000 */
[----:B------:R0:W-:Y:S01]  /*9f20*/  STG.E desc[UR36][R8.64], R24 ;  /* 0x0000001808007986 */ /* 0x0001e2000c101924 */
[----:B------:R-:W-:Y:S05]  /*9f30*/  BRA `(.L_x_2580) ;  /* 0x0000000800cc7947 */ /* 0x000fea0003800000 */
.L_x_2584:
[----:B------:R-:W-:-:S05]  /*9f40*/  F2FP.F16.F32.PACK_AB R24, RZ, R24 ;  /* 0x00000018ff18723e */ /* 0x000fca00000000ff */
[----:B------:R1:W-:Y:S01]  /*9f50*/  STG.E.U16 desc[UR36][R8.64], R24 ;  /* 0x0000001808007986 */ /* 0x0003e2000c101524 */
[----:B------:R-:W-:Y:S05]  /*9f60*/  BRA `(.L_x_2580) ;  /* 0x0000000800c07947 */ /* 0x000fea0003800000 */
.L_x_2583:
[----:B------:R-:W-:-:S13]  /*9f70*/  ISETP.NE.AND P0, PT, R0, 0x7, PT ;  /* 0x000000070000780c */ /* 0x000fda0003f05270 */
[----:B------:R-:W-:Y:S05]  /*9f80*/  @!P0 BRA `(.L_x_2585) ;  /* 0x00000000002c8947 */ /* 0x000fea0003800000 */
[----:B------:R-:W-:-:S13]  /*9f90*/  ISETP.NE.AND P0, PT, R0, 0x8, PT ;  /* 0x000000080000780c */ /* 0x000fda0003f05270 */
[----:B------:R-:W-:Y:S05]  /*9fa0*/  @!P0 BRA `(.L_x_2586) ;  /* 0x0000000000148947 */ /* 0x000fea0003800000 */
[----:B------:R-:W-:-:S13]  /*9fb0*/  ISETP.NE.AND P0, PT, R0, 0x9, PT ;  /* 0x000000090000780c */ /* 0x000fda0003f05270 */
[----:B------:R-:W-:Y:S05]  /*9fc0*/  @P0 BRA `(.L_x_2579) ;  /* 0x0000000400d00947 */ /* 0x000fea0003800000 */
[----:B------:R-:W-:-:S05]  /*9fd0*/  IMAD.MOV.U32 R25, RZ, RZ, RZ ;  /* 0x000000ffff197224 */ /* 0x000fca00078e00ff */
[----:B------:R3:W-:Y:S01]  /*9fe0*/  STG.E.64 desc[UR36][R8.64], R24 ;  /* 0x0000001808007986 */ /* 0x0007e2000c101b24 */
[----:B------:R-:W-:Y:S05]  /*9ff0*/  BRA `(.L_x_2580) ;  /* 0x00000008009c7947 */ /* 0x000fea0003800000 */
.L_x_2586:
[----:B------:R-:W-:-:S04]  /*a000*/  F2FP.F16.F32.PACK_AB R3, RZ, R24 ;  /* 0x00000018ff03723e */ /* 0x000fc800000000ff */
[----:B------:R-:W-:-:S05]  /*a010*/  PRMT R3, R3, 0x5410, RZ ;  /* 0x0000541003037816 */ /* 0x000fca00000000ff */
[----:B------:R4:W-:Y:S01]  /*a020*/  STG.E desc[UR36][R8.64], R3 ;  /* 0x0000000308007986 */ /* 0x0009e2000c101924 */
[----:B------:R-:W-:Y:S05]  /*a030*/  BRA `(.L_x_2580) ;  /* 0x00000008008c7947 */ /* 0x000fea0003800000 */
.L_x_2585:
[----:B------:R-:W-:-:S06]  /*a040*/  FMUL.FTZ R4, R24, 1 ;  /* 0x3f80000018047820 */ /* 0x000fcc0000410000 */
[----:B------:R-:W0:Y:S02]  /*a050*/  F2F.F64.F32 R4, R4 ;  /* 0x0000000400047310 */ /* 0x000e240000201800 */
[----:B0-----:R2:W-:Y:S01]  /*a060*/  STG.E.64 desc[UR36][R8.64], R4 ;  /* 0x0000000408007986 */ /* 0x0015e2000c101b24 */
[----:B------:R-:W-:Y:S05]  /*a070*/  BRA `(.L_x_2580) ;  /* 0x00000008007c7947 */ /* 0x000fea0003800000 */
.L_x_2575:
        /* <DEDUP_REMOVED lines=10> */
[----:B------:R-:W0:Y:S02]  /*a120*/  F2I.FTZ.U32.TRUNC.NTZ R3, R24 ;  /* 0x0000001800037305 */ /* 0x000e24000021f000 */
[----:B0-----:R0:W-:Y:S01]  /*a130*/  STG.E.U16 desc[UR36][R8.64], R3 ;  /* 0x0000000308007986 */ /* 0x0011e2000c101524 */
[----:B------:R-:W-:Y:S05]  /*a140*/  BRA `(.L_x_2580) ;  /* 0x0000000800487947 */ /* 0x000fea0003800000 */
.L_x_2590:
        /* <DEDUP_REMOVED lines=16> */
.L_x_2593:
[----:B------:R-:W-:-:S04]  /*a250*/  SHF.R.U32.HI R24, RZ, 0x18, R24 ;  /* 0x00000018ff187819 */ /* 0x000fc80000011618 */
[----:B------:R-:W-:-:S04]  /*a260*/  LOP3.LUT R3, R3, 0x80, R24, 0xf8, !PT ;  /* 0x0000008003037812 */ /* 0x000fc800078ef818 */
[----:B------:R-:W-:-:S07]  /*a270*/  PRMT R4, R3, 0x7610, R4 ;  /* 0x0000761003047816 */ /* 0x000fce0000000004 */
.L_x_2592:
[----:B------:R-:W-:Y:S05]  /*a280*/  BSYNC.RECONVERGENT B0 ;  /* 0x0000000000007941 */ /* 0x000fea0003800200 */
.L_x_2591:
[----:B------:R0:W-:Y:S01]  /*a290*/  STG.E.U8 desc[UR36][R8.64], R4 ;  /* 0x0000000408007986 */ /* 0x0001e2000c101124 */
[----:B------:R-:W-:Y:S05]  /*a2a0*/  BRA `(.L_x_2580) ;  /* 0x0000000400f07947 */ /* 0x000fea0003800000 */
.L_x_2589:
        /* <DEDUP_REMOVED lines=16> */
.L_x_2596:
[----:B------:R-:W-:-:S04]  /*a3b0*/  SHF.R.U32.HI R24, RZ, 0x18, R24 ;  /* 0x00000018ff187819 */ /* 0x000fc80000011618 */
[----:B------:R-:W-:-:S04]  /*a3c0*/  LOP3.LUT R3, R3, 0x80, R24, 0xf8, !PT ;  /* 0x0000008003037812 */ /* 0x000fc800078ef818 */
[----:B------:R-:W-:-:S07]  /*a3d0*/  PRMT R4, R3, 0x7610, R4 ;  /* 0x0000761003047816 */ /* 0x000fce0000000004 */
.L_x_2595:
[----:B------:R-:W-:Y:S05]  /*a3e0*/  BSYNC.RECONVERGENT B0 ;  /* 0x0000000000007941 */ /* 0x000fea0003800200 */
.L_x_2594:
[----:B------:R0:W-:Y:S01]  /*a3f0*/  STG.E.U8 desc[UR36][R8.64], R4 ;  /* 0x0000000408007986 */ /* 0x0001e2000c101124 */
[----:B------:R-:W-:Y:S05]  /*a400*/  BRA `(.L_x_2580) ;  /* 0x0000000400987947 */ /* 0x000fea0003800000 */
.L_x_2588:
[----:B------:R-:W-:-:S13]  /*a410*/  ISETP.NE.AND P0, PT, R0, 0x1c, PT ;  /* 0x0000001c0000780c */ /* 0x000fda0003f05270 */
[----:B------:R-:W-:Y:S05]  /*a420*/  @!P0 BRA `(.L_x_2597) ;  /* 0x0000000000588947 */ /* 0x000fea0003800000 */
[----:B------:R-:W-:-:S13]  /*a430*/  ISETP.NE.AND P0, PT, R0, 0x1d, PT ;  /* 0x0000001d0000780c */ /* 0x000fda0003f05270 */
[----:B------:R-:W-:Y:S05]  /*a440*/  @!P0 BRA `(.L_x_2598) ;  /* 0x0000000000448947 */ /* 0x000fea0003800000 */
[----:B------:R-:W-:-:S13]  /*a450*/  ISETP.NE.AND P0, PT, R0, 0x2c, PT ;  /* 0x0000002c0000780c */ /* 0x000fda0003f05270 */
[----:B------:R-:W-:Y:S05]  /*a460*/  @P0 BRA `(.L_x_2579) ;  /* 0x0000000000a80947 */ /* 0x000fea0003800000 */
        /* <DEDUP_REMOVED lines=15> */
.L_x_2598:
[----:B------:R-:W0:Y:S02]  /*a560*/  F2I.U64.TRUNC R24, R24 ;  /* 0x0000001800187311 */ /* 0x000e24000020d800 */
[----:B0-----:R0:W-:Y:S01]  /*a570*/  STG.E.64 desc[UR36][R8.64], R24 ;  /* 0x0000001808007986 */ /* 0x0011e2000c101b24 */
[----:B------:R-:W-:Y:S05]  /*a580*/  BRA `(.L_x_2580) ;  /* 0x0000000400387947 */ /* 0x000fea0003800000 */
.L_x_2597:
[----:B------:R-:W0:Y:S02]  /*a590*/  F2I.FTZ.U32.TRUNC.NTZ R3, R24 ;  /* 0x0000001800037305 */ /* 0x000e24000021f000 */
[----:B0-----:R0:W-:Y:S01]  /*a5a0*/  STG.E desc[UR36][R8.64], R3 ;  /* 0x0000000308007986 */ /* 0x0011e2000c101924 */
[----:B------:R-:W-:Y:S05]  /*a5b0*/  BRA `(.L_x_2580) ;  /* 0x00000004002c7947 */ /* 0x000fea0003800000 */
.L_x_2587:
[----:B------:R-:W-:-:S13]  /*a5c0*/  ISETP.GT.AND P0, PT, R0, 0xe, PT ;  /* 0x0000000e0000780c */ /* 0x000fda0003f04270 */
[----:B------:R-:W-:Y:S05]  /*a5d0*/  @P0 BRA `(.L_x_2599) ;  /* 0x0000000000340947 */ /* 0x000fea0003800000 */
[----:B------:R-:W-:-:S13]  /*a5e0*/  ISETP.NE.AND P0, PT, R0, 0xa, PT ;  /* 0x0000000a0000780c */ /* 0x000fda0003f05270 */
[----:B------:R-:W-:Y:S05]  /*a5f0*/  @!P0 BRA `(.L_x_2600) ;  /* 0x0000000000188947 */ /* 0x000fea0003800000 */
[----:B------:R-:W-:-:S13]  /*a600*/  ISETP.NE.AND P0, PT, R0, 0xb, PT ;  /* 0x0000000b0000780c */ /* 0x000fda0003f05270 */
[----:B------:R-:W-:Y:S05]  /*a610*/  @P0 BRA `(.L_x_2579) ;  /* 0x00000000003c0947 */ /* 0x000fea0003800000 */
[----:B------:R-:W-:-:S04]  /*a620*/  FSETP.NEU.FTZ.AND P0, PT, R24, RZ, PT ;  /* 0x000000ff1800720b */ /* 0x000fc80003f1d000 */
[----:B------:R-:W-:-:S05]  /*a630*/  SEL R3, RZ, 0x1, !P0 ;  /* 0x00000001ff037807 */ /* 0x000fca0004000000 */
[----:B------:R0:W-:Y:S01]  /*a640*/  STG.E.U8 desc[UR36][R8.64], R3 ;  /* 0x0000000308007986 */ /* 0x0001e2000c101124 */
[----:B------:R-:W-:Y:S05]  /*a650*/  BRA `(.L_x_2580) ;  /* 0x0000000400047947 */ /* 0x000fea0003800000 */
.L_x_2600:
[----:B------:R-:W-:Y:S01]  /*a660*/  FMUL.FTZ R4, R24, 1 ;  /* 0x3f80000018047820 */ /* 0x000fe20000410000 */
[----:B------:R-:W-:-:S05]  /*a670*/  CS2R R6, SRZ ;  /* 0x0000000000067805 */ /* 0x000fca000001ff00 */
[----:B------:R-:W0:Y:S02]  /*a680*/  F2F.F64.F32 R4, R4 ;  /* 0x0000000400047310 */ /* 0x000e240000201800 */
[----:B0-----:R0:W-:Y:S01]  /*a690*/  STG.E.128 desc[UR36][R8.64], R4 ;  /* 0x0000000408007986 */ /* 0x0011e2000c101d24 */
[----:B------:R-:W-:Y:S05]  /*a6a0*/  BRA `(.L_x_2580) ;  /* 0x0000000000f07947 */ /* 0x000fea0003800000 */
.L_x_2599:
[----:B------:R-:W-:-:S13]  /*a6b0*/  ISETP.NE.AND P0, PT, R0, 0xf, PT ;  /* 0x0000000f0000780c */ /* 0x000fda0003f05270 */
[----:B------:R-:W-:Y:S05]  /*a6c0*/  @!P0 BRA `(.L_x_2601) ;  /* 0x0000000000e08947 */ /* 0x000fea0003800000 */
[----:B------:R-:W-:-:S13]  /*a6d0*/  ISETP.NE.AND P0, PT, R0, 0x17, PT ;  /* 0x000000170000780c */ /* 0x000fda0003f05270 */
[----:B------:R-:W-:Y:S05]  /*a6e0*/  @!P0 BRA `(.L_x_2602) ;  /* 0x00000000008c8947 */ /* 0x000fea0003800000 */
[----:B------:R-:W-:-:S13]  /*a6f0*/  ISETP.NE.AND P0, PT, R0, 0x18, PT ;  /* 0x000000180000780c */ /* 0x000fda0003f05270 */
[----:B------:R-:W-:Y:S05]  /*a700*/  @!P0 BRA `(.L_x_2603) ;  /* 0x0000000000448947 */ /* 0x000fea0003800000 */
.L_x_2579:
        /* <DEDUP_REMOVED lines=16> */
.L_x_2604:
[----:B------:R-:W-:Y:S05]  /*a810*/  BRA `(.L_x_2580) ;  /* 0x0000000000947947 */ /* 0x000fea0003800000 */
.L_x_2603:
        /* <DEDUP_REMOVED lines=12> */
.L_x_2606:
[----:B------:R-:W-:Y:S05]  /*a8e0*/  BSYNC.RECONVERGENT B0 ;  /* 0x0000000000007941 */ /* 0x000fea0003800200 */
.L_x_2605:
[----:B------:R-:W-:-:S05]  /*a8f0*/  LOP3.LUT R3, R0, 0x80, R5, 0xf8, !PT ;  /* 0x0000008000037812 */ /* 0x000fca00078ef805 */
[----:B------:R0:W-:Y:S01]  /*a900*/  STG.E.U8 desc[UR36][R8.64], R3 ;  /* 0x0000000308007986 */ /* 0x0001e2000c101124 */
[----:B------:R-:W-:Y:S05]  /*a910*/  BRA `(.L_x_2580) ;  /* 0x0000000000547947 */ /* 0x000fea0003800000 */
.L_x_2602:
        /* <DEDUP_REMOVED lines=11> */
.L_x_2608:
[----:B------:R-:W-:Y:S01]  /*a9d0*/  IMAD.MOV.U32 R0, RZ, RZ, 0x7f ;  /* 0x0000007fff007424 */ /* 0x000fe200078e00ff */
[----:B------:R-:W-:-:S04]  /*a9e0*/  ISETP.GT.U32.AND P0, PT, R4, 0x7f800000, PT ;  /* 0x7f8000000400780c */ /* 0x000fc80003f04070 */
[----:B------:R-:W-:-:S09]  /*a9f0*/  SEL R0, R0, 0x7c, P0 ;  /* 0x0000007c00007807 */ /* 0x000fd20000000000 */
.L_x_2609:
[----:B------:R-:W-:Y:S05]  /*aa00*/  BSYNC.RECONVERGENT B0 ;  /* 0x0000000000007941 */ /* 0x000fea0003800200 */
.L_x_2607:
[----:B------:R-:W-:-:S04]  /*aa10*/  SHF.R.U32.HI R3, RZ, 0x18, R24 ;  /* 0x00000018ff037819 */ /* 0x000fc80000011618 */
[----:B------:R-:W-:-:S05]  /*aa20*/  LOP3.LUT R3, R0, 0x80, R3, 0xf8, !PT ;  /* 0x0000008000037812 */ /* 0x000fca00078ef803 */
[----:B------:R0:W-:Y:S01]  /*aa30*/  STG.E.U8 desc[UR36][R8.64], R3 ;  /* 0x0000000308007986 */ /* 0x0001e2000c101124 */
[----:B------:R-:W-:Y:S05]  /*aa40*/  BRA `(.L_x_2580) ;  /* 0x0000000000087947 */ /* 0x000fea0003800000 */
.L_x_2601:
[----:B------:R-:W-:-:S05]  /*aa50*/  F2FP.BF16.F32.PACK_AB R24, RZ, R24 ;  /* 0x00000018ff18723e */ /* 0x000fca00000010ff */
[----:B------:R0:W-:Y:S02]  /*aa60*/  STG.E.U16 desc[UR36][R8.64], R24 ;  /* 0x0000001808007986 */ /* 0x0001e4000c101524 */
.L_x_2580:
[----:B------:R-:W-:-:S07]  /*aa70*/  VIADD R19, R19, 0x80 ;  /* 0x0000008013137836 */ /* 0x000fce0000000000 */
.L_x_2539:
[----:B------:R-:W-:Y:S05]  /*aa80*/  BSYNC.RECONVERGENT B6 ;  /* 0x0000000000067941 */ /* 0x000fea0003800200 */
.L_x_2538:
[----:B------:R-:W-:-:S13]  /*aa90*/  ISETP.GE.AND P0, PT, R19, R17, PT ;  /* 0x000000111300720c */ /* 0x000fda0003f06270 */
[----:B------:R-:W-:Y:S05]  /*aaa0*/  @P0 EXIT ;  /* 0x000000000000094d */ /* 0x000fea0003800000 */
[----:B0-2-4-:R-:W0:Y:S01]  /*aab0*/  LDC.64 R4, c[0x0][0x388] ;  /* 0x0000e200ff047b82 */ /* 0x015e220000000a00 */
[----:B------:R-:W3:Y:S01]  /*aac0*/  LDCU UR4, c[0x0][0x3b4] ;  /* 0x00007680ff0477ac */ /* 0x000ee20008000800 */
[----:B-1----:R-:W-:Y:S01]  /*aad0*/  PRMT R0, R16, 0x9910, RZ ;  /* 0x0000991010007816 */ /* 0x002fe200000000ff */
[----:B------:R-:W-:-:S03]  /*aae0*/  IMAD R2, R2, 0x200, R19 ;  /* 0x0000020002027824 */ /* 0x000fc600078e0213 */
[----:B------:R-:W-:Y:S01]  /*aaf0*/  ISETP.GT.AND P1, PT, R0, 0x9, PT ;  /* 0x000000090000780c */ /* 0x000fe20003f24270 */
[----:B---3--:R-:W-:-:S05]  /*ab00*/  IMAD R3, R2, UR4, RZ ;  /* 0x0000000402037c24 */ /* 0x008fca000f8e02ff */
        /* <DEDUP_REMOVED lines=12> */
[----:B0-----:R-:W-:Y:S01]  /*abd0*/  STG.E.U8 desc[UR36][R2.64], R5 ;  /* 0x0000000502007986 */ /* 0x001fe2000c101124 */
[----:B------:R-:W-:Y:S05]  /*abe0*/  EXIT ;  /* 0x000000000000794d */ /* 0x000fea0003800000 */
.L_x_2613:
[----:B-----5:R-:W0:Y:S02]  /*abf0*/  F2I.S64.TRUNC R18, R18 ;  /* 0x0000001200127311 */ /* 0x020e24000020d900 */
[----:B0-----:R-:W-:-:S05]  /*ac00*/  IMAD.MOV.U32 R5, RZ, RZ, R18 ;  /* 0x000000ffff057224 */ /* 0x001fca00078e0012 */
[----:B------:R-:W-:Y:S01]  /*ac10*/  STG.E.U8 desc[UR36][R2.64], R5 ;  /* 0x0000000502007986 */ /* 0x000fe2000c101124 */
[----:B------:R-:W-:Y:S05]  /*ac20*/  EXIT ;  /* 0x000000000000794d */ /* 0x000fea0003800000 */
.L_x_2612:
[----:B------:R-:W-:-:S13]  /*ac30*/  ISETP.NE.AND P0, PT, R0, 0x2, PT ;  /* 0x000000020000780c */ /* 0x000fda0003f05270 */
[----:B------:R-:W-:Y:S05]  /*ac40*/  @!P0 BRA `(.L_x_2615) ;  /* 0x0000000000288947 */ /* 0x000fea0003800000 */
[----:B------:R-:W-:-:S13]  /*ac50*/  ISETP.NE.AND P0, PT, R0, 0x3, PT ;  /* 0x000000030000780c */ /* 0x000fda0003f05270 */
[----:B------:R-:W-:Y:S05]  /*ac60*/  @!P0 BRA `(.L_x_2616) ;  /* 0x0000000000148947 */ /* 0x000fea0003800000 */
[----:B------:R-:W-:-:S13]  /*ac70*/  ISETP.NE.AND P0, PT, R0, 0x4, PT ;  /* 0x000000040000780c */ /* 0x000fda0003f05270 */
[----:B------:R-:W-:Y:S05]  /*ac80*/  @P0 BRA `(.L_x_2614) ;  /* 0x0000000800380947 */ /* 0x000fea0003800000 */
[----:B-----5:R-:W0:Y:S02]  /*ac90*/  F2I.S64.TRUNC R18, R18 ;  /* 0x0000001200127311 */ /* 0x020e24000020d900 */
[----:B0-----:R-:W-:Y:S01]  /*aca0*/  STG.E.64 desc[UR36][R2.64], R18 ;  /* 0x0000001202007986 */ /* 0x001fe2000c101b24 */
[----:B------:R-:W-:Y:S05]  /*acb0*/  EXIT ;  /* 0x000000000000794d */ /* 0x000fea0003800000 */
.L_x_2616:
[----:B-----5:R-:W0:Y:S02]  /*acc0*/  F2I.FTZ.TRUNC.NTZ R5, R18 ;  /* 0x0000001200057305 */ /* 0x020e24000021f100 */
[----:B0-----:R-:W-:Y:S01]  /*acd0*/  STG.E desc[UR36][R2.64], R5 ;  /* 0x0000000502007986 */ /* 0x001fe2000c101924 */
[----:B------:R-:W-:Y:S05]  /*ace0*/  EXIT ;  /* 0x000000000000794d */ /* 0x000fea0003800000 */
.L_x_2615:
[----:B-----5:R-:W0:Y:S02]  /*acf0*/  F2I.FTZ.TRUNC.NTZ R5, R18 ;  /* 0x0000001200057305 */ /* 0x020e24000021f100 */
[----:B0-----:R-:W-:Y:S01]  /*ad00*/  STG.E.U16 desc[UR36][R2.64], R5 ;  /* 0x0000000502007986 */ /* 0x001fe2000c101524 */
[----:B------:R-:W-:Y:S05]  /*ad10*/  EXIT ;  /* 0x000000000000794d */ /* 0x000fea0003800000 */
.L_x_2611:
[----:B------:R-:W-:-:S13]  /*ad20*/  ISETP.GT.AND P0, PT, R0, 0x6, PT ;  /* 0x000000060000780c */ /* 0x000fda0003f04270 */
[----:B------:R-:W-:Y:S05]  /*ad30*/  @P0 BRA `(.L_x_2617) ;  /* 0x0000000000240947 */ /* 0x000fea0003800000 */
[----:B------:R-:W-:-:S13]  /*ad40*/  ISETP.NE.AND P0, PT, R0, 0x5, PT ;  /* 0x000000050000780c */ /* 0x000fda0003f05270 */
[----:B------:R-:W-:Y:S05]  /*ad50*/  @!P0 BRA `(.L_x_2618) ;  /* 0x0000000000108947 */ /* 0x000fea0003800000 */
[----:B------:R-:W-:-:S13]  /*ad60*/  ISETP.NE.AND P0, PT, R0, 0x6, PT ;  /* 0x000000060000780c */ /* 0x000fda0003f05270 */
[----:B------:R-:W-:Y:S05]  /*ad70*/  @P0 BRA `(.L_x_2614) ;  /* 0x0000000400fc0947 */ /* 0x000fea0003800000 */
[----:B-----5:R-:W-:Y:S01]  /*ad80*/  STG.E desc[UR36][R2.64], R18 ;  /* 0x0000001202007986 */ /* 0x020fe2000c101924 */
[----:B------:R-:W-:Y:S05]  /*ad90*/  EXIT ;  /* 0x000000000000794d */ /* 0x000fea0003800000 */
.L_x_2618:
[----:B-----5:R-:W-:-:S05]  /*ada0*/  F2FP.F16.F32.PACK_AB R18, RZ, R18 ;  /* 0x00000012ff12723e */ /* 0x020fca00000000ff */
[----:B------:R-:W-:Y:S01]  /*adb0*/  STG.E.U16 desc[UR36][R2.64], R18 ;  /* 0x0000001202007986 */ /* 0x000fe2000c101524 */
[----:B------:R-:W-:Y:S05]  /*adc0*/  EXIT ;  /* 0x000000000000794d */ /* 0x000fea0003800000 */
.L_x_2617:
[----:B------:R-:W-:-:S13]  /*add0*/  ISETP.NE.AND P0, PT, R0, 0x7, PT ;  /* 0x000000070000780c */ /* 0x000fda0003f05270 */
[----:B------:R-:W-:Y:S05]  /*ade0*/  @!P0 BRA `(.L_x_2619) ;  /* 0x00000000002c8947 */ /* 0x000fea0003800000 */
[----:B------:R-:W-:-:S13]  /*adf0*/  ISETP.NE.AND P0, PT, R0, 0x8, PT ;  /* 0x000000080000780c */ /* 0x000fda0003f05270 */
[----:B------:R-:W-:Y:S05]  /*ae00*/  @!P0 BRA `(.L_x_2620) ;  /* 0x0000000000148947 */ /* 0x000fea0003800000 */
[----:B------:R-:W-:-:S13]  /*ae10*/  ISETP.NE.AND P0, PT, R0, 0x9, PT ;  /* 0x000000090000780c */ /* 0x000fda0003f05270 */
[----:B------:R-:W-:Y:S05]  /*ae20*/  @P0 BRA `(.L_x_2614) ;  /* 0x0000000400d00947 */ /* 0x000fea0003800000 */
[----:B------:R-:W-:-:S05]  /*ae30*/  IMAD.MOV.U32 R19, RZ, RZ, RZ ;  /* 0x000000ffff137224 */ /* 0x000fca00078e00ff */
[----:B-----5:R-:W-:Y:S01]  /*ae40*/  STG.E.64 desc[UR36][R2.64], R18 ;  /* 0x0000001202007986 */ /* 0x020fe2000c101b24 */
[----:B------:R-:W-:Y:S05]  /*ae50*/  EXIT ;  /* 0x000000000000794d */ /* 0x000fea0003800000 */
.L_x_2620:
[----:B-----5:R-:W-:-:S04]  /*ae60*/  F2FP.F16.F32.PACK_AB R5, RZ, R18 ;  /* 0x00000012ff05723e */ /* 0x020fc800000000ff */
[----:B------:R-:W-:-:S05]  /*ae70*/  PRMT R5, R5, 0x5410, RZ ;  /* 0x0000541005057816 */ /* 0x000fca00000000ff */
[----:B------:R-:W-:Y:S01]  /*ae80*/  STG.E desc[UR36][R2.64], R5 ;  /* 0x0000000502007986 */ /* 0x000fe2000c101924 */
[----:B------:R-:W-:Y:S05]  /*ae90*/  EXIT ;  /* 0x000000000000794d */ /* 0x000fea0003800000 */
.L_x_2619:
[----:B-----5:R-:W-:-:S06]  /*aea0*/  FMUL.FTZ R4, R18, 1 ;  /* 0x3f80000012047820 */ /* 0x020fcc0000410000 */
[----:B------:R-:W0:Y:S02]  /*aeb0*/  F2F.F64.F32 R4, R4 ;  /* 0x0000000400047310 */ /* 0x000e240000201800 */
[----:B0-----:R-:W-:Y:S01]  /*aec0*/  STG.E.64 desc[UR36][R2.64], R4 ;  /* 0x0000000402007986 */ /* 0x001fe2000c101b24 */
[----:B------:R-:W-:Y:S05]  /*aed0*/  EXIT ;  /* 0x000000000000794d */ /* 0x000fea0003800000 */
.L_x_2610:
        /* <DEDUP_REMOVED lines=11> */
[----:B0-----:R-:W-:Y:S01]  /*af90*/  STG.E.U16 desc[UR36][R2.64], R5 ;  /* 0x0000000502007986 */ /* 0x001fe2000c101524 */
[----:B------:R-:W-:Y:S05]  /*afa0*/  EXIT ;  /* 0x000000000000794d */ /* 0x000fea0003800000 */
.L_x_2624:
        /* <DEDUP_REMOVED lines=16> */
.L_x_2627:
[----:B------:R-:W-:-:S04]  /*b0b0*/  SHF.R.U32.HI R18, RZ, 0x18, R18 ;  /* 0x00000018ff127819 */ /* 0x000fc80000011612 */
[----:B------:R-:W-:-:S04]  /*b0c0*/  LOP3.LUT R5, R5, 0x80, R18, 0xf8, !PT ;  /* 0x0000008005057812 */ /* 0x000fc800078ef812 */
[----:B------:R-:W-:-:S07]  /*b0d0*/  PRMT R0, R5, 0x7610, R0 ;  /* 0x0000761005007816 */ /* 0x000fce0000000000 */
.L_x_2626:
[----:B------:R-:W-:Y:S05]  /*b0e0*/  BSYNC.RECONVERGENT B0 ;  /* 0x0000000000007941 */ /* 0x000fea0003800200 */
.L_x_2625:
[----:B------:R-:W-:Y:S01]  /*b0f0*/  STG.E.U8 desc[UR36][R2.64], R0 ;  /* 0x0000000002007986 */ /* 0x000fe2000c101124 */
[----:B------:R-:W-:Y:S05]  /*b100*/  EXIT ;  /* 0x000000000000794d */ /* 0x000fea0003800000 */
.L_x_2623:
        /* <DEDUP_REMOVED lines=16> */
.L_x_2630:
[----:B------:R-:W-:-:S04]  /*b210*/  SHF.R.U32.HI R18, RZ, 0x18, R18 ;  /* 0x00000018ff127819 */ /* 0x000fc80000011612 */
[----:B------:R-:W-:-:S04]  /*b220*/  LOP3.LUT R5, R5, 0x80, R18, 0xf8, !PT ;  /* 0x0000008005057812 */ /* 0x000fc800078ef812 */
[----:B------:R-:W-:-:S07]  /*b230*/  PRMT R0, R5, 0x7610, R0 ;  /* 0x0000761005007816 */ /* 0x000fce0000000000 */
.L_x_2629:
[----:B------:R-:W-:Y:S05]  /*b240*/  BSYNC.RECONVERGENT B0 ;  /* 0x0000000000007941 */ /* 0x000fea0003800200 */
.L_x_2628:
[----:B------:R-:W-:Y:S01]  /*b250*/  STG.E.U8 desc[UR36][R2.64], R0 ;  /* 0x0000000002007986 */ /* 0x000fe2000c101124 */
[----:B------:R-:W-:Y:S05]  /*b260*/  EXIT ;  /* 0x000000000000794d */ /* 0x000fea0003800000 */
.L_x_2622:
        /* <DEDUP_REMOVED lines=21> */
.L_x_2632:
[----:B-----5:R-:W0:Y:S02]  /*b3c0*/  F2I.U64.TRUNC R18, R18 ;  /* 0x0000001200127311 */ /* 0x020e24000020d800 */
[----:B0-----:R-:W-:Y:S01]  /*b3d0*/  STG.E.64 desc[UR36][R2.64], R18 ;  /* 0x0000001202007986 */ /* 0x001fe2000c101b24 */
[----:B------:R-:W-:Y:S05]  /*b3e0*/  EXIT ;  /* 0x000000000000794d */ /* 0x000fea0003800000 */
.L_x_2631:
[----:B-----5:R-:W0:Y:S02]  /*b3f0*/  F2I.FTZ.U32.TRUNC.NTZ R5, R18 ;  /* 0x0000001200057305 */ /* 0x020e24000021f000 */
[----:B0-----:R-:W-:Y:S01]  /*b400*/  STG.E desc[UR36][R2.64], R5 ;  /* 0x0000000502007986 */ /* 0x001fe2000c101924 */
[----:B------:R-:W-:Y:S05]  /*b410*/  EXIT ;  /* 0x000000000000794d */ /* 0x000fea0003800000 */
.L_x_2621:
        /* <DEDUP_REMOVED lines=8> */
[----:B------:R-:W-:Y:S01]  /*b4a0*/  STG.E.U8 desc[UR36][R2.64], R5 ;  /* 0x0000000502007986 */ /* 0x000fe2000c101124 */
[----:B------:R-:W-:Y:S05]  /*b4b0*/  EXIT ;  /* 0x000000000000794d */ /* 0x000fea0003800000 */
.L_x_2634:
[----:B-----5:R-:W-:Y:S01]  /*b4c0*/  FMUL.FTZ R4, R18, 1 ;  /* 0x3f80000012047820 */ /* 0x020fe20000410000 */
[----:B------:R-:W-:-:S05]  /*b4d0*/  CS2R R6, SRZ ;  /* 0x0000000000067805 */ /* 0x000fca000001ff00 */
[----:B------:R-:W0:Y:S02]  /*b4e0*/  F2F.F64.F32 R4, R4 ;  /* 0x0000000400047310 */ /* 0x000e240000201800 */
[----:B0-----:R-:W-:Y:S01]  /*b4f0*/  STG.E.128 desc[UR36][R2.64], R4 ;  /* 0x0000000402007986 */ /* 0x001fe2000c101d24 */
[----:B------:R-:W-:Y:S05]  /*b500*/  EXIT ;  /* 0x000000000000794d */ /* 0x000fea0003800000 */
.L_x_2633:
[----:B------:R-:W-:-:S13]  /*b510*/  ISETP.NE.AND P0, PT, R0, 0xf, PT ;  /* 0x0000000f0000780c */ /* 0x000fda0003f05270 */
[----:B------:R-:W-:Y:S05]  /*b520*/  @!P0 BRA `(.L_x_2635) ;  /* 0x0000000000e08947 */ /* 0x000fea0003800000 */
[----:B------:R-:W-:-:S13]  /*b530*/  ISETP.NE.AND P0, PT, R0, 0x17, PT ;  /* 0x000000170000780c */ /* 0x000fda0003f05270 */
[----:B------:R-:W-:Y:S05]  /*b540*/  @!P0 BRA `(.L_x_2636) ;  /* 0x00000000008c8947 */ /* 0x000fea0003800000 */
[----:B------:R-:W-:-:S13]  /*b550*/  ISETP.NE.AND P0, PT, R0, 0x18, PT ;  /* 0x000000180000780c */ /* 0x000fda0003f05270 */
[----:B------:R-:W-:Y:S05]  /*b560*/  @!P0 BRA `(.L_x_2637) ;  /* 0x0000000000448947 */ /* 0x000fea0003800000 */
.L_x_2614:
        /* <DEDUP_REMOVED lines=15> */
[----:B--2--5:R-:W-:Y:S05]  /*b660*/  CALL.ABS.NOINC R2 ;  /* 0x0000000002007343 */ /* 0x024fea0003c00000 */
.L_x_2638:
[----:B------:R-:W-:Y:S05]  /*b670*/  EXIT ;  /* 0x000000000000794d */ /* 0x000fea0003800000 */
.L_x_2637:
        /* <DEDUP_REMOVED lines=12> */
.L_x_2640:
[----:B------:R-:W-:Y:S05]  /*b740*/  BSYNC.RECONVERGENT B0 ;  /* 0x0000000000007941 */ /* 0x000fea0003800200 */
.L_x_2639:
[----:B------:R-:W-:-:S05]  /*b750*/  LOP3.LUT R5, R0, 0x80, R7, 0xf8, !PT ;  /* 0x0000008000057812 */ /* 0x000fca00078ef807 */
[----:B------:R-:W-:Y:S01]  /*b760*/  STG.E.U8 desc[UR36][R2.64], R5 ;  /* 0x0000000502007986 */ /* 0x000fe2000c101124 */
[----:B------:R-:W-:Y:S05]  /*b770*/  EXIT ;  /* 0x000000000000794d */ /* 0x000fea0003800000 */
.L_x_2636:
        /* <DEDUP_REMOVED lines=11> */
.L_x_2642:
[----:B------:R-:W-:Y:S01]  /*b830*/  IMAD.MOV.U32 R0, RZ, RZ, 0x7f ;  /* 0x0000007fff007424 */ /* 0x000fe200078e00ff */
[----:B------:R-:W-:-:S04]  /*b840*/  ISETP.GT.U32.AND P0, PT, R4, 0x7f800000, PT ;  /* 0x7f8000000400780c */ /* 0x000fc80003f04070 */
[----:B------:R-:W-:-:S09]  /*b850*/  SEL R0, R0, 0x7c, P0 ;  /* 0x0000007c00007807 */ /* 0x000fd20000000000 */
.L_x_2643:
[----:B------:R-:W-:Y:S05]  /*b860*/  BSYNC.RECONVERGENT B0 ;  /* 0x0000000000007941 */ /* 0x000fea0003800200 */
.L_x_2641:
[----:B------:R-:W-:-:S04]  /*b870*/  SHF.R.U32.HI R5, RZ, 0x18, R18 ;  /* 0x00000018ff057819 */ /* 0x000fc80000011612 */
[----:B------:R-:W-:-:S05]  /*b880*/  LOP3.LUT R5, R0, 0x80, R5, 0xf8, !PT ;  /* 0x0000008000057812 */ /* 0x000fca00078ef805 */
[----:B------:R-:W-:Y:S01]  /*b890*/  STG.E.U8 desc[UR36][R2.64], R5 ;  /* 0x0000000502007986 */ /* 0x000fe2000c101124 */
[----:B------:R-:W-:Y:S05]  /*b8a0*/  EXIT ;  /* 0x000000000000794d */ /* 0x000fea0003800000 */
.L_x_2635:
[----:B-----5:R-:W-:-:S05]  /*b8b0*/  F2FP.BF16.F32.PACK_AB R18, RZ, R18 ;  /* 0x00000012ff12723e */ /* 0x020fca00000010ff */
[----:B------:R-:W-:Y:S01]  /*b8c0*/  STG.E.U16 desc[UR36][R2.64], R18 ;  /* 0x0000001202007986 */ /* 0x000fe2000c101524 */
[----:B------:R-:W-:Y:S05]  /*b8d0*/  EXIT ;  /* 0x000000000000794d */ /* 0x000fea0003800000 */
.L_x_2644:
        /* <DEDUP_REMOVED lines=10> */
.L_x_12871:


//--------------------- .text._ZN2at6native18elementwise_kernelILi128ELi2EZNS0_22gpu_kernel_impl_nocastIZZZNS0_26GeluBackwardCUDAKernelImplERNS_18TensorIteratorBaseENS0_8GeluTypeEENKUlvE0_clEvENKUlvE0_clEvEUlffE_EEvS4_RKT_EUliE_EEviT1_ --------------------------
	.section	.text._ZN2at6native18elementwise_kernelILi128ELi2EZNS0_22gpu_kernel_impl_nocastIZZZNS0_26GeluBackwardCUDAKernelImplERNS_18TensorIteratorBaseENS0_8GeluTypeEENKUlvE0_clEvENKUlvE0_clEvEUlffE_EEvS4_RKT_EUliE_EEviT1_,"ax",@progbits
	.align	128
        .global         _ZN2at6native18elementwise_kernelILi128ELi2EZNS0_22gpu_kernel_impl_nocastIZZZNS0_26GeluBackwardCUDAKernelImplERNS_18TensorIteratorBaseENS0_8GeluTypeEENKUlvE0_clEvENKUlvE0_clEvEUlffE_EEvS4_RKT_EUliE_EEviT1_
        .type           _ZN2at6native18elementwise_kernelILi128ELi2EZNS0_22gpu_kernel_impl_nocastIZZZNS0_26GeluBackwardCUDAKernelImplERNS_18TensorIteratorBaseENS0_8GeluTypeEENKUlvE0_clEvENKUlvE0_clEvEUlffE_EEvS4_RKT_EUliE_EEviT1_,@function
        .size           _ZN2at6native18elementwise_kernelILi128ELi2EZNS0_22gpu_kernel_impl_nocastIZZZNS0_26GeluBackwardCUDAKernelImplERNS_18TensorIteratorBaseENS0_8GeluTypeEENKUlvE0_clEvENKUlvE0_clEvEUlffE_EEvS4_RKT_EUliE_EEviT1_,(.L_x_12872 - _ZN2at6native18elementwise_kernelILi128ELi2EZNS0_22gpu_kernel_impl_nocastIZZZNS0_26GeluBackwardCUDAKernelImplERNS_18TensorIteratorBaseENS0_8GeluTypeEENKUlvE0_clEvENKUlvE0_clEvEUlffE_EEvS4_RKT_EUliE_EEviT1_)
        .other          _ZN2at6native18elementwise_kernelILi128ELi2EZNS0_22gpu_kernel_impl_nocastIZZZNS0_26GeluBackwardCUDAKernelImplERNS_18TensorIteratorBaseENS0_8GeluTypeEENKUlvE0_clEvENKUlvE0_clEvEUlffE_EEvS4_RKT_EUliE_EEviT1_,@"STO_CUDA_ENTRY STV_DEFAULT"
_ZN2at6native18elementwise_kernelILi128ELi2EZNS0_22gpu_kernel_impl_nocastIZZZNS0_26GeluBackwardCUDAKernelImplERNS_18TensorIteratorBaseENS0_8GeluTypeEENKUlvE0_clEvENKUlvE0_clEvEUlffE_EEvS4_RKT_EUliE_EEviT1_:
.text._ZN2at6native18elementwise_kernelILi128ELi2EZNS0_22gpu_kernel_impl_nocastIZZZNS0_26GeluBackwardCUDAKernelImplERNS_18TensorIteratorBaseENS0_8GeluTypeEENKUlvE0_clEvENKUlvE0_clEvEUlffE_EEvS4_RKT_EUliE_EEviT1_:
        /* <DEDUP_REMOVED lines=10> */
[----:B------:R-:W-:Y:S01]  /*00a0*/  BSSY.RECONVERGENT B0, `(.L_x_2646) ;  /* 0x0000031000007945 */ /* 0x000fe20003800200 */
[----:B0-----:R-:W-:-:S13]  /*00b0*/  ISETP.GE.AND P0, PT, R3, UR4, PT ;  /* 0x0000000403007c0c */ /* 0x001fda000bf06270 */
[----:B------:R-:W-:Y:S05]  /*00c0*/  @P0 BRA `(.L_x_2647) ;  /* 0x0000000000b80947 */ /* 0x000fea0003800000 */
[----:B------:R-:W0:Y:S02]  /*00d0*/  LDC.64 R8, c[0x0][0x5f8] ;  /* 0x00017e00ff087b82 */ /* 0x000e240000000a00 */
[----:B0-----:R0:W2:Y:S06]  /*00e0*/  LDG.E R0, desc[UR6][R8.64] ;  /* 0x0000000608007981 */ /* 0x0010ac000c1e1900 */
[----:B------:R-:W1:Y:S02]  /*00f0*/  LDC.64 R6, c[0x0][0x5f0] ;  /* 0x00017c00ff067b82 */ /* 0x000e640000000a00 */
[----:B-1----:R1:W3:Y:S01]  /*0100*/  LDG.E R2, desc[UR6][R6.64] ;  /* 0x0000000606027981 */ /* 0x0022e2000c1e1900 */
[----:B------:R-:W-:Y:S01]  /*0110*/  HFMA2 R10, -RZ, RZ, 0.61474609375, 16.90625 ;  /* 0x38eb4c3aff0a7431 */ /* 0x000fe200000001ff */
[----:B------:R-:W-:Y:S01]  /*0120*/  MOV R12, 0x3aae005b ;  /* 0x3aae005b000c7802 */ /* 0x000fe20000000f00 */
[----:B------:R-:W-:Y:S01]  /*0130*/  HFMA2 R11, -RZ, RZ, 1.0087890625, -0.000686168670654296875 ;  /* 0x3c09919fff0b7431 */ /* 0x000fe200000001ff */
[----:B0-----:R-:W-:-:S02]  /*0140*/  MOV R9, 0x3d24d99a ;  /* 0x3d24d99a00097802 */ /* 0x001fc40000000f00 */
[----:B------:R-:W-:Y:S02]  /*0150*/  MOV R8, 0x3f69b4f9 ;  /* 0x3f69b4f900087802 */ /* 0x000fe40000000f00 */
[----:B------:R-:W-:Y:S01]  /*0160*/  IADD3 R3, PT, PT, R3, 0x80, RZ ;  /* 0x0000008003037810 */ /* 0x000fe20007ffe0ff */
[----:B-1----:R-:W-:Y:S02]  /*0170*/  HFMA2 R6, -RZ, RZ, 1.5341796875, 81.5625 ;  /* 0x3e235519ff067431 */ /* 0x002fe400000001ff */
[----:B--2---:R-:W-:-:S04]  /*0180*/  FMUL.FTZ R4, R0, 0.70710676908493041992 ;  /* 0x3f3504f300047820 */ /* 0x004fc80000410000 */
        /* <DEDUP_REMOVED lines=8> */
[----:B------:R-:W-:-:S03]  /*0210*/  FADD.FTZ R11, -R5, -RZ ;  /* 0x800000ff050b7221 */ /* 0x000fc60000010100 */
        /* <DEDUP_REMOVED lines=8> */
[----:B------:R-:W-:Y:S01]  /*02a0*/  FSEL R6, R11, R4, P0 ;  /* 0x000000040b067208 */ /* 0x000fe20000000000 */
[C---:B------:R-:W-:Y:S02]  /*02b0*/  FMUL.FTZ R9, R0.reuse, -0.5 ;  /* 0xbf00000000097820 */ /* 0x040fe40000410000 */
[----:B------:R-:W-:Y:S02]  /*02c0*/  FFMA.FTZ R7, R5, R10, R7 ;  /* 0x0000000a05077223 */ /* 0x000fe40000010007 */
[----:B------:R-:W-:Y:S02]  /*02d0*/  FMUL.FTZ R9, R0, R9 ;  /* 0x0000000900097220 */ /* 0x000fe40000410000 */
[----:B------:R-:W-:Y:S02]  /*02e0*/  FFMA.FTZ R5, R7, R6, R6 ;  /* 0x0000000607057223 */ /* 0x000fe40000010006 */
[----:B------:R-:W-:Y:S01]  /*02f0*/  FMUL.FTZ R10, R9, 1.4426950216293334961 ;  /* 0x3fb8aa3b090a7820 */ /* 0x000fe20000410000 */
[----:B------:R-:W0:Y:S01]  /*0300*/  LDC.64 R6, c[0x0][0x5e8] ;  /* 0x00017a00ff067b82 */ /* 0x000e220000000a00 */
[----:B------:R-:W1:Y:S08]  /*0310*/  @P0 MUFU.EX2 R8, R5 ;  /* 0x0000000500080308 */ /* 0x000e700000000800 */
[----:B------:R-:W2:Y:S01]  /*0320*/  MUFU.EX2 R10, R10 ;  /* 0x0000000a000a7308 */ /* 0x000ea20000000800 */
[----:B-1----:R-:W-:-:S05]  /*0330*/  @P0 FADD.FTZ R9, -R8, 1 ;  /* 0x3f80000008090421 */ /* 0x002fca0000010100 */
[----:B------:R-:W-:Y:S01]  /*0340*/  @P0 LOP3.LUT R5, R9, 0x80000000, R4, 0xb8, !PT ;  /* 0x8000000009050812 */ /* 0x000fe200078eb804 */
[----:B--2---:R-:W-:-:S04]  /*0350*/  FMUL.FTZ R9, R10, 0.3989422917366027832 ;  /* 0x3ecc422a0a097820 */ /* 0x004fc80000410000 */
[----:B------:R-:W-:Y:S01]  /*0360*/  FMUL.FTZ R9, R0, R9 ;  /* 0x0000000900097220 */ /* 0x000fe20000410000 */
[----:B------:R-:W-:-:S04]  /*0370*/  FADD.FTZ R0, R5, 1 ;  /* 0x3f80000005007421 */ /* 0x000fc80000010000 */
[----:B------:R-:W-:-:S04]  /*0380*/  FFMA.FTZ R9, R0, 0.5, R9 ;  /* 0x3f00000000097823 */ /* 0x000fc80000010009 */
[----:B---3--:R-:W-:-:S05]  /*0390*/  FMUL.FTZ R9, R2, R9 ;  /* 0x0000000902097220 */ /* 0x008fca0000410000 */
[----:B0-----:R0:W-:Y:S02]  /*03a0*/  STG.E desc[UR6][R6.64], R9 ;  /* 0x0000000906007986 */ /* 0x0011e4000c101906 */
.L_x_2647:
[----:B------:R-:W-:Y:S05]  /*03b0*/  BSYNC.RECONVERGENT B0 ;  /* 0x0000000000007941 */ /* 0x000fea0003800200 */
.L_x_2646:
[----:B------:R-:W-:-:S13]  /*03c0*/  ISETP.GE.AND P0, PT, R3, UR4, PT ;  /* 0x0000000403007c0c */ /* 0x000fda000bf06270 */
[----:B------:R-:W-:Y:S05]  /*03d0*/  @P0 EXIT ;  /* 0x000000000000094d */ /* 0x000fea0003800000 */
[----:B0-----:R-:W0:Y:S02]  /*03e0*/  LDC.64 R6, c[0x0][0x5f8] ;  /* 0x00017e00ff067b82 */ /* 0x001e240000000a00 */
[----:B0-----:R0:W2:Y:S06]  /*03f0*/  LDG.E R0, desc[UR6][R6.64] ;  /* 0x0000000606007981 */ /* 0x0010ac000c1e1900 */
[----:B------:R-:W1:Y:S02]  /*0400*/  LDC.64 R4, c[0x0][0x5f0] ;  /* 0x00017c00ff047b82 */ /* 0x000e640000000a00 */
[----:B-1----:R1:W3:Y:S01]  /*0410*/  LDG.E R2, desc[UR6][R4.64] ;  /* 0x0000000604027981 */ /* 0x0022e2000c1e1900 */
[----:B------:R-:W-:Y:S01]  /*0420*/  HFMA2 R9, -RZ, RZ, 0.61474609375, 16.90625 ;  /* 0x38eb4c3aff097431 */ /* 0x000fe200000001ff */
[----:B------:R-:W-:Y:S01]  /*0430*/  MOV R11, 0x3aae005b ;  /* 0x3aae005b000b7802 */ /* 0x000fe20000000f00 */
[----:B------:R-:W-:Y:S01]  /*0440*/  HFMA2 R10, -RZ, RZ, 1.0087890625, -0.000686168670654296875 ;  /* 0x3c09919fff0a7431 */ /* 0x000fe200000001ff */
[----:B0-----:R-:W-:-:S02]  /*0450*/  MOV R6, 0x3d24d99a ;  /* 0x3d24d99a00067802 */ /* 0x001fc40000000f00 */
[----:B------:R-:W-:Y:S01]  /*0460*/  MOV R7, 0x3f69b4f9 ;  /* 0x3f69b4f900077802 */ /* 0x000fe20000000f00 */
        /* <DEDUP_REMOVED lines=15> */
[----:B------:R-:W-:Y:S01]  /*0560*/  FSEL R6, R7, -0.37612664699554443359, P0 ;  /* 0xbec093ac07067808 */ /* 0x000fe20000000000 */
[----:B------:R-:W-:Y:S02]  /*0570*/  FMUL.FTZ R7, R0, -0.5 ;  /* 0xbf00000000077820 */ /* 0x000fe40000410000 */
[----:B------:R-:W-:Y:S01]  /*0580*/  FFMA.FTZ R9, R8, R9, R4 ;  /* 0x0000000908097223 */ /* 0x000fe20000010004 */
[----:B------:R-:W-:-:S03]  /*0590*/  FSEL R4, R5, 0.12837915122509002686, P0 ;  /* 0x3e0375d305047808 */ /* 0x000fc60000000000 */
[----:B------:R-:W-:Y:S01]  /*05a0*/  FFMA.FTZ R9, R8, R9, R6 ;  /* 0x0000000908097223 */ /* 0x000fe20000010006 */
[----:B------:R-:W-:-:S03]  /*05b0*/  FSEL R5, R10, R3, P0 ;  /* 0x000000030a057208 */ /* 0x000fc60000000000 */
[----:B------:R-:W-:-:S04]  /*05c0*/  FFMA.FTZ R4, R8, R9, R4 ;  /* 0x0000000908047223 */ /* 0x000fc80000010004 */
[----:B------:R-:W-:Y:S01]  /*05d0*/  FFMA.FTZ R6, R4, R5, R5 ;  /* 0x0000000504067223 */ /* 0x000fe20000010005 */
[----:B------:R-:W-:-:S03]  /*05e0*/  FMUL.FTZ R4, R0, R7 ;  /* 0x0000000700047220 */ /* 0x000fc60000410000 */
[----:B------:R-:W0:Y:S01]  /*05f0*/  @P0 MUFU.EX2 R7, R6 ;  /* 0x0000000600070308 */ /* 0x000e220000000800 */
[----:B------:R-:W-:Y:S02]  /*0600*/  FMUL.FTZ R9, R4, 1.4426950216293334961 ;  /* 0x3fb8aa3b04097820 */ /* 0x000fe40000410000 */
[----:B------:R-:W1:Y:S05]  /*0610*/  LDC.64 R4, c[0x0][0x5e8] ;  /* 0x00017a00ff047b82 */ /* 0x000e6a0000000a00 */
[----:B------:R-:W2:Y:S01]  /*0620*/  MUFU.EX2 R9, R9 ;  /* 0x0000000900097308 */ /* 0x000ea20000000800 */
[----:B0-----:R-:W-:-:S05]  /*0630*/  @P0 FADD.FTZ R8, -R7, 1 ;  /* 0x3f80000007080421 */ /* 0x001fca0000010100 */
[----:B------:R-:W-:Y:S01]  /*0640*/  @P0 LOP3.LUT R6, R8, 0x80000000, R3, 0xb8, !PT ;  /* 0x8000000008060812 */ /* 0x000fe200078eb803 */
[----:B--2---:R-:W-:-:S04]  /*0650*/  FMUL.FTZ R3, R9, 0.3989422917366027832 ;  /* 0x3ecc422a09037820 */ /* 0x004fc80000410000 */
[----:B------:R-:W-:Y:S01]  /*0660*/  FMUL.FTZ R3, R0, R3 ;  /* 0x0000000300037220 */ /* 0x000fe20000410000 */
[----:B------:R-:W-:-:S04]  /*0670*/  FADD.FTZ R0, R6, 1 ;  /* 0x3f80000006007421 */ /* 0x000fc80000010000 */
[----:B------:R-:W-:-:S04]  /*0680*/  FFMA.FTZ R3, R0, 0.5, R3 ;  /* 0x3f00000000037823 */ /* 0x000fc80000010003 */
[----:B---3--:R-:W-:-:S05]  /*0690*/  FMUL.FTZ R3, R2, R3 ;  /* 0x0000000302037220 */ /* 0x008fca0000410000 */
[----:B-1----:R-:W-:Y:S01]  /*06a0*/  STG.E desc[UR6][R4.64], R3 ;  /* 0x0000000304007986 */ /* 0x002fe2000c101906 */
[----:B------:R-:W-:Y:S05]  /*06b0*/  EXIT ;  /* 0x000000000000794d */ /* 0x000fea0003800000 */
.L_x_2645:
[----:B------:R-:W0:Y:S01]  /*06c0*/  LDCU UR4, c[0x0][0x380] ;  /* 0x00007000ff0477ac */ /* 0x000e220008000800 */
[----:B------:R-:W-:Y:S01]  /*06d0*/  IADD3 R2, PT, PT, R2, -0x1, RZ ;  /* 0xffffffff02027810 */ /* 0x000fe20007ffe0ff */
[----:B------:R-:W-:Y:S03]  /*06e0*/  BSSY.RECONVERGENT B0, `(.L_x_2648) ;  /* 0x0000194000007945 */ /* 0x000fe60003800200 */
        /* <DEDUP_REMOVED lines=352> */
.L_x_2650:
[----:B------:R-:W0:Y:S02]  /*1cf0*/  LDCU.128 UR8, c[0x0][0x5f0] ;  /* 0x0000be00ff0877ac */ /* 0x000e240008000c00 */
[----:B0-----:R-:W-:-:S04]  /*1d00*/  IADD3 R10, P0, PT, R6, UR10, RZ ;  /* 0x0000000a060a7c10 */ /* 0x001fc8000ff1e0ff */
[----:B------:R-:W-:-:S05]  /*1d10*/  IADD3.X R11, PT, PT, RZ, UR11, RZ, P0, !PT ;  /* 0x0000000bff0b7c10 */ /* 0x000fca00087fe4ff */
[----:B------:R0:W2:Y:S01]  /*1d20*/  LDG.E R6, desc[UR6][R10.64] ;  /* 0x000000060a067981 */ /* 0x0000a2000c1e1900 */
[----:B------:R-:W-:-:S04]  /*1d30*/  IADD3 R8, P0, PT, R4, UR8, RZ ;  /* 0x0000000804087c10 */ /* 0x000fc8000ff1e0ff */
[----:B------:R-:W-:Y:S01]  /*1d40*/  IADD3.X R9, PT, PT, RZ, UR9, RZ, P0, !PT ;  /* 0x00000009ff097c10 */ /* 0x000fe200087fe4ff */
[----:B------:R-:W1:Y:S04]  /*1d50*/  LDCU.64 UR8, c[0x0][0x5e8] ;  /* 0x0000bd00ff0877ac */ /* 0x000e680008000a00 */
[----:B------:R3:W4:Y:S01]  /*1d60*/  LDG.E R4, desc[UR6][R8.64] ;  /* 0x0000000608047981 */ /* 0x000722000c1e1900 */
[----:B------:R-:W-:Y:S02]  /*1d70*/  MOV R13, 0x38eb4c3a ;  /* 0x38eb4c3a000d7802 */ /* 0x000fe40000000f00 */
[----:B------:R-:W-:Y:S02]  /*1d80*/  MOV R14, 0x3aae005b ;  /* 0x3aae005b000e7802 */ /* 0x000fe40000000f00 */
[----:B------:R-:W-:-:S02]  /*1d90*/  MOV R15, 0x3c09919f ;  /* 0x3c09919f000f7802 */ /* 0x000fc40000000f00 */
[----:B0-----:R-:W-:Y:S02]  /*1da0*/  MOV R10, 0x3d24d99a ;  /* 0x3d24d99a000a7802 */ /* 0x001fe40000000f00 */
[----:B------:R-:W-:Y:S02]  /*1db0*/  IADD3 R3, PT, PT, R3, 0x80, RZ ;  /* 0x0000008003037810 */ /* 0x000fe40007ffe0ff */
[----:B---3--:R-:W-:Y:S01]  /*1dc0*/  MOV R9, 0x3e235519 ;  /* 0x3e23551900097802 */ /* 0x008fe20000000f00 */
        /* <DEDUP_REMOVED lines=31> */
[----:B------:R-:W-:Y:S01]  /*1fc0*/  FADD.FTZ R7, R8, 1 ;  /* 0x3f80000008077421 */ /* 0x000fe20000010000 */
[----:B-1----:R-:W-:-:S03]  /*1fd0*/  IADD3 R6, P0, PT, R5, UR8, RZ ;  /* 0x0000000805067c10 */ /* 0x002fc6000ff1e0ff */
[----:B------:R-:W-:Y:S01]  /*1fe0*/  FFMA.FTZ R5, R7, 0.5, R10 ;  /* 0x3f00000007057823 */ /* 0x000fe2000001000a */
[----:B------:R-:W-:-:S03]  /*1ff0*/  IADD3.X R7, PT, PT, RZ, UR9, RZ, P0, !PT ;  /* 0x00000009ff077c10 */ /* 0x000fc600087fe4ff */
[----:B----4-:R-:W-:-:S05]  /*2000*/  FMUL.FTZ R5, R4, R5 ;  /* 0x0000000504057220 */ /* 0x010fca0000410000 */
[----:B------:R0:W-:Y:S02]  /*2010*/  STG.E desc[UR6][R6.64], R5 ;  /* 0x0000000506007986 */ /* 0x0001e4000c101906 */
.L_x_2649:
[----:B------:R-:W-:Y:S05]  /*2020*/  BSYNC.RECONVERGENT B0 ;  /* 0x0000000000007941 */ /* 0x000fea0003800200 */
.L_x_2648:
[----:B------:R-:W-:-:S13]  /*2030*/  ISETP.GE.AND P0, PT, R3, UR4, PT ;  /* 0x0000000403007c0c */ /* 0x000fda000bf06270 */
[----:B------:R-:W-:Y:S05]  /*2040*/  @P0 EXIT ;  /* 0x000000000000094d */ /* 0x000fea0003800000 */
[----:B------:R-:W1:Y:S01]  /*2050*/  LDCU.64 UR4, c[0x0][0x390] ;  /* 0x00007200ff0477ac */ /* 0x000e620008000a00 */
[----:B------:R-:W-:Y:S01]  /*2060*/  HFMA2 R4, -RZ, RZ, 0, 0 ;  /* 0x00000000ff047431 */ /* 0x000fe200000001ff */
[----:B0-----:R-:W-:Y:S01]  /*2070*/  MOV R5, R3 ;  /* 0x0000000300057202 */ /* 0x001fe20000000f00 */
        /* <DEDUP_REMOVED lines=345> */
.L_x_2651:
[----:B------:R-:W0:Y:S01]  /*3610*/  LDCU.128 UR8, c[0x0][0x5f0] ;  /* 0x0000be00ff0877ac */ /* 0x000e220008000c00 */
[----:B------:R-:W-:Y:S02]  /*3620*/  MOV R9, 0x38eb4c3a ;  /* 0x38eb4c3a00097802 */ /* 0x000fe40000000f00 */
[----:B------:R-:W-:Y:S01]  /*3630*/  MOV R10, 0x3aae005b ;  /* 0x3aae005b000a7802 */ /* 0x000fe20000000f00 */
[----:B------:R-:W1:Y:S01]  /*3640*/  LDCU.64 UR4, c[0x0][0x5e8] ;  /* 0x0000bd00ff0477ac */ /* 0x000e620008000a00 */
[----:B0-----:R-:W-:-:S04]  /*3650*/  IADD3 R4, P0, PT, R4, UR10, RZ ;  /* 0x0000000a04047c10 */ /* 0x001fc8000ff1e0ff */
[----:B------:R-:W-:-:S05]  /*3660*/  IADD3.X R5, PT, PT, RZ, UR11, RZ, P0, !PT ;  /* 0x0000000bff057c10 */ /* 0x000fca00087fe4ff */
[----:B------:R-:W2:Y:S01]  /*3670*/  LDG.E R4, desc[UR6][R4.64] ;  /* 0x0000000604047981 */ /* 0x000ea2000c1e1900 */
[----:B------:R-:W-:-:S04]  /*3680*/  IADD3 R6, P0, PT, R2, UR8, RZ ;  /* 0x0000000802067c10 */ /* 0x000fc8000ff1e0ff */
[----:B------:R-:W-:-:S05]  /*3690*/  IADD3.X R7, PT, PT, RZ, UR9, RZ, P0, !PT ;  /* 0x00000009ff077c10 */ /* 0x000fca00087fe4ff */
[----:B------:R0:W3:Y:S01]  /*36a0*/  LDG.E R0, desc[UR6][R6.64] ;  /* 0x0000000606007981 */ /* 0x0000e2000c1e1900 */
[----:B------:R-:W-:Y:S02]  /*36b0*/  MOV R11, 0x3c09919f ;  /* 0x3c09919f000b7802 */ /* 0x000fe40000000f00 */
[----:B0-----:R-:W-:Y:S01]  /*36c0*/  MOV R7, 0x3e235519 ;  /* 0x3e23551900077802 */ /* 0x001fe20000000f00 */
[----:B--2---:R-:W-:-:S04]  /*36d0*/  FMUL.FTZ R2, R4, 0.70710676908493041992 ;  /* 0x3f3504f304027820 */ /* 0x004fc80000410000 */
[C---:B------:R-:W-:Y:S01]  /*36e0*/  FADD.FTZ R8, |R2|.reuse, -RZ ;  /* 0x800000ff02087221 */ /* 0x040fe20000010200 */
[----:B------:R-:W-:-:S04]  /*36f0*/  FSETP.GE.FTZ.AND P0, PT, |R2|, 1.0029599666595458984, PT ;  /* 0x3f8060fe0200780b */ /* 0x000fc80003f16200 */
[----:B------:R-:W-:Y:S02]  /*3700*/  FSEL R9, R9, 8.4834944573231041431e-05, P0 ;  /* 0x38b1e96a09097808 */ /* 0x000fe40000000000 */
[----:B------:R-:W-:Y:S02]  /*3710*/  FSEL R5, -R10, -0.00082130916416645050049, P0 ;  /* 0xba574d200a057808 */ /* 0x000fe40000000100 */
[----:B------:R-:W-:Y:S02]  /*3720*/  MOV R10, 0x3d24d99a ;  /* 0x3d24d99a000a7802 */ /* 0x000fe40000000f00 */
[----:B------:R-:W-:Y:S02]  /*3730*/  FSEL R6, R11, 0.0052134888246655464172, P0 ;  /* 0x3baad5ea0b067808 */ /* 0x000fe40000000000 */
[----:B------:R-:W-:Y:S01]  /*3740*/  FSEL R10, -R10, -0.026868773624300956726, P0 ;  /* 0xbcdc1be70a0a7808 */ /* 0x000fe20000000100 */
[----:B------:R-:W-:Y:S01]  /*3750*/  @!P0 FMUL.FTZ R8, R2, R2 ;  /* 0x0000000202088220 */ /* 0x000fe20000410000 */
[----:B------:R-:W-:-:S03]  /*3760*/  MOV R11, 0x3f210a14 ;  /* 0x3f210a14000b7802 */ /* 0x000fc60000000f00 */
        /* <DEDUP_REMOVED lines=17> */
[----:B------:R-:W2:Y:S01]  /*3880*/  MUFU.EX2 R8, R8 ;  /* 0x0000000800087308 */ /* 0x000ea20000000800 */
[----:B0-----:R-:W-:-:S05]  /*3890*/  @P0 FADD.FTZ R7, -R6, 1 ;  /* 0x3f80000006070421 */ /* 0x001fca0000010100 */
[----:B------:R-:W-:Y:S02]  /*38a0*/  @P0 LOP3.LUT R5, R7, 0x80000000, R2, 0xb8, !PT ;  /* 0x8000000007050812 */ /* 0x000fe400078eb802 */
[----:B-1----:R-:W-:Y:S01]  /*38b0*/  IADD3 R2, P0, PT, R3, UR4, RZ ;  /* 0x0000000403027c10 */ /* 0x002fe2000ff1e0ff */
[----:B--2---:R-:W-:-:S03]  /*38c0*/  FMUL.FTZ R7, R8, 0.3989422917366027832 ;  /* 0x3ecc422a08077820 */ /* 0x004fc60000410000 */
[----:B------:R-:W-:Y:S01]  /*38d0*/  IADD3.X R3, PT, PT, RZ, UR5, RZ, P0, !PT ;  /* 0x00000005ff037c10 */ /* 0x000fe200087fe4ff */
[----:B------:R-:W-:Y:S01]  /*38e0*/  FMUL.FTZ R7, R4, R7 ;  /* 0x0000000704077220 */ /* 0x000fe20000410000 */
[----:B------:R-:W-:-:S04]  /*38f0*/  FADD.FTZ R4, R5, 1 ;  /* 0x3f80000005047421 */ /* 0x000fc80000010000 */
[----:B------:R-:W-:-:S04]  /*3900*/  FFMA.FTZ R7, R4, 0.5, R7 ;  /* 0x3f00000004077823 */ /* 0x000fc80000010007 */
[----:B---3--:R-:W-:-:S05]  /*3910*/  FMUL.FTZ R7, R0, R7 ;  /* 0x0000000700077220 */ /* 0x008fca0000410000 */
[----:B------:R-:W-:Y:S01]  /*3920*/  STG.E desc[UR6][R2.64], R7 ;  /* 0x0000000702007986 */ /* 0x000fe2000c101906 */
[----:B------:R-:W-:Y:S05]  /*3930*/  EXIT ;  /* 0x000000000000794d */ /* 0x000fea0003800000 */
.L_x_2652:
        /* <DEDUP_REMOVED lines=12> */
.L_x_12872:


//--------------------- .text._ZN2at6native27unrolled_elementwise_kernelIZZZNS0_26GeluBackwardCUDAKernelImplERNS_18TensorIteratorBaseENS0_8GeluTypeEENKUlvE0_clEvENKUlvE0_clEvEUlffE_St5arrayIPcLm3EELi4E23TrivialOffsetCalculatorILi2EjESB_ILi1EjENS0_6memory15LoadWithoutCastENSE_16StoreWithoutCastEEEviT_T0_T2_T3_T4_T5_ --------------------------
	.section	.text._ZN2at6native27unrolled_elementwise_kernelIZZZNS0_26GeluBackwardCUDAKernelImplERNS_18TensorIteratorBaseENS0_8GeluTypeEENKUlvE0_clEvENKUlvE0_clEvEUlffE_St5arrayIPcLm3EELi4E23TrivialOffsetCalculatorILi2EjESB_ILi1EjENS0_6memory15LoadWithoutCastENSE_16StoreWithoutCastEEEviT_T0_T2_T3_T4_T5_,"ax",@progbits
	.align	128
        .global         _ZN2at6native27unrolled_elementwise_kernelIZZZNS0_26GeluBackwardCUDAKernelImplERNS_18TensorIteratorBaseENS0_8GeluTypeEENKUlvE0_clEvENKUlvE0_clEvEUlffE_St5arrayIPcLm3EELi4E23TrivialOffsetCalculatorILi2EjESB_ILi1EjENS0_6memory15LoadWithoutCastENSE_16StoreWithoutCastEEEviT_T0_T2_T3_T4_T5_
        .type           _ZN2at6native27unrolled_elementwise_kernelIZZZNS0_26GeluBackwardCUDAKernelImplERNS_18TensorIteratorBaseENS0_8GeluTypeEENKUlvE0_clEvENKUlvE0_clEvEUlffE_St5arrayIPcLm3EELi4E23TrivialOffsetCalculatorILi2EjESB_ILi1EjENS0_6memory15LoadWithoutCastENSE_16StoreWithoutCastEEEviT_T0_T2_T3_T4_T5_,@function
        .size           _ZN2at6native27unrolled_elementwise_kernelIZZZNS0_26GeluBackwardCUDAKernelImplERNS_18TensorIteratorBaseENS0_8GeluTypeEENKUlvE0_clEvENKUlvE0_clEvEUlffE_St5arrayIPcLm3EELi4E23TrivialOffsetCalculatorILi2EjESB_ILi1EjENS0_6memory15LoadWithoutCastENSE_16StoreWithoutCastEEEviT_T0_T2_T3_T4_T5_,(.L_x_12873 - _ZN2at6native27unrolled_elementwise_kernelIZZZNS0_26GeluBackwardCUDAKernelImplERNS_18TensorIteratorBaseENS0_8GeluTypeEENKUlvE0_clEvENKUlvE0_clEvEUlffE_St5arrayIPcLm3EELi4E23TrivialOffsetCalculatorILi2EjESB_ILi1EjENS0_6memory15LoadWithoutCastENSE_16StoreWithoutCastEEEviT_T0_T2_T3_T4_T5_)
        .other          _ZN2at6native27unrolled_elementwise_kernelIZZZNS0_26GeluBackwardCUDAKernelImplERNS_18TensorIteratorBaseENS0_8GeluTypeEENKUlvE0_clEvENKUlvE0_clEvEUlffE_St5arrayIPcLm3EELi4E23TrivialOffsetCalculatorILi2EjESB_ILi1EjENS0_6memory15LoadWithoutCastENSE_16StoreWithoutCastEEEviT_T0_T2_T3_T4_T5_,@"STO_CUDA_ENTRY STV_DEFAULT"
_ZN2at6native27unrolled_elementwise_kernelIZZZNS0_26GeluBackwardCUDAKernelImplERNS_18TensorIteratorBaseENS0_8GeluTypeEENKUlvE0_clEvENKUlvE0_clEvEUlffE_St5arrayIPcLm3EELi4E23TrivialOffsetCalculatorILi2EjESB_ILi1EjENS0_6memory15LoadWithoutCastENSE_16StoreWithoutCastEEEviT_T0_T2_T3_T4_T5_:
.text._ZN2at6native27unrolled_elementwise_kernelIZZZNS0_26GeluBackwardCUDAKernelImplERNS_18TensorIteratorBaseENS0_8GeluTypeEENKUlvE0_clEvENKUlvE0_clEvEUlffE_St5arrayIPcLm3EELi4E23TrivialOffsetCalculatorILi2EjESB_ILi1EjENS0_6memory15LoadWithoutCastENSE_16StoreWithoutCastEEEviT_T0_T2_T3_T4_T5_:
        /* <DEDUP_REMOVED lines=8> */
[----:B0-----:R-:W-:-:S02]  /*0080*/  IMAD R9, R11, -0x200, R0 ;  /* 0xfffffe000b097824 */ /* 0x001fc400078e0200 */
[----:B------:R-:W-:-:S05]  /*0090*/  HFMA2 R0, -RZ, RZ, 0, 0 ;  /* 0x00000000ff007431 */ /* 0x000fca00000001ff */
        /* <DEDUP_REMOVED lines=12> */
[----:B-1----:R1:W5:Y:S09]  /*0160*/  @!P1 LDG.E R0, desc[UR4][R18.64] ;  /* 0x0000000412009981 */ /* 0x002372000c1e1900 */
[----:B------:R-:W-:Y:S01]  /*0170*/  @!P3 LEA R21, R11, R10, 0x9 ;  /* 0x0000000a0b15b211 */ /* 0x000fe200078e48ff */
[----:B-1----:R-:W1:Y:S01]  /*0180*/  LDC.64 R18, c[0x0][0x390] ;  /* 0x0000e400ff127b82 */ /* 0x002e620000000a00 */
[----:B------:R-:W-:-:S03]  /*0190*/  @!P3 IADD3 R10, PT, PT, R10, 0x80, RZ ;  /* 0x000000800a0ab810 */ /* 0x000fc60007ffe0ff */
[----:B----4-:R-:W-:Y:S01]  /*01a0*/  @!P3 IMAD.WIDE.U32 R4, R21, 0x4, R4 ;  /* 0x000000041504b825 */ /* 0x010fe200078e0004 */
[----:B------:R-:W-:-:S03]  /*01b0*/  ISETP.GE.AND P2, PT, R10, R9, PT ;  /* 0x000000090a00720c */ /* 0x000fc60003f46270 */
[----:B------:R-:W-:Y:S01]  /*01c0*/  @!P3 IMAD.WIDE.U32 R6, R21, 0x4, R6 ;  /* 0x000000041506b825 */ /* 0x000fe200078e0006 */
[----:B------:R-:W-:-:S05]  /*01d0*/  @!P0 LEA R21, R11, R8, 0x9 ;  /* 0x000000080b158211 */ /* 0x000fca00078e48ff */
[----:B0-----:R-:W-:-:S04]  /*01e0*/  @!P0 IMAD.WIDE.U32 R22, R21, 0x4, R22 ;  /* 0x0000000415168825 */ /* 0x001fc800078e0016 */
[----:B--2---:R-:W-:Y:S01]  /*01f0*/  @!P1 IMAD.WIDE.U32 R2, R15, 0x4, R2 ;  /* 0x000000040f029825 */ /* 0x004fe200078e0002 */
[----:B------:R-:W-:-:S03]  /*0200*/  @!P2 LEA R25, R11, R10, 0x9 ;  /* 0x0000000a0b19a211 */ /* 0x000fc600078e48ff */
[----:B-1----:R-:W-:Y:S01]  /*0210*/  @!P0 IMAD.WIDE.U32 R18, R21, 0x4, R18 ;  /* 0x0000000415128825 */ /* 0x002fe200078e0012 */
[----:B------:R-:W-:-:S06]  /*0220*/  CS2R R20, SRZ ;  /* 0x0000000000147805 */ /* 0x000fcc000001ff00 */
[----:B------:R-:W5:Y:S04]  /*0230*/  @!P0 LDG.E R20, desc[UR4][R18.64] ;  /* 0x0000000412148981 */ /* 0x000f68000c1e1900 */
[----:B------:R-:W5:Y:S01]  /*0240*/  @!P0 LDG.E R21, desc[UR4][R22.64] ;  /* 0x0000000416158981 */ /* 0x000f62000c1e1900 */
[----:B------:R-:W-:Y:S02]  /*0250*/  ISETP.GE.AND P0, PT, R8, R9, PT ;  /* 0x000000090800720c */ /* 0x000fe40003f06270 */
[----:B------:R-:W-:-:S06]  /*0260*/  CS2R R14, SRZ ;  /* 0x00000000000e7805 */ /* 0x000fcc000001ff00 */
[----:B------:R0:W5:Y:S01]  /*0270*/  @!P1 LDG.E R15, desc[UR4][R2.64] ;  /* 0x00000004020f9981 */ /* 0x000162000c1e1900 */
[----:B------:R-:W-:Y:S01]  /*0280*/  MOV R10, RZ ;  /* 0x000000ff000a7202 */ /* 0x000fe20000000f00 */
[C---:B------:R-:W-:Y:S02]  /*0290*/  @!P2 IMAD.WIDE.U32 R16, R25.reuse, 0x4, R16 ;  /* 0x000000041910a825 */ /* 0x040fe400078e0010 */
[----:B------:R1:W5:Y:S01]  /*02a0*/  @!P3 LDG.E R14, desc[UR4][R6.64] ;  /* 0x00000004060eb981 */ /* 0x000362000c1e1900 */
[----:B0-----:R-:W0:Y:S01]  /*02b0*/  @!P0 LDC.64 R2, c[0x0][0x388] ;  /* 0x0000e200ff028b82 */ /* 0x001e220000000a00 */
[----:B------:R-:W-:Y:S01]  /*02c0*/  @!P2 IMAD.WIDE.U32 R24, R25, 0x4, R12 ;  /* 0x000000041918a825 */ /* 0x000fe200078e000c */
[----:B------:R-:W-:Y:S01]  /*02d0*/  CS2R R12, SRZ ;  /* 0x00000000000c7805 */ /* 0x000fe2000001ff00 */
[----:B------:R2:W5:Y:S01]  /*02e0*/  @!P2 LDG.E R10, desc[UR4][R16.64] ;  /* 0x00000004100aa981 */ /* 0x000562000c1e1900 */
[C---:B-1----:R-:W-:Y:S01]  /*02f0*/  IADD3 R6, PT, PT, R8.reuse, 0x180, RZ ;  /* 0x0000018008067810 */ /* 0x042fe20007ffe0ff */
[----:B------:R-:W-:Y:S03]  /*0300*/  BSSY.RECONVERGENT B0, `(.L_x_2653) ;  /* 0x0000034000007945 */ /* 0x000fe60003800200 */
[----:B------:R1:W5:Y:S04]  /*0310*/  @!P3 LDG.E R13, desc[UR4][R4.64] ;  /* 0x00000004040db981 */ /* 0x000368000c1e1900 */
[----:B------:R3:W5:Y:S01]  /*0320*/  @!P2 LDG.E R12, desc[UR4][R24.64] ;  /* 0x00000004180ca981 */ /* 0x000762000c1e1900 */
[C---:B--2---:R-:W-:Y:S01]  /*0330*/  IADD3 R16, PT, PT, R8.reuse, 0x80, RZ ;  /* 0x0000008008107810 */ /* 0x044fe20007ffe0ff */
[----:B-1----:R-:W-:Y:S01]  /*0340*/  VIADD R4, R8, 0x100 ;  /* 0x0000010008047836 */ /* 0x002fe20000000000 */
[----:B------:R-:W-:-:S02]  /*0350*/  @!P0 LEA R5, R11, R8, 0x9 ;  /* 0x000000080b058211 */ /* 0x000fc400078e48ff */
[----:B------:R-:W-:Y:S02]  /*0360*/  @!P0 MOV R8, R16 ;  /* 0x0000001000088202 */ /* 0x000fe40000000f00 */
[-C--:B------:R-:W-:Y:S01]  /*0370*/  ISETP.GE.AND P5, PT, R16, R9.reuse, PT ;  /* 0x000000091000720c */ /* 0x080fe20003fa6270 */
[----:B0-----:R-:W-:Y:S01]  /*0380*/  @!P0 IMAD.WIDE.U32 R2, R5, 0x4, R2 ;  /* 0x0000000405028825 */ /* 0x001fe200078e0002 */
[-C--:B------:R-:W-:Y:S02]  /*0390*/  ISETP.GE.AND P1, PT, R4, R9.reuse, PT ;  /* 0x000000090400720c */ /* 0x080fe40003f26270 */
[-C--:B------:R-:W-:Y:S02]  /*03a0*/  ISETP.GE.AND P2, PT, R6, R9.reuse, PT ;  /* 0x000000090600720c */ /* 0x080fe40003f46270 */
[----:B------:R-:W-:Y:S01]  /*03b0*/  ISETP.GE.AND P3, PT, R8, R9, PT ;  /* 0x000000090800720c */ /* 0x000fe20003f66270 */
[----:B---3--:R-:W-:-:S12]  /*03c0*/  @P0 BRA `(.L_x_2654) ;  /* 0x00000000009c0947 */ /* 0x008fd80003800000 */
[----:B-----5:R-:W-:Y:S01]  /*03d0*/  FMUL.FTZ R4, R21, 0.70710676908493041992 ;  /* 0x3f3504f315047820 */ /* 0x020fe20000410000 */
[----:B------:R-:W-:Y:S01]  /*03e0*/  MOV R6, 0x38eb4c3a ;  /* 0x38eb4c3a00067802 */ /* 0x000fe20000000f00 */
[----:B------:R-:W-:Y:S01]  /*03f0*/  IMAD.MOV.U32 R18, RZ, RZ, 0x3f69b4f9 ;  /* 0x3f69b4f9ff127424 */ /* 0x000fe200078e00ff */
[----:B------:R-:W-:Y:S01]  /*0400*/  MOV R16, 0x3aae005b ;  /* 0x3aae005b00107802 */ /* 0x000fe20000000f00 */
[C---:B------:R-:W-:Y:S01]  /*0410*/  FADD.FTZ R5, |R4|.reuse, -RZ ;  /* 0x800000ff04057221 */ /* 0x040fe20000010200 */
[----:B------:R-:W-:Y:S02]  /*0420*/  FSETP.GE.FTZ.AND P4, PT, |R4|, 1.0029599666595458984, PT ;  /* 0x3f8060fe0400780b */ /* 0x000fe40003f96200 */
[----:B------:R-:W-:Y:S02]  /*0430*/  MOV R7, 0x3c09919f ;  /* 0x3c09919f00077802 */ /* 0x000fe40000000f00 */
[----:B------:R-:W-:Y:S02]  /*0440*/  FSEL R6, R6, 8.4834944573231041431e-05, P4 ;  /* 0x38b1e96a06067808 */ /* 0x000fe40002000000 */
[----:B------:R-:W-:-:S02]  /*0450*/  FSEL R16, -R16, -0.00082130916416645050049, P4 ;  /* 0xba574d2010107808 */ /* 0x000fc40002000100 */
[----:B------:R-:W-:Y:S02]  /*0460*/  MOV R17, 0x3d24d99a ;  /* 0x3d24d99a00117802 */ /* 0x000fe40000000f00 */
[----:B------:R-:W-:Y:S02]  /*0470*/  FSEL R7, R7, 0.0052134888246655464172, P4 ;  /* 0x3baad5ea07077808 */ /* 0x000fe40002000000 */
[----:B------:R-:W-:Y:S01]  /*0480*/  FSEL R17, -R17, -0.026868773624300956726, P4 ;  /* 0xbcdc1be711117808 */ /* 0x000fe20002000100 */
        /* <DEDUP_REMOVED lines=13> */
[C---:B------:R-:W-:Y:S02]  /*0560*/  FFMA.FTZ R6, R5.reuse, R6, R17 ;  /* 0x0000000605067223 */ /* 0x040fe40000010011 */
        /* <DEDUP_REMOVED lines=13> */
.L_x_2654:
[----:B------:R-:W-:Y:S05]  /*0640*/  BSYNC.RECONVERGENT B0 ;  /* 0x0000000000007941 */ /* 0x000fea0003800200 */
.L_x_2653:
[----:B------:R-:W-:Y:S04]  /*0650*/  BSSY.RECONVERGENT B0, `(.L_x_2655) ;  /* 0x0000029000007945 */ /* 0x000fe80003800200 */
[----:B------:R-:W-:Y:S05]  /*0660*/  @P5 BRA `(.L_x_2656) ;  /* 0x00000000009c5947 */ /* 0x000fea0003800000 */
[----:B-----5:R-:W-:Y:S01]  /*0670*/  FMUL.FTZ R4, R15, 0.70710676908493041992 ;  /* 0x3f3504f30f047820 */ /* 0x020fe20000410000 */
[----:B------:R-:W-:Y:S01]  /*0680*/  HFMA2 R7, -RZ, RZ, 0.61474609375, 16.90625 ;  /* 0x38eb4c3aff077431 */ /* 0x000fe200000001ff */
[----:B------:R-:W-:Y:S01]  /*0690*/  MOV R17, 0x3aae005b ;  /* 0x3aae005b00117802 */ /* 0x000fe20000000f00 */
[----:B------:R-:W-:Y:S02]  /*06a0*/  HFMA2 R16, -RZ, RZ, 1.0087890625, -0.000686168670654296875 ;  /* 0x3c09919fff107431 */ /* 0x000fe400000001ff */
[C---:B------:R-:W-:Y:S01]  /*06b0*/  FADD.FTZ R6, |R4|.reuse, -RZ ;  /* 0x800000ff04067221 */ /* 0x040fe20000010200 */
[----:B------:R-:W-:Y:S01]  /*06c0*/  FSETP.GE.FTZ.AND P4, PT, |R4|, 1.0029599666595458984, PT ;  /* 0x3f8060fe0400780b */ /* 0x000fe20003f96200 */
[----:B------:R-:W-:Y:S01]  /*06d0*/  HFMA2 R20, -RZ, RZ, 1.7822265625, 0.000185489654541015625 ;  /* 0x3f210a14ff147431 */ /* 0x000fe200000001ff */
[----:B------:R-:W-:Y:S02]  /*06e0*/  MOV R18, 0x3d24d99a ;  /* 0x3d24d99a00127802 */ /* 0x000fe40000000f00 */
[----:B------:R-:W-:-:S02]  /*06f0*/  FSEL R17, -R17, -0.00082130916416645050049, P4 ;  /* 0xba574d2011117808 */ /* 0x000fc40002000100 */
[----:B------:R-:W-:Y:S02]  /*0700*/  FSEL R7, R7, 8.4834944573231041431e-05, P4 ;  /* 0x38b1e96a07077808 */ /* 0x000fe40002000000 */
[----:B------:R-:W-:Y:S02]  /*0710*/  FSEL R16, R16, 0.0052134888246655464172, P4 ;  /* 0x3baad5ea10107808 */ /* 0x000fe40002000000 */
[----:B------:R-:W-:Y:S02]  /*0720*/  FSEL R18, -R18, -0.026868773624300956726, P4 ;  /* 0xbcdc1be712127808 */ /* 0x000fe40002000100 */
[----:B------:R-:W-:Y:S01]  /*0730*/  MOV R19, 0x3f69b4f9 ;  /* 0x3f69b4f900137802 */ /* 0x000fe20000000f00 */
        /* <DEDUP_REMOVED lines=26> */
.L_x_2656:
[----:B------:R-:W-:Y:S05]  /*08e0*/  BSYNC.RECONVERGENT B0 ;  /* 0x0000000000007941 */ /* 0x000fea0003800200 */
.L_x_2655:
[----:B------:R-:W-:Y:S04]  /*08f0*/  BSSY.RECONVERGENT B0, `(.L_x_2657) ;  /* 0x0000029000007945 */ /* 0x000fe80003800200 */
[----:B------:R-:W-:Y:S05]  /*0900*/  @P1 BRA `(.L_x_2658) ;  /* 0x00000000009c1947 */ /* 0x000fea0003800000 */
[----:B-----5:R-:W-:Y:S01]  /*0910*/  FMUL.FTZ R4, R14, 0.70710676908493041992 ;  /* 0x3f3504f30e047820 */ /* 0x020fe20000410000 */
[----:B------:R-:W-:Y:S01]  /*0920*/  IMAD.MOV.U32 R7, RZ, RZ, 0x38eb4c3a ;  /* 0x38eb4c3aff077424 */ /* 0x000fe200078e00ff */
[----:B------:R-:W-:Y:S01]  /*0930*/  MOV R15, 0x3aae005b ;  /* 0x3aae005b000f7802 */ /* 0x000fe20000000f00 */
[----:B------:R-:W-:Y:S02]  /*0940*/  HFMA2 R16, -RZ, RZ, 1.0087890625, -0.000686168670654296875 ;  /* 0x3c09919fff107431 */ /* 0x000fe400000001ff */
[C---:B------:R-:W-:Y:S01]  /*0950*/  FADD.FTZ R6, |R4|.reuse, -RZ ;  /* 0x800000ff04067221 */ /* 0x040fe20000010200 */
[----:B------:R-:W-:Y:S01]  /*0960*/  FSETP.GE.FTZ.AND P1, PT, |R4|, 1.0029599666595458984, PT ;  /* 0x3f8060fe0400780b */ /* 0x000fe20003f36200 */
[----:B------:R-:W-:Y:S01]  /*0970*/  HFMA2 R19, -RZ, RZ, 1.7822265625, 0.000185489654541015625 ;  /* 0x3f210a14ff137431 */ /* 0x000fe200000001ff */
[----:B------:R-:W-:Y:S02]  /*0980*/  MOV R18, 0x3d24d99a ;  /* 0x3d24d99a00127802 */ /* 0x000fe40000000f00 */
[----:B------:R-:W-:-:S02]  /*0990*/  FSEL R7, R7, 8.4834944573231041431e-05, P1 ;  /* 0x38b1e96a07077808 */ /* 0x000fc40000800000 */
[----:B------:R-:W-:Y:S02]  /*09a0*/  FSEL R15, -R15, -0.00082130916416645050049, P1 ;  /* 0xba574d200f0f7808 */ /* 0x000fe40000800100 */
        /* <DEDUP_REMOVED lines=29> */
.L_x_2658:
[----:B------:R-:W-:Y:S05]  /*0b80*/  BSYNC.RECONVERGENT B0 ;  /* 0x0000000000007941 */ /* 0x000fea0003800200 */
.L_x_2657:
[----:B------:R-:W-:Y:S04]  /*0b90*/  BSSY.RECONVERGENT B0, `(.L_x_2659) ;  /* 0x0000029000007945 */ /* 0x000fe80003800200 */
[----:B------:R-:W-:Y:S05]  /*0ba0*/  @P2 BRA `(.L_x_2660) ;  /* 0x00000000009c2947 */ /* 0x000fea0003800000 */
[----:B-----5:R-:W-:Y:S01]  /*0bb0*/  FMUL.FTZ R4, R12, 0.70710676908493041992 ;  /* 0x3f3504f30c047820 */ /* 0x020fe20000410000 */
[----:B------:R-:W-:Y:S01]  /*0bc0*/  HFMA2 R15, -RZ, RZ, 0.8349609375, 5.424022674560546875e-06 ;  /* 0x3aae005bff0f7431 */ /* 0x000fe200000001ff */
[----:B------:R-:W-:Y:S01]  /*0bd0*/  MOV R7, 0x38eb4c3a ;  /* 0x38eb4c3a00077802 */ /* 0x000fe20000000f00 */
[----:B------:R-:W-:Y:S02]  /*0be0*/  IMAD.MOV.U32 R14, RZ, RZ, 0x3c09919f ;  /* 0x3c09919fff0e7424 */ /* 0x000fe400078e00ff */
        /* <DEDUP_REMOVED lines=35> */
.L_x_2660:
[----:B------:R-:W-:Y:S05]  /*0e20*/  BSYNC.RECONVERGENT B0 ;  /* 0x0000000000007941 */ /* 0x000fea0003800200 */
.L_x_2659:
[----:B------:R0:W-:Y:S01]  /*0e30*/  @!P0 STG.E desc[UR4][R2.64], R5 ;  /* 0x0000000502008986 */ /* 0x0001e2000c101904 */
[----:B------:R-:W-:Y:S04]  /*0e40*/  BSSY.RECONVERGENT B0, `(.L_x_2661) ;  /* 0x000000c000007945 */ /* 0x000fe80003800200 */
[----:B------:R-:W-:Y:S05]  /*0e50*/  @P3 BRA `(.L_x_2662) ;  /* 0x0000000000283947 */ /* 0x000fea0003800000 */
[----:B0-----:R-:W0:Y:S01]  /*0e60*/  LDC.64 R2, c[0x0][0x388] ;  /* 0x0000e200ff027b82 */ /* 0x001e220000000a00 */
[----:B------:R-:W-:Y:S02]  /*0e70*/  LEA R5, R11, R8, 0x9 ;  /* 0x000000080b057211 */ /* 0x000fe400078e48ff */
[----:B------:R-:W-:-:S04]  /*0e80*/  IADD3 R8, PT, PT, R8, 0x80, RZ ;  /* 0x0000008008087810 */ /* 0x000fc80007ffe0ff */
[----:B------:R-:W-:-:S13]  /*0e90*/  ISETP.GE.AND P0, PT, R8, R9, PT ;  /* 0x000000090800720c */ /* 0x000fda0003f06270 */
[----:B------:R-:W-:Y:S02]  /*0ea0*/  @!P0 LEA R7, R11, R8, 0x9 ;  /* 0x000000080b078211 */ /* 0x000fe400078e48ff */
[----:B------:R-:W-:Y:S01]  /*0eb0*/  @!P0 IADD3 R8, PT, PT, R8, 0x80, RZ ;  /* 0x0000008008088810 */ /* 0x000fe20007ffe0ff */
[----:B0-----:R-:W-:-:S04]  /*0ec0*/  IMAD.WIDE.U32 R4, R5, 0x4, R2 ;  /* 0x0000000405047825 */ /* 0x001fc800078e0002 */
[----:B------:R-:W-:Y:S01]  /*0ed0*/  @!P0 IMAD.WIDE.U32 R2, R7, 0x4, R2 ;  /* 0x0000000407028825 */ /* 0x000fe200078e0002 */
[----:B-----5:R1:W-:Y:S04]  /*0ee0*/  STG.E desc[UR4][R4.64], R0 ;  /* 0x0000000004007986 */ /* 0x0203e8000c101904 */
[----:B------:R1:W-:Y:S02]  /*0ef0*/  @!P0 STG.E desc[UR4][R2.64], R13 ;  /* 0x0000000d02008986 */ /* 0x0003e4000c101904 */
.L_x_2662:
[----:B------:R-:W-:Y:S05]  /*0f00*/  BSYNC.RECONVERGENT B0 ;  /* 0x0000000000007941 */ /* 0x000fea0003800200 */
.L_x_2661:
[----:B------:R-:W-:-:S13]  /*0f10*/  ISETP.GE.AND P0, PT, R8, R9, PT ;  /* 0x000000090800720c */ /* 0x000fda0003f06270 */
[----:B------:R-:W-:Y:S05]  /*0f20*/  @P0 EXIT ;  /* 0x000000000000094d */ /* 0x000fea0003800000 */
[----:B01----:R-:W0:Y:S01]  /*0f30*/  LDC.64 R2, c[0x0][0x388] ;  /* 0x0000e200ff027b82 */ /* 0x003e220000000a00 */
[----:B------:R-:W-:-:S05]  /*0f40*/  LEA R11, R11, R8, 0x9 ;  /* 0x000000080b0b7211 */ /* 0x000fca00078e48ff */
[----:B0-----:R-:W-:-:S05]  /*0f50*/  IMAD.WIDE.U32 R2, R11, 0x4, R2 ;  /* 0x000000040b027825 */ /* 0x001fca00078e0002 */
[----:B------:R-:W-:Y:S01]  /*0f60*/  STG.E desc[UR4][R2.64], R17 ;  /* 0x0000001102007986 */ /* 0x000fe2000c101904 */
[----:B------:R-:W-:Y:S05]  /*0f70*/  EXIT ;  /* 0x000000000000794d */ /* 0x000fea0003800000 */
.L_x_2663:
        /* <DEDUP_REMOVED lines=16> */
.L_x_12873:


//--------------------- .text._ZN2at6native29vectorized_elementwise_kernelILi2EZZZNS0_26GeluBackwardCUDAKernelImplERNS_18TensorIteratorBaseENS0_8GeluTypeEENKUlvE0_clEvENKUlvE0_clEvEUlffE_St5arrayIPcLm3EEEEviT0_T1_ --------------------------
	.section	.text._ZN2at6native29vectorized_elementwise_kernelILi2EZZZNS0_26GeluBackwardCUDAKernelImplERNS_18TensorIteratorBaseENS0_8GeluTypeEENKUlvE0_clEvENKUlvE0_clEvEUlffE_St5arrayIPcLm3EEEEviT0_T1_,"ax",@progbits
	.align	128
        .global         _ZN2at6native29vectorized_elementwise_kernelILi2EZZZNS0_26GeluBackwardCUDAKernelImplERNS_18TensorIteratorBaseENS0_8GeluTypeEENKUlvE0_clEvENKUlvE0_clEvEUlffE_St5arrayIPcLm3EEEEviT0_T1_
        .type           _ZN2at6native29vectorized_elementwise_kernelILi2EZZZNS0_26GeluBackwardCUDAKernelImplERNS_18TensorIteratorBaseENS0_8GeluTypeEENKUlvE0_clEvENKUlvE0_clEvEUlffE_St5arrayIPcLm3EEEEviT0_T1_,@function
        .size           _ZN2at6native29vectorized_elementwise_kernelILi2EZZZNS0_26GeluBackwardCUDAKernelImplERNS_18TensorIteratorBaseENS0_8GeluTypeEENKUlvE0_clEvENKUlvE0_clEvEUlffE_St5arrayIPcLm3EEEEviT0_T1_,(.L_x_12874 - _ZN2at6native29vectorized_elementwise_kernelILi2EZZZNS0_26GeluBackwardCUDAKernelImplERNS_18TensorIteratorBaseENS0_8GeluTypeEENKUlvE0_clEvENKUlvE0_clEvEUlffE_St5arrayIPcLm3EEEEviT0_T1_)
        .other          _ZN2at6native29vectorized_elementwise_kernelILi2EZZZNS0_26GeluBackwardCUDAKernelImplERNS_18TensorIteratorBaseENS0_8GeluTypeEENKUlvE0_clEvENKUlvE0_clEvEUlffE_St5arrayIPcLm3EEEEviT0_T1_,@"STO_CUDA_ENTRY STV_DEFAULT"
_ZN2at6native29vectorized_elementwise_kernelILi2EZZZNS0_26GeluBackwardCUDAKernelImplERNS_18TensorIteratorBaseENS0_8GeluTypeEENKUlvE0_clEvENKUlvE0_clEvEUlffE_St5arrayIPcLm3EEEEviT0_T1_:
.text._ZN2at6native29vectorized_elementwise_kernelILi2EZZZNS0_26GeluBackwardCUDAKernelImplERNS_18TensorIteratorBaseENS0_8GeluTypeEENKUlvE0_clEvENKUlvE0_clEvEUlffE_St5arrayIPcLm3EEEEviT0_T1_:
        /* <DEDUP_REMOVED lines=10> */
[----:B------:R-:W-:-:S07]  /*00a0*/  HFMA2 R4, -RZ, RZ, 0, 0 ;  /* 0x00000000ff047431 */ /* 0x000fce00000001ff */
[----:B------:R-:W2:Y:S08]  /*00b0*/  LDC.64 R24, c[0x0][0x398] ;  /* 0x0000e600ff187b82 */ /* 0x000eb00000000a00 */
[----:B------:R-:W3:Y:S08]  /*00c0*/  LDC.64 R14, c[0x0][0x390] ;  /* 0x0000e400ff0e7b82 */ /* 0x000ef00000000a00 */
[----:B------:R-:W4:Y:S01]  /*00d0*/  LDC.64 R12, c[0x0][0x398] ;  /* 0x0000e600ff0c7b82 */ /* 0x000f220000000a00 */
[----:B0-----:R-:W-:-:S07]  /*00e0*/  ISETP.GE.U32.AND P0, PT, R23, R2, PT ;  /* 0x000000021700720c */ /* 0x001fce0003f06070 */
[----:B------:R-:W0:Y:S01]  /*00f0*/  LDC.64 R10, c[0x0][0x390] ;  /* 0x0000e400ff0a7b82 */ /* 0x000e220000000a00 */
[----:B------:R-:W-:-:S07]  /*0100*/  MOV R3, R23 ;  /* 0x0000001700037202 */ /* 0x000fce0000000f00 */
[----:B------:R-:W0:Y:S01]  /*0110*/  LDC.64 R20, c[0x0][0x390] ;  /* 0x0000e400ff147b82 */ /* 0x000e220000000a00 */
[----:B------:R-:W-:Y:S02]  /*0120*/  @!P0 IADD3 R23, PT, PT, R3, 0x80, RZ ;  /* 0x0000008003178810 */ /* 0x000fe40007ffe0ff */
[----:B------:R-:W-:Y:S02]  /*0130*/  @!P0 IADD3 R5, PT, PT, R0, R3, RZ ;  /* 0x0000000300058210 */ /* 0x000fe40007ffe0ff */
[----:B------:R-:W-:-:S03]  /*0140*/  ISETP.GE.U32.AND P1, PT, R23, R2, PT ;  /* 0x000000021700720c */ /* 0x000fc60003f26070 */
[----:B------:R-:W0:Y:S01]  /*0150*/  LDC.64 R18, c[0x0][0x398] ;  /* 0x0000e600ff127b82 */ /* 0x000e220000000a00 */
[----:B-1----:R-:W-:-:S04]  /*0160*/  @!P0 IMAD.WIDE.U32 R16, R5, 0x4, R16 ;  /* 0x0000000405108825 */ /* 0x002fc800078e0010 */
[----:B--2---:R-:W-:-:S03]  /*0170*/  @!P0 IMAD.WIDE.U32 R24, R5, 0x4, R24 ;  /* 0x0000000405188825 */ /* 0x004fc600078e0018 */
[----:B------:R-:W1:Y:S02]  /*0180*/  LDC.64 R8, c[0x0][0x398] ;  /* 0x0000e600ff087b82 */ /* 0x000e640000000a00 */
[----:B------:R-:W-:Y:S01]  /*0190*/  @!P1 IADD3 R7, PT, PT, R0, R23, RZ ;  /* 0x0000001700079210 */ /* 0x000fe20007ffe0ff */
[----:B------:R4:W5:Y:S01]  /*01a0*/  @!P0 LDG.E R4, desc[UR4][R16.64] ;  /* 0x0000000410048981 */ /* 0x000962000c1e1900 */
[----:B------:R-:W-:Y:S02]  /*01b0*/  @!P1 IADD3 R23, PT, PT, R23, 0x80, RZ ;  /* 0x0000008017179810 */ /* 0x000fe40007ffe0ff */
[----:B------:R-:W-:Y:S02]  /*01c0*/  MOV R5, RZ ;  /* 0x000000ff00057202 */ /* 0x000fe40000000f00 */
[----:B------:R-:W-:-:S04]  /*01d0*/  ISETP.GE.U32.AND P2, PT, R23, R2, PT ;  /* 0x000000021700720c */ /* 0x000fc80003f46070 */
[----:B------:R1:W5:Y:S01]  /*01e0*/  @!P0 LDG.E R5, desc[UR4][R24.64] ;  /* 0x0000000418058981 */ /* 0x000362000c1e1900 */
[----:B---3--:R-:W-:-:S04]  /*01f0*/  @!P1 IMAD.WIDE.U32 R14, R7, 0x4, R14 ;  /* 0x00000004070e9825 */ /* 0x008fc800078e000e */
[----:B----4-:R-:W-:Y:S01]  /*0200*/  @!P1 IMAD.WIDE.U32 R16, R7, 0x4, R12 ;  /* 0x0000000407109825 */ /* 0x010fe200078e000c */
[----:B------:R-:W-:-:S03]  /*0210*/  CS2R R6, SRZ ;  /* 0x0000000000067805 */ /* 0x000fc6000001ff00 */
[C---:B------:R-:W-:Y:S02]  /*0220*/  @!P2 IADD3 R27, PT, PT, R0.reuse, R23, RZ ;  /* 0x00000017001ba210 */ /* 0x040fe40007ffe0ff */
[----:B------:R-:W-:Y:S01]  /*0230*/  @!P2 IADD3 R23, PT, PT, R23, 0x80, RZ ;  /* 0x000000801717a810 */ /* 0x000fe20007ffe0ff */
[----:B------:R2:W5:Y:S03]  /*0240*/  @!P1 LDG.E R6, desc[UR4][R14.64] ;  /* 0x000000040e069981 */ /* 0x000566000c1e1900 */
[----:B------:R-:W-:Y:S01]  /*0250*/  ISETP.GE.U32.AND P0, PT, R23, R2, PT ;  /* 0x000000021700720c */ /* 0x000fe20003f06070 */
[C---:B0-----:R-:W-:Y:S01]  /*0260*/  @!P2 IMAD.WIDE.U32 R12, R27.reuse, 0x4, R10 ;  /* 0x000000041b0ca825 */ /* 0x041fe200078e000a */
[----:B------:R0:W5:Y:S03]  /*0270*/  @!P1 LDG.E R7, desc[UR4][R16.64] ;  /* 0x0000000410079981 */ /* 0x000166000c1e1900 */
[----:B-1----:R-:W-:Y:S01]  /*0280*/  @!P2 IMAD.WIDE.U32 R24, R27, 0x4, R8 ;  /* 0x000000041b18a825 */ /* 0x002fe200078e0008 */
[----:B------:R-:W-:Y:S01]  /*0290*/  CS2R R8, SRZ ;  /* 0x0000000000087805 */ /* 0x000fe2000001ff00 */
[----:B--2---:R-:W1:Y:S05]  /*02a0*/  LDC.64 R14, c[0x0][0x390] ;  /* 0x0000e400ff0e7b82 */ /* 0x004e6a0000000a00 */
[----:B------:R2:W5:Y:S01]  /*02b0*/  @!P2 LDG.E R8, desc[UR4][R12.64] ;  /* 0x000000040c08a981 */ /* 0x000562000c1e1900 */
[----:B------:R-:W-:-:S02]  /*02c0*/  @!P0 IADD3 R11, PT, PT, R0, R23, RZ ;  /* 0x00000017000b8210 */ /* 0x000fc40007ffe0ff */
[----:B------:R-:W-:Y:S01]  /*02d0*/  @!P0 IADD3 R23, PT, PT, R23, 0x80, RZ ;  /* 0x0000008017178810 */ /* 0x000fe20007ffe0ff */
[----:B0-----:R-:W0:Y:S01]  /*02e0*/  LDC.64 R16, c[0x0][0x390] ;  /* 0x0000e400ff107b82 */ /* 0x001e220000000a00 */
[----:B------:R3:W5:Y:S01]  /*02f0*/  @!P2 LDG.E R9, desc[UR4][R24.64] ;  /* 0x000000041809a981 */ /* 0x000762000c1e1900 */
[----:B------:R-:W-:Y:S01]  /*0300*/  @!P0 IMAD.WIDE.U32 R20, R11, 0x4, R20 ;  /* 0x000000040b148825 */ /* 0x000fe200078e0014 */
[----:B------:R-:W-:-:S03]  /*0310*/  ISETP.GE.U32.AND P1, PT, R23, R2, PT ;  /* 0x000000021700720c */ /* 0x000fc60003f26070 */
[----:B------:R-:W-:Y:S01]  /*0320*/  @!P0 IMAD.WIDE.U32 R18, R11, 0x4, R18 ;  /* 0x000000040b128825 */ /* 0x000fe200078e0012 */
[----:B------:R-:W-:-:S03]  /*0330*/  CS2R R10, SRZ ;  /* 0x00000000000a7805 */ /* 0x000fc6000001ff00 */
[----:B--2---:R-:W-:Y:S01]  /*0340*/  HFMA2 R12, -RZ, RZ, 0, 0 ;  /* 0x00000000ff0c7431 */ /* 0x004fe200000001ff */
[----:B---3--:R-:W2:Y:S02]  /*0350*/  LDC.64 R24, c[0x0][0x398] ;  /* 0x0000e600ff187b82 */ /* 0x008ea40000000a00 */
[----:B------:R3:W5:Y:S03]  /*0360*/  @!P0 LDG.E R11, desc[UR4][R18.64] ;  /* 0x00000004120b8981 */ /* 0x000766000c1e1900 */
[----:B------:R-:W-:Y:S01]  /*0370*/  @!P1 IADD3 R13, PT, PT, R0, R23, RZ ;  /* 0x00000017000d9210 */ /* 0x000fe20007ffe0ff */
[----:B------:R4:W5:Y:S01]  /*0380*/  @!P0 LDG.E R10, desc[UR4][R20.64] ;  /* 0x00000004140a8981 */ /* 0x000962000c1e1900 */
[----:B------:R-:W-:Y:S01]  /*0390*/  @!P1 IADD3 R23, PT, PT, R23, 0x80, RZ ;  /* 0x0000008017179810 */ /* 0x000fe20007ffe0ff */
[----:B---3--:R-:W3:Y:S03]  /*03a0*/  LDC.64 R18, c[0x0][0x398] ;  /* 0x0000e600ff127b82 */ /* 0x008ee60000000a00 */
[----:B------:R-:W-:Y:S01]  /*03b0*/  ISETP.GE.U32.AND P0, PT, R23, R2, PT ;  /* 0x000000021700720c */ /* 0x000fe20003f06070 */
[----:B-1----:R-:W-:-:S04]  /*03c0*/  @!P1 IMAD.WIDE.U32 R14, R13, 0x4, R14 ;  /* 0x000000040d0e9825 */ /* 0x002fc800078e000e */
[----:B----4-:R-:W-:Y:S01]  /*03d0*/  HFMA2 R20, -RZ, RZ, 0, 0 ;  /* 0x00000000ff147431 */ /* 0x010fe200000001ff */
[----:B------:R1:W5:Y:S07]  /*03e0*/  @!P1 LDG.E R12, desc[UR4][R14.64] ;  /* 0x000000040e0c9981 */ /* 0x00036e000c1e1900 */
[----:B------:R-:W-:Y:S01]  /*03f0*/  @!P0 IADD3 R21, PT, PT, R0, R23, RZ ;  /* 0x0000001700158210 */ /* 0x000fe20007ffe0ff */
[----:B-1----:R-:W1:Y:S04]  /*0400*/  LDC.64 R14, c[0x0][0x390] ;  /* 0x0000e400ff0e7b82 */ /* 0x002e680000000a00 */
[----:B0-----:R-:W-:Y:S01]  /*0410*/  @!P0 IMAD.WIDE.U32 R16, R21, 0x4, R16 ;  /* 0x0000000415108825 */ /* 0x001fe200078e0010 */
[----:B------:R-:W-:-:S03]  /*0420*/  @!P0 IADD3 R23, PT, PT, R23, 0x80, RZ ;  /* 0x0000008017178810 */ /* 0x000fc60007ffe0ff */
[----:B---3--:R-:W-:Y:S01]  /*0430*/  @!P0 IMAD.WIDE.U32 R18, R21, 0x4, R18 ;  /* 0x0000000415128825 */ /* 0x008fe200078e0012 */
[----:B------:R-:W-:Y:S01]  /*0440*/  MOV R21, RZ ;  /* 0x000000ff00157202 */ /* 0x000fe20000000f00 */
[----:B------:R0:W5:Y:S05]  /*0450*/  @!P0 LDG.E R20, desc[UR4][R16.64] ;  /* 0x0000000410148981 */ /* 0x00016a000c1e1900 */
[----:B------:R3:W5:Y:S01]  /*0460*/  @!P0 LDG.E R21, desc[UR4][R18.64] ;  /* 0x0000000412158981 */ /* 0x000762000c1e1900 */
[----:B------:R-:W-:Y:S01]  /*0470*/  ISETP.GE.U32.AND P0, PT, R23, R2, PT ;  /* 0x000000021700720c */ /* 0x000fe20003f06070 */
[----:B0-----:R-:W0:Y:S01]  /*0480*/  LDC.64 R16, c[0x0][0x398] ;  /* 0x0000e600ff107b82 */ /* 0x001e220000000a00 */
[----:B--2---:R-:W-:Y:S01]  /*0490*/  @!P1 IMAD.WIDE.U32 R24, R13, 0x4, R24 ;  /* 0x000000040d189825 */ /* 0x004fe200078e0018 */
[----:B------:R-:W-:-:S03]  /*04a0*/  MOV R13, RZ ;  /* 0x000000ff000d7202 */ /* 0x000fc60000000f00 */
[----:B------:R-:W-:-:S03]  /*04b0*/  HFMA2 R22, -RZ, RZ, 0, 0 ;  /* 0x00000000ff167431 */ /* 0x000fc600000001ff */
[----:B------:R2:W5:Y:S01]  /*04c0*/  @!P1 LDG.E R13, desc[UR4][R24.64] ;  /* 0x00000004180d9981 */ /* 0x000562000c1e1900 */
[----:B---3--:R-:W3:Y:S03]  /*04d0*/  LDC.64 R18, c[0x0][0x390] ;  /* 0x0000e400ff127b82 */ /* 0x008ee60000000a00 */
[----:B--2---:R-:W-:-:S05]  /*04e0*/  @!P0 IADD3 R25, PT, PT, R0, R23, RZ ;  /* 0x0000001700198210 */ /* 0x004fca0007ffe0ff */
[----:B-1----:R-:W-:Y:S01]  /*04f0*/  @!P0 IMAD.WIDE.U32 R14, R25, 0x4, R14 ;  /* 0x00000004190e8825 */ /* 0x002fe200078e000e */
[----:B------:R-:W-:-:S03]  /*0500*/  MOV R24, RZ ;  /* 0x000000ff00187202 */ /* 0x000fc60000000f00 */
[----:B0-----:R-:W-:Y:S01]  /*0510*/  @!P0 IMAD.WIDE.U32 R16, R25, 0x4, R16 ;  /* 0x0000000419108825 */ /* 0x001fe200078e0010 */
[----:B------:R0:W5:Y:S01]  /*0520*/  @!P0 LDG.E R22, desc[UR4][R14.64] ;  /* 0x000000040e168981 */ /* 0x000162000c1e1900 */
[----:B------:R-:W-:-:S03]  /*0530*/  @!P0 IADD3 R23, PT, PT, R23, 0x80, RZ ;  /* 0x0000008017178810 */ /* 0x000fc60007ffe0ff */
[----:B------:R1:W5:Y:S01]  /*0540*/  @!P0 LDG.E R24, desc[UR4][R16.64] ;  /* 0x0000000410188981 */ /* 0x000362000c1e1900 */
[----:B0-----:R-:W0:Y:S01]  /*0550*/  LDC.64 R14, c[0x0][0x398] ;  /* 0x0000e600ff0e7b82 */ /* 0x001e220000000a00 */
[----:B------:R-:W-:-:S13]  /*0560*/  ISETP.GE.U32.AND P0, PT, R23, R2, PT ;  /* 0x000000021700720c */ /* 0x000fda0003f06070 */
[----:B------:R-:W-:Y:S01]  /*0570*/  @!P0 IADD3 R25, PT, PT, R0, R23, RZ ;  /* 0x0000001700198210 */ /* 0x000fe20007ffe0ff */
[----:B------:R-:W-:-:S04]  /*0580*/  HFMA2 R23, -RZ, RZ, 0, 0 ;  /* 0x00000000ff177431 */ /* 0x000fc800000001ff */
[----:B---3--:R-:W-:-:S04]  /*0590*/  @!P0 IMAD.WIDE.U32 R18, R25, 0x4, R18 ;  /* 0x0000000419128825 */ /* 0x008fc800078e0012 */
[----:B0-----:R-:W-:Y:S01]  /*05a0*/  @!P0 IMAD.WIDE.U32 R14, R25, 0x4, R14 ;  /* 0x00000004190e8825 */ /* 0x001fe200078e000e */
[----:B------:R-:W-:Y:S01]  /*05b0*/  MOV R25, RZ ;  /* 0x000000ff00197202 */ /* 0x000fe20000000f00 */
[----:B------:R1:W5:Y:S05]  /*05c0*/  @!P0 LDG.E R23, desc[UR4][R18.64] ;  /* 0x0000000412178981 */ /* 0x00036a000c1e1900 */
[----:B------:R1:W5:Y:S01]  /*05d0*/  @!P0 LDG.E R25, desc[UR4][R14.64] ;  /* 0x000000040e198981 */ /* 0x000362000c1e1900 */
[----:B------:R-:W-:Y:S01]  /*05e0*/  ISETP.GE.U32.AND P0, PT, R3, R2, PT ;  /* 0x000000020300720c */ /* 0x000fe20003f06070 */
[----:B------:R-:W-:-:S12]  /*05f0*/  BSSY.RECONVERGENT B0, `(.L_x_2665) ;  /* 0x0000029000007945 */ /* 0x000fd80003800200 */
[----:B-1----:R-:W-:Y:S05]  /*0600*/  @P0 BRA `(.L_x_2666) ;  /* 0x00000000009c0947 */ /* 0x002fea0003800000 */
[----:B-----5:R-:W-:Y:S01]  /*0610*/  FMUL.FTZ R14, R5, 0.70710676908493041992 ;  /* 0x3f3504f3050e7820 */ /* 0x020fe20000410000 */
[----:B------:R-:W-:Y:S02]  /*0620*/  MOV R16, 0x38eb4c3a ;  /* 0x38eb4c3a00107802 */ /* 0x000fe40000000f00 */
[----:B------:R-:W-:Y:S01]  /*0630*/  MOV R18, 0x3aae005b ;  /* 0x3aae005b00127802 */ /* 0x000fe20000000f00 */
[C---:B------:R-:W-:Y:S01]  /*0640*/  FADD.FTZ R15, |R14|.reuse, -RZ ;  /* 0x800000ff0e0f7221 */ /* 0x040fe20000010200 */
[----:B------:R-:W-:Y:S02]  /*0650*/  FSETP.GE.FTZ.AND P1, PT, |R14|, 1.0029599666595458984, PT ;  /* 0x3f8060fe0e00780b */ /* 0x000fe40003f36200 */
[----:B------:R-:W-:Y:S02]  /*0660*/  MOV R17, 0x3c09919f ;  /* 0x3c09919f00117802 */ /* 0x000fe40000000f00 */
[----:B------:R-:W-:Y:S02]  /*0670*/  FSEL R16, R16, 8.4834944573231041431e-05, P1 ;  /* 0x38b1e96a10107808 */ /* 0x000fe40000800000 */
[----:B------:R-:W-:-:S02]  /*0680*/  FSEL R18, -R18, -0.00082130916416645050049, P1 ;  /* 0xba574d2012127808 */ /* 0x000fc40000800100 */
[----:B------:R-:W-:-:S05]  /*0690*/  MOV R19, 0x3d24d99a ;  /* 0x3d24d99a00137802 */ /* 0x000fca0000000f00 */
[----:B------:R-:W-:-:S04]  /*06a0*/  @!P1 FMUL.FTZ R15, R14, R14 ;  /* 0x0000000e0e0f9220 */ /* 0x000fc80000410000 */
[----:B------:R-:W-:Y:S01]  /*06b0*/  FFMA.FTZ R16, R15, R16, R18 ;  /* 0x000000100f107223 */ /* 0x000fe20000010012 */
[----:B------:R-:W-:Y:S02]  /*06c0*/  FSEL R18, R17, 0.0052134888246655464172, P1 ;  /* 0x3baad5ea11127808 */ /* 0x000fe40000800000 */
[----:B------:R-:W-:-:S03]  /*06d0*/  FSEL R17, -R19, -0.026868773624300956726, P1 ;  /* 0xbcdc1be713117808 */ /* 0x000fc60000800100 */
[----:B------:R-:W-:Y:S01]  /*06e0*/  FFMA.FTZ R16, R15, R16, R18 ;  /* 0x000000100f107223 */ /* 0x000fe20000010012 */
[----:B------:R-:W-:-:S03]  /*06f0*/  MOV R18, 0x3e235519 ;  /* 0x3e23551900127802 */ /* 0x000fc60000000f00 */
[----:B------:R-:W-:Y:S01]  /*0700*/  FFMA.FTZ R16, R15, R16, R17 ;  /* 0x000000100f107223 */ /* 0x000fe20000010011 */
[----:B------:R-:W-:Y:S02]  /*0710*/  FSEL R18, R18, 0.11284004896879196167, P1 ;  /* 0x3de718af12127808 */ /* 0x000fe40000800000 */
[----:B------:R-:W-:-:S03]  /*0720*/  MOV R17, 0x3f69b4f9 ;  /* 0x3f69b4f900117802 */ /* 0x000fc60000000f00 */
[----:B------:R-:W-:Y:S01]  /*0730*/  FFMA.FTZ R16, R15, R16, R18 ;  /* 0x000000100f107223 */ /* 0x000fe20000010012 */
[----:B------:R-:W-:Y:S02]  /*0740*/  FSEL R17, R17, -0.37612664699554443359, P1 ;  /* 0xbec093ac11117808 */ /* 0x000fe40000800000 */
[----:B------:R-:W-:-:S03]  /*0750*/  MOV R18, 0x3f210a14 ;  /* 0x3f210a1400127802 */ /* 0x000fc60000000f00 */
[C---:B------:R-:W-:Y:S01]  /*0760*/  FFMA.FTZ R16, R15.reuse, R16, R17 ;  /* 0x000000100f107223 */ /* 0x040fe20000010011 */
[----:B------:R-:W-:Y:S01]  /*0770*/  FSEL R18, R18, 0.12837915122509002686, P1 ;  /* 0x3e0375d312127808 */ /* 0x000fe20000800000 */
[----:B------:R-:W-:-:S04]  /*0780*/  FADD.FTZ R17, -R15, -RZ ;  /* 0x800000ff0f117221 */ /* 0x000fc80000010100 */
[----:B------:R-:W-:Y:S01]  /*0790*/  FFMA.FTZ R16, R15, R16, R18 ;  /* 0x000000100f107223 */ /* 0x000fe20000010012 */
[----:B------:R-:W-:Y:S01]  /*07a0*/  FSEL R17, R17, R14, P1 ;  /* 0x0000000e11117208 */ /* 0x000fe20000800000 */
[----:B------:R-:W-:-:S04]  /*07b0*/  FMUL.FTZ R18, R5, -0.5 ;  /* 0xbf00000005127820 */ /* 0x000fc80000410000 */
[----:B------:R-:W-:Y:S01]  /*07c0*/  FMUL.FTZ R18, R18, R5 ;  /* 0x0000000512127220 */ /* 0x000fe20000410000 */
[----:B------:R-:W-:-:S03]  /*07d0*/  FFMA.FTZ R16, R16, R17, R17 ;  /* 0x0000001110107223 */ /* 0x000fc60000010011 */
[----:B------:R-:W-:Y:S01]  /*07e0*/  FMUL.FTZ R18, R18, 1.4426950216293334961 ;  /* 0x3fb8aa3b12127820 */ /* 0x000fe20000410000 */
        /* <DEDUP_REMOVED lines=8> */
[----:B------:R-:W-:-:S07]  /*0870*/  FMUL.FTZ R17, R5, R4 ;  /* 0x0000000405117220 */ /* 0x000fce0000410000 */
.L_x_2666:
[----:B------:R-:W-:Y:S05]  /*0880*/  BSYNC.RECONVERGENT B0 ;  /* 0x0000000000007941 */ /* 0x000fea0003800200 */
.L_x_2665:
[----:B------:R-:W-:Y:S01]  /*0890*/  IADD3 R15, PT, PT, R3, 0x80, RZ ;  /* 0x00000080030f7810 */ /* 0x000fe20007ffe0ff */
[----:B------:R-:W-:Y:S03]  /*08a0*/  BSSY.RECONVERGENT B0, `(.L_x_2667) ;  /* 0x000002a000007945 */ /* 0x000fe60003800200 */
[----:B------:R-:W-:-:S13]  /*08b0*/  ISETP.GE.U32.AND P1, PT, R15, R2, PT ;  /* 0x000000020f00720c */ /* 0x000fda0003f26070 */
[----:B------:R-:W-:Y:S05]  /*08c0*/  @P1 BRA `(.L_x_2668) ;  /* 0x00000000009c1947 */ /* 0x000fea0003800000 */
[----:B-----5:R-:W-:Y:S01]  /*08d0*/  FMUL.FTZ R4, R7, 0.70710676908493041992 ;  /* 0x3f3504f307047820 */ /* 0x020fe20000410000 */
[----:B------:R-:W-:Y:S01]  /*08e0*/  HFMA2 R14, -RZ, RZ, 0.61474609375, 16.90625 ;  /* 0x38eb4c3aff0e7431 */ /* 0x000fe200000001ff */
[----:B------:R-:W-:Y:S01]  /*08f0*/  MOV R16, 0x3aae005b ;  /* 0x3aae005b00107802 */ /* 0x000fe20000000f00 */
[----:B------:R-:W-:Y:S02]  /*0900*/  HFMA2 R18, -RZ, RZ, 1.0087890625, -0.000686168670654296875 ;  /* 0x3c09919fff127431 */ /* 0x000fe400000001ff */
[C---:B------:R-:W-:Y:S01]  /*0910*/  FADD.FTZ R5, |R4|.reuse, -RZ ;  /* 0x800000ff04057221 */ /* 0x040fe20000010200 */
[----:B------:R-:W-:Y:S02]  /*0920*/  FSETP.GE.FTZ.AND P1, PT, |R4|, 1.0029599666595458984, PT ;  /* 0x3f8060fe0400780b */ /* 0x000fe40003f36200 */
[----:B------:R-:W-:Y:S02]  /*0930*/  MOV R19, 0x3d24d99a ;  /* 0x3d24d99a00137802 */ /* 0x000fe40000000f00 */
[----:B------:R-:W-:-:S02]  /*0940*/  FSEL R16, -R16, -0.00082130916416645050049, P1 ;  /* 0xba574d2010107808 */ /* 0x000fc40000800100 */
[----:B------:R-:W-:Y:S02]  /*0950*/  FSEL R14, R14, 8.4834944573231041431e-05, P1 ;  /* 0x38b1e96a0e0e7808 */ /* 0x000fe40000800000 */
[----:B------:R-:W-:-:S05]  /*0960*/  FSEL R19, -R19, -0.026868773624300956726, P1 ;  /* 0xbcdc1be713137808 */ /* 0x000fca0000800100 */
[----:B------:R-:W-:-:S04]  /*0970*/  @!P1 FMUL.FTZ R5, R4, R4 ;  /* 0x0000000404059220 */ /* 0x000fc80000410000 */
[----:B------:R-:W-:Y:S01]  /*0980*/  FFMA.FTZ R14, R5, R14, R16 ;  /* 0x0000000e050e7223 */ /* 0x000fe20000010010 */
[----:B------:R-:W-:-:S05]  /*0990*/  FSEL R16, R18, 0.0052134888246655464172, P1 ;  /* 0x3baad5ea12107808 */ /* 0x000fca0000800000 */
        /* <DEDUP_REMOVED lines=26> */
.L_x_2668:
[----:B------:R-:W-:Y:S05]  /*0b40*/  BSYNC.RECONVERGENT B0 ;  /* 0x0000000000007941 */ /* 0x000fea0003800200 */
.L_x_2667:
[----:B-----5:R-:W-:Y:S01]  /*0b50*/  IADD3 R5, PT, PT, R3, 0x100, RZ ;  /* 0x0000010003057810 */ /* 0x020fe20007ffe0ff */
[----:B------:R-:W-:Y:S03]  /*0b60*/  BSSY.RECONVERGENT B0, `(.L_x_2669) ;  /* 0x000002a000007945 */ /* 0x000fe60003800200 */
[----:B------:R-:W-:-:S13]  /*0b70*/  ISETP.GE.U32.AND P1, PT, R5, R2, PT ;  /* 0x000000020500720c */ /* 0x000fda0003f26070 */
[----:B------:R-:W-:Y:S05]  /*0b80*/  @P1 BRA `(.L_x_2670) ;  /* 0x00000000009c1947 */ /* 0x000fea0003800000 */
[----:B------:R-:W-:Y:S01]  /*0b90*/  FMUL.FTZ R4, R9, 0.70710676908493041992 ;  /* 0x3f3504f309047820 */ /* 0x000fe20000410000 */
[----:B------:R-:W-:Y:S01]  /*0ba0*/  HFMA2 R16, -RZ, RZ, 0.8349609375, 5.424022674560546875e-06 ;  /* 0x3aae005bff107431 */ /* 0x000fe200000001ff */
[----:B------:R-:W-:Y:S01]  /*0bb0*/  MOV R14, 0x38eb4c3a ;  /* 0x38eb4c3a000e7802 */ /* 0x000fe20000000f00 */
[----:B------:R-:W-:Y:S02]  /*0bc0*/  HFMA2 R19, -RZ, RZ, 1.28515625, -179.25 ;  /* 0x3d24d99aff137431 */ /* 0x000fe400000001ff */
[C---:B------:R-:W-:Y:S01]  /*0bd0*/  FADD.FTZ R5, |R4|.reuse, -RZ ;  /* 0x800000ff04057221 */ /* 0x040fe20000010200 */
[----:B------:R-:W-:Y:S01]  /*0be0*/  FSETP.GE.FTZ.AND P1, PT, |R4|, 1.0029599666595458984, PT ;  /* 0x3f8060fe0400780b */ /* 0x000fe20003f36200 */
[----:B------:R-:W-:Y:S01]  /*0bf0*/  HFMA2 R18, -RZ, RZ, 1.8525390625, -0.310791015625 ;  /* 0x3f69b4f9ff127431 */ /* 0x000fe200000001ff */
[----:B------:R-:W-:Y:S02]  /*0c00*/  MOV R7, 0x3c09919f ;  /* 0x3c09919f00077802 */ /* 0x000fe40000000f00 */
[----:B------:R-:W-:-:S02]  /*0c10*/  FSEL R14, R14, 8.4834944573231041431e-05, P1 ;  /* 0x38b1e96a0e0e7808 */ /* 0x000fc40000800000 */
        /* <DEDUP_REMOVED lines=30> */
.L_x_2670:
[----:B------:R-:W-:Y:S05]  /*0e00*/  BSYNC.RECONVERGENT B0 ;  /* 0x0000000000007941 */ /* 0x000fea0003800200 */
.L_x_2669:
[----:B------:R-:W-:Y:S01]  /*0e10*/  IADD3 R5, PT, PT, R3, 0x180, RZ ;  /* 0x0000018003057810 */ /* 0x000fe20007ffe0ff */
[----:B------:R-:W-:Y:S03]  /*0e20*/  BSSY.RECONVERGENT B0, `(.L_x_2671) ;  /* 0x000002a000007945 */ /* 0x000fe60003800200 */
[----:B------:R-:W-:-:S13]  /*0e30*/  ISETP.GE.U32.AND P1, PT, R5, R2, PT ;  /* 0x000000020500720c */ /* 0x000fda0003f26070 */
[----:B------:R-:W-:Y:S05]  /*0e40*/  @P1 BRA `(.L_x_2672) ;  /* 0x00000000009c1947 */ /* 0x000fea0003800000 */
[----:B------:R-:W-:Y:S01]  /*0e50*/  FMUL.FTZ R4, R11, 0.70710676908493041992 ;  /* 0x3f3504f30b047820 */ /* 0x000fe20000410000 */
        /* <DEDUP_REMOVED lines=8> */
[----:B------:R-:W-:Y:S02]  /*0ee0*/  FSEL R7, R7, 0.0052134888246655464172, P1 ;  /* 0x3baad5ea07077808 */ /* 0x000fe40000800000 */
[----:B------:R-:W-:Y:S02]  /*0ef0*/  FSEL R9, -R9, -0.026868773624300956726, P1 ;  /* 0xbcdc1be709097808 */ /* 0x000fe40000800100 */
[----:B------:R-:W-:Y:S01]  /*0f00*/  MOV R18, 0x3f69b4f9 ;  /* 0x3f69b4f900127802 */ /* 0x000fe20000000f00 */
[----:B------:R-:W-:-:S04]  /*0f10*/  @!P1 FMUL.FTZ R5, R4, R4 ;  /* 0x0000000404059220 */ /* 0x000fc80000410000 */
[C---:B------:R-:W-:Y:S01]  /*0f20*/  FFMA.FTZ R14, R5.reuse, R14, R16 ;  /* 0x0000000e050e7223 */ /* 0x040fe20000010010 */
[----:B------:R-:W-:Y:S02]  /*0f30*/  HFMA2 R16, -RZ, RZ, 1.5341796875, 81.5625 ;  /* 0x3e235519ff107431 */ /* 0x000fe400000001ff */
[C---:B------:R-:W-:Y:S01]  /*0f40*/  FADD.FTZ R19, -R5.reuse, -RZ ;  /* 0x800000ff05137221 */ /* 0x040fe20000010100 */
[----:B------:R-:W-:-:S04]  /*0f50*/  FFMA.FTZ R14, R5, R14, R7 ;  /* 0x0000000e050e7223 */ /* 0x000fc80000010007 */
[----:B------:R-:W-:Y:S01]  /*0f60*/  FFMA.FTZ R14, R5, R14, R9 ;  /* 0x0000000e050e7223 */ /* 0x000fe20000010009 */
[----:B------:R-:W-:Y:S02]  /*0f70*/  FSEL R9, R18, -0.37612664699554443359, P1 ;  /* 0xbec093ac12097808 */ /* 0x000fe40000800000 */
        /* <DEDUP_REMOVED lines=20> */
.L_x_2672:
[----:B------:R-:W-:Y:S05]  /*10c0*/  BSYNC.RECONVERGENT B0 ;  /* 0x0000000000007941 */ /* 0x000fea0003800200 */
.L_x_2671:
[----:B------:R-:W0:Y:S01]  /*10d0*/  @!P0 LDC.64 R4, c[0x0][0x388] ;  /* 0x0000e200ff048b82 */ /* 0x000e220000000a00 */
[C---:B------:R-:W-:Y:S01]  /*10e0*/  IADD3 R7, PT, PT, R3.reuse, 0x200, RZ ;  /* 0x0000020003077810 */ /* 0x040fe20007ffe0ff */
[----:B------:R-:W-:Y:S01]  /*10f0*/  BSSY.RECONVERGENT B0, `(.L_x_2673) ;  /* 0x0000032000007945 */ /* 0x000fe20003800200 */
[----:B------:R-:W-:Y:S02]  /*1100*/  IADD3 R9, PT, PT, R3, 0x300, RZ ;  /* 0x0000030003097810 */ /* 0x000fe40007ffe0ff */
[-C--:B------:R-:W-:Y:S02]  /*1110*/  ISETP.GE.U32.AND P4, PT, R7, R2.reuse, PT ;  /* 0x000000020700720c */ /* 0x080fe40003f86070 */
[C---:B------:R-:W-:Y:S02]  /*1120*/  IADD3 R7, PT, PT, R3.reuse, 0x280, RZ ;  /* 0x0000028003077810 */ /* 0x040fe40007ffe0ff */
[----:B------:R-:W-:Y:S02]  /*1130*/  IADD3 R11, PT, PT, R3, 0x380, RZ ;  /* 0x00000380030b7810 */ /* 0x000fe40007ffe0ff */
[----:B------:R-:W-:-:S02]  /*1140*/  ISETP.GE.U32.AND P1, PT, R7, R2, PT ;  /* 0x000000020700720c */ /* 0x000fc40003f26070 */
[----:B------:R-:W-:Y:S02]  /*1150*/  @!P0 IADD3 R7, PT, PT, R0, R3, RZ ;  /* 0x0000000300078210 */ /* 0x000fe40007ffe0ff */
[-C--:B------:R-:W-:Y:S02]  /*1160*/  ISETP.GE.U32.AND P2, PT, R9, R2.reuse, PT ;  /* 0x000000020900720c */ /* 0x080fe40003f46070 */
[----:B------:R-:W-:Y:S01]  /*1170*/  ISETP.GE.U32.AND P3, PT, R11, R2, PT ;  /* 0x000000020b00720c */ /* 0x000fe20003f66070 */
[----:B0-----:R-:W-:Y:S01]  /*1180*/  @!P0 IMAD.WIDE.U32 R4, R7, 0x4, R4 ;  /* 0x0000000407048825 */ /* 0x001fe200078e0004 */
[----:B------:R-:W-:Y:S11]  /*1190*/  @P4 BRA `(.L_x_2674) ;  /* 0x00000000009c4947 */ /* 0x000ff60003800000 */
        /* <DEDUP_REMOVED lines=15> */
[----:B------:R-:W-:-:S03]  /*1290*/  MOV R16, 0x3e235519 ;  /* 0x3e23551900107802 */ /* 0x000fc60000000f00 */
[C---:B------:R-:W-:Y:S01]  /*12a0*/  FFMA.FTZ R14, R9.reuse, R14, R11 ;  /* 0x0000000e090e7223 */ /* 0x040fe2000001000b */
[----:B------:R-:W-:Y:S01]  /*12b0*/  FSEL R11, R16, 0.11284004896879196167, P4 ;  /* 0x3de718af100b7808 */ /* 0x000fe20002000000 */
[C---:B------:R-:W-:Y:S02]  /*12c0*/  FADD.FTZ R16, -R9.reuse, -RZ ;  /* 0x800000ff09107221 */ /* 0x040fe40000010100 */
[C---:B------:R-:W-:Y:S01]  /*12d0*/  FFMA.FTZ R14, R9.reuse, R14, R19 ;  /* 0x0000000e090e7223 */ /* 0x040fe20000010013 */
        /* <DEDUP_REMOVED lines=19> */
.L_x_2674:
[----:B------:R-:W-:Y:S05]  /*1410*/  BSYNC.RECONVERGENT B0 ;  /* 0x0000000000007941 */ /* 0x000fea0003800200 */
.L_x_2673:
[----:B------:R-:W-:Y:S04]  /*1420*/  BSSY.RECONVERGENT B0, `(.L_x_2675) ;  /* 0x0000029000007945 */ /* 0x000fe80003800200 */
[----:B------:R-:W-:Y:S05]  /*1430*/  @P1 BRA `(.L_x_2676) ;  /* 0x00000000009c1947 */ /* 0x000fea0003800000 */
[----:B------:R-:W-:Y:S01]  /*1440*/  FMUL.FTZ R7, R21, 0.70710676908493041992 ;  /* 0x3f3504f315077820 */ /* 0x000fe20000410000 */
        /* <DEDUP_REMOVED lines=38> */
.L_x_2676:
[----:B------:R-:W-:Y:S05]  /*16b0*/  BSYNC.RECONVERGENT B0 ;  /* 0x0000000000007941 */ /* 0x000fea0003800200 */
.L_x_2675:
[----:B------:R-:W-:Y:S04]  /*16c0*/  BSSY.RECONVERGENT B0, `(.L_x_2677) ;  /* 0x0000029000007945 */ /* 0x000fe80003800200 */
        /* <DEDUP_REMOVED lines=40> */
.L_x_2678:
[----:B------:R-:W-:Y:S05]  /*1950*/  BSYNC.RECONVERGENT B0 ;  /* 0x0000000000007941 */ /* 0x000fea0003800200 */
.L_x_2677:
        /* <DEDUP_REMOVED lines=41> */
.L_x_2680:
[----:B------:R-:W-:Y:S05]  /*1bf0*/  BSYNC.RECONVERGENT B0 ;  /* 0x0000000000007941 */ /* 0x000fea0003800200 */
.L_x_2679:
[----:B------:R-:W-:Y:S01]  /*1c00*/  @!P0 MOV R3, R15 ;  /* 0x0000000f00038202 */ /* 0x000fe20000000f00 */
[----:B------:R0:W-:Y:S01]  /*1c10*/  @!P0 STG.E desc[UR4][R4.64], R17 ;  /* 0x0000001104008986 */ /* 0x0001e2000c101904 */
        /* <DEDUP_REMOVED lines=9> */
[----:B------:R0:W-:Y:S07]  /*1cb0*/  STG.E desc[UR4][R4.64], R6 ;  /* 0x0000000604007986 */ /* 0x0001ee000c101904 */
[----:B------:R-:W-:Y:S05]  /*1cc0*/  @P0 BRA `(.L_x_2684) ;  /* 0x0000000000300947 */ /* 0x000fea0003800000 */
[----:B0-----:R-:W0:Y:S01]  /*1cd0*/  LDC.64 R4, c[0x0][0x388] ;  /* 0x0000e200ff047b82 */ /* 0x001e220000000a00 */
[----:B------:R-:W-:Y:S02]  /*1ce0*/  IADD3 R7, PT, PT, R0, R3, RZ ;  /* 0x0000000300077210 */ /* 0x000fe40007ffe0ff */
[----:B------:R-:W-:-:S03]  /*1cf0*/  IADD3 R3, PT, PT, R3, 0x80, RZ ;  /* 0x0000008003037810 */ /* 0x000fc60007ffe0ff */
[----:B0-----:R-:W-:-:S05]  /*1d00*/  IMAD.WIDE.U32 R4, R7, 0x4, R4 ;  /* 0x0000000407047825 */ /* 0x001fca00078e0004 */
[----:B------:R0:W-:Y:S02]  /*1d10*/  STG.E desc[UR4][R4.64], R8 ;  /* 0x0000000804007986 */ /* 0x0001e4000c101904 */
.L_x_2683:
[----:B------:R-:W-:-:S13]  /*1d20*/  ISETP.GE.U32.AND P0, PT, R3, R2, PT ;  /* 0x000000020300720c */ /* 0x000fda0003f06070 */
[----:B------:R-:W-:Y:S05]  /*1d30*/  @P0 BRA `(.L_x_2685) ;  /* 0x0000000000300947 */ /* 0x000fea0003800000 */
[----:B0-----:R-:W0:Y:S01]  /*1d40*/  LDC.64 R4, c[0x0][0x388] ;  /* 0x0000e200ff047b82 */ /* 0x001e220000000a00 */
[----:B------:R-:W-:Y:S02]  /*1d50*/  IADD3 R7, PT, PT, R0, R3, RZ ;  /* 0x0000000300077210 */ /* 0x000fe40007ffe0ff */
[----:B------:R-:W-:-:S03]  /*1d60*/  IADD3 R3, PT, PT, R3, 0x80, RZ ;  /* 0x0000008003037810 */ /* 0x000fc60007ffe0ff */
[----:B0-----:R-:W-:-:S05]  /*1d70*/  IMAD.WIDE.U32 R4, R7, 0x4, R4 ;  /* 0x0000000407047825 */ /* 0x001fca00078e0004 */
[----:B------:R1:W-:Y:S02]  /*1d80*/  STG.E desc[UR4][R4.64], R10 ;  /* 0x0000000a04007986 */ /* 0x0003e4000c101904 */
.L_x_2684:
[----:B------:R-:W-:-:S13]  /*1d90*/  ISETP.GE.U32.AND P0, PT, R3, R2, PT ;  /* 0x000000020300720c */ /* 0x000fda0003f06070 */
[----:B------:R-:W-:Y:S05]  /*1da0*/  @P0 BRA `(.L_x_2686) ;  /* 0x0000000000340947 */ /* 0x000fea0003800000 */
[----:B01----:R-:W0:Y:S01]  /*1db0*/  LDC.64 R4, c[0x0][0x388] ;  /* 0x0000e200ff047b82 */ /* 0x003e220000000a00 */
[----:B------:R-:W-:Y:S02]  /*1dc0*/  IADD3 R7, PT, PT, R0, R3, RZ ;  /* 0x0000000300077210 */ /* 0x000fe40007ffe0ff */
[----:B------:R-:W-:-:S03]  /*1dd0*/  IADD3 R3, PT, PT, R3, 0x80, RZ ;  /* 0x0000008003037810 */ /* 0x000fc60007ffe0ff */
[----:B0-----:R-:W-:-:S05]  /*1de0*/  IMAD.WIDE.U32 R4, R7, 0x4, R4 ;  /* 0x0000000407047825 */ /* 0x001fca00078e0004 */
[----:B------:R1:W-:Y:S02]  /*1df0*/  STG.E desc[UR4][R4.64], R12 ;  /* 0x0000000c04007986 */ /* 0x0003e4000c101904 */
.L_x_2685:
[----:B------:R-:W-:-:S13]  /*1e00*/  ISETP.GE.U32.AND P0, PT, R3, R2, PT ;  /* 0x000000020300720c */ /* 0x000fda0003f06070 */
[----:B------:R-:W-:Y:S05]  /*1e10*/  @P0 BREAK.RELIABLE B1 ;  /* 0x0000000000010942 */ /* 0x000fea0003800100 */
[----:B------:R-:W-:Y:S05]  /*1e20*/  @P0 BRA `(.L_x_2687) ;  /* 0x0000000000300947 */ /* 0x000fea0003800000 */
[----:B01----:R-:W0:Y:S01]  /*1e30*/  LDC.64 R4, c[0x0][0x388] ;  /* 0x0000e200ff047b82 */ /* 0x003e220000000a00 */
[----:B------:R-:W-:Y:S02]  /*1e40*/  IADD3 R7, PT, PT, R0, R3, RZ ;  /* 0x0000000300077210 */ /* 0x000fe40007ffe0ff */
[----:B------:R-:W-:-:S03]  /*1e50*/  IADD3 R3, PT, PT, R3, 0x80, RZ ;  /* 0x0000008003037810 */ /* 0x000fc60007ffe0ff */
[----:B0-----:R-:W-:-:S05]  /*1e60*/  IMAD.WIDE.U32 R4, R7, 0x4, R4 ;  /* 0x0000000407047825 */ /* 0x001fca00078e0004 */
[----:B------:R2:W-:Y:S02]  /*1e70*/  STG.E desc[UR4][R4.64], R20 ;  /* 0x0000001404007986 */ /* 0x0005e4000c101904 */
.L_x_2686:
[----:B------:R-:W-:Y:S05]  /*1e80*/  BSYNC.RELIABLE B1 ;  /* 0x0000000000017941 */ /* 0x000fea0003800100 */
.L_x_2682:
[----:B------:R-:W-:-:S13]  /*1e90*/  ISETP.GE.U32.AND P0, PT, R3, R2, PT ;  /* 0x000000020300720c */ /* 0x000fda0003f06070 */
[----:B012---:R-:W0:Y:S01]  /*1ea0*/  @!P0 LDC.64 R4, c[0x0][0x388] ;  /* 0x0000e200ff048b82 */ /* 0x007e220000000a00 */
[----:B------:R-:W-:Y:S02]  /*1eb0*/  @!P0 IADD3 R7, PT, PT, R0, R3, RZ ;  /* 0x0000000300078210 */ /* 0x000fe40007ffe0ff */
[----:B------:R-:W-:-:S03]  /*1ec0*/  @!P0 IADD3 R3, PT, PT, R3, 0x80, RZ ;  /* 0x0000008003038810 */ /* 0x000fc60007ffe0ff */
[----:B0-----:R-:W-:-:S05]  /*1ed0*/  @!P0 IMAD.WIDE.U32 R4, R7, 0x4, R4 ;  /* 0x0000000407048825 */ /* 0x001fca00078e0004 */
[----:B------:R2:W-:Y:S02]  /*1ee0*/  @!P0 STG.E desc[UR4][R4.64], R22 ;  /* 0x0000001604008986 */ /* 0x0005e4000c101904 */
.L_x_2687:
[----:B------:R-:W-:Y:S05]  /*1ef0*/  BSYNC.RECONVERGENT B0 ;  /* 0x0000000000007941 */ /* 0x000fea0003800200 */
.L_x_2681:
[----:B------:R-:W-:Y:S05]  /*1f00*/  WARPSYNC.ALL ;  /* 0x0000000000007948 */ /* 0x000fea0003800000 */
[----:B------:R-:W-:-:S13]  /*1f10*/  ISETP.GE.U32.AND P0, PT, R3, R2, PT ;  /* 0x000000020300720c */ /* 0x000fda0003f06070 */
[----:B------:R-:W-:Y:S05]  /*1f20*/  @P0 EXIT ;  /* 0x000000000000094d */ /* 0x000fea0003800000 */
[----:B012---:R-:W0:Y:S01]  /*1f30*/  LDC.64 R4, c[0x0][0x388] ;  /* 0x0000e200ff047b82 */ /* 0x007e220000000a00 */
[----:B------:R-:W-:-:S05]  /*1f40*/  IADD3 R3, PT, PT, R0, R3, RZ ;  /* 0x0000000300037210 */ /* 0x000fca0007ffe0ff */
[----:B0-----:R-:W-:-:S05]  /*1f50*/  IMAD.WIDE.U32 R2, R3, 0x4, R4 ;  /* 0x0000000403027825 */ /* 0x001fca00078e0004 */
[----:B------:R-:W-:Y:S01]  /*1f60*/  STG.E desc[UR4][R2.64], R23 ;  /* 0x0000001702007986 */ /* 0x000fe2000c101904 */
[----:B------:R-:W-:Y:S05]  /*1f70*/  EXIT ;  /* 0x000000000000794d */ /* 0x000fea0003800000 */
.L_x_2664:
[----:B------:R-:W0:Y:S01]  /*1f80*/  S2R R24, SR_TID.X ;  /* 0x0000000000187919 */ /* 0x000e220000002100 */
[----:B------:R-:W1:Y:S02]  /*1f90*/  LDC.64 R2, c[0x0][0x398] ;  /* 0x0000e600ff027b82 */ /* 0x000e640000000a00 */
[----:B-1----:R-:W-:-:S04]  /*1fa0*/  IMAD.WIDE.U32 R2, R0, 0x4, R2 ;  /* 0x0000000400027825 */ /* 0x002fc800078e0002 */
[----:B0-----:R-:W-:-:S05]  /*1fb0*/  IMAD.WIDE.U32 R8, R24, 0x8, R2 ;  /* 0x0000000818087825 */ /* 0x001fca00078e0002 */
[----:B------:R-:W2:Y:S04]  /*1fc0*/  LDG.E.64 R2, desc[UR4][R8.64] ;  /* 0x0000000408027981 */ /* 0x000ea8000c1e1b00 */
[----:B------:R-:W3:Y:S04]  /*1fd0*/  LDG.E.64 R4, desc[UR4][R8.64+0x400] ;  /* 0x0004000408047981 */ /* 0x000ee8000c1e1b00 */
[----:B------:R-:W4:Y:S04]  /*1fe0*/  LDG.E.64 R10, desc[UR4][R8.64+0x800] ;  /* 0x00080004080a7981 */ /* 0x000f28000c1e1b00 */
[----:B------:R0:W5:Y:S01]  /*1ff0*/  LDG.E.64 R12, desc[UR4][R8.64+0xc00] ;  /* 0x000c0004080c7981 */ /* 0x000162000c1e1b00 */
[----:B------:R-:W-:Y:S01]  /*2000*/  HFMA2 R15, -RZ, RZ, 0.61474609375, 16.90625 ;  /* 0x38eb4c3aff0f7431 */ /* 0x000fe200000001ff */
[----:B------:R-:W-:Y:S01]  /*2010*/  MOV R14, 0x3aae005b ;  /* 0x3aae005b000e7802 */ /* 0x000fe20000000f00 */
[----:B------:R-:W-:Y:S01]  /*2020*/  HFMA2 R17, -RZ, RZ, 1.0087890625, -0.000686168670654296875 ;  /* 0x3c09919fff117431 */ /* 0x000fe200000001ff */
[----:B------:R-:W-:Y:S01]  /*2030*/  MOV R18, 0x3d24d99a ;  /* 0x3d24d99a00127802 */ /* 0x000fe20000000f00 */
[----:B------:R-:W-:-:S02]  /*2040*/  HFMA2 R16, -RZ, RZ, 1.5341796875, 81.5625 ;  /* 0x3e235519ff107431 */ /* 0x000fc400000001ff */
[----:B0-----:R-:W-:Y:S02]  /*2050*/  HFMA2 R9, -RZ, RZ, 1.7822265625, 0.000185489654541015625 ;  /* 0x3f210a14ff097431 */ /* 0x001fe400000001ff */
[----:B--2---:R-:W-:Y:S01]  /*2060*/  FMUL.FTZ R7, R2, 0.70710676908493041992 ;  /* 0x3f3504f302077820 */ /* 0x004fe20000410000 */
[----:B------:R-:W-:-:S03]  /*2070*/  FMUL.FTZ R22, R3, 0.70710676908493041992 ;  /* 0x3f3504f303167820 */ /* 0x000fc60000410000 */
[C---:B------:R-:W-:Y:S01]  /*2080*/  FADD.FTZ R6, |R7|.reuse, -RZ ;  /* 0x800000ff07067221 */ /* 0x040fe20000010200 */
[----:B------:R-:W-:Y:S02]  /*2090*/  FSETP.GE.FTZ.AND P0, PT, |R7|, 1.0029599666595458984, PT ;  /* 0x3f8060fe0700780b */ /* 0x000fe40003f16200 */
[----:B------:R-:W-:Y:S02]  /*20a0*/  FSETP.GE.FTZ.AND P1, PT, |R22|, 1.0029599666595458984, PT ;  /* 0x3f8060fe1600780b */ /* 0x000fe40003f36200 */
[C---:B------:R-:W-:Y:S02]  /*20b0*/  FSEL R19, R15.reuse, 8.4834944573231041431e-05, P0 ;  /* 0x38b1e96a0f137808 */ /* 0x040fe40000000000 */
[----:B------:R-:W-:Y:S02]  /*20c0*/  FSEL R21, -R14, -0.00082130916416645050049, P0 ;  /* 0xba574d200e157808 */ /* 0x000fe40000000100 */
[----:B------:R-:W-:Y:S02]  /*20d0*/  FSEL R8, -R18, -0.026868773624300956726, P0 ;  /* 0xbcdc1be712087808 */ /* 0x000fe40000000100 */
[----:B------:R-:W-:-:S02]  /*20e0*/  FSEL R20, R15, 8.4834944573231041431e-05, P1 ;  /* 0x38b1e96a0f147808 */ /* 0x000fc40000800000 */
[----:B------:R-:W-:Y:S01]  /*20f0*/  FSEL R26, -R14, -0.00082130916416645050049, P1 ;  /* 0xba574d200e1a7808 */ /* 0x000fe20000800100 */
[----:B------:R-:W-:Y:S01]  /*2100*/  @!P0 FMUL.FTZ R6, R7, R7 ;  /* 0x0000000707068220 */ /* 0x000fe20000410000 */
[C---:B------:R-:W-:Y:S02]  /*2110*/  FSEL R7, R17.reuse, 0.0052134888246655464172, P0 ;  /* 0x3baad5ea11077808 */ /* 0x040fe40000000000 */
[----:B------:R-:W-:Y:S01]  /*2120*/  FSEL R28, R17, 0.0052134888246655464172, P1 ;  /* 0x3baad5ea111c7808 */ /* 0x000fe20000800000 */
[----:B------:R-:W-:Y:S01]  /*2130*/  FFMA.FTZ R19, R6, R19, R21 ;  /* 0x0000001306137223 */ /* 0x000fe20000010015 */
[----:B------:R-:W-:Y:S02]  /*2140*/  FSEL R21, R16, 0.11284004896879196167, P0 ;  /* 0x3de718af10157808 */ /* 0x000fe40000000000 */
[----:B------:R-:W-:Y:S01]  /*2150*/  FSEL R25, R9, 0.12837915122509002686, P1 ;  /* 0x3e0375d309197808 */ /* 0x000fe20000800000 */
[----:B------:R-:W-:-:S04]  /*2160*/  FFMA.FTZ R7, R6, R19, R7 ;  /* 0x0000001306077223 */ /* 0x000fc80000010007 */
[----:B------:R-:W-:Y:S01]  /*2170*/  FFMA.FTZ R19, R6, R7, R8 ;  /* 0x0000000706137223 */ /* 0x000fe20000010008 */
[C---:B------:R-:W-:Y:S01]  /*2180*/  FADD.FTZ R7, |R22|.reuse, -RZ ;  /* 0x800000ff16077221 */ /* 0x040fe20000010200 */
[----:B------:R-:W-:Y:S01]  /*2190*/  @!P1 FMUL.FTZ R7, R22, R22 ;  /* 0x0000001616079220 */ /* 0x000fe20000410000 */
[----:B------:R-:W-:Y:S01]  /*21a0*/  MOV R8, 0x3f69b4f9 ;  /* 0x3f69b4f900087802 */ /* 0x000fe20000000f00 */
[----:B------:R-:W-:Y:S01]  /*21b0*/  FFMA.FTZ R19, R6, R19, R21 ;  /* 0x0000001306137223 */ /* 0x000fe20000010015 */
[----:B---3--:R-:W-:Y:S01]  /*21c0*/  FMUL.FTZ R21, R4, 0.70710676908493041992 ;  /* 0x3f3504f304157820 */ /* 0x008fe20000410000 */
[C---:B------:R-:W-:Y:S01]  /*21d0*/  FFMA.FTZ R20, R7.reuse, R20, R26 ;  /* 0x0000001407147223 */ /* 0x040fe2000001001a */
[----:B------:R-:W-:Y:S02]  /*21e0*/  FSEL R23, R8, -0.37612664699554443359, P0 ;  /* 0xbec093ac08177808 */ /* 0x000fe40000000000 */
[----:B------:R-:W-:Y:S01]  /*21f0*/  FSEL R26, -R18, -0.026868773624300956726, P1 ;  /* 0xbcdc1be7121a7808 */ /* 0x000fe20000800100 */
[----:B------:R-:W-:Y:S01]  /*2200*/  FFMA.FTZ R28, R7, R20, R28 ;  /* 0x00000014071c7223 */ /* 0x000fe2000001001c */
[----:B------:R-:W-:Y:S01]  /*2210*/  FSEL R20, R9, 0.12837915122509002686, P0 ;  /* 0x3e0375d309147808 */ /* 0x000fe20000000000 */
[----:B------:R-:W-:Y:S01]  /*2220*/  FFMA.FTZ R19, R6, R19, R23 ;  /* 0x0000001306137223 */ /* 0x000fe20000010017 */
[----:B------:R-:W-:Y:S01]  /*2230*/  FSETP.GE.FTZ.AND P2, PT, |R21|, 1.0029599666595458984, PT ;  /* 0x3f8060fe1500780b */ /* 0x000fe20003f56200 */
[----:B------:R-:W-:Y:S01]  /*2240*/  FFMA.FTZ R26, R7, R28, R26 ;  /* 0x0000001c071a7223 */ /* 0x000fe2000001001a */
[----:B------:R-:W-:Y:S01]  /*2250*/  FSEL R28, R16, 0.11284004896879196167, P1 ;  /* 0x3de718af101c7808 */ /* 0x000fe20000800000 */
[----:B------:R-:W-:Y:S01]  /*2260*/  FFMA.FTZ R20, R6, R19, R20 ;  /* 0x0000001306147223 */ /* 0x000fe20000010014 */
[----:B------:R-:W-:Y:S01]  /*2270*/  FMUL.FTZ R19, R2, 0.70710676908493041992 ;  /* 0x3f3504f302137820 */ /* 0x000fe20000410000 */
[----:B------:R-:W-:-:S02]  /*2280*/  FADD.FTZ R6, -R6, -RZ ;  /* 0x800000ff06067221 */ /* 0x000fc40000010100 */
[----:B------:R-:W-:Y:S01]  /*2290*/  FFMA.FTZ R26, R7, R26, R28 ;  /* 0x0000001a071a7223 */ /* 0x000fe2000001001c */
[----:B------:R-:W-:Y:S02]  /*22a0*/  FSEL R28, -R14, -0.00082130916416645050049, P2 ;  /* 0xba574d200e1c7808 */ /* 0x000fe40001000100 */
[----:B------:R-:W-:Y:S02]  /*22b0*/  FSEL R23, R6, R19, P0 ;  /* 0x0000001306177208 */ /* 0x000fe40000000000 */
[----:B------:R-:W-:-:S03]  /*22c0*/  FSEL R6, R8, -0.37612664699554443359, P1 ;  /* 0xbec093ac08067808 */ /* 0x000fc60000800000 */
[----:B------:R-:W-:Y:S01]  /*22d0*/  FFMA.FTZ R20, R20, R23, R23 ;  /* 0x0000001714147223 */ /* 0x000fe20000010017 */
[----:B------:R-:W-:Y:S01]  /*22e0*/  FADD.FTZ R23, |R21|, -RZ ;  /* 0x800000ff15177221 */ /* 0x000fe20000010200 */
[----:B------:R-:W-:Y:S01]  /*22f0*/  FFMA.FTZ R6, R7, R26, R6 ;  /* 0x0000001a07067223 */ /* 0x000fe20000010006 */
[----:B------:R-:W-:Y:S01]  /*2300*/  FSEL R26, R15, 8.4834944573231041431e-05, P2 ;  /* 0x38b1e96a0f1a7808 */ /* 0x000fe20001000000 */
[----:B------:R-:W-:Y:S02]  /*2310*/  @!P2 FMUL.FTZ R23, R21, R21 ;  /* 0x000000151517a220 */ /* 0x000fe40000410000 */
[----:B------:R-:W-:Y:S01]  /*2320*/  FFMA.FTZ R6, R7, R6, R25 ;  /* 0x0000000607067223 */ /* 0x000fe20000010019 */
[----:B------:R-:W-:Y:S01]  /*2330*/  FSEL R25, R17, 0.0052134888246655464172, P2 ;  /* 0x3baad5ea11197808 */ /* 0x000fe20001000000 */
[----:B------:R-:W-:Y:S01]  /*2340*/  FFMA.FTZ R26, R23, R26, R28 ;  /* 0x0000001a171a7223 */ /* 0x000fe2000001001c */
[----:B------:R-:W-:Y:S01]  /*2350*/  FADD.FTZ R7, -R7, -RZ ;  /* 0x800000ff07077221 */ /* 0x000fe20000010100 */
[----:B------:R-:W-:-:S02]  /*2360*/  FSEL R28, R8, -0.37612664699554443359, P2 ;  /* 0xbec093ac081c7808 */ /* 0x000fc40001000000 */
[----:B------:R-:W-:Y:S01]  /*2370*/  FFMA.FTZ R26, R23, R26, R25 ;  /* 0x0000001a171a7223 */ /* 0x000fe20000010019 */
[----:B------:R-:W-:Y:S02]  /*2380*/  FSEL R25, -R18, -0.026868773624300956726, P2 ;  /* 0xbcdc1be712197808 */ /* 0x000fe40001000100 */
[----:B------:R-:W-:-:S03]  /*2390*/  FSEL R7, R7, R22, P1 ;  /* 0x0000001607077208 */ /* 0x000fc60000800000 */
[----:B------:R-:W-:Y:S01]  /*23a0*/  FFMA.FTZ R26, R23, R26, R25 ;  /* 0x0000001a171a7223 */ /* 0x000fe20000010019 */
[----:B------:R-:W-:Y:S01]  /*23b0*/  FSEL R25, R16, 0.11284004896879196167, P2 ;  /* 0x3de718af10197808 */ /* 0x000fe20001000000 */
[----:B------:R-:W-:Y:S01]  /*23c0*/  FFMA.FTZ R6, R6, R7, R7 ;  /* 0x0000000706067223 */ /* 0x000fe20000010007 */
[----:B------:R-:W-:-:S03]  /*23d0*/  FSEL R7, R9, 0.12837915122509002686, P2 ;  /* 0x3e0375d309077808 */ /* 0x000fc60001000000 */
[C---:B------:R-:W-:Y:S02]  /*23e0*/  FFMA.FTZ R26, R23.reuse, R26, R25 ;  /* 0x0000001a171a7223 */ /* 0x040fe40000010019 */
[----:B------:R-:W0:Y:S02]  /*23f0*/  @P0 MUFU.EX2 R25, R20 ;  /* 0x0000001400190308 */ /* 0x000e240000000800 */
[C---:B------:R-:W-:Y:S01]  /*2400*/  FFMA.FTZ R26, R23.reuse, R26, R28 ;  /* 0x0000001a171a7223 */ /* 0x040fe2000001001c */
[----:B------:R-:W-:-:S03]  /*2410*/  FADD.FTZ R28, -R23, -RZ ;  /* 0x800000ff171c7221 */ /* 0x000fc60000010100 */
[----:B------:R-:W-:Y:S02]  /*2420*/  FFMA.FTZ R7, R23, R26, R7 ;  /* 0x0000001a17077223 */ /* 0x000fe40000010007 */
[----:B------:R-:W1:Y:S01]  /*2430*/  @P1 MUFU.EX2 R26, R6 ;  /* 0x00000006001a1308 */ /* 0x000e620000000800 */
[----:B------:R-:W-:-:S05]  /*2440*/  FSEL R28, R28, R21, P2 ;  /* 0x000000151c1c7208 */ /* 0x000fca0001000000 */
[----:B------:R-:W-:Y:S01]  /*2450*/  FFMA.FTZ R7, R7, R28, R28 ;  /* 0x0000001c07077223 */ /* 0x000fe2000001001c */
[----:B0-----:R-:W-:-:S03]  /*2460*/  @P0 FADD.FTZ R28, -R25, 1 ;  /* 0x3f800000191c0421 */ /* 0x001fc60000010100 */
[----:B------:R-:W0:Y:S02]  /*2470*/  @P2 MUFU.EX2 R23, R7 ;  /* 0x0000000700172308 */ /* 0x000e240000000800 */
[----:B------:R-:W-:Y:S01]  /*2480*/  @P0 LOP3.LUT R20, R28, 0x80000000, R19, 0xb8, !PT ;  /* 0x800000001c140812 */ /* 0x000fe200078eb813 */
[C---:B------:R-:W-:Y:S01]  /*2490*/  FMUL.FTZ R19, R5.reuse, 0.70710676908493041992 ;  /* 0x3f3504f305137820 */ /* 0x040fe20000410000 */
[----:B------:R-:W-:Y:S01]  /*24a0*/  FMUL.FTZ R28, R5, -0.5 ;  /* 0xbf000000051c7820 */ /* 0x000fe20000410000 */
[----:B-1----:R-:W-:Y:S02]  /*24b0*/  @P1 FADD.FTZ R25, -R26, 1 ;  /* 0x3f8000001a191421 */ /* 0x002fe40000010100 */
[----:B------:R-:W-:Y:S01]  /*24c0*/  FADD.FTZ R20, R20, 1 ;  /* 0x3f80000014147421 */ /* 0x000fe20000010000 */
[----:B------:R-:W-:Y:S01]  /*24d0*/  FSETP.GE.FTZ.AND P0, PT, |R19|, 1.0029599666595458984, PT ;  /* 0x3f8060fe1300780b */ /* 0x000fe20003f16200 */
[----:B------:R-:W-:Y:S01]  /*24e0*/  FMUL.FTZ R28, R5, R28 ;  /* 0x0000001c051c7220 */ /* 0x000fe20000410000 */
[----:B------:R-:W-:Y:S01]  /*24f0*/  @P1 LOP3.LUT R6, R25, 0x80000000, R22, 0xb8, !PT ;  /* 0x8000000019061812 */ /* 0x000fe200078eb816 */
[----:B------:R-:W-:Y:S01]  /*2500*/  FMUL.FTZ R25, R2, -0.5 ;  /* 0xbf00000002197820 */ /* 0x000fe20000410000 */
[----:B------:R-:W-:-:S02]  /*2510*/  FSEL R27, -R14, -0.00082130916416645050049, P0 ;  /* 0xba574d200e1b7808 */ /* 0x000fc40000000100 */
[----:B------:R-:W-:Y:S01]  /*2520*/  FSEL R26, R17, 0.0052134888246655464172, P0 ;  /* 0x3baad5ea111a7808 */ /* 0x000fe20000000000 */
[----:B------:R-:W-:Y:S01]  /*2530*/  FMUL.FTZ R25, R2, R25 ;  /* 0x0000001902197220 */ /* 0x000fe20000410000 */
[----:B0-----:R-:W-:Y:S01]  /*2540*/  @P2 FADD.FTZ R22, -R23, 1 ;  /* 0x3f80000017162421 */ /* 0x001fe20000010100 */
[----:B------:R-:W-:Y:S02]  /*2550*/  FADD.FTZ R6, R6, 1 ;  /* 0x3f80000006067421 */ /* 0x000fe40000010000 */
[----:B------:R-:W-:Y:S02]  /*2560*/  FMUL.FTZ R25, R25, 1.4426950216293334961 ;  /* 0x3fb8aa3b19197820 */ /* 0x000fe40000410000 */
[----:B------:R-:W-:Y:S01]  /*2570*/  @P2 LOP3.LUT R7, R22, 0x80000000, R21, 0xb8, !PT ;  /* 0x8000000016072812 */ /* 0x000fe200078eb815 */
[----:B------:R-:W-:Y:S01]  /*2580*/  FADD.FTZ R22, |R19|, -RZ ;  /* 0x800000ff13167221 */ /* 0x000fe20000010200 */
[----:B------:R-:W0:Y:S01]  /*2590*/  MUFU.EX2 R23, R25 ;  /* 0x0000001900177308 */ /* 0x000e220000000800 */
[----:B------:R-:W-:Y:S01]  /*25a0*/  FSEL R21, R15, 8.4834944573231041431e-05, P0 ;  /* 0x38b1e96a0f157808 */ /* 0x000fe20000000000 */
[----:B------:R-:W-:-:S04]  /*25b0*/  @!P0 FMUL.FTZ R22, R19, R19 ;  /* 0x0000001313168220 */ /* 0x000fc80000410000 */
[----:B------:R-:W-:-:S04]  /*25c0*/  FFMA.FTZ R21, R22, R21, R27 ;  /* 0x0000001516157223 */ /* 0x000fc8000001001b */
[----:B------:R-:W-:Y:S01]  /*25d0*/  FFMA.FTZ R27, R22, R21, R26 ;  /* 0x00000015161b7223 */ /* 0x000fe2000001001a */
[----:B------:R-:W-:Y:S01]  /*25e0*/  FSEL R26, R16, 0.11284004896879196167, P0 ;  /* 0x3de718af101a7808 */ /* 0x000fe20000000000 */
[----:B0-----:R-:W-:Y:S01]  /*25f0*/  FMUL.FTZ R21, R23, 0.3989422917366027832 ;  /* 0x3ecc422a17157820 */ /* 0x001fe20000410000 */
[----:B------:R-:W-:-:S03]  /*2600*/  FSEL R23, -R18, -0.026868773624300956726, P0 ;  /* 0xbcdc1be712177808 */ /* 0x000fc60000000100 */
[----:B------:R-:W-:Y:S01]  /*2610*/  FMUL.FTZ R21, R2, R21 ;  /* 0x0000001502157220 */ /* 0x000fe20000410000 */
[C---:B------:R-:W-:Y:S01]  /*2620*/  FMUL.FTZ R2, R3.reuse, -0.5 ;  /* 0xbf00000003027820 */ /* 0x040fe20000410000 */
[----:B------:R-:W-:Y:S01]  /*2630*/  FFMA.FTZ R23, R22, R27, R23 ;  /* 0x0000001b16177223 */ /* 0x000fe20000010017 */
[----:B------:R-:W-:Y:S02]  /*2640*/  FSEL R27, R8, -0.37612664699554443359, P0 ;  /* 0xbec093ac081b7808 */ /* 0x000fe40000000000 */
[----:B------:R-:W-:Y:S01]  /*2650*/  FMUL.FTZ R2, R3, R2 ;  /* 0x0000000203027220 */ /* 0x000fe20000410000 */
[----:B------:R-:W-:-:S03]  /*2660*/  FFMA.FTZ R25, R22, R23, R26 ;  /* 0x0000001716197223 */ /* 0x000fc6000001001a */
[----:B------:R-:W-:Y:S01]  /*2670*/  FMUL.FTZ R23, R2, 1.4426950216293334961 ;  /* 0x3fb8aa3b02177820 */ /* 0x000fe20000410000 */
[----:B------:R-:W-:Y:S01]  /*2680*/  FSEL R2, R9, 0.12837915122509002686, P0 ;  /* 0x3e0375d309027808 */ /* 0x000fe20000000000 */
[----:B------:R-:W-:-:S04]  /*2690*/  FFMA.FTZ R25, R22, R25, R27 ;  /* 0x0000001916197223 */ /* 0x000fc8000001001b */
[----:B------:R-:W0:Y:S01]  /*26a0*/  MUFU.EX2 R23, R23 ;  /* 0x0000001700177308 */ /* 0x000e220000000800 */
[----:B------:R-:W-:Y:S01]  /*26b0*/  FFMA.FTZ R2, R22, R25, R2 ;  /* 0x0000001916027223 */ /* 0x000fe20000010002 */
[----:B------:R-:W-:Y:S01]  /*26c0*/  FMUL.FTZ R25, R4, -0.5 ;  /* 0xbf00000004197820 */ /* 0x000fe20000410000 */
[----:B------:R-:W-:-:S03]  /*26d0*/  FADD.FTZ R22, -R22, -RZ ;  /* 0x800000ff16167221 */ /* 0x000fc60000010100 */
[----:B------:R-:W-:Y:S02]  /*26e0*/  FMUL.FTZ R25, R4, R25 ;  /* 0x0000001904197220 */ /* 0x000fe40000410000 */
[----:B------:R-:W-:Y:S02]  /*26f0*/  FSEL R27, R22, R19, P0 ;  /* 0x00000013161b7208 */ /* 0x000fe40000000000 */
[----:B------:R-:W-:-:S03]  /*2700*/  FMUL.FTZ R22, R25, 1.4426950216293334961 ;  /* 0x3fb8aa3b19167820 */ /* 0x000fc60000410000 */
[----:B------:R-:W-:-:S03]  /*2710*/  FFMA.FTZ R2, R2, R27, R27 ;  /* 0x0000001b02027223 */ /* 0x000fc6000001001b */
[----:B------:R-:W1:Y:S01]  /*2720*/  MUFU.EX2 R22, R22 ;  /* 0x0000001600167308 */ /* 0x000e620000000800 */
[----:B0-----:R-:W-:-:S04]  /*2730*/  FMUL.FTZ R26, R23, 0.3989422917366027832 ;  /* 0x3ecc422a171a7820 */ /* 0x001fc80000410000 */
[----:B------:R-:W-:Y:S01]  /*2740*/  FMUL.FTZ R23, R3, R26 ;  /* 0x0000001a03177220 */ /* 0x000fe20000410000 */
[----:B------:R-:W-:Y:S01]  /*2750*/  FMUL.FTZ R26, R28, 1.4426950216293334961 ;  /* 0x3fb8aa3b1c1a7820 */ /* 0x000fe20000410000 */
[----:B------:R-:W-:Y:S01]  /*2760*/  FFMA.FTZ R3, R20, 0.5, R21 ;  /* 0x3f00000014037823 */ /* 0x000fe20000010015 */
[----:B------:R-:W0:Y:S01]  /*2770*/  @P0 MUFU.EX2 R25, R2 ;  /* 0x0000000200190308 */ /* 0x000e220000000800 */
[----:B----4-:R-:W-:Y:S01]  /*2780*/  FMUL.FTZ R21, R11, 0.70710676908493041992 ;  /* 0x3f3504f30b157820 */ /* 0x010fe20000410000 */
[----:B------:R-:W-:Y:S01]  /*2790*/  FMUL.FTZ R20, R10, 0.70710676908493041992 ;  /* 0x3f3504f30a147820 */ /* 0x000fe20000410000 */
[----:B------:R-:W-:-:S03]  /*27a0*/  FFMA.FTZ R6, R6, 0.5, R23 ;  /* 0x3f00000006067823 */ /* 0x000fc60000010017 */
[C---:B------:R-:W-:Y:S02]  /*27b0*/  FSETP.GE.FTZ.AND P2, PT, |R21|.reuse, 1.0029599666595458984, PT ;  /* 0x3f8060fe1500780b */ /* 0x040fe40003f56200 */
[----:B------:R-:W2:Y:S01]  /*27c0*/  MUFU.EX2 R26, R26 ;  /* 0x0000001a001a7308 */ /* 0x000ea20000000800 */
[----:B-1----:R-:W-:Y:S01]  /*27d0*/  FMUL.FTZ R27, R22, 0.3989422917366027832 ;  /* 0x3ecc422a161b7820 */ /* 0x002fe20000410000 */
[----:B------:R-:W-:Y:S02]  /*27e0*/  FSETP.GE.FTZ.AND P1, PT, |R20|, 1.0029599666595458984, PT ;  /* 0x3f8060fe1400780b */ /* 0x000fe40003f36200 */
[----:B------:R-:W-:Y:S01]  /*27f0*/  FSEL R23, -R14, -0.00082130916416645050049, P2 ;  /* 0xba574d200e177808 */ /* 0x000fe20001000100 */
[----:B------:R-:W-:Y:S01]  /*2800*/  FMUL.FTZ R28, R4, R27 ;  /* 0x0000001b041c7220 */ /* 0x000fe20000410000 */
[----:B------:R-:W-:Y:S01]  /*2810*/  FADD.FTZ R4, |R21|, -RZ ;  /* 0x800000ff15047221 */ /* 0x000fe20000010200 */
[----:B------:R-:W-:Y:S01]  /*2820*/  FSEL R29, R9, 0.12837915122509002686, P2 ;  /* 0x3e0375d3091d7808 */ /* 0x000fe20001000000 */
[----:B0-----:R-:W-:Y:S01]  /*2830*/  @P0 FADD.FTZ R22, -R25, 1 ;  /* 0x3f80000019160421 */ /* 0x001fe20000010100 */
[----:B------:R-:W-:-:S02]  /*2840*/  FSEL R25, R8, -0.37612664699554443359, P2 ;  /* 0xbec093ac08197808 */ /* 0x000fc40001000000 */
[----:B------:R-:W-:Y:S02]  /*2850*/  @!P2 FMUL.FTZ R4, R21, R21 ;  /* 0x000000151504a220 */ /* 0x000fe40000410000 */
[----:B------:R-:W-:Y:S01]  /*2860*/  @P0 LOP3.LUT R2, R22, 0x80000000, R19, 0xb8, !PT ;  /* 0x8000000016020812 */ /* 0x000fe200078eb813 */
[----:B------:R-:W-:Y:S01]  /*2870*/  FADD.FTZ R19, R7, 1 ;  /* 0x3f80000007137421 */ /* 0x000fe20000010000 */
[----:B------:R-:W-:Y:S01]  /*2880*/  FADD.FTZ R7, |R20|, -RZ ;  /* 0x800000ff14077221 */ /* 0x000fe20000010200 */
[----:B--2---:R-:W-:Y:S01]  /*2890*/  FMUL.FTZ R22, R26, 0.3989422917366027832 ;  /* 0x3ecc422a1a167820 */ /* 0x004fe20000410000 */
[----:B------:R-:W-:Y:S01]  /*28a0*/  FSEL R26, R15, 8.4834944573231041431e-05, P1 ;  /* 0x38b1e96a0f1a7808 */ /* 0x000fe20000800000 */
[----:B------:R-:W-:Y:S02]  /*28b0*/  @!P1 FMUL.FTZ R7, R20, R20 ;  /* 0x0000001414079220 */ /* 0x000fe40000410000 */
[----:B------:R-:W-:Y:S01]  /*28c0*/  FMUL.FTZ R22, R5, R22 ;  /* 0x0000001605167220 */ /* 0x000fe20000410000 */
[----:B------:R-:W-:Y:S01]  /*28d0*/  FFMA.FTZ R5, R19, 0.5, R28 ;  /* 0x3f00000013057823 */ /* 0x000fe2000001001c */
[----:B------:R-:W-:Y:S01]  /*28e0*/  FSEL R19, R15, 8.4834944573231041431e-05, P2 ;  /* 0x38b1e96a0f137808 */ /* 0x000fe20001000000 */
[----:B------:R-:W-:Y:S01]  /*28f0*/  FADD.FTZ R27, -R7, -RZ ;  /* 0x800000ff071b7221 */ /* 0x000fe20000010100 */
[----:B------:R-:W-:-:S03]  /*2900*/  FSEL R28, -R14, -0.00082130916416645050049, P1 ;  /* 0xba574d200e1c7808 */ /* 0x000fc60000800100 */
[----:B------:R-:W-:Y:S01]  /*2910*/  FFMA.FTZ R19, R4, R19, R23 ;  /* 0x0000001304137223 */ /* 0x000fe20000010017 */
[----:B------:R-:W-:Y:S01]  /*2920*/  FSEL R23, R17, 0.0052134888246655464172, P2 ;  /* 0x3baad5ea11177808 */ /* 0x000fe20001000000 */
[----:B------:R-:W-:Y:S01]  /*2930*/  FFMA.FTZ R26, R7, R26, R28 ;  /* 0x0000001a071a7223 */ /* 0x000fe2000001001c */
[----:B------:R-:W-:-:S03]  /*2940*/  FSEL R28, R17, 0.0052134888246655464172, P1 ;  /* 0x3baad5ea111c7808 */ /* 0x000fc60000800000 */
[----:B------:R-:W-:Y:S01]  /*2950*/  FFMA.FTZ R19, R4, R19, R23 ;  /* 0x0000001304137223 */ /* 0x000fe20000010017 */
[C---:B------:R-:W-:Y:S01]  /*2960*/  FSEL R23, -R18.reuse, -0.026868773624300956726, P2 ;  /* 0xbcdc1be712177808 */ /* 0x040fe20001000100 */
[----:B------:R-:W-:Y:S01]  /*2970*/  FFMA.FTZ R26, R7, R26, R28 ;  /* 0x0000001a071a7223 */ /* 0x000fe2000001001c */
[----:B------:R-:W-:-:S03]  /*2980*/  FSEL R28, -R18, -0.026868773624300956726, P1 ;  /* 0xbcdc1be7121c7808 */ /* 0x000fc60000800100 */
[----:B------:R-:W-:Y:S01]  /*2990*/  FFMA.FTZ R19, R4, R19, R23 ;  /* 0x0000001304137223 */ /* 0x000fe20000010017 */
[C---:B------:R-:W-:Y:S01]  /*29a0*/  FSEL R23, R16.reuse, 0.11284004896879196167, P2 ;  /* 0x3de718af10177808 */ /* 0x040fe20001000000 */
[----:B------:R-:W-:Y:S01]  /*29b0*/  FFMA.FTZ R26, R7, R26, R28 ;  /* 0x0000001a071a7223 */ /* 0x000fe2000001001c */
[----:B------:R-:W-:-:S03]  /*29c0*/  FSEL R28, R16, 0.11284004896879196167, P1 ;  /* 0x3de718af101c7808 */ /* 0x000fc60000800000 */
[----:B------:R-:W-:Y:S02]  /*29d0*/  FFMA.FTZ R19, R4, R19, R23 ;  /* 0x0000001304137223 */ /* 0x000fe40000010017 */
[----:B------:R-:W-:Y:S01]  /*29e0*/  FFMA.FTZ R26, R7, R26, R28 ;  /* 0x0000001a071a7223 */ /* 0x000fe2000001001c */
[----:B------:R-:W-:Y:S01]  /*29f0*/  FSEL R28, R8, -0.37612664699554443359, P1 ;  /* 0xbec093ac081c7808 */ /* 0x000fe20000800000 */
[----:B------:R-:W-:Y:S01]  /*2a00*/  FFMA.FTZ R25, R4, R19, R25 ;  /* 0x0000001304197223 */ /* 0x000fe20000010019 */
[----:B-----5:R-:W-:-:S03]  /*2a10*/  FMUL.FTZ R19, R12, 0.70710676908493041992 ;  /* 0x3f3504f30c137820 */ /* 0x020fc60000410000 */
[----:B------:R-:W-:Y:S01]  /*2a20*/  FFMA.FTZ R26, R7, R26, R28 ;  /* 0x0000001a071a7223 */ /* 0x000fe2000001001c */
[----:B------:R-:W-:Y:S01]  /*2a30*/  FSEL R28, R9, 0.12837915122509002686, P1 ;  /* 0x3e0375d3091c7808 */ /* 0x000fe20000800000 */
[----:B------:R-:W-:Y:S01]  /*2a40*/  FFMA.FTZ R25, R4, R25, R29 ;  /* 0x0000001904197223 */ /* 0x000fe2000001001d */
[----:B------:R-:W-:-:S03]  /*2a50*/  FSETP.GE.FTZ.AND P0, PT, |R19|, 1.0029599666595458984, PT ;  /* 0x3f8060fe1300780b */ /* 0x000fc60003f16200 */
[----:B------:R-:W-:Y:S01]  /*2a60*/  FFMA.FTZ R23, R7, R26, R28 ;  /* 0x0000001a07177223 */ /* 0x000fe2000001001c */
[----:B------:R-:W-:Y:S01]  /*2a70*/  FSEL R26, R27, R20, P1 ;  /* 0x000000141b1a7208 */ /* 0x000fe20000800000 */
[----:B------:R-:W-:Y:S01]  /*2a80*/  FADD.FTZ R7, R2, 1 ;  /* 0x3f80000002077421 */ /* 0x000fe20000010000 */
[----:B------:R-:W-:-:S03]  /*2a90*/  FADD.FTZ R28, -R4, -RZ ;  /* 0x800000ff041c7221 */ /* 0x000fc60000010100 */
[----:B------:R-:W-:Y:S01]  /*2aa0*/  FFMA.FTZ R2, R7, 0.5, R22 ;  /* 0x3f00000007027823 */ /* 0x000fe20000010016 */
[----:B------:R-:W-:Y:S01]  /*2ab0*/  FFMA.FTZ R4, R23, R26, R26 ;  /* 0x0000001a17047223 */ /* 0x000fe2000001001a */
[----:B------:R-:W-:Y:S01]  /*2ac0*/  FADD.FTZ R22, |R19|, -RZ ;  /* 0x800000ff13167221 */ /* 0x000fe20000010200 */
[----:B------:R-:W-:Y:S01]  /*2ad0*/  FSEL R7, R15, 8.4834944573231041431e-05, P0 ;  /* 0x38b1e96a0f077808 */ /* 0x000fe20000000000 */
[----:B------:R-:W-:Y:S01]  /*2ae0*/  @!P0 FMUL.FTZ R22, R19, R19 ;  /* 0x0000001313168220 */ /* 0x000fe20000410000 */
[----:B------:R-:W-:Y:S02]  /*2af0*/  FSEL R23, -R14, -0.00082130916416645050049, P0 ;  /* 0xba574d200e177808 */ /* 0x000fe40000000100 */
[----:B------:R-:W-:Y:S02]  /*2b00*/  FSEL R28, R28, R21, P2 ;  /* 0x000000151c1c7208 */ /* 0x000fe40001000000 */
[----:B------:R-:W-:Y:S01]  /*2b10*/  FSEL R26, -R18, -0.026868773624300956726, P0 ;  /* 0xbcdc1be7121a7808 */ /* 0x000fe20000000100 */
[----:B------:R-:W-:Y:S01]  /*2b20*/  FFMA.FTZ R23, R22, R7, R23 ;  /* 0x0000000716177223 */ /* 0x000fe20000010017 */
[----:B------:R-:W-:Y:S01]  /*2b30*/  FMUL.FTZ R7, R13, 0.70710676908493041992 ;  /* 0x3f3504f30d077820 */ /* 0x000fe20000410000 */
[----:B------:R-:W-:Y:S01]  /*2b40*/  FFMA.FTZ R27, R25, R28, R28 ;  /* 0x0000001c191b7223 */ /* 0x000fe2000001001c */
[----:B------:R-:W-:-:S03]  /*2b50*/  FSEL R25, R17, 0.0052134888246655464172, P0 ;  /* 0x3baad5ea11197808 */ /* 0x000fc60000000000 */
[----:B------:R-:W-:Y:S02]  /*2b60*/  FSETP.GE.FTZ.AND P3, PT, |R7|, 1.0029599666595458984, PT ;  /* 0x3f8060fe0700780b */ /* 0x000fe40003f76200 */
[C---:B------:R-:W-:Y:S02]  /*2b70*/  FFMA.FTZ R25, R22.reuse, R23, R25 ;  /* 0x0000001716197223 */ /* 0x040fe40000010019 */
[----:B------:R-:W-:Y:S02]  /*2b80*/  FSEL R23, R15, 8.4834944573231041431e-05, P3 ;  /* 0x38b1e96a0f177808 */ /* 0x000fe40001800000 */
[----:B------:R-:W-:Y:S01]  /*2b90*/  FFMA.FTZ R25, R22, R25, R26 ;  /* 0x0000001916197223 */ /* 0x000fe2000001001a */
[----:B------:R-:W-:Y:S01]  /*2ba0*/  FADD.FTZ R26, |R7|, -RZ ;  /* 0x800000ff071a7221 */ /* 0x000fe20000010200 */
[----:B------:R-:W-:Y:S02]  /*2bb0*/  FSEL R15, -R14, -0.00082130916416645050049, P3 ;  /* 0xba574d200e0f7808 */ /* 0x000fe40001800100 */
[----:B------:R-:W-:-:S02]  /*2bc0*/  FSEL R14, R8, -0.37612664699554443359, P0 ;  /* 0xbec093ac080e7808 */ /* 0x000fc40000000000 */
[----:B------:R-:W-:Y:S01]  /*2bd0*/  FSEL R17, R17, 0.0052134888246655464172, P3 ;  /* 0x3baad5ea11117808 */ /* 0x000fe20001800000 */
[----:B------:R-:W-:Y:S01]  /*2be0*/  @!P3 FMUL.FTZ R26, R7, R7 ;  /* 0x00000007071ab220 */ /* 0x000fe20000410000 */
[----:B------:R-:W-:Y:S02]  /*2bf0*/  FSEL R18, -R18, -0.026868773624300956726, P3 ;  /* 0xbcdc1be712127808 */ /* 0x000fe40001800100 */
[----:B------:R-:W-:Y:S01]  /*2c00*/  FSEL R29, R16, 0.11284004896879196167, P3 ;  /* 0x3de718af101d7808 */ /* 0x000fe20001800000 */
[----:B------:R-:W-:Y:S01]  /*2c10*/  FFMA.FTZ R23, R26, R23, R15 ;  /* 0x000000171a177223 */ /* 0x000fe2000001000f */
[----:B------:R-:W-:-:S03]  /*2c20*/  FSEL R15, R16, 0.11284004896879196167, P0 ;  /* 0x3de718af100f7808 */ /* 0x000fc60000000000 */
[----:B------:R-:W-:Y:S02]  /*2c30*/  FFMA.FTZ R23, R26, R23, R17 ;  /* 0x000000171a177223 */ /* 0x000fe40000010011 */
[----:B------:R-:W-:Y:S02]  /*2c40*/  FFMA.FTZ R15, R22, R25, R15 ;  /* 0x00000019160f7223 */ /* 0x000fe4000001000f */
[----:B------:R-:W-:Y:S02]  /*2c50*/  FFMA.FTZ R23, R26, R23, R18 ;  /* 0x000000171a177223 */ /* 0x000fe40000010012 */
[----:B------:R-:W-:Y:S01]  /*2c60*/  FFMA.FTZ R15, R22, R15, R14 ;  /* 0x0000000f160f7223 */ /* 0x000fe2000001000e */
[----:B------:R-:W-:-:S05]  /*2c70*/  FSEL R14, R9, 0.12837915122509002686, P0 ;  /* 0x3e0375d3090e7808 */ /* 0x000fca0000000000 */
[C---:B------:R-:W-:Y:S01]  /*2c80*/  FFMA.FTZ R25, R22.reuse, R15, R14 ;  /* 0x0000000f16197223 */ /* 0x040fe2000001000e */
[----:B------:R-:W-:Y:S01]  /*2c90*/  FADD.FTZ R22, -R22, -RZ ;  /* 0x800000ff16167221 */ /* 0x000fe20000010100 */
[----:B------:R-:W0:Y:S04]  /*2ca0*/  @P1 MUFU.EX2 R14, R4 ;  /* 0x00000004000e1308 */ /* 0x000e280000000800 */
[----:B------:R-:W-:-:S05]  /*2cb0*/  FSEL R22, R22, R19, P0 ;  /* 0x0000001316167208 */ /* 0x000fca0000000000 */
[----:B------:R-:W-:Y:S01]  /*2cc0*/  FFMA.FTZ R25, R25, R22, R22 ;  /* 0x0000001619197223 */ /* 0x000fe20000010016 */
[----:B0-----:R-:W-:Y:S02]  /*2cd0*/  @P1 FADD.FTZ R15, -R14, 1 ;  /* 0x3f8000000e0f1421 */ /* 0x001fe40000010100 */
[----:B------:R-:W0:Y:S03]  /*2ce0*/  @P2 MUFU.EX2 R14, R27 ;  /* 0x0000001b000e2308 */ /* 0x000e260000000800 */
[----:B------:R-:W-:-:S05]  /*2cf0*/  @P1 LOP3.LUT R4, R15, 0x80000000, R20, 0xb8, !PT ;  /* 0x800000000f041812 */ /* 0x000fca00078eb814 */
[----:B------:R-:W1:Y:S01]  /*2d00*/  @P0 MUFU.EX2 R20, R25 ;  /* 0x0000001900140308 */ /* 0x000e620000000800 */
[----:B0-----:R-:W-:-:S05]  /*2d10*/  @P2 FADD.FTZ R14, -R14, 1 ;  /* 0x3f8000000e0e2421 */ /* 0x001fca0000010100 */
[----:B------:R-:W-:Y:S01]  /*2d20*/  @P2 LOP3.LUT R27, R14, 0x80000000, R21, 0xb8, !PT ;  /* 0x800000000e1b2812 */ /* 0x000fe200078eb815 */
[----:B------:R-:W-:Y:S01]  /*2d30*/  FMUL.FTZ R21, R10, -0.5 ;  /* 0xbf0000000a157820 */ /* 0x000fe20000410000 */
[----:B------:R-:W0:Y:S01]  /*2d40*/  LDC.64 R14, c[0x0][0x390] ;  /* 0x0000e400ff0e7b82 */ /* 0x000e220000000a00 */
[----:B-1----:R-:W-:Y:S02]  /*2d50*/  @P0 FADD.FTZ R18, -R20, 1 ;  /* 0x3f80000014120421 */ /* 0x002fe40000010100 */
[----:B------:R-:W-:Y:S01]  /*2d60*/  FMUL.FTZ R21, R10, R21 ;  /* 0x000000150a157220 */ /* 0x000fe20000410000 */
[----:B------:R-:W-:Y:S02]  /*2d70*/  FFMA.FTZ R29, R26, R23, R29 ;  /* 0x000000171a1d7223 */ /* 0x000fe4000001001d */
[----:B------:R-:W-:Y:S01]  /*2d80*/  @P0 LOP3.LUT R25, R18, 0x80000000, R19, 0xb8, !PT ;  /* 0x8000000012190812 */ /* 0x000fe200078eb813 */
[----:B------:R-:W-:-:S06]  /*2d90*/  FMUL.FTZ R22, R21, 1.4426950216293334961 ;  /* 0x3fb8aa3b15167820 */ /* 0x000fcc0000410000 */
[----:B------:R-:W1:Y:S01]  /*2da0*/  MUFU.EX2 R22, R22 ;  /* 0x0000001600167308 */ /* 0x000e620000000800 */
[----:B0-----:R-:W-:-:S04]  /*2db0*/  IMAD.WIDE.U32 R14, R0, 0x4, R14 ;  /* 0x00000004000e7825 */ /* 0x001fc800078e000e */
[----:B------:R-:W-:-:S04]  /*2dc0*/  IMAD.WIDE.U32 R20, R24, 0x8, R14 ;  /* 0x0000000818147825 */ /* 0x000fc800078e000e */
[----:B-1----:R-:W-:-:S04]  /*2dd0*/  FMUL.FTZ R15, R22, 0.3989422917366027832 ;  /* 0x3ecc422a160f7820 */ /* 0x002fc80000410000 */
[----:B------:R-:W-:Y:S01]  /*2de0*/  FMUL.FTZ R10, R10, R15 ;  /* 0x0000000f0a0a7220 */ /* 0x000fe20000410000 */
[----:B------:R-:W2:Y:S04]  /*2df0*/  LDG.E.64 R18, desc[UR4][R20.64] ;  /* 0x0000000414127981 */ /* 0x000ea8000c1e1b00 */
[----:B------:R-:W3:Y:S04]  /*2e00*/  LDG.E.64 R16, desc[UR4][R20.64+0x400] ;  /* 0x0004000414107981 */ /* 0x000ee8000c1e1b00 */
[----:B------:R-:W4:Y:S04]  /*2e10*/  LDG.E.64 R14, desc[UR4][R20.64+0x800] ;  /* 0x00080004140e7981 */ /* 0x000f28000c1e1b00 */
[----:B------:R0:W5:Y:S01]  /*2e20*/  LDG.E.64 R22, desc[UR4][R20.64+0xc00] ;  /* 0x000c000414167981 */ /* 0x000162000c1e1b00 */
[----:B------:R-:W-:-:S02]  /*2e30*/  FSEL R8, R8, -0.37612664699554443359, P3 ;  /* 0xbec093ac08087808 */ /* 0x000fc40001800000 */
[----:B------:R-:W-:-:S03]  /*2e40*/  FSEL R9, R9, 0.12837915122509002686, P3 ;  /* 0x3e0375d309097808 */ /* 0x000fc60001800000 */
[----:B------:R-:W-:Y:S01]  /*2e50*/  FFMA.FTZ R29, R26, R29, R8 ;  /* 0x0000001d1a1d7223 */ /* 0x000fe20000010008 */
[----:B------:R-:W-:-:S03]  /*2e60*/  FMUL.FTZ R8, R11, -0.5 ;  /* 0xbf0000000b087820 */ /* 0x000fc60000410000 */
[----:B------:R-:W-:Y:S01]  /*2e70*/  FFMA.FTZ R9, R26, R29, R9 ;  /* 0x0000001d1a097223 */ /* 0x000fe20000010009 */
[----:B------:R-:W-:Y:S01]  /*2e80*/  FMUL.FTZ R8, R11, R8 ;  /* 0x000000080b087220 */ /* 0x000fe20000410000 */
[----:B------:R-:W-:Y:S01]  /*2e90*/  FMUL.FTZ R29, R12, -0.5 ;  /* 0xbf0000000c1d7820 */ /* 0x000fe20000410000 */
[----:B------:R-:W-:Y:S01]  /*2ea0*/  FADD.FTZ R26, -R26, -RZ ;  /* 0x800000ff1a1a7221 */ /* 0x000fe20000010100 */
[----:B0-----:R-:W-:Y:S01]  /*2eb0*/  FADD.FTZ R21, R4, 1 ;  /* 0x3f80000004157421 */ /* 0x001fe20000010000 */
[----:B------:R-:W-:Y:S01]  /*2ec0*/  FMUL.FTZ R28, R8, 1.4426950216293334961 ;  /* 0x3fb8aa3b081c7820 */ /* 0x000fe20000410000 */
[----:B------:R-:W-:Y:S01]  /*2ed0*/  FMUL.FTZ R29, R12, R29 ;  /* 0x0000001d0c1d7220 */ /* 0x000fe20000410000 */
[----:B------:R-:W-:Y:S01]  /*2ee0*/  FMUL.FTZ R4, R13, -0.5 ;  /* 0xbf0000000d047820 */ /* 0x000fe20000410000 */
[----:B------:R-:W-:Y:S01]  /*2ef0*/  FSEL R26, R26, R7, P3 ;  /* 0x000000071a1a7208 */ /* 0x000fe20001800000 */
[----:B------:R-:W-:Y:S01]  /*2f00*/  FFMA.FTZ R21, R21, 0.5, R10 ;  /* 0x3f00000015157823 */ /* 0x000fe2000001000a */
[----:B------:R-:W-:Y:S01]  /*2f10*/  FMUL.FTZ R8, R29, 1.4426950216293334961 ;  /* 0x3fb8aa3b1d087820 */ /* 0x000fe20000410000 */
[----:B------:R-:W0:Y:S01]  /*2f20*/  MUFU.EX2 R28, R28 ;  /* 0x0000001c001c7308 */ /* 0x000e220000000800 */
[----:B------:R-:W-:-:S04]  /*2f30*/  FMUL.FTZ R10, R13, R4 ;  /* 0x000000040d0a7220 */ /* 0x000fc80000410000 */
[----:B------:R-:W-:-:S03]  /*2f40*/  FMUL.FTZ R10, R10, 1.4426950216293334961 ;  /* 0x3fb8aa3b0a0a7820 */ /* 0x000fc60000410000 */
[----:B------:R-:W1:Y:S08]  /*2f50*/  MUFU.EX2 R8, R8 ;  /* 0x0000000800087308 */ /* 0x000e700000000800 */
[----:B------:R-:W1:Y:S01]  /*2f60*/  MUFU.EX2 R10, R10 ;  /* 0x0000000a000a7308 */ /* 0x000e620000000800 */
[----:B0-----:R-:W-:-:S04]  /*2f70*/  FMUL.FTZ R20, R28, 0.3989422917366027832 ;  /* 0x3ecc422a1c147820 */ /* 0x001fc80000410000 */
[----:B------:R-:W-:Y:S01]  /*2f80*/  FMUL.FTZ R11, R11, R20 ;  /* 0x000000140b0b7220 */ /* 0x000fe20000410000 */
[----:B------:R-:W-:Y:S01]  /*2f90*/  FFMA.FTZ R20, R9, R26, R26 ;  /* 0x0000001a09147223 */ /* 0x000fe2000001001a */
[----:B-1----:R-:W-:-:S03]  /*2fa0*/  FMUL.FTZ R9, R8, 0.3989422917366027832 ;  /* 0x3ecc422a08097820 */ /* 0x002fc60000410000 */
[----:B------:R-:W0:Y:S01]  /*2fb0*/  @P3 MUFU.EX2 R4, R20 ;  /* 0x0000001400043308 */ /* 0x000e220000000800 */
[----:B------:R-:W-:Y:S02]  /*2fc0*/  FMUL.FTZ R12, R12, R9 ;  /* 0x000000090c0c7220 */ /* 0x000fe40000410000 */
[----:B------:R-:W1:Y:S01]  /*2fd0*/  LDC.64 R8, c[0x0][0x388] ;  /* 0x0000e200ff087b82 */ /* 0x000e620000000a00 */
[----:B------:R-:W-:-:S04]  /*2fe0*/  FMUL.FTZ R26, R10, 0.3989422917366027832 ;  /* 0x3ecc422a0a1a7820 */ /* 0x000fc80000410000 */
[----:B------:R-:W-:Y:S01]  /*2ff0*/  FMUL.FTZ R13, R13, R26 ;  /* 0x0000001a0d0d7220 */ /* 0x000fe20000410000 */
[----:B0-----:R-:W-:-:S05]  /*3000*/  @P3 FADD.FTZ R4, -R4, 1 ;  /* 0x3f80000004043421 */ /* 0x001fca0000010100 */
[----:B------:R-:W-:Y:S01]  /*3010*/  @P3 LOP3.LUT R20, R4, 0x80000000, R7, 0xb8, !PT ;  /* 0x8000000004143812 */ /* 0x000fe200078eb807 */
[----:B------:R-:W-:Y:S01]  /*3020*/  FADD.FTZ R4, R27, 1 ;  /* 0x3f8000001b047421 */ /* 0x000fe20000010000 */
[----:B------:R-:W-:-:S03]  /*3030*/  FADD.FTZ R7, R25, 1 ;  /* 0x3f80000019077421 */ /* 0x000fc60000010000 */
[----:B------:R-:W-:Y:S01]  /*3040*/  FADD.FTZ R20, R20, 1 ;  /* 0x3f80000014147421 */ /* 0x000fe20000010000 */
[----:B------:R-:W-:Y:S01]  /*3050*/  FFMA.FTZ R4, R4, 0.5, R11 ;  /* 0x3f00000004047823 */ /* 0x000fe2000001000b */
[----:B-1----:R-:W-:-:S04]  /*3060*/  IMAD.WIDE.U32 R8, R0, 0x4, R8 ;  /* 0x0000000400087825 */ /* 0x002fc800078e0008 */
[----:B------:R-:W-:Y:S01]  /*3070*/  FFMA.FTZ R7, R7, 0.5, R12 ;  /* 0x3f00000007077823 */ /* 0x000fe2000001000c */
[----:B------:R-:W-:Y:S01]  /*3080*/  FFMA.FTZ R20, R20, 0.5, R13 ;  /* 0x3f00000014147823 */ /* 0x000fe2000001000d */
[----:B------:R-:W-:-:S04]  /*3090*/  IMAD.WIDE.U32 R8, R24, 0x8, R8 ;  /* 0x0000000818087825 */ /* 0x000fc800078e0008 */
[----:B--2---:R-:W-:Y:S01]  /*30a0*/  FMUL.FTZ R18, R18, R3 ;  /* 0x0000000312127220 */ /* 0x004fe20000410000 */
[----:B------:R-:W-:Y:S01]  /*30b0*/  FMUL.FTZ R19, R19, R6 ;  /* 0x0000000613137220 */ /* 0x000fe20000410000 */
[----:B---3--:R-:W-:Y:S01]  /*30c0*/  FMUL.FTZ R16, R16, R5 ;  /* 0x0000000510107220 */ /* 0x008fe20000410000 */
[----:B------:R-:W-:-:S03]  /*30d0*/  FMUL.FTZ R17, R17, R2 ;  /* 0x0000000211117220 */ /* 0x000fc60000410000 */
[----:B------:R-:W-:Y:S01]  /*30e0*/  STG.E.64 desc[UR4][R8.64], R18 ;  /* 0x0000001208007986 */ /* 0x000fe2000c101b04 */
[----:B----4-:R-:W-:Y:S01]  /*30f0*/  FMUL.FTZ R14, R14, R21 ;  /* 0x000000150e0e7220 */ /* 0x010fe20000410000 */
[----:B------:R-:W-:Y:S02]  /*3100*/  FMUL.FTZ R15, R15, R4 ;  /* 0x000000040f0f7220 */ /* 0x000fe40000410000 */
[----:B------:R-:W-:Y:S01]  /*3110*/  STG.E.64 desc[UR4][R8.64+0x400], R16 ;  /* 0x0004001008007986 */ /* 0x000fe2000c101b04 */
[----:B-----5:R-:W-:Y:S01]  /*3120*/  FMUL.FTZ R22, R22, R7 ;  /* 0x0000000716167220 */ /* 0x020fe20000410000 */
[----:B------:R-:W-:Y:S02]  /*3130*/  FMUL.FTZ R23, R23, R20 ;  /* 0x0000001417177220 */ /* 0x000fe40000410000 */
[----:B------:R-:W-:Y:S04]  /*3140*/  STG.E.64 desc[UR4][R8.64+0x800], R14 ;  /* 0x0008000e08007986 */ /* 0x000fe8000c101b04 */
[----:B------:R-:W-:Y:S01]  /*3150*/  STG.E.64 desc[UR4][R8.64+0xc00], R22 ;  /* 0x000c001608007986 */ /* 0x000fe2000c101b04 */
[----:B------:R-:W-:Y:S05]  /*3160*/  EXIT ;  /* 0x000000000000794d */ /* 0x000fea0003800000 */
.L_x_2688:
        /* <DEDUP_REMOVED lines=9> */
.L_x_12874:


//--------------------- .text._ZN2at6native29vectorized_elementwise_kernelILi4EZZZNS0_26GeluBackwardCUDAKernelImplERNS_18TensorIteratorBaseENS0_8GeluTypeEENKUlvE0_clEvENKUlvE0_clEvEUlffE_St5arrayIPcLm3EEEEviT0_T1_ --------------------------
	.section	.text._ZN2at6native29vectorized_elementwise_kernelILi4EZZZNS0_26GeluBackwardCUDAKernelImplERNS_18TensorIteratorBaseENS0_8GeluTypeEENKUlvE0_clEvENKUlvE0_clEvEUlffE_St5arrayIPcLm3EEEEviT0_T1_,"ax",@progbits
	.align	128
        .global         _ZN2at6native29vectorized_elementwise_kernelILi4EZZZNS0_26GeluBackwardCUDAKernelImplERNS_18TensorIteratorBaseENS0_8GeluTypeEENKUlvE0_clEvENKUlvE0_clEvEUlffE_St5arrayIPcLm3EEEEviT0_T1_
        .type           _ZN2at6native29vectorized_elementwise_kernelILi4EZZZNS0_26GeluBackwardCUDAKernelImplERNS_18TensorIteratorBaseENS0_8GeluTypeEENKUlvE0_clEvENKUlvE0_clEvEUlffE_St5arrayIPcLm3EEEEviT0_T1_,@function
        .size           _ZN2at6native29vectorized_elementwise_kernelILi4EZZZNS0_26GeluBackwardCUDAKernelImplERNS_18TensorIteratorBaseENS0_8GeluTypeEENKUlvE0_clEvENKUlvE0_clEvEUlffE_St5arrayIPcLm3EEEEviT0_T1_,(.L_x_12875 - _ZN2at6native29vectorized_elementwise_kernelILi4EZZZNS0_26GeluBackwardCUDAKernelImplERNS_18TensorIteratorBaseENS0_8GeluTypeEENKUlvE0_clEvENKUlvE0_clEvEUlffE_St5arrayIPcLm3EEEEviT0_T1_)
        .other          _ZN2at6native29vectorized_elementwise_kernelILi4EZZZNS0_26GeluBackwardCUDAKernelImplERNS_18TensorIteratorBaseENS0_8GeluTypeEENKUlvE0_clEvENKUlvE0_clEvEUlffE_St5arrayIPcLm3EEEEviT0_T1_,@"STO_CUDA_ENTRY STV_DEFAULT"
_ZN2at6native29vectorized_elementwise_kernelILi4EZZZNS0_26GeluBackwardCUDAKernelImplERNS_18TensorIteratorBaseENS0_8GeluTypeEENKUlvE0_clEvENKUlvE0_clEvEUlffE_St5arrayIPcLm3EEEEviT0_T1_:
.text._ZN2at6native29vectorized_elementwise_kernelILi4EZZZNS0_26GeluBackwardCUDAKernelImplERNS_18TensorIteratorBaseENS0_8GeluTypeEENKUlvE0_clEvENKUlvE0_clEvEUlffE_St5arrayIPcLm3EEEEviT0_T1_:
        /* <DEDUP_REMOVED lines=136> */
.L_x_2691:
[----:B------:R-:W-:Y:S05]  /*0880*/  BSYNC.RECONVERGENT B0 ;  /* 0x0000000000007941 */ /* 0x000fea0003800200 */
.L_x_2690:
        /* <DEDUP_REMOVED lines=43> */
.L_x_2693:
[----:B------:R-:W-:Y:S05]  /*0b40*/  BSYNC.RECONVERGENT B0 ;  /* 0x0000000000007941 */ /* 0x000fea0003800200 */
.L_x_2692:
        /* <DEDUP_REMOVED lines=43> */
.L_x_2695:
[----:B------:R-:W-:Y:S05]  /*0e00*/  BSYNC.RECONVERGENT B0 ;  /* 0x0000000000007941 */ /* 0x000fea0003800200 */
.L_x_2694:
        /* <DEDUP_REMOVED lines=43> */
.L_x_2697:
[----:B------:R-:W-:Y:S05]  /*10c0*/  BSYNC.RECONVERGENT B0 ;  /* 0x0000000000007941 */ /* 0x000fea0003800200 */
.L_x_2696:
        /* <DEDUP_REMOVED lines=52> */
.L_x_2699:
[----:B------:R-:W-:Y:S05]  /*1410*/  BSYNC.RECONVERGENT B0 ;  /* 0x0000000000007941 */ /* 0x000fea0003800200 */
.L_x_2698:
        /* <DEDUP_REMOVED lines=41> */
.L_x_2701:
[----:B------:R-:W-:Y:S05]  /*16b0*/  BSYNC.RECONVERGENT B0 ;  /* 0x0000000000007941 */ /* 0x000fea0003800200 */
.L_x_2700:
        /* <DEDUP_REMOVED lines=41> */
.L_x_2703:
[----:B------:R-:W-:Y:S05]  /*1950*/  BSYNC.RECONVERGENT B0 ;  /* 0x0000000000007941 */ /* 0x000fea0003800200 */
.L_x_2702:
        /* <DEDUP_REMOVED lines=41> */
.L_x_2705:
[----:B------:R-:W-:Y:S05]  /*1bf0*/  BSYNC.RECONVERGENT B0 ;  /* 0x0000000000007941 */ /* 0x000fea0003800200 */
.L_x_2704:
        /* <DEDUP_REMOVED lines=18> */
.L_x_2708:
[----:B------:R-:W-:-:S13]  /*1d20*/  ISETP.GE.U32.AND P0, PT, R3, R2, PT ;  /* 0x000000020300720c */ /* 0x000fda0003f06070 */
[----:B------:R-:W-:Y:S05]  /*1d30*/  @P0 BRA `(.L_x_2710) ;  /* 0x0000000000300947 */ /* 0x000fea0003800000 */
[----:B0-----:R-:W0:Y:S01]  /*1d40*/  LDC.64 R4, c[0x0][0x388] ;  /* 0x0000e200ff047b82 */ /* 0x001e220000000a00 */
[----:B------:R-:W-:Y:S02]  /*1d50*/  IADD3 R7, PT, PT, R0, R3, RZ ;  /* 0x0000000300077210 */ /* 0x000fe40007ffe0ff */
[----:B------:R-:W-:-:S03]  /*1d60*/  IADD3 R3, PT, PT, R3, 0x80, RZ ;  /* 0x0000008003037810 */ /* 0x000fc60007ffe0ff */
[----:B0-----:R-:W-:-:S05]  /*1d70*/  IMAD.WIDE.U32 R4, R7, 0x4, R4 ;  /* 0x0000000407047825 */ /* 0x001fca00078e0004 */
[----:B------:R1:W-:Y:S02]  /*1d80*/  STG.E desc[UR4][R4.64], R10 ;  /* 0x0000000a04007986 */ /* 0x0003e4000c101904 */
.L_x_2709:
[----:B------:R-:W-:-:S13]  /*1d90*/  ISETP.GE.U32.AND P0, PT, R3, R2, PT ;  /* 0x000000020300720c */ /* 0x000fda0003f06070 */
[----:B------:R-:W-:Y:S05]  /*1da0*/  @P0 BRA `(.L_x_2711) ;  /* 0x0000000000340947 */ /* 0x000fea0003800000 */
[----:B01----:R-:W0:Y:S01]  /*1db0*/  LDC.64 R4, c[0x0][0x388] ;  /* 0x0000e200ff047b82 */ /* 0x003e220000000a00 */
[----:B------:R-:W-:Y:S02]  /*1dc0*/  IADD3 R7, PT, PT, R0, R3, RZ ;  /* 0x0000000300077210 */ /* 0x000fe40007ffe0ff */
[----:B------:R-:W-:-:S03]  /*1dd0*/  IADD3 R3, PT, PT, R3, 0x80, RZ ;  /* 0x0000008003037810 */ /* 0x000fc60007ffe0ff */
[----:B0-----:R-:W-:-:S05]  /*1de0*/  IMAD.WIDE.U32 R4, R7, 0x4, R4 ;  /* 0x0000000407047825 */ /* 0x001fca00078e0004 */
[----:B------:R1:W-:Y:S02]  /*1df0*/  STG.E desc[UR4][R4.64], R12 ;  /* 0x0000000c04007986 */ /* 0x0003e4000c101904 */
.L_x_2710:
        /* <DEDUP_REMOVED lines=8> */
.L_x_2711:
[----:B------:R-:W-:Y:S05]  /*1e80*/  BSYNC.RELIABLE B1 ;  /* 0x0000000000017941 */ /* 0x000fea0003800100 */
.L_x_2707:
[----:B------:R-:W-:-:S13]  /*1e90*/  ISETP.GE.U32.AND P0, PT, R3, R2, PT ;  /* 0x000000020300720c */ /* 0x000fda0003f06070 */
[----:B012---:R-:W0:Y:S01]  /*1ea0*/  @!P0 LDC.64 R4, c[0x0][0x388] ;  /* 0x0000e200ff048b82 */ /* 0x007e220000000a00 */
[----:B------:R-:W-:Y:S02]  /*1eb0*/  @!P0 IADD3 R7, PT, PT, R0, R3, RZ ;  /* 0x0000000300078210 */ /* 0x000fe40007ffe0ff */
[----:B------:R-:W-:-:S03]  /*1ec0*/  @!P0 IADD3 R3, PT, PT, R3, 0x80, RZ ;  /* 0x0000008003038810 */ /* 0x000fc60007ffe0ff */
[----:B0-----:R-:W-:-:S05]  /*1ed0*/  @!P0 IMAD.WIDE.U32 R4, R7, 0x4, R4 ;  /* 0x0000000407048825 */ /* 0x001fca00078e0004 */
[----:B------:R2:W-:Y:S02]  /*1ee0*/  @!P0 STG.E desc[UR4][R4.64], R22 ;  /* 0x0000001604008986 */ /* 0x0005e4000c101904 */
.L_x_2712:
[----:B------:R-:W-:Y:S05]  /*1ef0*/  BSYNC.RECONVERGENT B0 ;  /* 0x0000000000007941 */ /* 0x000fea0003800200 */
.L_x_2706:
        /* <DEDUP_REMOVED lines=8> */
.L_x_2689:
[----:B------:R-:W0:Y:S01]  /*1f80*/  S2R R21, SR_TID.X ;  /* 0x0000000000157919 */ /* 0x000e220000002100 */
[----:B------:R-:W1:Y:S02]  /*1f90*/  LDC.64 R2, c[0x0][0x398] ;  /* 0x0000e600ff027b82 */ /* 0x000e640000000a00 */
[----:B-1----:R-:W-:-:S04]  /*1fa0*/  IMAD.WIDE.U32 R2, R0, 0x4, R2 ;  /* 0x0000000400027825 */ /* 0x002fc800078e0002 */
[----:B0-----:R-:W-:-:S05]  /*1fb0*/  IMAD.WIDE.U32 R12, R21, 0x10, R2 ;  /* 0x00000010150c7825 */ /* 0x001fca00078e0002 */
[----:B------:R-:W2:Y:S04]  /*1fc0*/  LDG.E.128 R8, desc[UR4][R12.64] ;  /* 0x000000040c087981 */ /* 0x000ea8000c1e1d00 */
[----:B------:R0:W3:Y:S01]  /*1fd0*/  LDG.E.128 R4, desc[UR4][R12.64+0x800] ;  /* 0x000800040c047981 */ /* 0x0000e2000c1e1d00 */
[----:B------:R-:W-:Y:S01]  /*1fe0*/  HFMA2 R23, -RZ, RZ, 0.61474609375, 16.90625 ;  /* 0x38eb4c3aff177431 */ /* 0x000fe200000001ff */
[----:B------:R-:W-:Y:S01]  /*1ff0*/  MOV R22, 0x3aae005b ;  /* 0x3aae005b00167802 */ /* 0x000fe20000000f00 */
[----:B------:R-:W-:Y:S01]  /*2000*/  HFMA2 R14, -RZ, RZ, 1.0087890625, -0.000686168670654296875 ;  /* 0x3c09919fff0e7431 */ /* 0x000fe200000001ff */
[----:B------:R-:W-:Y:S01]  /*2010*/  MOV R20, 0x3f69b4f9 ;  /* 0x3f69b4f900147802 */ /* 0x000fe20000000f00 */
[----:B------:R-:W-:Y:S02]  /*2020*/  HFMA2 R26, -RZ, RZ, 1.7822265625, 0.000185489654541015625 ;  /* 0x3f210a14ff1a7431 */ /* 0x000fe400000001ff */
[----:B0-----:R-:W-:Y:S01]  /*2030*/  HFMA2 R12, -RZ, RZ, 1.5341796875, 81.5625 ;  /* 0x3e235519ff0c7431 */ /* 0x001fe200000001ff */
[----:B------:R-:W-:Y:S01]  /*2040*/  MOV R13, 0x3d24d99a ;  /* 0x3d24d99a000d7802 */ /* 0x000fe20000000f00 */
[----:B--2---:R-:W-:-:S04]  /*2050*/  FMUL.FTZ R3, R8, 0.70710676908493041992 ;  /* 0x3f3504f308037820 */ /* 0x004fc80000410000 */
[C---:B------:R-:W-:Y:S01]  /*2060*/  FADD.FTZ R2, |R3|.reuse, -RZ ;  /* 0x800000ff03027221 */ /* 0x040fe20000010200 */
[----:B------:R-:W-:-:S04]  /*2070*/  FSETP.GE.FTZ.AND P0, PT, |R3|, 1.0029599666595458984, PT ;  /* 0x3f8060fe0300780b */ /* 0x000fc80003f16200 */
[----:B------:R-:W-:Y:S02]  /*2080*/  FSEL R15, R23, 8.4834944573231041431e-05, P0 ;  /* 0x38b1e96a170f7808 */ /* 0x000fe40000000000 */
[----:B------:R-:W-:Y:S02]  /*2090*/  FSEL R17, -R22, -0.00082130916416645050049, P0 ;  /* 0xba574d2016117808 */ /* 0x000fe40000000100 */
[----:B------:R-:W-:Y:S02]  /*20a0*/  FSEL R16, R14, 0.0052134888246655464172, P0 ;  /* 0x3baad5ea0e107808 */ /* 0x000fe40000000000 */
[----:B------:R-:W-:Y:S02]  /*20b0*/  FSEL R19, R12, 0.11284004896879196167, P0 ;  /* 0x3de718af0c137808 */ /* 0x000fe40000000000 */
[----:B------:R-:W-:Y:S01]  /*20c0*/  FSEL R18, R26, 0.12837915122509002686, P0 ;  /* 0x3e0375d31a127808 */ /* 0x000fe20000000000 */
[----:B------:R-:W-:-:S04]  /*20d0*/  @!P0 FMUL.FTZ R2, R3, R3 ;  /* 0x0000000303028220 */ /* 0x000fc80000410000 */
[----:B------:R-:W-:Y:S01]  /*20e0*/  FFMA.FTZ R15, R2, R15, R17 ;  /* 0x0000000f020f7223 */ /* 0x000fe20000010011 */
[----:B------:R-:W-:-:S03]  /*20f0*/  FSEL R17, -R13, -0.026868773624300956726, P0 ;  /* 0xbcdc1be70d117808 */ /* 0x000fc60000000100 */
[----:B------:R-:W-:Y:S01]  /*2100*/  FFMA.FTZ R3, R2, R15, R16 ;  /* 0x0000000f02037223 */ /* 0x000fe20000010010 */
[----:B------:R-:W-:Y:S01]  /*2110*/  FMUL.FTZ R15, R9, 0.70710676908493041992 ;  /* 0x3f3504f3090f7820 */ /* 0x000fe20000410000 */
[----:B------:R-:W-:Y:S02]  /*2120*/  FSEL R16, R20, -0.37612664699554443359, P0 ;  /* 0xbec093ac14107808 */ /* 0x000fe40000000000 */
[----:B------:R-:W-:Y:S01]  /*2130*/  FFMA.FTZ R3, R2, R3, R17 ;  /* 0x0000000302037223 */ /* 0x000fe20000010011 */
[----:B------:R-:W-:Y:S01]  /*2140*/  FMUL.FTZ R17, R8, 0.70710676908493041992 ;  /* 0x3f3504f308117820 */ /* 0x000fe20000410000 */
[----:B------:R-:W-:Y:S02]  /*2150*/  FSETP.GE.FTZ.AND P1, PT, |R15|, 1.0029599666595458984, PT ;  /* 0x3f8060fe0f00780b */ /* 0x000fe40003f36200 */
[----:B------:R-:W-:Y:S02]  /*2160*/  FFMA.FTZ R3, R2, R3, R19 ;  /* 0x0000000302037223 */ /* 0x000fe40000010013 */
[----:B------:R-:W-:-:S02]  /*2170*/  FSEL R19, R23, 8.4834944573231041431e-05, P1 ;  /* 0x38b1e96a17137808 */ /* 0x000fc40000800000 */
[----:B------:R-:W-:Y:S01]  /*2180*/  FFMA.FTZ R3, R2, R3, R16 ;  /* 0x0000000302037223 */ /* 0x000fe20000010010 */
[C---:B------:R-:W-:Y:S01]  /*2190*/  FADD.FTZ R16, |R15|.reuse, -RZ ;  /* 0x800000ff0f107221 */ /* 0x040fe20000010200 */
[----:B------:R-:W-:Y:S02]  /*21a0*/  FSEL R25, -R22, -0.00082130916416645050049, P1 ;  /* 0xba574d2016197808 */ /* 0x000fe40000800100 */
[C---:B------:R-:W-:Y:S01]  /*21b0*/  FFMA.FTZ R3, R2.reuse, R3, R18 ;  /* 0x0000000302037223 */ /* 0x040fe20000010012 */
[----:B------:R-:W-:Y:S01]  /*21c0*/  FADD.FTZ R2, -R2, -RZ ;  /* 0x800000ff02027221 */ /* 0x000fe20000010100 */
[----:B------:R-:W-:Y:S01]  /*21d0*/  FSEL R18, R14, 0.0052134888246655464172, P1 ;  /* 0x3baad5ea0e127808 */ /* 0x000fe20000800000 */
[----:B------:R-:W-:Y:S01]  /*21e0*/  @!P1 FMUL.FTZ R16, R15, R15 ;  /* 0x0000000f0f109220 */ /* 0x000fe20000410000 */
[----:B------:R-:W-:Y:S02]  /*21f0*/  FSEL R24, -R13, -0.026868773624300956726, P1 ;  /* 0xbcdc1be70d187808 */ /* 0x000fe40000800100 */
[----:B------:R-:W-:Y:S01]  /*2200*/  FSEL R2, R2, R17, P0 ;  /* 0x0000001102027208 */ /* 0x000fe20000000000 */
[----:B------:R-:W-:-:S04]  /*2210*/  FFMA.FTZ R19, R16, R19, R25 ;  /* 0x0000001310137223 */ /* 0x000fc80000010019 */
[----:B------:R-:W-:Y:S01]  /*2220*/  FFMA.FTZ R19, R16, R19, R18 ;  /* 0x0000001310137223 */ /* 0x000fe20000010012 */
[----:B------:R-:W-:Y:S01]  /*2230*/  FFMA.FTZ R3, R3, R2, R2 ;  /* 0x0000000203037223 */ /* 0x000fe20000010002 */
[----:B------:R-:W-:Y:S02]  /*2240*/  FSEL R18, R12, 0.11284004896879196167, P1 ;  /* 0x3de718af0c127808 */ /* 0x000fe40000800000 */
[----:B------:R-:W-:Y:S01]  /*2250*/  FFMA.FTZ R19, R16, R19, R24 ;  /* 0x0000001310137223 */ /* 0x000fe20000010018 */
[----:B------:R-:W-:Y:S01]  /*2260*/  FSEL R24, R20, -0.37612664699554443359, P1 ;  /* 0xbec093ac14187808 */ /* 0x000fe20000800000 */
[----:B------:R-:W0:Y:S02]  /*2270*/  @P0 MUFU.EX2 R2, R3 ;  /* 0x0000000300020308 */ /* 0x000e240000000800 */
[----:B------:R-:W-:Y:S01]  /*2280*/  FFMA.FTZ R19, R16, R19, R18 ;  /* 0x0000001310137223 */ /* 0x000fe20000010012 */
[----:B------:R-:W-:-:S03]  /*2290*/  FSEL R18, R26, 0.12837915122509002686, P1 ;  /* 0x3e0375d31a127808 */ /* 0x000fc60000800000 */
[----:B------:R-:W-:Y:S01]  /*22a0*/  FFMA.FTZ R25, R16, R19, R24 ;  /* 0x0000001310197223 */ /* 0x000fe20000010018 */
[----:B------:R-:W-:-:S03]  /*22b0*/  FMUL.FTZ R19, R10, 0.70710676908493041992 ;  /* 0x3f3504f30a137820 */ /* 0x000fc60000410000 */
[C---:B------:R-:W-:Y:S01]  /*22c0*/  FFMA.FTZ R25, R16.reuse, R25, R18 ;  /* 0x0000001910197223 */ /* 0x040fe20000010012 */
[----:B------:R-:W-:Y:S01]  /*22d0*/  FADD.FTZ R16, -R16, -RZ ;  /* 0x800000ff10107221 */ /* 0x000fe20000010100 */
[----:B------:R-:W-:Y:S01]  /*22e0*/  FSETP.GE.FTZ.AND P2, PT, |R19|, 1.0029599666595458984, PT ;  /* 0x3f8060fe1300780b */ /* 0x000fe20003f56200 */
[----:B------:R-:W-:-:S03]  /*22f0*/  FMUL.FTZ R18, R11, 0.70710676908493041992 ;  /* 0x3f3504f30b127820 */ /* 0x000fc60000410000 */
[----:B------:R-:W-:Y:S01]  /*2300*/  FSEL R16, R16, R15, P1 ;  /* 0x0000000f10107208 */ /* 0x000fe20000800000 */
[----:B0-----:R-:W-:Y:S01]  /*2310*/  @P0 FADD.FTZ R2, -R2, 1 ;  /* 0x3f80000002020421 */ /* 0x001fe20000010100 */
[----:B------:R-:W-:Y:S02]  /*2320*/  FSETP.GE.FTZ.AND P3, PT, |R18|, 1.0029599666595458984, PT ;  /* 0x3f8060fe1200780b */ /* 0x000fe40003f76200 */
[----:B------:R-:W-:Y:S01]  /*2330*/  FSEL R27, -R22, -0.00082130916416645050049, P2 ;  /* 0xba574d20161b7808 */ /* 0x000fe20001000100 */
[----:B------:R-:W-:Y:S01]  /*2340*/  FFMA.FTZ R16, R25, R16, R16 ;  /* 0x0000001019107223 */ /* 0x000fe20000010010 */
[----:B------:R-:W-:Y:S01]  /*2350*/  @P0 LOP3.LUT R3, R2, 0x80000000, R17, 0xb8, !PT ;  /* 0x8000000002030812 */ /* 0x000fe200078eb811 */
[----:B------:R-:W-:Y:S01]  /*2360*/  FADD.FTZ R2, |R19|, -RZ ;  /* 0x800000ff13027221 */ /* 0x000fe20000010200 */
[----:B------:R-:W-:Y:S01]  /*2370*/  FSEL R25, R23, 8.4834944573231041431e-05, P2 ;  /* 0x38b1e96a17197808 */ /* 0x000fe20001000000 */
[----:B------:R-:W-:Y:S01]  /*2380*/  @!P2 FMUL.FTZ R2, R19, R19 ;  /* 0x000000131302a220 */ /* 0x000fe20000410000 */
[----:B------:R-:W-:Y:S01]  /*2390*/  FADD.FTZ R17, |R18|, -RZ ;  /* 0x800000ff12117221 */ /* 0x000fe20000010200 */
[----:B------:R-:W-:Y:S01]  /*23a0*/  FSEL R24, R23, 8.4834944573231041431e-05, P3 ;  /* 0x38b1e96a17187808 */ /* 0x000fe20001800000 */
[----:B------:R-:W-:Y:S01]  /*23b0*/  FADD.FTZ R3, R3, 1 ;  /* 0x3f80000003037421 */ /* 0x000fe20000010000 */
[----:B------:R-:W-:Y:S01]  /*23c0*/  FFMA.FTZ R25, R2, R25, R27 ;  /* 0x0000001902197223 */ /* 0x000fe2000001001b */
[----:B------:R-:W-:Y:S01]  /*23d0*/  FSEL R27, R14, 0.0052134888246655464172, P2 ;  /* 0x3baad5ea0e1b7808 */ /* 0x000fe20001000000 */
[----:B------:R-:W-:Y:S01]  /*23e0*/  @!P3 FMUL.FTZ R17, R18, R18 ;  /* 0x000000121211b220 */ /* 0x000fe20000410000 */
[----:B------:R-:W-:-:S03]  /*23f0*/  FSEL R28, -R22, -0.00082130916416645050049, P3 ;  /* 0xba574d20161c7808 */ /* 0x000fc60001800100 */
[----:B------:R-:W-:Y:S01]  /*2400*/  FFMA.FTZ R25, R2, R25, R27 ;  /* 0x0000001902197223 */ /* 0x000fe2000001001b */
[----:B------:R-:W-:Y:S01]  /*2410*/  FSEL R27, -R13, -0.026868773624300956726, P2 ;  /* 0xbcdc1be70d1b7808 */ /* 0x000fe20001000100 */
[----:B------:R-:W-:Y:S01]  /*2420*/  FFMA.FTZ R24, R17, R24, R28 ;  /* 0x0000001811187223 */ /* 0x000fe2000001001c */
[----:B------:R-:W-:-:S03]  /*2430*/  FSEL R28, R14, 0.0052134888246655464172, P3 ;  /* 0x3baad5ea0e1c7808 */ /* 0x000fc60001800000 */
[----:B------:R-:W-:Y:S01]  /*2440*/  FFMA.FTZ R25, R2, R25, R27 ;  /* 0x0000001902197223 */ /* 0x000fe2000001001b */
[----:B------:R-:W-:Y:S01]  /*2450*/  FSEL R27, R12, 0.11284004896879196167, P2 ;  /* 0x3de718af0c1b7808 */ /* 0x000fe20001000000 */
[----:B------:R-:W-:Y:S01]  /*2460*/  FFMA.FTZ R24, R17, R24, R28 ;  /* 0x0000001811187223 */ /* 0x000fe2000001001c */
[----:B------:R-:W-:-:S03]  /*2470*/  FSEL R28, -R13, -0.026868773624300956726, P3 ;  /* 0xbcdc1be70d1c7808 */ /* 0x000fc60001800100 */
[----:B------:R-:W-:Y:S01]  /*2480*/  FFMA.FTZ R25, R2, R25, R27 ;  /* 0x0000001902197223 */ /* 0x000fe2000001001b */
[----:B------:R-:W-:Y:S01]  /*2490*/  FSEL R27, R20, -0.37612664699554443359, P2 ;  /* 0xbec093ac141b7808 */ /* 0x000fe20001000000 */
[----:B------:R-:W-:Y:S01]  /*24a0*/  FFMA.FTZ R24, R17, R24, R28 ;  /* 0x0000001811187223 */ /* 0x000fe2000001001c */
[----:B------:R-:W-:-:S03]  /*24b0*/  FSEL R28, R12, 0.11284004896879196167, P3 ;  /* 0x3de718af0c1c7808 */ /* 0x000fc60001800000 */
[----:B------:R-:W-:Y:S01]  /*24c0*/  FFMA.FTZ R25, R2, R25, R27 ;  /* 0x0000001902197223 */ /* 0x000fe2000001001b */
[----:B------:R-:W-:Y:S01]  /*24d0*/  FSEL R27, R26, 0.12837915122509002686, P2 ;  /* 0x3e0375d31a1b7808 */ /* 0x000fe20001000000 */
[----:B------:R-:W-:Y:S01]  /*24e0*/  FFMA.FTZ R24, R17, R24, R28 ;  /* 0x0000001811187223 */ /* 0x000fe2000001001c */
[----:B------:R-:W-:-:S03]  /*24f0*/  FSEL R28, R20, -0.37612664699554443359, P3 ;  /* 0xbec093ac141c7808 */ /* 0x000fc60001800000 */
[C---:B------:R-:W-:Y:S01]  /*2500*/  FFMA.FTZ R25, R2.reuse, R25, R27 ;  /* 0x0000001902197223 */ /* 0x040fe2000001001b */
[----:B------:R-:W-:Y:S01]  /*2510*/  FADD.FTZ R2, -R2, -RZ ;  /* 0x800000ff02027221 */ /* 0x000fe20000010100 */
[C---:B------:R-:W-:Y:S01]  /*2520*/  FFMA.FTZ R24, R17.reuse, R24, R28 ;  /* 0x0000001811187223 */ /* 0x040fe2000001001c */
[----:B------:R-:W-:Y:S01]  /*2530*/  FSEL R28, R26, 0.12837915122509002686, P3 ;  /* 0x3e0375d31a1c7808 */ /* 0x000fe20001800000 */
[C---:B------:R-:W-:Y:S02]  /*2540*/  FADD.FTZ R27, -R17.reuse, -RZ ;  /* 0x800000ff111b7221 */ /* 0x040fe40000010100 */
[----:B------:R-:W-:Y:S02]  /*2550*/  FSEL R2, R2, R19, P2 ;  /* 0x0000001302027208 */ /* 0x000fe40001000000 */
[----:B------:R-:W-:Y:S01]  /*2560*/  FFMA.FTZ R24, R17, R24, R28 ;  /* 0x0000001811187223 */ /* 0x000fe2000001001c */
[----:B------:R-:W-:Y:S01]  /*2570*/  FSEL R27, R27, R18, P3 ;  /* 0x000000121b1b7208 */ /* 0x000fe20001800000 */
[----:B------:R-:W-:Y:S01]  /*2580*/  FMUL.FTZ R28, R11, -0.5 ;  /* 0xbf0000000b1c7820 */ /* 0x000fe20000410000 */
[----:B------:R-:W-:-:S02]  /*2590*/  FFMA.FTZ R17, R25, R2, R2 ;  /* 0x0000000219117223 */ /* 0x000fc40000010002 */
[----:B------:R-:W0:Y:S01]  /*25a0*/  @P1 MUFU.EX2 R25, R16 ;  /* 0x0000001000191308 */ /* 0x000e220000000800 */
[----:B------:R-:W-:Y:S01]  /*25b0*/  FFMA.FTZ R2, R24, R27, R27 ;  /* 0x0000001b18027223 */ /* 0x000fe2000001001b */
[----:B------:R-:W-:-:S06]  /*25c0*/  FMUL.FTZ R28, R11, R28 ;  /* 0x0000001c0b1c7220 */ /* 0x000fcc0000410000 */
[----:B------:R-:W1:Y:S01]  /*25d0*/  @P2 MUFU.EX2 R27, R17 ;  /* 0x00000011001b2308 */ /* 0x000e620000000800 */
[----:B0-----:R-:W-:-:S05]  /*25e0*/  @P1 FADD.FTZ R24, -R25, 1 ;  /* 0x3f80000019181421 */ /* 0x001fca0000010100 */
[----:B------:R-:W-:Y:S02]  /*25f0*/  @P1 LOP3.LUT R16, R24, 0x80000000, R15, 0xb8, !PT ;  /* 0x8000000018101812 */ /* 0x000fe400078eb80f */
[----:B------:R-:W0:Y:S01]  /*2600*/  @P3 MUFU.EX2 R15, R2 ;  /* 0x00000002000f3308 */ /* 0x000e220000000800 */
[----:B-1----:R-:W-:Y:S01]  /*2610*/  @P2 FADD.FTZ R24, -R27, 1 ;  /* 0x3f8000001b182421 */ /* 0x002fe20000010100 */
[----:B------:R-:W-:Y:S01]  /*2620*/  FMUL.FTZ R27, R10, -0.5 ;  /* 0xbf0000000a1b7820 */ /* 0x000fe20000410000 */
[----:B------:R-:W-:-:S03]  /*2630*/  FADD.FTZ R16, R16, 1 ;  /* 0x3f80000010107421 */ /* 0x000fc60000010000 */
[----:B------:R-:W-:Y:S01]  /*2640*/  @P2 LOP3.LUT R17, R24, 0x80000000, R19, 0xb8, !PT ;  /* 0x8000000018112812 */ /* 0x000fe200078eb813 */
[----:B------:R-:W-:Y:S01]  /*2650*/  FMUL.FTZ R19, R8, -0.5 ;  /* 0xbf00000008137820 */ /* 0x000fe20000410000 */
[C---:B------:R-:W-:Y:S01]  /*2660*/  FMUL.FTZ R24, R9.reuse, -0.5 ;  /* 0xbf00000009187820 */ /* 0x040fe20000410000 */
[----:B------:R-:W-:Y:S02]  /*2670*/  FMUL.FTZ R27, R10, R27 ;  /* 0x0000001b0a1b7220 */ /* 0x000fe40000410000 */
[----:B------:R-:W-:Y:S01]  /*2680*/  FMUL.FTZ R19, R8, R19 ;  /* 0x0000001308137220 */ /* 0x000fe20000410000 */
[----:B------:R-:W-:Y:S01]  /*2690*/  FMUL.FTZ R24, R9, R24 ;  /* 0x0000001809187220 */ /* 0x000fe20000410000 */
[----:B------:R-:W-:Y:S02]  /*26a0*/  FADD.FTZ R17, R17, 1 ;  /* 0x3f80000011117421 */ /* 0x000fe40000010000 */
[----:B------:R-:W-:Y:S01]  /*26b0*/  FMUL.FTZ R19, R19, 1.4426950216293334961 ;  /* 0x3fb8aa3b13137820 */ /* 0x000fe20000410000 */
[----:B0-----:R-:W-:-:S03]  /*26c0*/  @P3 FADD.FTZ R25, -R15, 1 ;  /* 0x3f8000000f193421 */ /* 0x001fc60000010100 */
[----:B------:R-:W0:Y:S02]  /*26d0*/  MUFU.EX2 R15, R19 ;  /* 0x00000013000f7308 */ /* 0x000e240000000800 */
[----:B------:R-:W-:Y:S01]  /*26e0*/  @P3 LOP3.LUT R2, R25, 0x80000000, R18, 0xb8, !PT ;  /* 0x8000000019023812 */ /* 0x000fe200078eb812 */
[----:B------:R-:W-:Y:S01]  /*26f0*/  FMUL.FTZ R25, R24, 1.4426950216293334961 ;  /* 0x3fb8aa3b18197820 */ /* 0x000fe20000410000 */
[----:B------:R-:W-:Y:S01]  /*2700*/  FMUL.FTZ R18, R27, 1.4426950216293334961 ;  /* 0x3fb8aa3b1b127820 */ /* 0x000fe20000410000 */
[----:B------:R-:W-:-:S03]  /*2710*/  FMUL.FTZ R27, R28, 1.4426950216293334961 ;  /* 0x3fb8aa3b1c1b7820 */ /* 0x000fc60000410000 */
[----:B------:R-:W1:Y:S08]  /*2720*/  MUFU.EX2 R24, R25 ;  /* 0x0000001900187308 */ /* 0x000e700000000800 */
[----:B------:R-:W2:Y:S01]  /*2730*/  MUFU.EX2 R18, R18 ;  /* 0x0000001200127308 */ /* 0x000ea20000000800 */
[----:B0-----:R-:W-:-:S07]  /*2740*/  FMUL.FTZ R15, R15, 0.3989422917366027832 ;  /* 0x3ecc422a0f0f7820 */ /* 0x001fce0000410000 */
[----:B------:R-:W0:Y:S01]  /*2750*/  MUFU.EX2 R19, R27 ;  /* 0x0000001b00137308 */ /* 0x000e220000000800 */
[----:B-1----:R-:W-:Y:S01]  /*2760*/  FMUL.FTZ R28, R24, 0.3989422917366027832 ;  /* 0x3ecc422a181c7820 */ /* 0x002fe20000410000 */
[----:B------:R-:W-:Y:S01]  /*2770*/  FMUL.FTZ R24, R8, R15 ;  /* 0x0000000f08187220 */ /* 0x000fe20000410000 */
[----:B---3--:R-:W-:Y:S01]  /*2780*/  FMUL.FTZ R15, R5, 0.70710676908493041992 ;  /* 0x3f3504f3050f7820 */ /* 0x008fe20000410000 */
[----:B------:R-:W-:Y:S01]  /*2790*/  FMUL.FTZ R8, R4, 0.70710676908493041992 ;  /* 0x3f3504f304087820 */ /* 0x000fe20000410000 */
[----:B------:R-:W-:Y:S01]  /*27a0*/  FMUL.FTZ R9, R9, R28 ;  /* 0x0000001c09097220 */ /* 0x000fe20000410000 */
[----:B------:R-:W-:Y:S02]  /*27b0*/  FFMA.FTZ R3, R3, 0.5, R24 ;  /* 0x3f00000003037823 */ /* 0x000fe40000010018 */
[----:B------:R-:W-:Y:S01]  /*27c0*/  FSETP.GE.FTZ.AND P1, PT, |R15|, 1.0029599666595458984, PT ;  /* 0x3f8060fe0f00780b */ /* 0x000fe20003f36200 */
[----:B--2---:R-:W-:Y:S01]  /*27d0*/  FMUL.FTZ R25, R18, 0.3989422917366027832 ;  /* 0x3ecc422a12197820 */ /* 0x004fe20000410000 */
[----:B------:R-:W-:Y:S01]  /*27e0*/  FSETP.GE.FTZ.AND P0, PT, |R8|, 1.0029599666595458984, PT ;  /* 0x3f8060fe0800780b */ /* 0x000fe20003f16200 */
[----:B------:R-:W-:Y:S01]  /*27f0*/  FFMA.FTZ R16, R16, 0.5, R9 ;  /* 0x3f00000010107823 */ /* 0x000fe20000010009 */
[----:B------:R-:W-:Y:S01]  /*2800*/  FSEL R28, R23, 8.4834944573231041431e-05, P1 ;  /* 0x38b1e96a171c7808 */ /* 0x000fe20000800000 */
[----:B------:R-:W-:Y:S01]  /*2810*/  FMUL.FTZ R10, R10, R25 ;  /* 0x000000190a0a7220 */ /* 0x000fe20000410000 */
[----:B------:R-:W-:-:S02]  /*2820*/  FSEL R9, -R22, -0.00082130916416645050049, P1 ;  /* 0xba574d2016097808 */ /* 0x000fc40000800100 */
[----:B------:R-:W-:Y:S01]  /*2830*/  FSEL R24, -R22, -0.00082130916416645050049, P0 ;  /* 0xba574d2016187808 */ /* 0x000fe20000000100 */
[----:B0-----:R-:W-:Y:S01]  /*2840*/  FMUL.FTZ R18, R19, 0.3989422917366027832 ;  /* 0x3ecc422a13127820 */ /* 0x001fe20000410000 */
[----:B------:R-:W-:Y:S01]  /*2850*/  FFMA.FTZ R17, R17, 0.5, R10 ;  /* 0x3f00000011117823 */ /* 0x000fe2000001000a */
[C---:B------:R-:W-:Y:S01]  /*2860*/  FADD.FTZ R19, |R8|.reuse, -RZ ;  /* 0x800000ff08137221 */ /* 0x040fe20000010200 */
[----:B------:R-:W-:Y:S01]  /*2870*/  FSEL R10, R23, 8.4834944573231041431e-05, P0 ;  /* 0x38b1e96a170a7808 */ /* 0x000fe20000000000 */
[----:B------:R-:W-:Y:S01]  /*2880*/  FMUL.FTZ R18, R11, R18 ;  /* 0x000000120b127220 */ /* 0x000fe20000410000 */
[C---:B------:R-:W-:Y:S01]  /*2890*/  FADD.FTZ R11, |R15|.reuse, -RZ ;  /* 0x800000ff0f0b7221 */ /* 0x040fe20000010200 */
[----:B------:R-:W-:Y:S01]  /*28a0*/  @!P1 FMUL.FTZ R11, R15, R15 ;  /* 0x0000000f0f0b9220 */ /* 0x000fe20000410000 */
[----:B------:R-:W-:-:S03]  /*28b0*/  @!P0 FMUL.FTZ R19, R8, R8 ;  /* 0x0000000808138220 */ /* 0x000fc60000410000 */
[----:B------:R-:W-:Y:S01]  /*28c0*/  FFMA.FTZ R28, R11, R28, R9 ;  /* 0x0000001c0b1c7223 */ /* 0x000fe20000010009 */
[C---:B------:R-:W-:Y:S01]  /*28d0*/  FSEL R9, R14.reuse, 0.0052134888246655464172, P1 ;  /* 0x3baad5ea0e097808 */ /* 0x040fe20000800000 */
[----:B------:R-:W-:Y:S01]  /*28e0*/  FFMA.FTZ R10, R19, R10, R24 ;  /* 0x0000000a130a7223 */ /* 0x000fe20000010018 */
[----:B------:R-:W-:-:S03]  /*28f0*/  FSEL R24, R14, 0.0052134888246655464172, P0 ;  /* 0x3baad5ea0e187808 */ /* 0x000fc60000000000 */
[----:B------:R-:W-:Y:S01]  /*2900*/  FFMA.FTZ R28, R11, R28, R9 ;  /* 0x0000001c0b1c7223 */ /* 0x000fe20000010009 */
[----:B------:R-:W-:Y:S01]  /*2910*/  FSEL R9, -R13, -0.026868773624300956726, P1 ;  /* 0xbcdc1be70d097808 */ /* 0x000fe20000800100 */
[----:B------:R-:W-:Y:S01]  /*2920*/  FFMA.FTZ R10, R19, R10, R24 ;  /* 0x0000000a130a7223 */ /* 0x000fe20000010018 */
[----:B------:R-:W-:-:S03]  /*2930*/  FSEL R24, -R13, -0.026868773624300956726, P0 ;  /* 0xbcdc1be70d187808 */ /* 0x000fc60000000100 */
[----:B------:R-:W-:Y:S01]  /*2940*/  FFMA.FTZ R28, R11, R28, R9 ;  /* 0x0000001c0b1c7223 */ /* 0x000fe20000010009 */
[C---:B------:R-:W-:Y:S01]  /*2950*/  FSEL R9, R12.reuse, 0.11284004896879196167, P1 ;  /* 0x3de718af0c097808 */ /* 0x040fe20000800000 */
[----:B------:R-:W-:Y:S01]  /*2960*/  FFMA.FTZ R10, R19, R10, R24 ;  /* 0x0000000a130a7223 */ /* 0x000fe20000010018 */
[----:B------:R-:W-:-:S03]  /*2970*/  FSEL R24, R12, 0.11284004896879196167, P0 ;  /* 0x3de718af0c187808 */ /* 0x000fc60000000000 */
[----:B------:R-:W-:Y:S01]  /*2980*/  FFMA.FTZ R28, R11, R28, R9 ;  /* 0x0000001c0b1c7223 */ /* 0x000fe20000010009 */
[C---:B------:R-:W-:Y:S01]  /*2990*/  FSEL R9, R20.reuse, -0.37612664699554443359, P1 ;  /* 0xbec093ac14097808 */ /* 0x040fe20000800000 */
[----:B------:R-:W-:Y:S01]  /*29a0*/  FFMA.FTZ R10, R19, R10, R24 ;  /* 0x0000000a130a7223 */ /* 0x000fe20000010018 */
[----:B------:R-:W-:-:S03]  /*29b0*/  FSEL R24, R20, -0.37612664699554443359, P0 ;  /* 0xbec093ac14187808 */ /* 0x000fc60000000000 */
[----:B------:R-:W-:Y:S01]  /*29c0*/  FFMA.FTZ R28, R11, R28, R9 ;  /* 0x0000001c0b1c7223 */ /* 0x000fe20000010009 */
[----:B------:R-:W-:Y:S01]  /*29d0*/  FSEL R9, R26, 0.12837915122509002686, P0 ;  /* 0x3e0375d31a097808 */ /* 0x000fe20000000000 */
[----:B------:R-:W-:Y:S01]  /*29e0*/  FFMA.FTZ R24, R19, R10, R24 ;  /* 0x0000000a13187223 */ /* 0x000fe20000010018 */
[----:B------:R-:W-:-:S03]  /*29f0*/  FMUL.FTZ R10, R6, 0.70710676908493041992 ;  /* 0x3f3504f3060a7820 */ /* 0x000fc60000410000 */
[C---:B------:R-:W-:Y:S01]  /*2a00*/  FFMA.FTZ R24, R19.reuse, R24, R9 ;  /* 0x0000001813187223 */ /* 0x040fe20000010009 */
[----:B------:R-:W-:Y:S01]  /*2a10*/  FADD.FTZ R9, R2, 1 ;  /* 0x3f80000002097421 */ /* 0x000fe20000010000 */
[----:B------:R-:W-:Y:S01]  /*2a20*/  FSETP.GE.FTZ.AND P2, PT, |R10|, 1.0029599666595458984, PT ;  /* 0x3f8060fe0a00780b */ /* 0x000fe20003f56200 */
[----:B------:R-:W-:Y:S01]  /*2a30*/  FADD.FTZ R19, -R19, -RZ ;  /* 0x800000ff13137221 */ /* 0x000fe20000010100 */
[----:B------:R-:W-:Y:S01]  /*2a40*/  FSEL R2, R26, 0.12837915122509002686, P1 ;  /* 0x3e0375d31a027808 */ /* 0x000fe20000800000 */
[----:B------:R-:W-:Y:S01]  /*2a50*/  FFMA.FTZ R18, R9, 0.5, R18 ;  /* 0x3f00000009127823 */ /* 0x000fe20000010012 */
[----:B------:R-:W-:Y:S02]  /*2a60*/  FADD.FTZ R9, |R10|, -RZ ;  /* 0x800000ff0a097221 */ /* 0x000fe40000010200 */
[----:B------:R-:W-:Y:S01]  /*2a70*/  FSEL R19, R19, R8, P0 ;  /* 0x0000000813137208 */ /* 0x000fe20000000000 */
[C---:B------:R-:W-:Y:S01]  /*2a80*/  FFMA.FTZ R28, R11.reuse, R28, R2 ;  /* 0x0000001c0b1c7223 */ /* 0x040fe20000010002 */
[----:B------:R-:W-:Y:S01]  /*2a90*/  FADD.FTZ R2, -R11, -RZ ;  /* 0x800000ff0b027221 */ /* 0x000fe20000010100 */
[----:B------:R-:W-:-:S02]  /*2aa0*/  FSEL R11, -R13, -0.026868773624300956726, P2 ;  /* 0xbcdc1be70d0b7808 */ /* 0x000fc40001000100 */
[----:B------:R-:W-:Y:S01]  /*2ab0*/  FFMA.FTZ R19, R24, R19, R19 ;  /* 0x0000001318137223 */ /* 0x000fe20000010013 */
[----:B------:R-:W-:Y:S01]  /*2ac0*/  FSEL R24, -R22, -0.00082130916416645050049, P2 ;  /* 0xba574d2016187808 */ /* 0x000fe20001000100 */
[----:B------:R-:W-:Y:S01]  /*2ad0*/  @!P2 FMUL.FTZ R9, R10, R10 ;  /* 0x0000000a0a09a220 */ /* 0x000fe20000410000 */
[----:B------:R-:W-:Y:S02]  /*2ae0*/  FSEL R25, R2, R15, P1 ;  /* 0x0000000f02197208 */ /* 0x000fe40000800000 */
[----:B------:R-:W-:-:S03]  /*2af0*/  FSEL R2, R23, 8.4834944573231041431e-05, P2 ;  /* 0x38b1e96a17027808 */ /* 0x000fc60001000000 */
[----:B------:R-:W-:Y:S01]  /*2b00*/  FFMA.FTZ R25, R28, R25, R25 ;  /* 0x000000191c197223 */ /* 0x000fe20000010019 */
[----:B------:R-:W-:Y:S01]  /*2b10*/  FSEL R28, R14, 0.0052134888246655464172, P2 ;  /* 0x3baad5ea0e1c7808 */ /* 0x000fe20001000000 */
[----:B------:R-:W-:Y:S01]  /*2b20*/  FFMA.FTZ R24, R9, R2, R24 ;  /* 0x0000000209187223 */ /* 0x000fe20000010018 */
[----:B------:R-:W-:-:S03]  /*2b30*/  FMUL.FTZ R2, R7, 0.70710676908493041992 ;  /* 0x3f3504f307027820 */ /* 0x000fc60000410000 */
[C---:B------:R-:W-:Y:S01]  /*2b40*/  FFMA.FTZ R24, R9.reuse, R24, R28 ;  /* 0x0000001809187223 */ /* 0x040fe2000001001c */
[C---:B------:R-:W-:Y:S01]  /*2b50*/  FADD.FTZ R27, |R2|.reuse, -RZ ;  /* 0x800000ff021b7221 */ /* 0x040fe20000010200 */
[----:B------:R-:W-:Y:S02]  /*2b60*/  FSETP.GE.FTZ.AND P3, PT, |R2|, 1.0029599666595458984, PT ;  /* 0x3f8060fe0200780b */ /* 0x000fe40003f76200 */
[----:B------:R-:W-:Y:S01]  /*2b70*/  FFMA.FTZ R24, R9, R24, R11 ;  /* 0x0000001809187223 */ /* 0x000fe2000001000b */
[----:B------:R-:W-:Y:S02]  /*2b80*/  FSEL R11, R20, -0.37612664699554443359, P2 ;  /* 0xbec093ac140b7808 */ /* 0x000fe40001000000 */
[----:B------:R-:W-:Y:S02]  /*2b90*/  FSEL R28, R23, 8.4834944573231041431e-05, P3 ;  /* 0x38b1e96a171c7808 */ /* 0x000fe40001800000 */
[----:B------:R-:W-:Y:S02]  /*2ba0*/  FSEL R22, -R22, -0.00082130916416645050049, P3 ;  /* 0xba574d2016167808 */ /* 0x000fe40001800100 */
[----:B------:R-:W-:-:S04]  /*2bb0*/  FSEL R14, R14, 0.0052134888246655464172, P3 ;  /* 0x3baad5ea0e0e7808 */ /* 0x000fc80001800000 */
[----:B------:R-:W-:-:S04]  /*2bc0*/  @!P3 FMUL.FTZ R27, R2, R2 ;  /* 0x00000002021bb220 */ /* 0x000fc80000410000 */
[C---:B------:R-:W-:Y:S01]  /*2bd0*/  FFMA.FTZ R22, R27.reuse, R28, R22 ;  /* 0x0000001c1b167223 */ /* 0x040fe20000010016 */
[C---:B------:R-:W-:Y:S02]  /*2be0*/  FSEL R28, R12.reuse, 0.11284004896879196167, P2 ;  /* 0x3de718af0c1c7808 */ /* 0x040fe40001000000 */
[----:B------:R-:W-:Y:S01]  /*2bf0*/  FSEL R12, R12, 0.11284004896879196167, P3 ;  /* 0x3de718af0c0c7808 */ /* 0x000fe20001800000 */
[----:B------:R-:W-:Y:S02]  /*2c00*/  FFMA.FTZ R14, R27, R22, R14 ;  /* 0x000000161b0e7223 */ /* 0x000fe4000001000e */
[----:B------:R-:W-:-:S04]  /*2c10*/  FFMA.FTZ R24, R9, R24, R28 ;  /* 0x0000001809187223 */ /* 0x000fc8000001001c */
[----:B------:R-:W-:Y:S01]  /*2c20*/  FFMA.FTZ R24, R9, R24, R11 ;  /* 0x0000001809187223 */ /* 0x000fe2000001000b */
[----:B------:R-:W-:-:S05]  /*2c30*/  FSEL R11, R26, 0.12837915122509002686, P2 ;  /* 0x3e0375d31a0b7808 */ /* 0x000fca0001000000 */
[C---:B------:R-:W-:Y:S01]  /*2c40*/  FFMA.FTZ R24, R9.reuse, R24, R11 ;  /* 0x0000001809187223 */ /* 0x040fe2000001000b */
[----:B------:R-:W-:Y:S01]  /*2c50*/  FADD.FTZ R9, -R9, -RZ ;  /* 0x800000ff09097221 */ /* 0x000fe20000010100 */
[----:B------:R-:W0:Y:S04]  /*2c60*/  @P0 MUFU.EX2 R11, R19 ;  /* 0x00000013000b0308 */ /* 0x000e280000000800 */
[----:B------:R-:W-:-:S05]  /*2c70*/  FSEL R9, R9, R10, P2 ;  /* 0x0000000a09097208 */ /* 0x000fca0001000000 */
[----:B------:R-:W-:Y:S01]  /*2c80*/  FFMA.FTZ R24, R24, R9, R9 ;  /* 0x0000000918187223 */ /* 0x000fe20000010009 */
[----:B0-----:R-:W-:-:S05]  /*2c90*/  @P0 FADD.FTZ R11, -R11, 1 ;  /* 0x3f8000000b0b0421 */ /* 0x001fca0000010100 */
[----:B------:R-:W-:Y:S02]  /*2ca0*/  @P0 LOP3.LUT R19, R11, 0x80000000, R8, 0xb8, !PT ;  /* 0x800000000b130812 */ /* 0x000fe400078eb808 */
[----:B------:R-:W0:Y:S01]  /*2cb0*/  @P1 MUFU.EX2 R11, R25 ;  /* 0x00000019000b1308 */ /* 0x000e220000000800 */
[----:B------:R-:W1:Y:S01]  /*2cc0*/  LDC.64 R8, c[0x0][0x390] ;  /* 0x0000e400ff087b82 */ /* 0x000e620000000a00 */
[----:B0-----:R-:W-:-:S06]  /*2cd0*/  @P1 FADD.FTZ R28, -R11, 1 ;  /* 0x3f8000000b1c1421 */ /* 0x001fcc0000010100 */
[----:B------:R-:W0:Y:S01]  /*2ce0*/  @P2 MUFU.EX2 R11, R24 ;  /* 0x00000018000b2308 */ /* 0x000e220000000800 */
[----:B------:R-:W-:Y:S02]  /*2cf0*/  @P1 LOP3.LUT R25, R28, 0x80000000, R15, 0xb8, !PT ;  /* 0x800000001c191812 */ /* 0x000fe400078eb80f */
[----:B------:R-:W-:Y:S01]  /*2d00*/  FSEL R28, -R13, -0.026868773624300956726, P3 ;  /* 0xbcdc1be70d1c7808 */ /* 0x000fe20001800100 */
[----:B-1----:R-:W-:-:S04]  /*2d10*/  IMAD.WIDE.U32 R8, R0, 0x4, R8 ;  /* 0x0000000400087825 */ /* 0x002fc800078e0008 */
[----:B------:R-:W-:Y:S01]  /*2d20*/  FFMA.FTZ R14, R27, R14, R28 ;  /* 0x0000000e1b0e7223 */ /* 0x000fe2000001001c */
[----:B------:R-:W-:-:S04]  /*2d30*/  IMAD.WIDE.U32 R22, R21, 0x10, R8 ;  /* 0x0000001015167825 */ /* 0x000fc800078e0008 */
[----:B0-----:R-:W-:Y:S01]  /*2d40*/  @P2 FADD.FTZ R11, -R11, 1 ;  /* 0x3f8000000b0b2421 */ /* 0x001fe20000010100 */
[----:B------:R-:W-:Y:S02]  /*2d50*/  FFMA.FTZ R28, R27, R14, R12 ;  /* 0x0000000e1b1c7223 */ /* 0x000fe4000001000c */
[----:B------:R-:W2:Y:S02]  /*2d60*/  LDG.E.128 R12, desc[UR4][R22.64+0x800] ;  /* 0x00080004160c7981 */ /* 0x000ea4000c1e1d00 */
[----:B------:R-:W-:Y:S02]  /*2d70*/  @P2 LOP3.LUT R24, R11, 0x80000000, R10, 0xb8, !PT ;  /* 0x800000000b182812 */ /* 0x000fe400078eb80a */
[----:B------:R0:W3:Y:S01]  /*2d80*/  LDG.E.128 R8, desc[UR4][R22.64] ;  /* 0x0000000416087981 */ /* 0x0000e2000c1e1d00 */
[----:B------:R-:W-:-:S05]  /*2d90*/  FSEL R29, R20, -0.37612664699554443359, P3 ;  /* 0xbec093ac141d7808 */ /* 0x000fca0001800000 */
[----:B------:R-:W-:Y:S01]  /*2da0*/  FFMA.FTZ R20, R27, R28, R29 ;  /* 0x0000001c1b147223 */ /* 0x000fe2000001001d */
[----:B------:R-:W-:-:S04]  /*2db0*/  FMUL.FTZ R29, R4, -0.5 ;  /* 0xbf000000041d7820 */ /* 0x000fc80000410000 */
[----:B------:R-:W-:-:S04]  /*2dc0*/  FMUL.FTZ R29, R4, R29 ;  /* 0x0000001d041d7220 */ /* 0x000fc80000410000 */
[----:B------:R-:W-:-:S06]  /*2dd0*/  FMUL.FTZ R29, R29, 1.4426950216293334961 ;  /* 0x3fb8aa3b1d1d7820 */ /* 0x000fcc0000410000 */
[----:B------:R-:W1:Y:S01]  /*2de0*/  MUFU.EX2 R29, R29 ;  /* 0x0000001d001d7308 */ /* 0x000e620000000800 */
[----:B------:R-:W-:-:S05]  /*2df0*/  FSEL R26, R26, 0.12837915122509002686, P3 ;  /* 0x3e0375d31a1a7808 */ /* 0x000fca0001800000 */
[C---:B------:R-:W-:Y:S01]  /*2e00*/  FFMA.FTZ R20, R27.reuse, R20, R26 ;  /* 0x000000141b147223 */ /* 0x040fe2000001001a */
[----:B------:R-:W-:Y:S01]  /*2e10*/  FADD.FTZ R27, -R27, -RZ ;  /* 0x800000ff1b1b7221 */ /* 0x000fe20000010100 */
[----:B-1----:R-:W-:-:S04]  /*2e20*/  FMUL.FTZ R26, R29, 0.3989422917366027832 ;  /* 0x3ecc422a1d1a7820 */ /* 0x002fc80000410000 */
[----:B------:R-:W-:Y:S01]  /*2e30*/  FSEL R27, R27, R2, P3 ;  /* 0x000000021b1b7208 */ /* 0x000fe20001800000 */
[----:B0-----:R-:W-:Y:S01]  /*2e40*/  FMUL.FTZ R23, R4, R26 ;  /* 0x0000001a04177220 */ /* 0x001fe20000410000 */
[----:B------:R-:W-:Y:S01]  /*2e50*/  FMUL.FTZ R4, R5, -0.5 ;  /* 0xbf00000005047820 */ /* 0x000fe20000410000 */
[----:B------:R-:W-:-:S03]  /*2e60*/  FMUL.FTZ R22, R6, -0.5 ;  /* 0xbf00000006167820 */ /* 0x000fc60000410000 */
[----:B------:R-:W-:Y:S01]  /*2e70*/  FMUL.FTZ R4, R5, R4 ;  /* 0x0000000405047220 */ /* 0x000fe20000410000 */
[----:B------:R-:W-:Y:S01]  /*2e80*/  FFMA.FTZ R20, R20, R27, R27 ;  /* 0x0000001b14147223 */ /* 0x000fe2000001001b */
[----:B------:R-:W-:Y:S02]  /*2e90*/  FMUL.FTZ R26, R7, -0.5 ;  /* 0xbf000000071a7820 */ /* 0x000fe40000410000 */
[----:B------:R-:W-:Y:S01]  /*2ea0*/  FMUL.FTZ R27, R4, 1.4426950216293334961 ;  /* 0x3fb8aa3b041b7820 */ /* 0x000fe20000410000 */
[----:B------:R-:W-:-:S04]  /*2eb0*/  FMUL.FTZ R4, R6, R22 ;  /* 0x0000001606047220 */ /* 0x000fc80000410000 */
[----:B------:R-:W-:Y:S01]  /*2ec0*/  FMUL.FTZ R28, R4, 1.4426950216293334961 ;  /* 0x3fb8aa3b041c7820 */ /* 0x000fe20000410000 */
[----:B------:R-:W-:Y:S01]  /*2ed0*/  FMUL.FTZ R4, R7, R26 ;  /* 0x0000001a07047220 */ /* 0x000fe20000410000 */
[----:B------:R-:W0:Y:S03]  /*2ee0*/  MUFU.EX2 R22, R27 ;  /* 0x0000001b00167308 */ /* 0x000e260000000800 */
[----:B------:R-:W-:-:S05]  /*2ef0*/  FMUL.FTZ R29, R4, 1.4426950216293334961 ;  /* 0x3fb8aa3b041d7820 */ /* 0x000fca0000410000 */
[----:B------:R-:W1:Y:S08]  /*2f00*/  MUFU.EX2 R26, R28 ;  /* 0x0000001c001a7308 */ /* 0x000e700000000800 */
[----:B------:R-:W4:Y:S01]  /*2f10*/  MUFU.EX2 R4, R29 ;  /* 0x0000001d00047308 */ /* 0x000f220000000800 */
[----:B0-----:R-:W-:-:S04]  /*2f20*/  FMUL.FTZ R22, R22, 0.3989422917366027832 ;  /* 0x3ecc422a16167820 */ /* 0x001fc80000410000 */
[----:B------:R-:W-:Y:S01]  /*2f30*/  FMUL.FTZ R22, R5, R22 ;  /* 0x0000001605167220 */ /* 0x000fe20000410000 */
[----:B-1----:R-:W-:Y:S02]  /*2f40*/  FMUL.FTZ R5, R26, 0.3989422917366027832 ;  /* 0x3ecc422a1a057820 */ /* 0x002fe40000410000 */
[----:B------:R-:W0:Y:S01]  /*2f50*/  @P3 MUFU.EX2 R26, R20 ;  /* 0x00000014001a3308 */ /* 0x000e220000000800 */
[----:B----4-:R-:W-:Y:S01]  /*2f60*/  FMUL.FTZ R4, R4, 0.3989422917366027832 ;  /* 0x3ecc422a04047820 */ /* 0x010fe20000410000 */
[----:B------:R-:W-:-:S03]  /*2f70*/  FMUL.FTZ R6, R6, R5 ;  /* 0x0000000506067220 */ /* 0x000fc60000410000 */
[----:B------:R-:W-:Y:S02]  /*2f80*/  FMUL.FTZ R7, R7, R4 ;  /* 0x0000000407077220 */ /* 0x000fe40000410000 */
[----:B------:R-:W1:Y:S01]  /*2f90*/  LDC.64 R4, c[0x0][0x388] ;  /* 0x0000e200ff047b82 */ /* 0x000e620000000a00 */
[----:B0-----:R-:W-:-:S05]  /*2fa0*/  @P3 FADD.FTZ R27, -R26, 1 ;  /* 0x3f8000001a1b3421 */ /* 0x001fca0000010100 */
[----:B------:R-:W-:Y:S01]  /*2fb0*/  @P3 LOP3.LUT R20, R27, 0x80000000, R2, 0xb8, !PT ;  /* 0x800000001b143812 */ /* 0x000fe200078eb802 */
[----:B------:R-:W-:Y:S01]  /*2fc0*/  FADD.FTZ R2, R19, 1 ;  /* 0x3f80000013027421 */ /* 0x000fe20000010000 */
[----:B------:R-:W-:Y:S01]  /*2fd0*/  FADD.FTZ R25, R25, 1 ;  /* 0x3f80000019197421 */ /* 0x000fe20000010000 */
[----:B------:R-:W-:Y:S02]  /*2fe0*/  FADD.FTZ R19, R24, 1 ;  /* 0x3f80000018137421 */ /* 0x000fe40000010000 */
[----:B------:R-:W-:Y:S01]  /*2ff0*/  FADD.FTZ R20, R20, 1 ;  /* 0x3f80000014147421 */ /* 0x000fe20000010000 */
[----:B------:R-:W-:Y:S01]  /*3000*/  FFMA.FTZ R23, R2, 0.5, R23 ;  /* 0x3f00000002177823 */ /* 0x000fe20000010017 */
[----:B------:R-:W-:Y:S01]  /*3010*/  FFMA.FTZ R22, R25, 0.5, R22 ;  /* 0x3f00000019167823 */ /* 0x000fe20000010016 */
[----:B------:R-:W-:Y:S01]  /*3020*/  FFMA.FTZ R19, R19, 0.5, R6 ;  /* 0x3f00000013137823 */ /* 0x000fe20000010006 */
[----:B------:R-:W-:Y:S01]  /*3030*/  FFMA.FTZ R20, R20, 0.5, R7 ;  /* 0x3f00000014147823 */ /* 0x000fe20000010007 */
[----:B-1----:R-:W-:-:S04]  /*3040*/  IMAD.WIDE.U32 R4, R0, 0x4, R4 ;  /* 0x0000000400047825 */ /* 0x002fc800078e0004 */
[----:B------:R-:W-:-:S04]  /*3050*/  IMAD.WIDE.U32 R4, R21, 0x10, R4 ;  /* 0x0000001015047825 */ /* 0x000fc800078e0004 */
[----:B--2---:R-:W-:Y:S01]  /*3060*/  FMUL.FTZ R12, R12, R23 ;  /* 0x000000170c0c7220 */ /* 0x004fe20000410000 */
[----:B------:R-:W-:Y:S01]  /*3070*/  FMUL.FTZ R13, R13, R22 ;  /* 0x000000160d0d7220 */ /* 0x000fe20000410000 */
[----:B------:R-:W-:Y:S01]  /*3080*/  FMUL.FTZ R14, R14, R19 ;  /* 0x000000130e0e7220 */ /* 0x000fe20000410000 */
[----:B------:R-:W-:Y:S01]  /*3090*/  FMUL.FTZ R15, R15, R20 ;  /* 0x000000140f0f7220 */ /* 0x000fe20000410000 */
[----:B---3--:R-:W-:Y:S01]  /*30a0*/  FMUL.FTZ R8, R8, R3 ;  /* 0x0000000308087220 */ /* 0x008fe20000410000 */
[----:B------:R-:W-:Y:S01]  /*30b0*/  FMUL.FTZ R9, R9, R16 ;  /* 0x0000001009097220 */ /* 0x000fe20000410000 */
[----:B------:R-:W-:Y:S01]  /*30c0*/  FMUL.FTZ R10, R10, R17 ;  /* 0x000000110a0a7220 */ /* 0x000fe20000410000 */
[----:B------:R-:W-:Y:S01]  /*30d0*/  FMUL.FTZ R11, R11, R18 ;  /* 0x000000120b0b7220 */ /* 0x000fe20000410000 */
[----:B------:R-:W-:Y:S04]  /*30e0*/  STG.E.128 desc[UR4][R4.64+0x800], R12 ;  /* 0x0008000c04007986 */ /* 0x000fe8000c101d04 */
[----:B------:R-:W-:Y:S01]  /*30f0*/  STG.E.128 desc[UR4][R4.64], R8 ;  /* 0x0000000804007986 */ /* 0x000fe2000c101d04 */
[----:B------:R-:W-:Y:S05]  /*3100*/  EXIT ;  /* 0x000000000000794d */ /* 0x000fea0003800000 */
.L_x_2713:
        /* <DEDUP_REMOVED lines=15> */
.L_x_12875:


//--------------------- .text._ZN2at6native29vectorized_elementwise_kernelILi8EZZZNS0_26GeluBackwardCUDAKernelImplERNS_18TensorIteratorBaseENS0_8GeluTypeEENKUlvE0_clEvENKUlvE0_clEvEUlffE_St5arrayIPcLm3EEEEviT0_T1_ --------------------------
	.section	.text._ZN2at6native29vectorized_elementwise_kernelILi8EZZZNS0_26GeluBackwardCUDAKernelImplERNS_18TensorIteratorBaseENS0_8GeluTypeEENKUlvE0_clEvENKUlvE0_clEvEUlffE_St5arrayIPcLm3EEEEviT0_T1_,"ax",@progbits
	.align	128
        .global         _ZN2at6native29vectorized_elementwise_kernelILi8EZZZNS0_26GeluBackwardCUDAKernelImplERNS_18TensorIteratorBaseENS0_8GeluTypeEENKUlvE0_clEvENKUlvE0_clEvEUlffE_St5arrayIPcLm3EEEEviT0_T1_
        .type           _ZN2at6native29vectorized_elementwise_kernelILi8EZZZNS0_26GeluBackwardCUDAKernelImplERNS_18TensorIteratorBaseENS0_8GeluTypeEENKUlvE0_clEvENKUlvE0_clEvEUlffE_St5arrayIPcLm3EEEEviT0_T1_,@function
        .size           _ZN2at6native29vectorized_elementwise_kernelILi8EZZZNS0_26GeluBackwardCUDAKernelImplERNS_18TensorIteratorBaseENS0_8GeluTypeEENKUlvE0_clEvENKUlvE0_clEvEUlffE_St5arrayIPcLm3EEEEviT0_T1_,(.L_x_12876 - _ZN2at6native29vectorized_elementwise_kernelILi8EZZZNS0_26GeluBackwardCUDAKernelImplERNS_18TensorIteratorBaseENS0_8GeluTypeEENKUlvE0_clEvENKUlvE0_clEvEUlffE_St5arrayIPcLm3EEEEviT0_T1_)
        .other          _ZN2at6native29vectorized_elementwise_kernelILi8EZZZNS0_26GeluBackwardCUDAKernelImplERNS_18TensorIteratorBaseENS0_8GeluTypeEENKUlvE0_clEvENKUlvE0_clEvEUlffE_St5arrayIPcLm3EEEEviT0_T1_,@"STO_CUDA_ENTRY STV_DEFAULT"
_ZN2at6native29vectorized_elementwise_kernelILi8EZZZNS0_26GeluBackwardCUDAKernelImplERNS_18TensorIteratorBaseENS0_8GeluTypeEENKUlvE0_clEvENKUlvE0_clEvEUlffE_St5arrayIPcLm3EEEEviT0_T1_:
.text._ZN2at6native29vectorized_elementwise_kernelILi8EZZZNS0_26GeluBackwardCUDAKernelImplERNS_18TensorIteratorBaseENS0_8GeluTypeEENKUlvE0_clEvENKUlvE0_clEvEUlffE_St5arrayIPcLm3EEEEviT0_T1_:
        /* <DEDUP_REMOVED lines=10> */
[----:B------:R-:W-:Y:S01]  /*00a0*/  HFMA2 R10, -RZ, RZ, 0, 0 ;  /* 0x00000000ff0a7431 */ /* 0x000fe200000001ff */
[----:B------:R-:W-:-:S06]  /*00b0*/  CS2R R12, SRZ ;  /* 0x00000000000c7805 */ /* 0x000fcc000001ff00 */
        /* <DEDUP_REMOVED lines=15> */
[----:B------:R1:W5:Y:S01]  /*01b0*/  @!P1 LDG.E R10, desc[UR4][R14.64] ;  /* 0x000000040e0a9981 */ /* 0x000362000c1e1900 */
[----:B------:R-:W2:Y:S03]  /*01c0*/  LDC.64 R6, c[0x0][0x398] ;  /* 0x0000e600ff067b82 */ /* 0x000ea60000000a00 */
[----:B------:R3:W5:Y:S05]  /*01d0*/  @!P1 LDG.E R12, desc[UR4][R20.64] ;  /* 0x00000004140c9981 */ /* 0x00076a000c1e1900 */
[----:B------:R-:W-:-:S02]  /*01e0*/  @!P2 IADD3 R23, PT, PT, R26, R27, RZ ;  /* 0x0000001b1a17a210 */ /* 0x000fc40007ffe0ff */
[----:B------:R-:W-:Y:S02]  /*01f0*/  @!P2 IADD3 R27, PT, PT, R27, 0x80, RZ ;  /* 0x000000801b1ba810 */ /* 0x000fe40007ffe0ff */
[----:B-1----:R-:W-:Y:S01]  /*0200*/  CS2R R14, SRZ ;  /* 0x00000000000e7805 */ /* 0x002fe2000001ff00 */
[----:B---3--:R-:W1:Y:S01]  /*0210*/  LDC.64 R20, c[0x0][0x398] ;  /* 0x0000e600ff147b82 */ /* 0x008e620000000a00 */
[----:B------:R-:W-:-:S13]  /*0220*/  ISETP.GE.U32.AND P3, PT, R27, R0, PT ;  /* 0x000000001b00720c */ /* 0x000fda0003f66070 */
[----:B------:R-:W-:Y:S02]  /*0230*/  @!P3 IADD3 R17, PT, PT, R26, R27, RZ ;  /* 0x0000001b1a11b210 */ /* 0x000fe40007ffe0ff */
[----:B------:R-:W-:-:S04]  /*0240*/  @!P3 IADD3 R27, PT, PT, R27, 0x80, RZ ;  /* 0x000000801b1bb810 */ /* 0x000fc80007ffe0ff */
[----:B------:R-:W-:Y:S01]  /*0250*/  ISETP.GE.U32.AND P4, PT, R27, R0, PT ;  /* 0x000000001b00720c */ /* 0x000fe20003f86070 */
[----:B------:R-:W-:-:S04]  /*0260*/  @!P2 IMAD.WIDE.U32 R8, R23, 0x4, R8 ;  /* 0x000000041708a825 */ /* 0x000fc800078e0008 */
[----:B----4-:R-:W-:Y:S01]  /*0270*/  @!P2 IMAD.WIDE.U32 R30, R23, 0x4, R2 ;  /* 0x00000004171ea825 */ /* 0x010fe200078e0002 */
[----:B------:R3:W5:Y:S01]  /*0280*/  @!P2 LDG.E R14, desc[UR4][R8.64] ;  /* 0x00000004080ea981 */ /* 0x000762000c1e1900 */
[----:B------:R-:W4:Y:S03]  /*0290*/  LDC.64 R2, c[0x0][0x390] ;  /* 0x0000e400ff027b82 */ /* 0x000f260000000a00 */
[----:B------:R4:W5:Y:S03]  /*02a0*/  @!P2 LDG.E R13, desc[UR4][R30.64] ;  /* 0x000000041e0da981 */ /* 0x000966000c1e1900 */
[----:B------:R-:W-:Y:S02]  /*02b0*/  @!P4 IADD3 R19, PT, PT, R26, R27, RZ ;  /* 0x0000001b1a13c210 */ /* 0x000fe40007ffe0ff */
[----:B------:R-:W-:Y:S01]  /*02c0*/  @!P4 IADD3 R27, PT, PT, R27, 0x80, RZ ;  /* 0x000000801b1bc810 */ /* 0x000fe20007ffe0ff */
[----:B---3--:R-:W3:Y:S03]  /*02d0*/  LDC.64 R8, c[0x0][0x390] ;  /* 0x0000e400ff087b82 */ /* 0x008ee60000000a00 */
[----:B------:R-:W-:-:S13]  /*02e0*/  ISETP.GE.U32.AND P5, PT, R27, R0, PT ;  /* 0x000000001b00720c */ /* 0x000fda0003fa6070 */
[----:B------:R-:W-:Y:S02]  /*02f0*/  @!P5 IADD3 R23, PT, PT, R26, R27, RZ ;  /* 0x0000001b1a17d210 */ /* 0x000fe40007ffe0ff */
[----:B------:R-:W-:-:S04]  /*0300*/  @!P5 IADD3 R27, PT, PT, R27, 0x80, RZ ;  /* 0x000000801b1bd810 */ /* 0x000fc80007ffe0ff */
[----:B------:R-:W-:Y:S01]  /*0310*/  ISETP.GE.U32.AND P2, PT, R27, R0, PT ;  /* 0x000000001b00720c */ /* 0x000fe20003f46070 */
[C---:B----4-:R-:W-:Y:S02]  /*0320*/  @!P5 IMAD.WIDE.U32 R30, R23.reuse, 0x4, R2 ;  /* 0x00000004171ed825 */ /* 0x050fe400078e0002 */
[----:B------:R-:W4:Y:S02]  /*0330*/  LDC.64 R2, c[0x0][0x390] ;  /* 0x0000e400ff027b82 */ /* 0x000f240000000a00 */
[----:B-1----:R-:W-:Y:S01]  /*0340*/  @!P5 IMAD.WIDE.U32 R22, R23, 0x4, R20 ;  /* 0x000000041716d825 */ /* 0x002fe200078e0014 */
[----:B------:R-:W-:-:S06]  /*0350*/  CS2R R20, SRZ ;  /* 0x0000000000147805 */ /* 0x000fcc000001ff00 */
[----:B------:R1:W5:Y:S01]  /*0360*/  @!P5 LDG.E R20, desc[UR4][R22.64] ;  /* 0x000000041614d981 */ /* 0x000362000c1e1900 */
[----:B------:R-:W-:-:S05]  /*0370*/  @!P2 IADD3 R33, PT, PT, R26, R27, RZ ;  /* 0x0000001b1a21a210 */ /* 0x000fca0007ffe0ff */
[----:B---3--:R-:W-:Y:S01]  /*0380*/  @!P2 IMAD.WIDE.U32 R8, R33, 0x4, R8 ;  /* 0x000000042108a825 */ /* 0x008fe200078e0008 */
[----:B-1----:R-:W1:Y:S04]  /*0390*/  LDC.64 R22, c[0x0][0x390] ;  /* 0x0000e400ff167b82 */ /* 0x002e680000000a00 */
[----:B------:R3:W5:Y:S01]  /*03a0*/  @!P2 LDG.E R21, desc[UR4][R8.64] ;  /* 0x000000040815a981 */ /* 0x000762000c1e1900 */
[----:B0-----:R-:W-:-:S04]  /*03b0*/  @!P3 IMAD.WIDE.U32 R4, R17, 0x4, R4 ;  /* 0x000000041104b825 */ /* 0x001fc800078e0004 */
[C---:B------:R-:W-:Y:S01]  /*03c0*/  @!P4 IMAD.WIDE.U32 R24, R19.reuse, 0x4, R24 ;  /* 0x000000041318c825 */ /* 0x040fe200078e0018 */
[----:B------:R0:W5:Y:S01]  /*03d0*/  @!P3 LDG.E R15, desc[UR4][R4.64] ;  /* 0x00000004040fb981 */ /* 0x000162000c1e1900 */
[----:B---3--:R-:W3:Y:S02]  /*03e0*/  LDC.64 R8, c[0x0][0x398] ;  /* 0x0000e600ff087b82 */ /* 0x008ee40000000a00 */
[----:B------:R-:W-:Y:S01]  /*03f0*/  @!P4 IMAD.WIDE.U32 R28, R19, 0x4, R28 ;  /* 0x00000004131cc825 */ /* 0x000fe200078e001c */
[----:B------:R-:W-:Y:S02]  /*0400*/  CS2R R18, SRZ ;  /* 0x0000000000127805 */ /* 0x000fe4000001ff00 */
[----:B------:R-:W-:-:S03]  /*0410*/  @!P2 IADD3 R27, PT, PT, R27, 0x80, RZ ;  /* 0x000000801b1ba810 */ /* 0x000fc60007ffe0ff */
[----:B0-----:R-:W0:Y:S01]  /*0420*/  LDC.64 R4, c[0x0][0x398] ;  /* 0x0000e600ff047b82 */ /* 0x001e220000000a00 */
[----:B------:R4:W5:Y:S01]  /*0430*/  @!P4 LDG.E R18, desc[UR4][R28.64] ;  /* 0x000000041c12c981 */ /* 0x000962000c1e1900 */
[----:B------:R-:W-:Y:S01]  /*0440*/  ISETP.GE.U32.AND P1, PT, R27, R0, PT ;  /* 0x000000001b00720c */ /* 0x000fe20003f26070 */
[----:B--2---:R-:W-:Y:S01]  /*0450*/  @!P3 IMAD.WIDE.U32 R6, R17, 0x4, R6 ;  /* 0x000000041106b825 */ /* 0x004fe200078e0006 */
[----:B------:R-:W-:Y:S01]  /*0460*/  CS2R R16, SRZ ;  /* 0x0000000000107805 */ /* 0x000fe2000001ff00 */
[----:B------:R-:W5:Y:S05]  /*0470*/  @!P5 LDG.E R19, desc[UR4][R30.64] ;  /* 0x000000041e13d981 */ /* 0x000f6a000c1e1900 */
[----:B------:R2:W5:Y:S01]  /*0480*/  @!P3 LDG.E R16, desc[UR4][R6.64] ;  /* 0x000000040610b981 */ /* 0x000562000c1e1900 */
[----:B----4-:R-:W-:-:S03]  /*0490*/  @!P0 IADD3 R29, PT, PT, R26, R11, RZ ;  /* 0x0000000b1a1d8210 */ /* 0x010fc60007ffe0ff */
[----:B------:R4:W5:Y:S02]  /*04a0*/  @!P4 LDG.E R17, desc[UR4][R24.64] ;  /* 0x000000041811c981 */ /* 0x000964000c1e1900 */
[----:B-1----:R-:W-:-:S04]  /*04b0*/  @!P0 IMAD.WIDE.U32 R22, R29, 0x4, R22 ;  /* 0x000000041d168825 */ /* 0x002fc800078e0016 */
[----:B---3--:R-:W-:Y:S01]  /*04c0*/  @!P0 IMAD.WIDE.U32 R8, R29, 0x4, R8 ;  /* 0x000000041d088825 */ /* 0x008fe200078e0008 */
[----:B------:R-:W-:Y:S01]  /*04d0*/  CS2R R28, SRZ ;  /* 0x00000000001c7805 */ /* 0x000fe2000001ff00 */
[----:B--2---:R-:W1:Y:S01]  /*04e0*/  LDC.64 R6, c[0x0][0x398] ;  /* 0x0000e600ff067b82 */ /* 0x004e620000000a00 */
[----:B----4-:R-:W-:-:S04]  /*04f0*/  @!P1 IADD3 R25, PT, PT, R26, R27, RZ ;  /* 0x0000001b1a199210 */ /* 0x010fc80007ffe0ff */
[----:B------:R-:W5:Y:S04]  /*0500*/  @!P0 LDG.E R28, desc[UR4][R22.64] ;  /* 0x00000004161c8981 */ /* 0x000f68000c1e1900 */
[----:B------:R-:W5:Y:S01]  /*0510*/  @!P0 LDG.E R29, desc[UR4][R8.64] ;  /* 0x00000004081d8981 */ /* 0x000f62000c1e1900 */
[----:B------:R-:W-:Y:S01]  /*0520*/  ISETP.GE.U32.AND P0, PT, R11, R0, PT ;  /* 0x000000000b00720c */ /* 0x000fe20003f06070 */
[----:B------:R-:W-:-:S04]  /*0530*/  @!P1 IMAD.WIDE.U32 R2, R25, 0x4, R2 ;  /* 0x0000000419029825 */ /* 0x000fc800078e0002 */
[----:B0-----:R-:W-:Y:S01]  /*0540*/  @!P1 IMAD.WIDE.U32 R4, R25, 0x4, R4 ;  /* 0x0000000419049825 */ /* 0x001fe200078e0004 */
[----:B------:R-:W-:-:S06]  /*0550*/  CS2R R24, SRZ ;  /* 0x0000000000187805 */ /* 0x000fcc000001ff00 */
[----:B------:R0:W5:Y:S01]  /*0560*/  @!P1 LDG.E R25, desc[UR4][R2.64] ;  /* 0x0000000402199981 */ /* 0x000162000c1e1900 */
[----:B------:R-:W-:Y:S01]  /*0570*/  MOV R27, RZ ;  /* 0x000000ff001b7202 */ /* 0x000fe20000000f00 */
[----:B-1----:R-:W-:Y:S02]  /*0580*/  @!P2 IMAD.WIDE.U32 R6, R33, 0x4, R6 ;  /* 0x000000042106a825 */ /* 0x002fe400078e0006 */
[----:B------:R1:W5:Y:S01]  /*0590*/  @!P1 LDG.E R24, desc[UR4][R4.64] ;  /* 0x0000000404189981 */ /* 0x000362000c1e1900 */
[C---:B------:R-:W-:Y:S01]  /*05a0*/  IADD3 R31, PT, PT, R11.reuse, 0x280, RZ ;  /* 0x000002800b1f7810 */ /* 0x040fe20007ffe0ff */
[----:B------:R-:W-:Y:S02]  /*05b0*/  BSSY.RECONVERGENT B0, `(.L_x_2715) ;  /* 0x0000034000007945 */ /* 0x000fe40003800200 */
[----:B------:R2:W5:Y:S01]  /*05c0*/  @!P2 LDG.E R27, desc[UR4][R6.64] ;  /* 0x00000004061ba981 */ /* 0x000562000c1e1900 */
[----:B0-----:R-:W0:Y:S01]  /*05d0*/  @!P0 LDC.64 R2, c[0x0][0x388] ;  /* 0x0000e200ff028b82 */ /* 0x001e220000000a00 */
[----:B-1----:R-:W-:-:S04]  /*05e0*/  IADD3 R5, PT, PT, R11, 0x100, RZ ;  /* 0x000001000b057810 */ /* 0x002fc80007ffe0ff */
[-C--:B------:R-:W-:Y:S02]  /*05f0*/  ISETP.GE.U32.AND P1, PT, R5, R0.reuse, PT ;  /* 0x000000000500720c */ /* 0x080fe40003f26070 */
[C---:B------:R-:W-:Y:S02]  /*0600*/  IADD3 R5, PT, PT, R11.reuse, 0x180, RZ ;  /* 0x000001800b057810 */ /* 0x040fe40007ffe0ff */
[----:B--2---:R-:W-:Y:S02]  /*0610*/  IADD3 R7, PT, PT, R11, 0x200, RZ ;  /* 0x000002000b077810 */ /* 0x004fe40007ffe0ff */
[-C--:B------:R-:W-:Y:S02]  /*0620*/  ISETP.GE.U32.AND P2, PT, R5, R0.reuse, PT ;  /* 0x000000000500720c */ /* 0x080fe40003f46070 */
[-C--:B------:R-:W-:Y:S02]  /*0630*/  ISETP.GE.U32.AND P3, PT, R7, R0.reuse, PT ;  /* 0x000000000700720c */ /* 0x080fe40003f66070 */
[----:B------:R-:W-:-:S02]  /*0640*/  ISETP.GE.U32.AND P4, PT, R31, R0, PT ;  /* 0x000000001f00720c */ /* 0x000fc40003f86070 */
[C---:B------:R-:W-:Y:S02]  /*0650*/  IADD3 R5, PT, PT, R11.reuse, 0x80, RZ ;  /* 0x000000800b057810 */ /* 0x040fe40007ffe0ff */
[----:B------:R-:W-:Y:S01]  /*0660*/  IADD3 R9, PT, PT, R11, 0x300, RZ ;  /* 0x000003000b097810 */ /* 0x000fe20007ffe0ff */
[----:B------:R-:W-:Y:S08]  /*0670*/  @P0 BRA `(.L_x_2716) ;  /* 0x00000000009c0947 */ /* 0x000ff00003800000 */
        /* <DEDUP_REMOVED lines=8> */
[----:B------:R-:W-:-:S05]  /*0700*/  FSEL R8, R8, 0.0052134888246655464172, P5 ;  /* 0x3baad5ea08087808 */ /* 0x000fca0002800000 */
[----:B------:R-:W-:-:S04]  /*0710*/  @!P5 FMUL.FTZ R6, R4, R4 ;  /* 0x000000040406d220 */ /* 0x000fc80000410000 */
[C---:B------:R-:W-:Y:S01]  /*0720*/  FFMA.FTZ R7, R6.reuse, R7, R23 ;  /* 0x0000000706077223 */ /* 0x040fe20000010017 */
[----:B------:R-:W-:-:S03]  /*0730*/  FADD.FTZ R23, -R6, -RZ ;  /* 0x800000ff06177221 */ /* 0x000fc60000010100 */
[----:B------:R-:W-:Y:S01]  /*0740*/  FFMA.FTZ R7, R6, R7, R8 ;  /* 0x0000000706077223 */ /* 0x000fe20000010008 */
[----:B------:R-:W-:-:S04]  /*0750*/  MOV R8, 0x3d24d99a ;  /* 0x3d24d99a00087802 */ /* 0x000fc80000000f00 */
[----:B------:R-:W-:-:S05]  /*0760*/  FSEL R8, -R8, -0.026868773624300956726, P5 ;  /* 0xbcdc1be708087808 */ /* 0x000fca0002800100 */
[----:B------:R-:W-:Y:S01]  /*0770*/  FFMA.FTZ R7, R6, R7, R8 ;  /* 0x0000000706077223 */ /* 0x000fe20000010008 */
[----:B------:R-:W-:-:S04]  /*0780*/  MOV R8, 0x3e235519 ;  /* 0x3e23551900087802 */ /* 0x000fc80000000f00 */
[----:B------:R-:W-:-:S05]  /*0790*/  FSEL R8, R8, 0.11284004896879196167, P5 ;  /* 0x3de718af08087808 */ /* 0x000fca0002800000 */
[----:B------:R-:W-:Y:S01]  /*07a0*/  FFMA.FTZ R7, R6, R7, R8 ;  /* 0x0000000706077223 */ /* 0x000fe20000010008 */
[----:B------:R-:W-:-:S04]  /*07b0*/  MOV R8, 0x3f69b4f9 ;  /* 0x3f69b4f900087802 */ /* 0x000fc80000000f00 */
[----:B------:R-:W-:-:S05]  /*07c0*/  FSEL R8, R8, -0.37612664699554443359, P5 ;  /* 0xbec093ac08087808 */ /* 0x000fca0002800000 */
[----:B------:R-:W-:Y:S01]  /*07d0*/  FFMA.FTZ R7, R6, R7, R8 ;  /* 0x0000000706077223 */ /* 0x000fe20000010008 */
[----:B------:R-:W-:-:S04]  /*07e0*/  MOV R8, 0x3f210a14 ;  /* 0x3f210a1400087802 */ /* 0x000fc80000000f00 */
[----:B------:R-:W-:-:S05]  /*07f0*/  FSEL R8, R8, 0.12837915122509002686, P5 ;  /* 0x3e0375d308087808 */ /* 0x000fca0002800000 */
[----:B------:R-:W-:Y:S01]  /*0800*/  FFMA.FTZ R7, R6, R7, R8 ;  /* 0x0000000706077223 */ /* 0x000fe20000010008 */
[----:B------:R-:W-:Y:S01]  /*0810*/  FSEL R6, R23, R4, P5 ;  /* 0x0000000417067208 */ /* 0x000fe20002800000 */
[----:B------:R-:W-:-:S04]  /*0820*/  FMUL.FTZ R8, R29, -0.5 ;  /* 0xbf0000001d087820 */ /* 0x000fc80000410000 */
[----:B------:R-:W-:Y:S01]  /*0830*/  FFMA.FTZ R6, R7, R6, R6 ;  /* 0x0000000607067223 */ /* 0x000fe20000010006 */
[----:B------:R-:W-:-:S03]  /*0840*/  FMUL.FTZ R8, R8, R29 ;  /* 0x0000001d08087220 */ /* 0x000fc60000410000 */
[----:B------:R-:W1:Y:S01]  /*0850*/  @P5 MUFU.EX2 R7, R6 ;  /* 0x0000000600075308 */ /* 0x000e620000000800 */
[----:B------:R-:W-:-:S07]  /*0860*/  FMUL.FTZ R8, R8, 1.4426950216293334961 ;  /* 0x3fb8aa3b08087820 */ /* 0x000fce0000410000 */
[----:B------:R-:W2:Y:S01]  /*0870*/  MUFU.EX2 R8, R8 ;  /* 0x0000000800087308 */ /* 0x000ea20000000800 */
[----:B-1----:R-:W-:-:S05]  /*0880*/  @P5 FADD.FTZ R7, -R7, 1 ;  /* 0x3f80000007075421 */ /* 0x002fca0000010100 */
[----:B------:R-:W-:Y:S01]  /*0890*/  @P5 LOP3.LUT R6, R7, 0x80000000, R4, 0xb8, !PT ;  /* 0x8000000007065812 */ /* 0x000fe200078eb804 */
[----:B--2---:R-:W-:-:S04]  /*08a0*/  FMUL.FTZ R4, R8, 0.3989422917366027832 ;  /* 0x3ecc422a08047820 */ /* 0x004fc80000410000 */
[----:B------:R-:W-:Y:S01]  /*08b0*/  FMUL.FTZ R29, R4, R29 ;  /* 0x0000001d041d7220 */ /* 0x000fe20000410000 */
[----:B------:R-:W-:-:S04]  /*08c0*/  FADD.FTZ R4, R6, 1 ;  /* 0x3f80000006047421 */ /* 0x000fc80000010000 */
[----:B------:R-:W-:-:S04]  /*08d0*/  FFMA.FTZ R7, R4, 0.5, R29 ;  /* 0x3f00000004077823 */ /* 0x000fc8000001001d */
[----:B------:R-:W-:-:S07]  /*08e0*/  FMUL.FTZ R7, R7, R28 ;  /* 0x0000001c07077220 */ /* 0x000fce0000410000 */
.L_x_2716:
[----:B------:R-:W-:Y:S05]  /*08f0*/  BSYNC.RECONVERGENT B0 ;  /* 0x0000000000007941 */ /* 0x000fea0003800200 */
.L_x_2715:
[-C--:B------:R-:W-:Y:S01]  /*0900*/  ISETP.GE.U32.AND P6, PT, R5, R0.reuse, PT ;  /* 0x000000000500720c */ /* 0x080fe20003fc6070 */
[----:B------:R-:W-:Y:S01]  /*0910*/  BSSY.RECONVERGENT B0, `(.L_x_2717) ;  /* 0x000002b000007945 */ /* 0x000fe20003800200 */
[----:B------:R-:W-:Y:S02]  /*0920*/  ISETP.GE.U32.AND P5, PT, R9, R0, PT ;  /* 0x000000000900720c */ /* 0x000fe40003fa6070 */
[----:B------:R-:W-:-:S09]  /*0930*/  IADD3 R9, PT, PT, R11, 0x380, RZ ;  /* 0x000003800b097810 */ /* 0x000fd20007ffe0ff */
[----:B------:R-:W-:Y:S05]  /*0940*/  @P6 BRA `(.L_x_2718) ;  /* 0x00000000009c6947 */ /* 0x000fea0003800000 */
[----:B-----5:R-:W-:Y:S01]  /*0950*/  FMUL.FTZ R4, R12, 0.70710676908493041992 ;  /* 0x3f3504f30c047820 */ /* 0x020fe20000410000 */
[----:B------:R-:W-:Y:S01]  /*0960*/  HFMA2 R23, -RZ, RZ, 0.61474609375, 16.90625 ;  /* 0x38eb4c3aff177431 */ /* 0x000fe200000001ff */
[----:B------:R-:W-:Y:S01]  /*0970*/  MOV R29, 0x3aae005b ;  /* 0x3aae005b001d7802 */ /* 0x000fe20000000f00 */
[----:B------:R-:W-:Y:S02]  /*0980*/  HFMA2 R8, -RZ, RZ, 1.0087890625, -0.000686168670654296875 ;  /* 0x3c09919fff087431 */ /* 0x000fe400000001ff */
[C---:B------:R-:W-:Y:S01]  /*0990*/  FADD.FTZ R6, |R4|.reuse, -RZ ;  /* 0x800000ff04067221 */ /* 0x040fe20000010200 */
[----:B------:R-:W-:Y:S01]  /*09a0*/  FSETP.GE.FTZ.AND P6, PT, |R4|, 1.0029599666595458984, PT ;  /* 0x3f8060fe0400780b */ /* 0x000fe20003fd6200 */
[----:B------:R-:W-:Y:S01]  /*09b0*/  HFMA2 R28, -RZ, RZ, 1.5341796875, 81.5625 ;  /* 0x3e235519ff1c7431 */ /* 0x000fe200000001ff */
[----:B------:R-:W-:Y:S02]  /*09c0*/  MOV R22, 0x3d24d99a ;  /* 0x3d24d99a00167802 */ /* 0x000fe40000000f00 */
[----:B------:R-:W-:-:S02]  /*09d0*/  FSEL R29, -R29, -0.00082130916416645050049, P6 ;  /* 0xba574d201d1d7808 */ /* 0x000fc40003000100 */
[----:B------:R-:W-:Y:S02]  /*09e0*/  FSEL R23, R23, 8.4834944573231041431e-05, P6 ;  /* 0x38b1e96a17177808 */ /* 0x000fe40003000000 */
[----:B------:R-:W-:Y:S02]  /*09f0*/  FSEL R8, R8, 0.0052134888246655464172, P6 ;  /* 0x3baad5ea08087808 */ /* 0x000fe40003000000 */
[----:B------:R-:W-:-:S03]  /*0a00*/  FSEL R22, -R22, -0.026868773624300956726, P6 ;  /* 0xbcdc1be716167808 */ /* 0x000fc60003000100 */
[----:B------:R-:W-:-:S04]  /*0a10*/  @!P6 FMUL.FTZ R6, R4, R4 ;  /* 0x000000040406e220 */ /* 0x000fc80000410000 */
[----:B------:R-:W-:Y:S01]  /*0a20*/  FFMA.FTZ R23, R6, R23, R29 ;  /* 0x0000001706177223 */ /* 0x000fe2000001001d */
[----:B------:R-:W-:-:S03]  /*0a30*/  MOV R29, 0x3f69b4f9 ;  /* 0x3f69b4f9001d7802 */ /* 0x000fc60000000f00 */
[----:B------:R-:W-:Y:S01]  /*0a40*/  FFMA.FTZ R23, R6, R23, R8 ;  /* 0x0000001706177223 */ /* 0x000fe20000010008 */
[----:B------:R-:W-:Y:S01]  /*0a50*/  FSEL R8, R28, 0.11284004896879196167, P6 ;  /* 0x3de718af1c087808 */ /* 0x000fe20003000000 */
[----:B------:R-:W-:Y:S02]  /*0a60*/  HFMA2 R28, -RZ, RZ, 1.7822265625, 0.000185489654541015625 ;  /* 0x3f210a14ff1c7431 */ /* 0x000fe400000001ff */
[C---:B------:R-:W-:Y:S01]  /*0a70*/  FFMA.FTZ R23, R6.reuse, R23, R22 ;  /* 0x0000001706177223 */ /* 0x040fe20000010016 */
[----:B------:R-:W-:Y:S01]  /*0a80*/  FSEL R22, R29, -0.37612664699554443359, P6 ;  /* 0xbec093ac1d167808 */ /* 0x000fe20003000000 */
[C---:B------:R-:W-:Y:S02]  /*0a90*/  FADD.FTZ R29, -R6.reuse, -RZ ;  /* 0x800000ff061d7221 */ /* 0x040fe40000010100 */
[----:B------:R-:W-:-:S03]  /*0aa0*/  FFMA.FTZ R23, R6, R23, R8 ;  /* 0x0000001706177223 */ /* 0x000fc60000010008 */
[----:B------:R-:W-:Y:S01]  /*0ab0*/  FSEL R29, R29, R4, P6 ;  /* 0x000000041d1d7208 */ /* 0x000fe20003000000 */
[----:B------:R-:W-:Y:S01]  /*0ac0*/  FFMA.FTZ R23, R6, R23, R22 ;  /* 0x0000001706177223 */ /* 0x000fe20000010016 */
[----:B------:R-:W-:-:S05]  /*0ad0*/  FSEL R8, R28, 0.12837915122509002686, P6 ;  /* 0x3e0375d31c087808 */ /* 0x000fca0003000000 */
        /* <DEDUP_REMOVED lines=10> */
[----:B------:R-:W-:Y:S01]  /*0b80*/  FADD.FTZ R4, R8, 1 ;  /* 0x3f80000008047421 */ /* 0x000fe20000010000 */
[----:B------:R-:W-:-:S04]  /*0b90*/  FMUL.FTZ R29, R29, R12 ;  /* 0x0000000c1d1d7220 */ /* 0x000fc80000410000 */
[----:B------:R-:W-:-:S04]  /*0ba0*/  FFMA.FTZ R29, R4, 0.5, R29 ;  /* 0x3f000000041d7823 */ /* 0x000fc8000001001d */
[----:B------:R-:W-:-:S07]  /*0bb0*/  FMUL.FTZ R10, R29, R10 ;  /* 0x0000000a1d0a7220 */ /* 0x000fce0000410000 */
.L_x_2718:
[----:B------:R-:W-:Y:S05]  /*0bc0*/  BSYNC.RECONVERGENT B0 ;  /* 0x0000000000007941 */ /* 0x000fea0003800200 */
.L_x_2717:
[----:B------:R-:W-:Y:S01]  /*0bd0*/  ISETP.GE.U32.AND P6, PT, R9, R0, PT ;  /* 0x000000000900720c */ /* 0x000fe20003fc6070 */
[----:B------:R-:W-:Y:S01]  /*0be0*/  BSSY.RECONVERGENT B0, `(.L_x_2719) ;  /* 0x000002b000007945 */ /* 0x000fe20003800200 */
[----:B------:R-:W-:-:S05]  /*0bf0*/  @!P0 IADD3 R9, PT, PT, R26, R11, RZ ;  /* 0x0000000b1a098210 */ /* 0x000fca0007ffe0ff */
[----:B0-----:R-:W-:Y:S01]  /*0c00*/  @!P0 IMAD.WIDE.U32 R2, R9, 0x4, R2 ;  /* 0x0000000409028825 */ /* 0x001fe200078e0002 */
[----:B------:R-:W-:Y:S06]  /*0c10*/  @P1 BRA `(.L_x_2720) ;  /* 0x00000000009c1947 */ /* 0x000fec0003800000 */
[----:B-----5:R-:W-:Y:S01]  /*0c20*/  FMUL.FTZ R4, R14, 0.70710676908493041992 ;  /* 0x3f3504f30e047820 */ /* 0x020fe20000410000 */
[----:B------:R-:W-:Y:S01]  /*0c30*/  HFMA2 R23, -RZ, RZ, 0.8349609375, 5.424022674560546875e-06 ;  /* 0x3aae005bff177431 */ /* 0x000fe200000001ff */
[----:B------:R-:W-:Y:S01]  /*0c40*/  MOV R9, 0x38eb4c3a ;  /* 0x38eb4c3a00097802 */ /* 0x000fe20000000f00 */
[----:B------:R-:W-:Y:S02]  /*0c50*/  HFMA2 R12, -RZ, RZ, 1.28515625, -179.25 ;  /* 0x3d24d99aff0c7431 */ /* 0x000fe400000001ff */
[C---:B------:R-:W-:Y:S01]  /*0c60*/  FADD.FTZ R6, |R4|.reuse, -RZ ;  /* 0x800000ff04067221 */ /* 0x040fe20000010200 */
[----:B------:R-:W-:Y:S02]  /*0c70*/  FSETP.GE.FTZ.AND P1, PT, |R4|, 1.0029599666595458984, PT ;  /* 0x3f8060fe0400780b */ /* 0x000fe40003f36200 */
[----:B------:R-:W-:Y:S02]  /*0c80*/  MOV R8, 0x3c09919f ;  /* 0x3c09919f00087802 */ /* 0x000fe40000000f00 */
[----:B------:R-:W-:-:S02]  /*0c90*/  FSEL R9, R9, 8.4834944573231041431e-05, P1 ;  /* 0x38b1e96a09097808 */ /* 0x000fc40000800000 */
[----:B------:R-:W-:Y:S02]  /*0ca0*/  FSEL R23, -R23, -0.00082130916416645050049, P1 ;  /* 0xba574d2017177808 */ /* 0x000fe40000800100 */
[----:B------:R-:W-:Y:S02]  /*0cb0*/  FSEL R8, R8, 0.0052134888246655464172, P1 ;  /* 0x3baad5ea08087808 */ /* 0x000fe40000800000 */
[----:B------:R-:W-:Y:S02]  /*0cc0*/  MOV R22, 0x3e235519 ;  /* 0x3e23551900167802 */ /* 0x000fe40000000f00 */
[----:B------:R-:W-:Y:S01]  /*0cd0*/  FSEL R12, -R12, -0.026868773624300956726, P1 ;  /* 0xbcdc1be70c0c7808 */ /* 0x000fe20000800100 */
[----:B------:R-:W-:-:S04]  /*0ce0*/  @!P1 FMUL.FTZ R6, R4, R4 ;  /* 0x0000000404069220 */ /* 0x000fc80000410000 */
[----:B------:R-:W-:Y:S01]  /*0cf0*/  FFMA.FTZ R9, R6, R9, R23 ;  /* 0x0000000906097223 */ /* 0x000fe20000010017 */
[----:B------:R-:W-:-:S03]  /*0d00*/  HFMA2 R23, -RZ, RZ, 1.8525390625, -0.310791015625 ;  /* 0x3f69b4f9ff177431 */ /* 0x000fc600000001ff */
[----:B------:R-:W-:Y:S01]  /*0d10*/  FFMA.FTZ R9, R6, R9, R8 ;  /* 0x0000000906097223 */ /* 0x000fe20000010008 */
[----:B------:R-:W-:Y:S02]  /*0d20*/  FSEL R8, R22, 0.11284004896879196167, P1 ;  /* 0x3de718af16087808 */ /* 0x000fe40000800000 */
[----:B------:R-:W-:Y:S01]  /*0d30*/  MOV R22, 0x3f210a14 ;  /* 0x3f210a1400167802 */ /* 0x000fe20000000f00 */
[----:B------:R-:W-:Y:S01]  /*0d40*/  FFMA.FTZ R9, R6, R9, R12 ;  /* 0x0000000906097223 */ /* 0x000fe2000001000c */
[----:B------:R-:W-:-:S03]  /*0d50*/  FSEL R12, R23, -0.37612664699554443359, P1 ;  /* 0xbec093ac170c7808 */ /* 0x000fc60000800000 */
[C---:B------:R-:W-:Y:S01]  /*0d60*/  FFMA.FTZ R9, R6.reuse, R9, R8 ;  /* 0x0000000906097223 */ /* 0x040fe20000010008 */
[----:B------:R-:W-:Y:S01]  /*0d70*/  FADD.FTZ R23, -R6, -RZ ;  /* 0x800000ff06177221 */ /* 0x000fe20000010100 */
[----:B------:R-:W-:Y:S02]  /*0d80*/  FSEL R8, R22, 0.12837915122509002686, P1 ;  /* 0x3e0375d316087808 */ /* 0x000fe40000800000 */
[C---:B------:R-:W-:Y:S02]  /*0d90*/  FFMA.FTZ R9, R6.reuse, R9, R12 ;  /* 0x0000000906097223 */ /* 0x040fe4000001000c */
        /* <DEDUP_REMOVED lines=15> */
.L_x_2720:
[----:B------:R-:W-:Y:S05]  /*0e90*/  BSYNC.RECONVERGENT B0 ;  /* 0x0000000000007941 */ /* 0x000fea0003800200 */
.L_x_2719:
        /* <DEDUP_REMOVED lines=17> */
[----:B------:R-:W-:-:S03]  /*0fb0*/  FADD.FTZ R23, -R6, -RZ ;  /* 0x800000ff06177221 */ /* 0x000fc60000010100 */
        /* <DEDUP_REMOVED lines=23> */
.L_x_2722:
[----:B------:R-:W-:Y:S05]  /*1130*/  BSYNC.RECONVERGENT B0 ;  /* 0x0000000000007941 */ /* 0x000fea0003800200 */
.L_x_2721:
[----:B------:R-:W-:Y:S04]  /*1140*/  BSSY.RECONVERGENT B0, `(.L_x_2723) ;  /* 0x0000029000007945 */ /* 0x000fe80003800200 */
[----:B------:R-:W-:Y:S05]  /*1150*/  @P3 BRA `(.L_x_2724) ;  /* 0x00000000009c3947 */ /* 0x000fea0003800000 */
[----:B-----5:R-:W-:Y:S01]  /*1160*/  FMUL.FTZ R4, R18, 0.70710676908493041992 ;  /* 0x3f3504f312047820 */ /* 0x020fe20000410000 */
        /* <DEDUP_REMOVED lines=10> */
[----:B------:R-:W-:Y:S02]  /*1210*/  MOV R14, 0x3e235519 ;  /* 0x3e235519000e7802 */ /* 0x000fe40000000f00 */
[----:B------:R-:W-:Y:S01]  /*1220*/  FSEL R12, -R12, -0.026868773624300956726, P1 ;  /* 0xbcdc1be70c0c7808 */ /* 0x000fe20000800100 */
[----:B------:R-:W-:-:S04]  /*1230*/  @!P1 FMUL.FTZ R6, R4, R4 ;  /* 0x0000000404069220 */ /* 0x000fc80000410000 */
[C---:B------:R-:W-:Y:S01]  /*1240*/  FFMA.FTZ R9, R6.reuse, R9, R23 ;  /* 0x0000000906097223 */ /* 0x040fe20000010017 */
[----:B------:R-:W-:-:S03]  /*1250*/  FADD.FTZ R23, -R6, -RZ ;  /* 0x800000ff06177221 */ /* 0x000fc60000010100 */
[----:B------:R-:W-:Y:S01]  /*1260*/  FFMA.FTZ R9, R6, R9, R8 ;  /* 0x0000000906097223 */ /* 0x000fe20000010008 */
        /* <DEDUP_REMOVED lines=22> */
.L_x_2724:
[----:B------:R-:W-:Y:S05]  /*13d0*/  BSYNC.RECONVERGENT B0 ;  /* 0x0000000000007941 */ /* 0x000fea0003800200 */
.L_x_2723:
        /* <DEDUP_REMOVED lines=41> */
.L_x_2726:
[----:B------:R-:W-:Y:S05]  /*1670*/  BSYNC.RECONVERGENT B0 ;  /* 0x0000000000007941 */ /* 0x000fea0003800200 */
.L_x_2725:
        /* <DEDUP_REMOVED lines=41> */
.L_x_2728:
[----:B------:R-:W-:Y:S05]  /*1910*/  BSYNC.RECONVERGENT B0 ;  /* 0x0000000000007941 */ /* 0x000fea0003800200 */
.L_x_2727:
        /* <DEDUP_REMOVED lines=41> */
.L_x_2730:
[----:B------:R-:W-:Y:S05]  /*1bb0*/  BSYNC.RECONVERGENT B0 ;  /* 0x0000000000007941 */ /* 0x000fea0003800200 */
.L_x_2729:
        /* <DEDUP_REMOVED lines=11> */
[----:B-----5:R0:W-:Y:S07]  /*1c70*/  STG.E desc[UR4][R2.64], R10 ;  /* 0x0000000a02007986 */ /* 0x0201ee000c101904 */
[----:B------:R-:W-:Y:S05]  /*1c80*/  @P0 BRA `(.L_x_2734) ;  /* 0x0000000000300947 */ /* 0x000fea0003800000 */
[----:B0-----:R-:W0:Y:S01]  /*1c90*/  LDC.64 R2, c[0x0][0x388] ;  /* 0x0000e200ff027b82 */ /* 0x001e220000000a00 */
[----:B------:R-:W-:Y:S02]  /*1ca0*/  IADD3 R5, PT, PT, R26, R11, RZ ;  /* 0x0000000b1a057210 */ /* 0x000fe40007ffe0ff */
[----:B------:R-:W-:-:S03]  /*1cb0*/  IADD3 R11, PT, PT, R11, 0x80, RZ ;  /* 0x000000800b0b7810 */ /* 0x000fc60007ffe0ff */
[----:B0-----:R-:W-:-:S05]  /*1cc0*/  IMAD.WIDE.U32 R2, R5, 0x4, R2 ;  /* 0x0000000405027825 */ /* 0x001fca00078e0002 */
[----:B------:R0:W-:Y:S02]  /*1cd0*/  STG.E desc[UR4][R2.64], R13 ;  /* 0x0000000d02007986 */ /* 0x0001e4000c101904 */
.L_x_2733:
[----:B------:R-:W-:-:S13]  /*1ce0*/  ISETP.GE.U32.AND P0, PT, R11, R0, PT ;  /* 0x000000000b00720c */ /* 0x000fda0003f06070 */
[----:B------:R-:W-:Y:S05]  /*1cf0*/  @P0 BRA `(.L_x_2735) ;  /* 0x0000000000300947 */ /* 0x000fea0003800000 */
[----:B0-----:R-:W0:Y:S01]  /*1d00*/  LDC.64 R2, c[0x0][0x388] ;  /* 0x0000e200ff027b82 */ /* 0x001e220000000a00 */
[----:B------:R-:W-:Y:S02]  /*1d10*/  IADD3 R5, PT, PT, R26, R11, RZ ;  /* 0x0000000b1a057210 */ /* 0x000fe40007ffe0ff */
[----:B------:R-:W-:-:S03]  /*1d20*/  IADD3 R11, PT, PT, R11, 0x80, RZ ;  /* 0x000000800b0b7810 */ /* 0x000fc60007ffe0ff */
[----:B0-----:R-:W-:-:S05]  /*1d30*/  IMAD.WIDE.U32 R2, R5, 0x4, R2 ;  /* 0x0000000405027825 */ /* 0x001fca00078e0002 */
[----:B-----5:R1:W-:Y:S02]  /*1d40*/  STG.E desc[UR4][R2.64], R15 ;  /* 0x0000000f02007986 */ /* 0x0203e4000c101904 */
.L_x_2734:
[----:B------:R-:W-:-:S13]  /*1d50*/  ISETP.GE.U32.AND P0, PT, R11, R0, PT ;  /* 0x000000000b00720c */ /* 0x000fda0003f06070 */
[----:B------:R-:W-:Y:S05]  /*1d60*/  @P0 BRA `(.L_x_2736) ;  /* 0x0000000000340947 */ /* 0x000fea0003800000 */
[----:B01----:R-:W0:Y:S01]  /*1d70*/  LDC.64 R2, c[0x0][0x388] ;  /* 0x0000e200ff027b82 */ /* 0x003e220000000a00 */
[----:B------:R-:W-:Y:S02]  /*1d80*/  IADD3 R5, PT, PT, R26, R11, RZ ;  /* 0x0000000b1a057210 */ /* 0x000fe40007ffe0ff */
[----:B------:R-:W-:-:S03]  /*1d90*/  IADD3 R11, PT, PT, R11, 0x80, RZ ;  /* 0x000000800b0b7810 */ /* 0x000fc60007ffe0ff */
[----:B0-----:R-:W-:-:S05]  /*1da0*/  IMAD.WIDE.U32 R2, R5, 0x4, R2 ;  /* 0x0000000405027825 */ /* 0x001fca00078e0002 */
[----:B------:R1:W-:Y:S02]  /*1db0*/  STG.E desc[UR4][R2.64], R17 ;  /* 0x0000001102007986 */ /* 0x0003e4000c101904 */
.L_x_2735:
[----:B------:R-:W-:-:S13]  /*1dc0*/  ISETP.GE.U32.AND P0, PT, R11, R0, PT ;  /* 0x000000000b00720c */ /* 0x000fda0003f06070 */
[----:B------:R-:W-:Y:S05]  /*1dd0*/  @P0 BREAK.RELIABLE B1 ;  /* 0x0000000000010942 */ /* 0x000fea0003800100 */
[----:B------:R-:W-:Y:S05]  /*1de0*/  @P0 BRA `(.L_x_2737) ;  /* 0x0000000000300947 */ /* 0x000fea0003800000 */
[----:B01----:R-:W0:Y:S01]  /*1df0*/  LDC.64 R2, c[0x0][0x388] ;  /* 0x0000e200ff027b82 */ /* 0x003e220000000a00 */
[----:B------:R-:W-:Y:S02]  /*1e00*/  IADD3 R5, PT, PT, R26, R11, RZ ;  /* 0x0000000b1a057210 */ /* 0x000fe40007ffe0ff */
[----:B------:R-:W-:-:S03]  /*1e10*/  IADD3 R11, PT, PT, R11, 0x80, RZ ;  /* 0x000000800b0b7810 */ /* 0x000fc60007ffe0ff */
[----:B0-----:R-:W-:-:S05]  /*1e20*/  IMAD.WIDE.U32 R2, R5, 0x4, R2 ;  /* 0x0000000405027825 */ /* 0x001fca00078e0002 */
[----:B-----5:R2:W-:Y:S02]  /*1e30*/  STG.E desc[UR4][R2.64], R19 ;  /* 0x0000001302007986 */ /* 0x0205e4000c101904 */
.L_x_2736:
[----:B------:R-:W-:Y:S05]  /*1e40*/  BSYNC.RELIABLE B1 ;  /* 0x0000000000017941 */ /* 0x000fea0003800100 */
.L_x_2732:
[----:B------:R-:W-:-:S13]  /*1e50*/  ISETP.GE.U32.AND P0, PT, R11, R0, PT ;  /* 0x000000000b00720c */ /* 0x000fda0003f06070 */
[----:B012---:R-:W0:Y:S01]  /*1e60*/  @!P0 LDC.64 R2, c[0x0][0x388] ;  /* 0x0000e200ff028b82 */ /* 0x007e220000000a00 */
[----:B------:R-:W-:Y:S02]  /*1e70*/  @!P0 IADD3 R5, PT, PT, R26, R11, RZ ;  /* 0x0000000b1a058210 */ /* 0x000fe40007ffe0ff */
[----:B------:R-:W-:-:S03]  /*1e80*/  @!P0 IADD3 R11, PT, PT, R11, 0x80, RZ ;  /* 0x000000800b0b8810 */ /* 0x000fc60007ffe0ff */
[----:B0-----:R-:W-:-:S05]  /*1e90*/  @!P0 IMAD.WIDE.U32 R2, R5, 0x4, R2 ;  /* 0x0000000405028825 */ /* 0x001fca00078e0002 */
[----:B------:R2:W-:Y:S02]  /*1ea0*/  @!P0 STG.E desc[UR4][R2.64], R21 ;  /* 0x0000001502008986 */ /* 0x0005e4000c101904 */
.L_x_2737:
[----:B------:R-:W-:Y:S05]  /*1eb0*/  BSYNC.RECONVERGENT B0 ;  /* 0x0000000000007941 */ /* 0x000fea0003800200 */
.L_x_2731:
[----:B------:R-:W-:Y:S05]  /*1ec0*/  WARPSYNC.ALL ;  /* 0x0000000000007948 */ /* 0x000fea0003800000 */
[----:B------:R-:W-:-:S13]  /*1ed0*/  ISETP.GE.U32.AND P0, PT, R11, R0, PT ;  /* 0x000000000b00720c */ /* 0x000fda0003f06070 */
[----:B------:R-:W-:Y:S05]  /*1ee0*/  @P0 EXIT ;  /* 0x000000000000094d */ /* 0x000fea0003800000 */
[----:B012---:R-:W0:Y:S01]  /*1ef0*/  LDC.64 R2, c[0x0][0x388] ;  /* 0x0000e200ff027b82 */ /* 0x007e220000000a00 */
[----:B------:R-:W-:-:S05]  /*1f00*/  IADD3 R11, PT, PT, R26, R11, RZ ;  /* 0x0000000b1a0b7210 */ /* 0x000fca0007ffe0ff */
[----:B0-----:R-:W-:-:S05]  /*1f10*/  IMAD.WIDE.U32 R2, R11, 0x4, R2 ;  /* 0x000000040b027825 */ /* 0x001fca00078e0002 */
[----:B-----5:R-:W-:Y:S01]  /*1f20*/  STG.E desc[UR4][R2.64], R25 ;  /* 0x0000001902007986 */ /* 0x020fe2000c101904 */
[----:B------:R-:W-:Y:S05]  /*1f30*/  EXIT ;  /* 0x000000000000794d */ /* 0x000fea0003800000 */
.L_x_2714:
[----:B------:R-:W0:Y:S01]  /*1f40*/  S2R R5, SR_TID.X ;  /* 0x0000000000057919 */ /* 0x000e220000002100 */
[----:B------:R-:W1:Y:S02]  /*1f50*/  LDC.64 R2, c[0x0][0x398] ;  /* 0x0000e600ff027b82 */ /* 0x000e640000000a00 */
[----:B-1----:R-:W-:-:S04]  /*1f60*/  IMAD.WIDE.U32 R2, R26, 0x4, R2 ;  /* 0x000000041a027825 */ /* 0x002fc800078e0002 */
[----:B0-----:R-:W-:-:S06]  /*1f70*/  IMAD.WIDE.U32 R8, R5, 0x20, R2 ;  /* 0x0000002005087825 */ /* 0x001fcc00078e0002 */
[----:B------:R-:W2:Y:S01]  /*1f80*/  LDG.E.ENL2.256 R12, R8, desc[UR4][R8.64] ;  /* 0xfe0000040808797e */ /* 0x000ea2000812190c */
[----:B------:R-:W-:Y:S01]  /*1f90*/  HFMA2 R30, -RZ, RZ, 0.61474609375, 16.90625 ;  /* 0x38eb4c3aff1e7431 */ /* 0x000fe200000001ff */
[----:B------:R-:W-:Y:S01]  /*1fa0*/  MOV R3, 0x3aae005b ;  /* 0x3aae005b00037802 */ /* 0x000fe20000000f00 */
[----:B------:R-:W-:Y:S02]  /*1fb0*/  HFMA2 R24, -RZ, RZ, 1.0087890625, -0.000686168670654296875 ;  /* 0x3c09919fff187431 */ /* 0x000fe400000001ff */
[----:B--2---:R-:W-:Y:S01]  /*1fc0*/  FMUL.FTZ R0, R8, 0.70710676908493041992 ;  /* 0x3f3504f308007820 */ /* 0x004fe20000410000 */
[----:B------:R-:W-:Y:S01]  /*1fd0*/  FMUL.FTZ R20, R9, 0.70710676908493041992 ;  /* 0x3f3504f309147820 */ /* 0x000fe20000410000 */
[----:B------:R-:W-:Y:S01]  /*1fe0*/  FMUL.FTZ R17, R10, 0.70710676908493041992 ;  /* 0x3f3504f30a117820 */ /* 0x000fe20000410000 */
[----:B------:R-:W-:Y:S01]  /*1ff0*/  FMUL.FTZ R16, R11, 0.70710676908493041992 ;  /* 0x3f3504f30b107820 */ /* 0x000fe20000410000 */
[C---:B------:R-:W-:Y:S01]  /*2000*/  FADD.FTZ R6, |R0|.reuse, -RZ ;  /* 0x800000ff00067221 */ /* 0x040fe20000010200 */
[----:B------:R-:W-:Y:S01]  /*2010*/  FSETP.GE.FTZ.AND P0, PT, |R0|, 1.0029599666595458984, PT ;  /* 0x3f8060fe0000780b */ /* 0x000fe20003f16200 */
[C---:B------:R-:W-:Y:S01]  /*2020*/  FADD.FTZ R21, |R20|.reuse, -RZ ;  /* 0x800000ff14157221 */ /* 0x040fe20000010200 */
[----:B------:R-:W-:Y:S01]  /*2030*/  FSETP.GE.FTZ.AND P1, PT, |R20|, 1.0029599666595458984, PT ;  /* 0x3f8060fe1400780b */ /* 0x000fe20003f36200 */
[----:B------:R-:W-:Y:S01]  /*2040*/  FADD.FTZ R22, |R17|, -RZ ;  /* 0x800000ff11167221 */ /* 0x000fe20000010200 */
[----:B------:R-:W-:-:S02]  /*2050*/  FSEL R7, R30, 8.4834944573231041431e-05, P0 ;  /* 0x38b1e96a1e077808 */ /* 0x000fc40000000000 */
[C---:B------:R-:W-:Y:S02]  /*2060*/  FSEL R2, -R3.reuse, -0.00082130916416645050049, P1 ;  /* 0xba574d2003027808 */ /* 0x040fe40000800100 */
[----:B------:R-:W-:Y:S02]  /*2070*/  FSEL R19, -R3, -0.00082130916416645050049, P0 ;  /* 0xba574d2003137808 */ /* 0x000fe40000000100 */
[----:B------:R-:W-:Y:S02]  /*2080*/  FSEL R4, R24, 0.0052134888246655464172, P1 ;  /* 0x3baad5ea18047808 */ /* 0x000fe40000800000 */
[----:B------:R-:W-:Y:S01]  /*2090*/  FSETP.GE.FTZ.AND P2, PT, |R17|, 1.0029599666595458984, PT ;  /* 0x3f8060fe1100780b */ /* 0x000fe20003f56200 */
[----:B------:R-:W-:Y:S01]  /*20a0*/  @!P0 FMUL.FTZ R6, R0, R0 ;  /* 0x0000000000068220 */ /* 0x000fe20000410000 */
[----:B------:R-:W-:Y:S01]  /*20b0*/  FSEL R0, R30, 8.4834944573231041431e-05, P1 ;  /* 0x38b1e96a1e007808 */ /* 0x000fe20000800000 */
[----:B------:R-:W-:Y:S01]  /*20c0*/  @!P1 FMUL.FTZ R21, R20, R20 ;  /* 0x0000001414159220 */ /* 0x000fe20000410000 */
[----:B------:R-:W-:Y:S01]  /*20d0*/  FSEL R25, R30, 8.4834944573231041431e-05, P2 ;  /* 0x38b1e96a1e197808 */ /* 0x000fe20001000000 */
[----:B------:R-:W-:Y:S01]  /*20e0*/  FFMA.FTZ R19, R6, R7, R19 ;  /* 0x0000000706137223 */ /* 0x000fe20000010013 */
[----:B------:R-:W-:Y:S01]  /*20f0*/  MOV R7, 0x3d24d99a ;  /* 0x3d24d99a00077802 */ /* 0x000fe20000000f00 */
[----:B------:R-:W-:Y:S01]  /*2100*/  FFMA.FTZ R0, R21, R0, R2 ;  /* 0x0000000015007223 */ /* 0x000fe20000010002 */
[----:B------:R-:W-:-:S02]  /*2110*/  FSEL R27, -R3, -0.00082130916416645050049, P2 ;  /* 0xba574d20031b7808 */ /* 0x000fc40001000100 */
[----:B------:R-:W-:Y:S01]  /*2120*/  FSEL R2, -R7, -0.026868773624300956726, P1 ;  /* 0xbcdc1be707027808 */ /* 0x000fe20000800100 */
[----:B------:R-:W-:Y:S01]  /*2130*/  FFMA.FTZ R0, R21, R0, R4 ;  /* 0x0000000015007223 */ /* 0x000fe20000010004 */
[----:B------:R-:W-:Y:S02]  /*2140*/  HFMA2 R4, -RZ, RZ, 1.5341796875, 81.5625 ;  /* 0x3e235519ff047431 */ /* 0x000fe400000001ff */
[----:B------:R-:W-:Y:S01]  /*2150*/  @!P2 FMUL.FTZ R22, R17, R17 ;  /* 0x000000111116a220 */ /* 0x000fe20000410000 */
[C---:B------:R-:W-:Y:S01]  /*2160*/  FSEL R23, R24.reuse, 0.0052134888246655464172, P0 ;  /* 0x3baad5ea18177808 */ /* 0x040fe20000000000 */
[----:B------:R-:W-:Y:S01]  /*2170*/  FFMA.FTZ R0, R21, R0, R2 ;  /* 0x0000000015007223 */ /* 0x000fe20000010002 */
[----:B------:R-:W-:Y:S01]  /*2180*/  FSEL R31, R24, 0.0052134888246655464172, P2 ;  /* 0x3baad5ea181f7808 */ /* 0x000fe20001000000 */
[----:B------:R-:W-:Y:S01]  /*2190*/  FFMA.FTZ R29, R22, R25, R27 ;  /* 0x00000019161d7223 */ /* 0x000fe2000001001b */
[----:B------:R-:W-:Y:S01]  /*21a0*/  FSEL R25, -R7, -0.026868773624300956726, P0 ;  /* 0xbcdc1be707197808 */ /* 0x000fe20000000100 */
[----:B------:R-:W-:Y:S01]  /*21b0*/  FFMA.FTZ R19, R6, R19, R23 ;  /* 0x0000001306137223 */ /* 0x000fe20000010017 */
[----:B------:R-:W-:-:S02]  /*21c0*/  MOV R27, 0x3f69b4f9 ;  /* 0x3f69b4f9001b7802 */ /* 0x000fc40000000f00 */
[----:B------:R-:W-:Y:S01]  /*21d0*/  FSEL R2, R4, 0.11284004896879196167, P1 ;  /* 0x3de718af04027808 */ /* 0x000fe20000800000 */
[----:B------:R-:W-:Y:S01]  /*21e0*/  FFMA.FTZ R19, R6, R19, R25 ;  /* 0x0000001306137223 */ /* 0x000fe20000010019 */
[----:B------:R-:W-:Y:S02]  /*21f0*/  FSEL R23, R4, 0.11284004896879196167, P0 ;  /* 0x3de718af04177808 */ /* 0x000fe40000000000 */
[----:B------:R-:W-:Y:S01]  /*2200*/  FSEL R25, R27, -0.37612664699554443359, P0 ;  /* 0xbec093ac1b197808 */ /* 0x000fe20000000000 */
[----:B------:R-:W-:Y:S01]  /*2210*/  FFMA.FTZ R2, R21, R0, R2 ;  /* 0x0000000015027223 */ /* 0x000fe20000010002 */
[----:B------:R-:W-:Y:S02]  /*2220*/  HFMA2 R0, -RZ, RZ, 1.7822265625, 0.000185489654541015625 ;  /* 0x3f210a14ff007431 */ /* 0x000fe400000001ff */
[----:B------:R-:W-:Y:S01]  /*2230*/  FFMA.FTZ R19, R6, R19, R23 ;  /* 0x0000001306137223 */ /* 0x000fe20000010017 */
[----:B------:R-:W-:Y:S01]  /*2240*/  FFMA.FTZ R23, R22, R29, R31 ;  /* 0x0000001d16177223 */ /* 0x000fe2000001001f */
[----:B------:R-:W-:-:S02]  /*2250*/  FSEL R18, R27, -0.37612664699554443359, P1 ;  /* 0xbec093ac1b127808 */ /* 0x000fc40000800000 */
[----:B------:R-:W-:Y:S01]  /*2260*/  FFMA.FTZ R25, R6, R19, R25 ;  /* 0x0000001306197223 */ /* 0x000fe20000010019 */
[----:B------:R-:W-:Y:S01]  /*2270*/  FMUL.FTZ R19, R12, 0.70710676908493041992 ;  /* 0x3f3504f30c137820 */ /* 0x000fe20000410000 */
[----:B------:R-:W-:Y:S01]  /*2280*/  FSEL R31, -R7, -0.026868773624300956726, P2 ;  /* 0xbcdc1be7071f7808 */ /* 0x000fe20001000100 */
[----:B------:R-:W-:Y:S01]  /*2290*/  FFMA.FTZ R2, R21, R2, R18 ;  /* 0x0000000215027223 */ /* 0x000fe20000010012 */
[----:B------:R-:W-:Y:S01]  /*22a0*/  FMUL.FTZ R18, R8, 0.70710676908493041992 ;  /* 0x3f3504f308127820 */ /* 0x000fe20000410000 */
[C---:B------:R-:W-:Y:S02]  /*22b0*/  FSEL R29, R0.reuse, 0.12837915122509002686, P0 ;  /* 0x3e0375d3001d7808 */ /* 0x040fe40000000000 */
[----:B------:R-:W-:Y:S01]  /*22c0*/  FSEL R28, R0, 0.12837915122509002686, P1 ;  /* 0x3e0375d3001c7808 */ /* 0x000fe20000800000 */
[----:B------:R-:W-:Y:S01]  /*22d0*/  FFMA.FTZ R23, R22, R23, R31 ;  /* 0x0000001716177223 */ /* 0x000fe2000001001f */
[----:B------:R-:W-:Y:S01]  /*22e0*/  FSETP.GE.FTZ.AND P4, PT, |R19|, 1.0029599666595458984, PT ;  /* 0x3f8060fe1300780b */ /* 0x000fe20003f96200 */
[C---:B------:R-:W-:Y:S01]  /*22f0*/  FFMA.FTZ R25, R6.reuse, R25, R29 ;  /* 0x0000001906197223 */ /* 0x040fe2000001001d */
[----:B------:R-:W-:Y:S01]  /*2300*/  FADD.FTZ R29, -R6, -RZ ;  /* 0x800000ff061d7221 */ /* 0x000fe20000010100 */
[C---:B------:R-:W-:Y:S01]  /*2310*/  FFMA.FTZ R33, R21.reuse, R2, R28 ;  /* 0x0000000215217223 */ /* 0x040fe2000001001c */
[----:B------:R-:W-:Y:S01]  /*2320*/  FADD.FTZ R21, -R21, -RZ ;  /* 0x800000ff15157221 */ /* 0x000fe20000010100 */
[----:B------:R-:W-:Y:S01]  /*2330*/  FSEL R31, R4, 0.11284004896879196167, P2 ;  /* 0x3de718af041f7808 */ /* 0x000fe20001000000 */
[----:B------:R-:W-:Y:S01]  /*2340*/  FADD.FTZ R2, |R16|, -RZ ;  /* 0x800000ff10027221 */ /* 0x000fe20000010200 */
[----:B------:R-:W-:-:S02]  /*2350*/  FSEL R6, R29, R18, P0 ;  /* 0x000000121d067208 */ /* 0x000fc40000000000 */
[----:B------:R-:W-:Y:S01]  /*2360*/  FSETP.GE.FTZ.AND P3, PT, |R16|, 1.0029599666595458984, PT ;  /* 0x3f8060fe1000780b */ /* 0x000fe20003f76200 */
[----:B------:R-:W-:Y:S01]  /*2370*/  FFMA.FTZ R31, R22, R23, R31 ;  /* 0x00000017161f7223 */ /* 0x000fe2000001001f */
[----:B------:R-:W-:Y:S01]  /*2380*/  FSEL R28, R21, R20, P1 ;  /* 0x00000014151c7208 */ /* 0x000fe20000800000 */
[----:B------:R-:W-:Y:S01]  /*2390*/  FFMA.FTZ R6, R25, R6, R6 ;  /* 0x0000000619067223 */ /* 0x000fe20000010006 */
[----:B------:R-:W-:Y:S01]  /*23a0*/  FSEL R25, R27, -0.37612664699554443359, P2 ;  /* 0xbec093ac1b197808 */ /* 0x000fe20001000000 */
[----:B------:R-:W-:Y:S01]  /*23b0*/  FADD.FTZ R21, |R19|, -RZ ;  /* 0x800000ff13157221 */ /* 0x000fe20000010200 */
[----:B------:R-:W-:Y:S01]  /*23c0*/  FSEL R32, -R3, -0.00082130916416645050049, P4 ;  /* 0xba574d2003207808 */ /* 0x000fe20002000100 */
[----:B------:R-:W0:Y:S01]  /*23d0*/  @P0 MUFU.EX2 R23, R6 ;  /* 0x0000000600170308 */ /* 0x000e220000000800 */
[----:B------:R-:W-:Y:S01]  /*23e0*/  FFMA.FTZ R33, R33, R28, R28 ;  /* 0x0000001c21217223 */ /* 0x000fe2000001001c */
[----:B------:R-:W-:Y:S01]  /*23f0*/  FSEL R28, R30, 8.4834944573231041431e-05, P4 ;  /* 0x38b1e96a1e1c7808 */ /* 0x000fe20002000000 */
[----:B------:R-:W-:Y:S01]  /*2400*/  FFMA.FTZ R25, R22, R31, R25 ;  /* 0x0000001f16197223 */ /* 0x000fe20000010019 */
[----:B------:R-:W-:Y:S01]  /*2410*/  @!P4 FMUL.FTZ R21, R19, R19 ;  /* 0x000000131315c220 */ /* 0x000fe20000410000 */
[----:B------:R-:W-:Y:S01]  /*2420*/  FSEL R31, R0, 0.12837915122509002686, P2 ;  /* 0x3e0375d3001f7808 */ /* 0x000fe20001000000 */
[----:B------:R-:W-:Y:S01]  /*2430*/  @!P3 FMUL.FTZ R2, R16, R16 ;  /* 0x000000101002b220 */ /* 0x000fe20000410000 */
[----:B------:R-:W-:Y:S01]  /*2440*/  FSEL R35, R30, 8.4834944573231041431e-05, P3 ;  /* 0x38b1e96a1e237808 */ /* 0x000fe20001800000 */
[----:B------:R-:W-:Y:S01]  /*2450*/  FFMA.FTZ R28, R21, R28, R32 ;  /* 0x0000001c151c7223 */ /* 0x000fe20000010020 */
[----:B------:R-:W-:Y:S01]  /*2460*/  FSEL R37, -R3, -0.00082130916416645050049, P3 ;  /* 0xba574d2003257808 */ /* 0x000fe20001800100 */
[C---:B------:R-:W-:Y:S01]  /*2470*/  FFMA.FTZ R32, R22.reuse, R25, R31 ;  /* 0x0000001916207223 */ /* 0x040fe2000001001f */
[----:B------:R-:W-:Y:S01]  /*2480*/  FADD.FTZ R22, -R22, -RZ ;  /* 0x800000ff16167221 */ /* 0x000fe20000010100 */
[----:B------:R-:W-:-:S02]  /*2490*/  FSEL R31, -R7, -0.026868773624300956726, P3 ;  /* 0xbcdc1be7071f7808 */ /* 0x000fc40001800100 */
[----:B------:R-:W-:Y:S01]  /*24a0*/  FFMA.FTZ R29, R2, R35, R37 ;  /* 0x00000023021d7223 */ /* 0x000fe20000010025 */
[----:B------:R-:W-:Y:S02]  /*24b0*/  FSEL R35, R24, 0.0052134888246655464172, P3 ;  /* 0x3baad5ea18237808 */ /* 0x000fe40001800000 */
[----:B------:R-:W-:Y:S01]  /*24c0*/  FSEL R25, R22, R17, P2 ;  /* 0x0000001116197208 */ /* 0x000fe20001000000 */
[----:B0-----:R-:W-:Y:S01]  /*24d0*/  @P0 FADD.FTZ R23, -R23, 1 ;  /* 0x3f80000017170421 */ /* 0x001fe20000010100 */
[----:B------:R-:W0:Y:S01]  /*24e0*/  @P1 MUFU.EX2 R22, R33 ;  /* 0x0000002100161308 */ /* 0x000e220000000800 */
[----:B------:R-:W-:Y:S01]  /*24f0*/  FFMA.FTZ R29, R2, R29, R35 ;  /* 0x0000001d021d7223 */ /* 0x000fe20000010023 */
[----:B------:R-:W-:Y:S01]  /*2500*/  FSEL R34, R24, 0.0052134888246655464172, P4 ;  /* 0x3baad5ea18227808 */ /* 0x000fe20002000000 */
[----:B------:R-:W-:Y:S01]  /*2510*/  FFMA.FTZ R32, R32, R25, R25 ;  /* 0x0000001920207223 */ /* 0x000fe20000010019 */
[----:B------:R-:W-:Y:S01]  /*2520*/  @P0 LOP3.LUT R6, R23, 0x80000000, R18, 0xb8, !PT ;  /* 0x8000000017060812 */ /* 0x000fe200078eb812 */
[----:B------:R-:W-:Y:S01]  /*2530*/  FFMA.FTZ R29, R2, R29, R31 ;  /* 0x0000001d021d7223 */ /* 0x000fe2000001001f */
[----:B------:R-:W-:Y:S01]  /*2540*/  FSEL R23, R4, 0.11284004896879196167, P3 ;  /* 0x3de718af04177808 */ /* 0x000fe20001800000 */
[----:B------:R-:W-:Y:S01]  /*2550*/  FFMA.FTZ R28, R21, R28, R34 ;  /* 0x0000001c151c7223 */ /* 0x000fe20000010022 */
[----:B------:R-:W-:Y:S01]  /*2560*/  FSEL R34, -R7, -0.026868773624300956726, P4 ;  /* 0xbcdc1be707227808 */ /* 0x000fe20002000100 */
[----:B------:R-:W-:Y:S01]  /*2570*/  FMUL.FTZ R18, R13, 0.70710676908493041992 ;  /* 0x3f3504f30d127820 */ /* 0x000fe20000410000 */
[----:B------:R-:W-:Y:S01]  /*2580*/  FSEL R25, R27, -0.37612664699554443359, P3 ;  /* 0xbec093ac1b197808 */ /* 0x000fe20001800000 */
[----:B------:R-:W-:Y:S01]  /*2590*/  FFMA.FTZ R23, R2, R29, R23 ;  /* 0x0000001d02177223 */ /* 0x000fe20000010017 */
[----:B------:R-:W-:Y:S01]  /*25a0*/  FSEL R31, R0, 0.12837915122509002686, P3 ;  /* 0x3e0375d3001f7808 */ /* 0x000fe20001800000 */
[C---:B------:R-:W-:Y:S01]  /*25b0*/  FFMA.FTZ R28, R21.reuse, R28, R34 ;  /* 0x0000001c151c7223 */ /* 0x040fe20000010022 */
[----:B------:R-:W-:Y:S01]  /*25c0*/  FSEL R34, R4, 0.11284004896879196167, P4 ;  /* 0x3de718af04227808 */ /* 0x000fe20002000000 */
[----:B------:R-:W-:Y:S01]  /*25d0*/  FFMA.FTZ R25, R2, R23, R25 ;  /* 0x0000001702197223 */ /* 0x000fe20000010019 */
[----:B------:R-:W-:Y:S01]  /*25e0*/  FSETP.GE.FTZ.AND P0, PT, |R18|, 1.0029599666595458984, PT ;  /* 0x3f8060fe1200780b */ /* 0x000fe20003f16200 */
[----:B0-----:R-:W-:Y:S01]  /*25f0*/  @P1 FADD.FTZ R23, -R22, 1 ;  /* 0x3f80000016171421 */ /* 0x001fe20000010100 */
[----:B------:R-:W-:Y:S01]  /*2600*/  FADD.FTZ R22, |R18|, -RZ ;  /* 0x800000ff12167221 */ /* 0x000fe20000010200 */
[----:B------:R-:W-:Y:S01]  /*2610*/  FFMA.FTZ R28, R21, R28, R34 ;  /* 0x0000001c151c7223 */ /* 0x000fe20000010022 */
[----:B------:R-:W-:Y:S01]  /*2620*/  FSEL R34, R27, -0.37612664699554443359, P4 ;  /* 0xbec093ac1b227808 */ /* 0x000fe20002000000 */
[C---:B------:R-:W-:Y:S01]  /*2630*/  FFMA.FTZ R31, R2.reuse, R25, R31 ;  /* 0x00000019021f7223 */ /* 0x040fe2000001001f */
[----:B------:R-:W-:Y:S01]  /*2640*/  @P1 LOP3.LUT R33, R23, 0x80000000, R20, 0xb8, !PT ;  /* 0x8000000017211812 */ /* 0x000fe200078eb814 */
[----:B------:R-:W-:Y:S01]  /*2650*/  FADD.FTZ R23, -R2, -RZ ;  /* 0x800000ff02177221 */ /* 0x000fe20000010100 */
[----:B------:R-:W-:Y:S01]  /*2660*/  FSEL R20, R0, 0.12837915122509002686, P4 ;  /* 0x3e0375d300147808 */ /* 0x000fe20002000000 */
[C---:B------:R-:W-:Y:S01]  /*2670*/  FFMA.FTZ R28, R21.reuse, R28, R34 ;  /* 0x0000001c151c7223 */ /* 0x040fe20000010022 */
[----:B------:R-:W-:Y:S01]  /*2680*/  FSEL R25, R30, 8.4834944573231041431e-05, P0 ;  /* 0x38b1e96a1e197808 */ /* 0x000fe20000000000 */
[----:B------:R-:W-:Y:S01]  /*2690*/  FADD.FTZ R34, -R21, -RZ ;  /* 0x800000ff15227221 */ /* 0x000fe20000010100 */
[----:B------:R-:W-:Y:S01]  /*26a0*/  FSEL R29, -R3, -0.00082130916416645050049, P0 ;  /* 0xba574d20031d7808 */ /* 0x000fe20000000100 */
[----:B------:R-:W-:Y:S01]  /*26b0*/  @!P0 FMUL.FTZ R22, R18, R18 ;  /* 0x0000001212168220 */ /* 0x000fe20000410000 */
[----:B------:R-:W-:Y:S01]  /*26c0*/  FSEL R2, R23, R16, P3 ;  /* 0x0000001017027208 */ /* 0x000fe20001800000 */
[----:B------:R-:W-:Y:S01]  /*26d0*/  FFMA.FTZ R28, R21, R28, R20 ;  /* 0x0000001c151c7223 */ /* 0x000fe20000010014 */
[----:B------:R-:W-:Y:S01]  /*26e0*/  FSEL R23, R24, 0.0052134888246655464172, P0 ;  /* 0x3baad5ea18177808 */ /* 0x000fe20000000000 */
[----:B------:R-:W0:Y:S01]  /*26f0*/  @P2 MUFU.EX2 R20, R32 ;  /* 0x0000002000142308 */ /* 0x000e220000000800 */
[----:B------:R-:W-:Y:S01]  /*2700*/  FFMA.FTZ R25, R22, R25, R29 ;  /* 0x0000001916197223 */ /* 0x000fe2000001001d */
[----:B------:R-:W-:Y:S01]  /*2710*/  FFMA.FTZ R31, R31, R2, R2 ;  /* 0x000000021f1f7223 */ /* 0x000fe20000010002 */
[----:B------:R-:W-:-:S02]  /*2720*/  FSEL R29, -R7, -0.026868773624300956726, P0 ;  /* 0xbcdc1be7071d7808 */ /* 0x000fc40000000100 */
[----:B------:R-:W-:Y:S01]  /*2730*/  FFMA.FTZ R25, R22, R25, R23 ;  /* 0x0000001916197223 */ /* 0x000fe20000010017 */
[----:B------:R-:W-:Y:S02]  /*2740*/  FSEL R23, R34, R19, P4 ;  /* 0x0000001322177208 */ /* 0x000fe40002000000 */
[----:B------:R-:W1:Y:S01]  /*2750*/  @P3 MUFU.EX2 R21, R31 ;  /* 0x0000001f00153308 */ /* 0x000e620000000800 */
[----:B------:R-:W-:Y:S01]  /*2760*/  FFMA.FTZ R25, R22, R25, R29 ;  /* 0x0000001916197223 */ /* 0x000fe2000001001d */
[----:B------:R-:W-:Y:S01]  /*2770*/  FSEL R29, R27, -0.37612664699554443359, P0 ;  /* 0xbec093ac1b1d7808 */ /* 0x000fe20000000000 */
[----:B------:R-:W-:Y:S01]  /*2780*/  FFMA.FTZ R2, R28, R23, R23 ;  /* 0x000000171c027223 */ /* 0x000fe20000010017 */
[----:B------:R-:W-:-:S04]  /*2790*/  FSEL R28, R4, 0.11284004896879196167, P0 ;  /* 0x3de718af041c7808 */ /* 0x000fc80000000000 */
[----:B------:R-:W2:Y:S01]  /*27a0*/  @P4 MUFU.EX2 R23, R2 ;  /* 0x0000000200174308 */ /* 0x000ea20000000800 */
[----:B0-----:R-:W-:Y:S01]  /*27b0*/  @P2 FADD.FTZ R20, -R20, 1 ;  /* 0x3f80000014142421 */ /* 0x001fe20000010100 */
[----:B------:R-:W-:Y:S01]  /*27c0*/  FFMA.FTZ R25, R22, R25, R28 ;  /* 0x0000001916197223 */ /* 0x000fe2000001001c */
[----:B------:R-:W-:-:S03]  /*27d0*/  FMUL.FTZ R28, R14, 0.70710676908493041992 ;  /* 0x3f3504f30e1c7820 */ /* 0x000fc60000410000 */
[----:B------:R-:W-:Y:S01]  /*27e0*/  @P2 LOP3.LUT R32, R20, 0x80000000, R17, 0xb8, !PT ;  /* 0x8000000014202812 */ /* 0x000fe200078eb811 */
[----:B------:R-:W-:Y:S01]  /*27f0*/  FFMA.FTZ R29, R22, R25, R29 ;  /* 0x00000019161d7223 */ /* 0x000fe2000001001d */
[----:B------:R-:W-:Y:S01]  /*2800*/  FSEL R17, R0, 0.12837915122509002686, P0 ;  /* 0x3e0375d300117808 */ /* 0x000fe20000000000 */
[----:B-1----:R-:W-:Y:S01]  /*2810*/  @P3 FADD.FTZ R21, -R21, 1 ;  /* 0x3f80000015153421 */ /* 0x002fe20000010100 */
[C---:B------:R-:W-:Y:S01]  /*2820*/  FSETP.GE.FTZ.AND P1, PT, |R28|.reuse, 1.0029599666595458984, PT ;  /* 0x3f8060fe1c00780b */ /* 0x040fe20003f36200 */
[----:B------:R-:W-:Y:S02]  /*2830*/  FADD.FTZ R25, |R28|, -RZ ;  /* 0x800000ff1c197221 */ /* 0x000fe40000010200 */
[C---:B------:R-:W-:Y:S01]  /*2840*/  FFMA.FTZ R29, R22.reuse, R29, R17 ;  /* 0x0000001d161d7223 */ /* 0x040fe20000010011 */
[----:B------:R-:W-:Y:S01]  /*2850*/  @P3 LOP3.LUT R31, R21, 0x80000000, R16, 0xb8, !PT ;  /* 0x80000000151f3812 */ /* 0x000fe200078eb810 */
[----:B------:R-:W-:Y:S01]  /*2860*/  FADD.FTZ R21, -R22, -RZ ;  /* 0x800000ff16157221 */ /* 0x000fe20000010100 */
[----:B------:R-:W0:Y:S01]  /*2870*/  LDC.64 R16, c[0x0][0x390] ;  /* 0x0000e400ff107b82 */ /* 0x000e220000000a00 */
[----:B--2---:R-:W-:Y:S01]  /*2880*/  @P4 FADD.FTZ R20, -R23, 1 ;  /* 0x3f80000017144421 */ /* 0x004fe20000010100 */
[----:B------:R-:W-:-:S02]  /*2890*/  FSEL R34, -R3, -0.00082130916416645050049, P1 ;  /* 0xba574d2003227808 */ /* 0x000fc40000800100 */
[----:B------:R-:W-:Y:S02]  /*28a0*/  FSEL R22, R21, R18, P0 ;  /* 0x0000001215167208 */ /* 0x000fe40000000000 */
[----:B------:R-:W-:Y:S01]  /*28b0*/  @P4 LOP3.LUT R2, R20, 0x80000000, R19, 0xb8, !PT ;  /* 0x8000000014024812 */ /* 0x000fe200078eb813 */
[----:B------:R-:W-:Y:S01]  /*28c0*/  @!P1 FMUL.FTZ R25, R28, R28 ;  /* 0x0000001c1c199220 */ /* 0x000fe20000410000 */
[----:B------:R-:W-:Y:S01]  /*28d0*/  FSEL R20, R30, 8.4834944573231041431e-05, P1 ;  /* 0x38b1e96a1e147808 */ /* 0x000fe20000800000 */
[----:B------:R-:W-:Y:S01]  /*28e0*/  FFMA.FTZ R29, R29, R22, R22 ;  /* 0x000000161d1d7223 */ /* 0x000fe20000010016 */
[----:B------:R-:W-:Y:S02]  /*28f0*/  FSEL R21, R24, 0.0052134888246655464172, P1 ;  /* 0x3baad5ea18157808 */ /* 0x000fe40000800000 */
[----:B------:R-:W-:Y:S01]  /*2900*/  FSEL R23, -R7, -0.026868773624300956726, P1 ;  /* 0xbcdc1be707177808 */ /* 0x000fe20000800100 */
[----:B------:R-:W1:Y:S01]  /*2910*/  @P0 MUFU.EX2 R19, R29 ;  /* 0x0000001d00130308 */ /* 0x000e620000000800 */
[----:B------:R-:W-:Y:S01]  /*2920*/  FFMA.FTZ R20, R25, R20, R34 ;  /* 0x0000001419147223 */ /* 0x000fe20000010022 */
[----:B------:R-:W-:-:S03]  /*2930*/  FSEL R34, R0, 0.12837915122509002686, P1 ;  /* 0x3e0375d300227808 */ /* 0x000fc60000800000 */
[----:B------:R-:W-:Y:S01]  /*2940*/  FFMA.FTZ R20, R25, R20, R21 ;  /* 0x0000001419147223 */ /* 0x000fe20000010015 */
[----:B------:R-:W-:-:S03]  /*2950*/  FSEL R21, R4, 0.11284004896879196167, P1 ;  /* 0x3de718af04157808 */ /* 0x000fc60000800000 */
[----:B------:R-:W-:Y:S01]  /*2960*/  FFMA.FTZ R20, R25, R20, R23 ;  /* 0x0000001419147223 */ /* 0x000fe20000010017 */
[----:B------:R-:W-:Y:S01]  /*2970*/  FSEL R23, R27, -0.37612664699554443359, P1 ;  /* 0xbec093ac1b177808 */ /* 0x000fe20000800000 */
[----:B0-----:R-:W-:-:S04]  /*2980*/  IMAD.WIDE.U32 R16, R26, 0x4, R16 ;  /* 0x000000041a107825 */ /* 0x001fc800078e0010 */
[----:B------:R-:W-:-:S04]  /*2990*/  FFMA.FTZ R20, R25, R20, R21 ;  /* 0x0000001419147223 */ /* 0x000fc80000010015 */
[----:B------:R-:W-:Y:S01]  /*29a0*/  FFMA.FTZ R20, R25, R20, R23 ;  /* 0x0000001419147223 */ /* 0x000fe20000010017 */
[----:B-1----:R-:W-:Y:S01]  /*29b0*/  @P0 FADD.FTZ R19, -R19, 1 ;  /* 0x3f80000013130421 */ /* 0x002fe20000010100 */
[----:B------:R-:W-:-:S04]  /*29c0*/  IMAD.WIDE.U32 R16, R5, 0x20, R16 ;  /* 0x0000002005107825 */ /* 0x000fc800078e0010 */
[----:B------:R-:W-:Y:S01]  /*29d0*/  FFMA.FTZ R34, R25, R20, R34 ;  /* 0x0000001419227223 */ /* 0x000fe20000010022 */
[----:B------:R-:W-:Y:S02]  /*29e0*/  @P0 LOP3.LUT R29, R19, 0x80000000, R18, 0xb8, !PT ;  /* 0x80000000131d0812 */ /* 0x000fe400078eb812 */
[----:B------:R-:W2:Y:S01]  /*29f0*/  LDG.E.ENL2.256 R20, R16, desc[UR4][R16.64] ;  /* 0xfe0000041010797e */ /* 0x000ea20008121914 */
[----:B------:R-:W-:Y:S01]  /*2a00*/  FADD.FTZ R25, -R25, -RZ ;  /* 0x800000ff19197221 */ /* 0x000fe20000010100 */
[----:B------:R-:W-:-:S04]  /*2a10*/  FADD.FTZ R33, R33, 1 ;  /* 0x3f80000021217421 */ /* 0x000fc80000010000 */
[----:B------:R-:W-:-:S05]  /*2a20*/  FSEL R25, R25, R28, P1 ;  /* 0x0000001c19197208 */ /* 0x000fca0000800000 */
[----:B------:R-:W-:-:S04]  /*2a30*/  FFMA.FTZ R25, R34, R25, R25 ;  /* 0x0000001922197223 */ /* 0x000fc80000010019 */
[----:B------:R-:W0:Y:S02]  /*2a40*/  @P1 MUFU.EX2 R34, R25 ;  /* 0x0000001900221308 */ /* 0x000e240000000800 */
[----:B0-----:R-:W-:-:S05]  /*2a50*/  @P1 FADD.FTZ R35, -R34, 1 ;  /* 0x3f80000022231421 */ /* 0x001fca0000010100 */
[----:B------:R-:W-:Y:S01]  /*2a60*/  @P1 LOP3.LUT R25, R35, 0x80000000, R28, 0xb8, !PT ;  /* 0x8000000023191812 */ /* 0x000fe200078eb81c */
[----:B------:R-:W-:-:S04]  /*2a70*/  FMUL.FTZ R28, R15, 0.70710676908493041992 ;  /* 0x3f3504f30f1c7820 */ /* 0x000fc80000410000 */
[C---:B------:R-:W-:Y:S01]  /*2a80*/  FADD.FTZ R34, |R28|.reuse, -RZ ;  /* 0x800000ff1c227221 */ /* 0x040fe20000010200 */
[----:B------:R-:W-:Y:S01]  /*2a90*/  FSETP.GE.FTZ.AND P0, PT, |R28|, 1.0029599666595458984, PT ;  /* 0x3f8060fe1c00780b */ /* 0x000fe20003f16200 */
[----:B------:R-:W-:-:S03]  /*2aa0*/  FADD.FTZ R25, R25, 1 ;  /* 0x3f80000019197421 */ /* 0x000fc60000010000 */
[----:B------:R-:W-:Y:S01]  /*2ab0*/  FSEL R35, R30, 8.4834944573231041431e-05, P0 ;  /* 0x38b1e96a1e237808 */ /* 0x000fe20000000000 */
[----:B------:R-:W-:Y:S01]  /*2ac0*/  FMUL.FTZ R30, R11, -0.5 ;  /* 0xbf0000000b1e7820 */ /* 0x000fe20000410000 */
[----:B------:R-:W-:Y:S02]  /*2ad0*/  FSEL R3, -R3, -0.00082130916416645050049, P0 ;  /* 0xba574d2003037808 */ /* 0x000fe40000000100 */
[----:B------:R-:W-:Y:S01]  /*2ae0*/  FSEL R24, R24, 0.0052134888246655464172, P0 ;  /* 0x3baad5ea18187808 */ /* 0x000fe20000000000 */
[----:B------:R-:W-:Y:S01]  /*2af0*/  FMUL.FTZ R30, R11, R30 ;  /* 0x0000001e0b1e7220 */ /* 0x000fe20000410000 */
[----:B------:R-:W-:Y:S02]  /*2b00*/  FSEL R27, R27, -0.37612664699554443359, P0 ;  /* 0xbec093ac1b1b7808 */ /* 0x000fe40000000000 */
[----:B------:R-:W-:Y:S01]  /*2b10*/  FSEL R37, R0, 0.12837915122509002686, P0 ;  /* 0x3e0375d300257808 */ /* 0x000fe20000000000 */
[----:B------:R-:W-:-:S04]  /*2b20*/  @!P0 FMUL.FTZ R34, R28, R28 ;  /* 0x0000001c1c228220 */ /* 0x000fc80000410000 */
[----:B------:R-:W-:Y:S01]  /*2b30*/  FFMA.FTZ R3, R34, R35, R3 ;  /* 0x0000002322037223 */ /* 0x000fe20000010003 */
[----:B------:R-:W-:Y:S01]  /*2b40*/  FSEL R35, R4, 0.11284004896879196167, P0 ;  /* 0x3de718af04237808 */ /* 0x000fe20000000000 */
[----:B------:R-:W-:Y:S02]  /*2b50*/  FMUL.FTZ R4, R9, -0.5 ;  /* 0xbf00000009047820 */ /* 0x000fe40000410000 */
[----:B------:R-:W-:Y:S01]  /*2b60*/  FFMA.FTZ R3, R34, R3, R24 ;  /* 0x0000000322037223 */ /* 0x000fe20000010018 */
[----:B------:R-:W-:Y:S01]  /*2b70*/  FSEL R24, -R7, -0.026868773624300956726, P0 ;  /* 0xbcdc1be707187808 */ /* 0x000fe20000000100 */
[----:B------:R-:W-:-:S04]  /*2b80*/  FMUL.FTZ R4, R9, R4 ;  /* 0x0000000409047220 */ /* 0x000fc80000410000 */
[----:B------:R-:W-:Y:S01]  /*2b90*/  FFMA.FTZ R7, R34, R3, R24 ;  /* 0x0000000322077223 */ /* 0x000fe20000010018 */
[----:B------:R-:W-:-:S03]  /*2ba0*/  FMUL.FTZ R3, R8, -0.5 ;  /* 0xbf00000008037820 */ /* 0x000fc60000410000 */
[----:B------:R-:W-:Y:S01]  /*2bb0*/  FFMA.FTZ R7, R34, R7, R35 ;  /* 0x0000000722077223 */ /* 0x000fe20000010023 */
[----:B------:R-:W-:-:S03]  /*2bc0*/  FMUL.FTZ R3, R8, R3 ;  /* 0x0000000308037220 */ /* 0x000fc60000410000 */
[----:B------:R-:W-:Y:S01]  /*2bd0*/  FFMA.FTZ R35, R34, R7, R27 ;  /* 0x0000000722237223 */ /* 0x000fe2000001001b */
[----:B------:R-:W-:Y:S01]  /*2be0*/  FMUL.FTZ R3, R3, 1.4426950216293334961 ;  /* 0x3fb8aa3b03037820 */ /* 0x000fe20000410000 */
[----:B------:R-:W-:Y:S01]  /*2bf0*/  FMUL.FTZ R27, R10, -0.5 ;  /* 0xbf0000000a1b7820 */ /* 0x000fe20000410000 */
[----:B------:R-:W-:Y:S01]  /*2c00*/  FMUL.FTZ R7, R4, 1.4426950216293334961 ;  /* 0x3fb8aa3b04077820 */ /* 0x000fe20000410000 */
[----:B------:R-:W-:Y:S01]  /*2c10*/  FFMA.FTZ R0, R34, R35, R37 ;  /* 0x0000002322007223 */ /* 0x000fe20000010025 */
[----:B------:R-:W-:Y:S01]  /*2c20*/  FMUL.FTZ R35, R30, 1.4426950216293334961 ;  /* 0x3fb8aa3b1e237820 */ /* 0x000fe20000410000 */
[----:B------:R-:W-:Y:S01]  /*2c30*/  FMUL.FTZ R27, R10, R27 ;  /* 0x0000001b0a1b7220 */ /* 0x000fe20000410000 */
[----:B------:R-:W0:Y:S03]  /*2c40*/  MUFU.EX2 R3, R3 ;  /* 0x0000000300037308 */ /* 0x000e260000000800 */
[----:B------:R-:W-:Y:S01]  /*2c50*/  FMUL.FTZ R24, R27, 1.4426950216293334961 ;  /* 0x3fb8aa3b1b187820 */ /* 0x000fe20000410000 */
[----:B------:R-:W-:-:S04]  /*2c60*/  FADD.FTZ R27, -R34, -RZ ;  /* 0x800000ff221b7221 */ /* 0x000fc80000010100 */
[----:B------:R-:W1:Y:S01]  /*2c70*/  MUFU.EX2 R7, R7 ;  /* 0x0000000700077308 */ /* 0x000e620000000800 */
[----:B------:R-:W-:-:S05]  /*2c80*/  FSEL R27, R27, R28, P0 ;  /* 0x0000001c1b1b7208 */ /* 0x000fca0000000000 */
[----:B------:R-:W-:Y:S02]  /*2c90*/  FFMA.FTZ R0, R0, R27, R27 ;  /* 0x0000001b00007223 */ /* 0x000fe4000001001b */
[----:B------:R3:W4:Y:S01]  /*2ca0*/  MUFU.EX2 R34, R24 ;  /* 0x0000001800227308 */ /* 0x0007220000000800 */
[----:B0-----:R-:W-:-:S04]  /*2cb0*/  FMUL.FTZ R3, R3, 0.3989422917366027832 ;  /* 0x3ecc422a03037820 */ /* 0x001fc80000410000 */
[----:B------:R-:W-:Y:S01]  /*2cc0*/  FMUL.FTZ R4, R8, R3 ;  /* 0x0000000308047220 */ /* 0x000fe20000410000 */
[C---:B------:R-:W-:Y:S01]  /*2cd0*/  FMUL.FTZ R3, R12.reuse, -0.5 ;  /* 0xbf0000000c037820 */ /* 0x040fe20000410000 */
[----:B------:R-:W-:Y:S01]  /*2ce0*/  FMUL.FTZ R8, R13, -0.5 ;  /* 0xbf0000000d087820 */ /* 0x000fe20000410000 */
[----:B------:R-:W0:Y:S01]  /*2cf0*/  MUFU.EX2 R35, R35 ;  /* 0x0000002300237308 */ /* 0x000e220000000800 */
[----:B---3--:R-:W-:Y:S01]  /*2d00*/  FMUL.FTZ R24, R15, -0.5 ;  /* 0xbf0000000f187820 */ /* 0x008fe20000410000 */
[----:B------:R-:W-:Y:S01]  /*2d10*/  FMUL.FTZ R3, R12, R3 ;  /* 0x000000030c037220 */ /* 0x000fe20000410000 */
[----:B------:R-:W-:Y:S02]  /*2d20*/  FMUL.FTZ R8, R13, R8 ;  /* 0x000000080d087220 */ /* 0x000fe40000410000 */
[----:B------:R-:W-:Y:S01]  /*2d30*/  FMUL.FTZ R24, R15, R24 ;  /* 0x000000180f187220 */ /* 0x000fe20000410000 */
[----:B------:R-:W-:Y:S01]  /*2d40*/  FMUL.FTZ R27, R3, 1.4426950216293334961 ;  /* 0x3fb8aa3b031b7820 */ /* 0x000fe20000410000 */
[----:B------:R-:W-:Y:S01]  /*2d50*/  FMUL.FTZ R3, R14, -0.5 ;  /* 0xbf0000000e037820 */ /* 0x000fe20000410000 */
[----:B------:R-:W-:-:S03]  /*2d60*/  FMUL.FTZ R30, R8, 1.4426950216293334961 ;  /* 0x3fb8aa3b081e7820 */ /* 0x000fc60000410000 */
[----:B------:R-:W-:Y:S01]  /*2d70*/  FMUL.FTZ R3, R14, R3 ;  /* 0x000000030e037220 */ /* 0x000fe20000410000 */
[----:B------:R-:W3:Y:S03]  /*2d80*/  MUFU.EX2 R27, R27 ;  /* 0x0000001b001b7308 */ /* 0x000ee60000000800 */
[----:B------:R-:W-:Y:S01]  /*2d90*/  FMUL.FTZ R8, R3, 1.4426950216293334961 ;  /* 0x3fb8aa3b03087820 */ /* 0x000fe20000410000 */
[----:B------:R-:W-:Y:S01]  /*2da0*/  FMUL.FTZ R3, R24, 1.4426950216293334961 ;  /* 0x3fb8aa3b18037820 */ /* 0x000fe20000410000 */
[----:B-1----:R-:W-:-:S03]  /*2db0*/  FMUL.FTZ R24, R7, 0.3989422917366027832 ;  /* 0x3ecc422a07187820 */ /* 0x002fc60000410000 */
[----:B------:R-:W1:Y:S01]  /*2dc0*/  MUFU.EX2 R30, R30 ;  /* 0x0000001e001e7308 */ /* 0x000e620000000800 */
[----:B------:R-:W-:Y:S01]  /*2dd0*/  FMUL.FTZ R24, R9, R24 ;  /* 0x0000001809187220 */ /* 0x000fe20000410000 */
[----:B----4-:R-:W-:Y:S01]  /*2de0*/  FMUL.FTZ R9, R34, 0.3989422917366027832 ;  /* 0x3ecc422a22097820 */ /* 0x010fe20000410000 */
[----:B0-----:R-:W-:Y:S02]  /*2df0*/  FMUL.FTZ R34, R35, 0.3989422917366027832 ;  /* 0x3ecc422a23227820 */ /* 0x001fe40000410000 */
[----:B------:R-:W-:Y:S01]  /*2e00*/  FFMA.FTZ R24, R33, 0.5, R24 ;  /* 0x3f00000021187823 */ /* 0x000fe20000010018 */
[----:B------:R-:W-:Y:S01]  /*2e10*/  FMUL.FTZ R10, R10, R9 ;  /* 0x000000090a0a7220 */ /* 0x000fe20000410000 */
[----:B------:R-:W-:Y:S01]  /*2e20*/  FMUL.FTZ R11, R11, R34 ;  /* 0x000000220b0b7220 */ /* 0x000fe20000410000 */
[----:B------:R-:W0:Y:S01]  /*2e30*/  MUFU.EX2 R8, R8 ;  /* 0x0000000800087308 */ /* 0x000e220000000800 */
[----:B---3--:R-:W-:-:S04]  /*2e40*/  FMUL.FTZ R27, R27, 0.3989422917366027832 ;  /* 0x3ecc422a1b1b7820 */ /* 0x008fc80000410000 */
[----:B------:R-:W-:-:S03]  /*2e50*/  FMUL.FTZ R12, R12, R27 ;  /* 0x0000001b0c0c7220 */ /* 0x000fc60000410000 */
[----:B------:R-:W3:Y:S01]  /*2e60*/  @P0 MUFU.EX2 R7, R0 ;  /* 0x0000000000070308 */ /* 0x000ee20000000800 */
[----:B-1----:R-:W-:-:S04]  /*2e70*/  FMUL.FTZ R30, R30, 0.3989422917366027832 ;  /* 0x3ecc422a1e1e7820 */ /* 0x002fc80000410000 */
[----:B------:R-:W-:-:S03]  /*2e80*/  FMUL.FTZ R13, R13, R30 ;  /* 0x0000001e0d0d7220 */ /* 0x000fc60000410000 */
[----:B------:R-:W1:Y:S01]  /*2e90*/  MUFU.EX2 R3, R3 ;  /* 0x0000000300037308 */ /* 0x000e620000000800 */
[----:B0-----:R-:W-:Y:S02]  /*2ea0*/  FMUL.FTZ R27, R8, 0.3989422917366027832 ;  /* 0x3ecc422a081b7820 */ /* 0x001fe40000410000 */
[----:B------:R-:W0:Y:S02]  /*2eb0*/  LDC.64 R8, c[0x0][0x388] ;  /* 0x0000e200ff087b82 */ /* 0x000e240000000a00 */
[----:B------:R-:W-:Y:S01]  /*2ec0*/  FMUL.FTZ R14, R14, R27 ;  /* 0x0000001b0e0e7220 */ /* 0x000fe20000410000 */
[----:B---3--:R-:W-:-:S03]  /*2ed0*/  @P0 FADD.FTZ R7, -R7, 1 ;  /* 0x3f80000007070421 */ /* 0x008fc60000010100 */
[----:B------:R-:W-:Y:S02]  /*2ee0*/  FFMA.FTZ R25, R25, 0.5, R14 ;  /* 0x3f00000019197823 */ /* 0x000fe4000001000e */
[----:B------:R-:W-:Y:S01]  /*2ef0*/  @P0 LOP3.LUT R0, R7, 0x80000000, R28, 0xb8, !PT ;  /* 0x8000000007000812 */ /* 0x000fe200078eb81c */
[----:B------:R-:W-:Y:S01]  /*2f00*/  FADD.FTZ R7, R32, 1 ;  /* 0x3f80000020077421 */ /* 0x000fe20000010000 */
[----:B-1----:R-:W-:Y:S01]  /*2f10*/  FMUL.FTZ R30, R3, 0.3989422917366027832 ;  /* 0x3ecc422a031e7820 */ /* 0x002fe20000410000 */
[----:B------:R-:W-:Y:S01]  /*2f20*/  FADD.FTZ R3, R6, 1 ;  /* 0x3f80000006037421 */ /* 0x000fe20000010000 */
[----:B------:R-:W-:Y:S01]  /*2f30*/  FADD.FTZ R6, R31, 1 ;  /* 0x3f8000001f067421 */ /* 0x000fe20000010000 */
[----:B------:R-:W-:Y:S01]  /*2f40*/  FADD.FTZ R0, R0, 1 ;  /* 0x3f80000000007421 */ /* 0x000fe20000010000 */
[----:B------:R-:W-:Y:S01]  /*2f50*/  FMUL.FTZ R15, R15, R30 ;  /* 0x0000001e0f0f7220 */ /* 0x000fe20000410000 */
[----:B------:R-:W-:Y:S01]  /*2f60*/  FFMA.FTZ R3, R3, 0.5, R4 ;  /* 0x3f00000003037823 */ /* 0x000fe20000010004 */
[----:B------:R-:W-:Y:S01]  /*2f70*/  FFMA.FTZ R6, R6, 0.5, R11 ;  /* 0x3f00000006067823 */ /* 0x000fe2000001000b */
[----:B------:R-:W-:Y:S01]  /*2f80*/  FADD.FTZ R11, R2, 1 ;  /* 0x3f800000020b7421 */ /* 0x000fe20000010000 */
[----:B------:R-:W-:Y:S01]  /*2f90*/  FADD.FTZ R2, R29, 1 ;  /* 0x3f8000001d027421 */ /* 0x000fe20000010000 */
[----:B------:R-:W-:Y:S01]  /*2fa0*/  FFMA.FTZ R7, R7, 0.5, R10 ;  /* 0x3f00000007077823 */ /* 0x000fe2000001000a */
[----:B0-----:R-:W-:-:S04]  /*2fb0*/  IMAD.WIDE.U32 R8, R26, 0x4, R8 ;  /* 0x000000041a087825 */ /* 0x001fc800078e0008 */
[----:B------:R-:W-:Y:S01]  /*2fc0*/  FFMA.FTZ R11, R11, 0.5, R12 ;  /* 0x3f0000000b0b7823 */ /* 0x000fe2000001000c */
[----:B------:R-:W-:Y:S01]  /*2fd0*/  FFMA.FTZ R2, R2, 0.5, R13 ;  /* 0x3f00000002027823 */ /* 0x000fe2000001000d */
[----:B------:R-:W-:Y:S01]  /*2fe0*/  FFMA.FTZ R0, R0, 0.5, R15 ;  /* 0x3f00000000007823 */ /* 0x000fe2000001000f */
[----:B------:R-:W-:-:S04]  /*2ff0*/  IMAD.WIDE.U32 R8, R5, 0x20, R8 ;  /* 0x0000002005087825 */ /* 0x000fc800078e0008 */
[----:B--2---:R-:W-:Y:S01]  /*3000*/  FMUL.FTZ R16, R16, R3 ;  /* 0x0000000310107220 */ /* 0x004fe20000410000 */
[----:B------:R-:W-:Y:S01]  /*3010*/  FMUL.FTZ R17, R17, R24 ;  /* 0x0000001811117220 */ /* 0x000fe20000410000 */
[----:B------:R-:W-:Y:S01]  /*3020*/  FMUL.FTZ R18, R18, R7 ;  /* 0x0000000712127220 */ /* 0x000fe20000410000 */
[----:B------:R-:W-:Y:S01]  /*3030*/  FMUL.FTZ R19, R19, R6 ;  /* 0x0000000613137220 */ /* 0x000fe20000410000 */
[----:B------:R-:W-:Y:S01]  /*3040*/  FMUL.FTZ R20, R20, R11 ;  /* 0x0000000b14147220 */ /* 0x000fe20000410000 */
[----:B------:R-:W-:Y:S01]  /*3050*/  FMUL.FTZ R21, R21, R2 ;  /* 0x0000000215157220 */ /* 0x000fe20000410000 */
[----:B------:R-:W-:Y:S01]  /*3060*/  FMUL.FTZ R22, R22, R25 ;  /* 0x0000001916167220 */ /* 0x000fe20000410000 */
[----:B------:R-:W-:-:S05]  /*3070*/  FMUL.FTZ R23, R23, R0 ;  /* 0x0000000017177220 */ /* 0x000fca0000410000 */
[----:B------:R-:W-:Y:S01]  /*3080*/  STG.E.ENL2.256 desc[UR4][R8.64], R16, R20 ;  /* 0xf80000100814797f */ /* 0x000fe2000f121804 */
[----:B------:R-:W-:Y:S05]  /*3090*/  EXIT ;  /* 0x000000000000794d */ /* 0x000fea0003800000 */
.L_x_2738:
        /* <DEDUP_REMOVED lines=14> */
.L_x_12876:


//--------------------- .text._ZN2at6native18elementwise_kernelILi128ELi4EZNS0_15gpu_kernel_implIZZZNS0_26GeluBackwardCUDAKernelImplERNS_18TensorIteratorBaseENS0_8GeluTypeEENKUlvE0_clEvENKUlvE_clEvEUlddE_EEvS4_RKT_EUliE_EEviT1_ --------------------------
	.section	.text._ZN2at6native18elementwise_kernelILi128ELi4EZNS0_15gpu_kernel_implIZZZNS0_26GeluBackwardCUDAKernelImplERNS_18TensorIteratorBaseENS0_8GeluTypeEENKUlvE0_clEvENKUlvE_clEvEUlddE_EEvS4_RKT_EUliE_EEviT1_,"ax",@progbits
	.align	128
        .global         _ZN2at6native18elementwise_kernelILi128ELi4EZNS0_15gpu_kernel_implIZZZNS0_26GeluBackwardCUDAKernelImplERNS_18TensorIteratorBaseENS0_8GeluTypeEENKUlvE0_clEvENKUlvE_clEvEUlddE_EEvS4_RKT_EUliE_EEviT1_
        .type           _ZN2at6native18elementwise_kernelILi128ELi4EZNS0_15gpu_kernel_implIZZZNS0_26GeluBackwardCUDAKernelImplERNS_18TensorIteratorBaseENS0_8GeluTypeEENKUlvE0_clEvENKUlvE_clEvEUlddE_EEvS4_RKT_EUliE_EEviT1_,@function
        .size           _ZN2at6native18elementwise_kernelILi128ELi4EZNS0_15gpu_kernel_implIZZZNS0_26GeluBackwardCUDAKernelImplERNS_18TensorIteratorBaseENS0_8GeluTypeEENKUlvE0_clEvENKUlvE_clEvEUlddE_EEvS4_RKT_EUliE_EEviT1_,(.L_x_12877 - _ZN2at6native18elementwise_kernelILi128ELi4EZNS0_15gpu_kernel_implIZZZNS0_26GeluBackwardCUDAKernelImplERNS_18TensorIteratorBaseENS0_8GeluTypeEENKUlvE0_clEvENKUlvE_clEvEUlddE_EEvS4_RKT_EUliE_EEviT1_)
        .other          _ZN2at6native18elementwise_kernelILi128ELi4EZNS0_15gpu_kernel_implIZZZNS0_26GeluBackwardCUDAKernelImplERNS_18TensorIteratorBaseENS0_8GeluTypeEENKUlvE0_clEvENKUlvE_clEvEUlddE_EEvS4_RKT_EUliE_EEviT1_,@"STO_CUDA_ENTRY STV_DEFAULT"
_ZN2at6native18elementwise_kernelILi128ELi4EZNS0_15gpu_kernel_implIZZZNS0_26GeluBackwardCUDAKernelImplERNS_18TensorIteratorBaseENS0_8GeluTypeEENKUlvE0_clEvENKUlvE_clEvEUlddE_EEvS4_RKT_EUliE_EEviT1_:
.text._ZN2at6native18elementwise_kernelILi128ELi4EZNS0_15gpu_kernel_implIZZZNS0_26GeluBackwardCUDAKernelImplERNS_18TensorIteratorBaseENS0_8GeluTypeEENKUlvE0_clEvENKUlvE_clEvEUlddE_EEvS4_RKT_EUliE_EEviT1_:
        /* <DEDUP_REMOVED lines=371> */
.L_x_2741:
        /* <DEDUP_REMOVED lines=16> */
[----:B--2---:R0:W1:Y:S01]  /*1830*/  I2F.F64.S16 R16, R2 ;  /* 0x0000000200107312 */ /* 0x0040620000101c00 */
[----:B------:R-:W-:Y:S05]  /*1840*/  BRA `(.L_x_2748) ;  /* 0x0000000c006c7947 */ /* 0x000fea0003800000 */
.L_x_2746:
[----:B------:R-:W2:Y:S02]  /*1850*/  LDG.E.U8 R2, desc[UR36][R2.64] ;  /* 0x0000002402027981 */ /* 0x000ea4000c1e1100 */
[----:B--2---:R0:W1:Y:S01]  /*1860*/  I2F.F64.U16 R16, R2 ;  /* 0x0000000200107312 */ /* 0x0040620000101800 */
[----:B------:R-:W-:Y:S05]  /*1870*/  BRA `(.L_x_2748) ;  /* 0x0000000c00607947 */ /* 0x000fea0003800000 */
.L_x_2745:
[----:B------:R-:W-:-:S09]  /*1880*/  UISETP.NE.AND UP0, UPT, UR4, 0x2, UPT ;  /* 0x000000020400788c */ /* 0x000fd2000bf05270 */
[----:B------:R-:W-:Y:S05]  /*1890*/  BRA.U !UP0, `(.L_x_2749) ;  /* 0x0000000108287547 */ /* 0x000fea000b800000 */
[----:B------:R-:W-:-:S09]  /*18a0*/  UISETP.NE.AND UP0, UPT, UR4, 0x3, UPT ;  /* 0x000000030400788c */ /* 0x000fd2000bf05270 */
[----:B------:R-:W-:Y:S05]  /*18b0*/  BRA.U !UP0, `(.L_x_2750) ;  /* 0x0000000108147547 */ /* 0x000fea000b800000 */
[----:B------:R-:W-:-:S09]  /*18c0*/  UISETP.NE.AND UP0, UPT, UR4, 0x4, UPT ;  /* 0x000000040400788c */ /* 0x000fd2000bf05270 */
[----:B------:R-:W-:Y:S05]  /*18d0*/  BRA.U UP0, `(.L_x_2747) ;  /* 0x0000000900bc7547 */ /* 0x000fea000b800000 */
[----:B------:R-:W2:Y:S02]  /*18e0*/  LDG.E.64 R16, desc[UR36][R2.64] ;  /* 0x0000002402107981 */ /* 0x000ea4000c1e1b00 */
[----:B--2---:R-:W0:Y:S01]  /*18f0*/  I2F.F64.S64 R16, R16 ;  /* 0x0000001000107312 */ /* 0x004e220000301c00 */
[----:B------:R-:W-:Y:S05]  /*1900*/  BRA `(.L_x_2748) ;  /* 0x0000000c003c7947 */ /* 0x000fea0003800000 */
.L_x_2750:
[----:B------:R-:W2:Y:S02]  /*1910*/  LDG.E R2, desc[UR36][R2.64] ;  /* 0x0000002402027981 */ /* 0x000ea4000c1e1900 */
[----:B--2---:R0:W1:Y:S01]  /*1920*/  I2F.F64 R16, R2 ;  /* 0x0000000200107312 */ /* 0x0040620000201c00 */
[----:B------:R-:W-:Y:S05]  /*1930*/  BRA `(.L_x_2748) ;  /* 0x0000000c00307947 */ /* 0x000fea0003800000 */
.L_x_2749:
[----:B------:R-:W2:Y:S02]  /*1940*/  LDG.E.U16 R2, desc[UR36][R2.64] ;  /* 0x0000002402027981 */ /* 0x000ea4000c1e1500 */
[----:B--2---:R0:W1:Y:S01]  /*1950*/  I2F.F64.S16 R16, R2 ;  /* 0x0000000200107312 */ /* 0x0040620000101c00 */
[----:B------:R-:W-:Y:S05]  /*1960*/  BRA `(.L_x_2748) ;  /* 0x0000000c00247947 */ /* 0x000fea0003800000 */
.L_x_2744:
[----:B------:R-:W-:-:S09]  /*1970*/  UISETP.GT.AND UP0, UPT, UR4, 0x6, UPT ;  /* 0x000000060400788c */ /* 0x000fd2000bf04270 */
[----:B------:R-:W-:Y:S05]  /*1980*/  BRA.U UP0, `(.L_x_2751) ;  /* 0x0000000100347547 */ /* 0x000fea000b800000 */
[----:B------:R-:W-:-:S09]  /*1990*/  UISETP.NE.AND UP0, UPT, UR4, 0x5, UPT ;  /* 0x000000050400788c */ /* 0x000fd2000bf05270 */
[----:B------:R-:W-:Y:S05]  /*19a0*/  BRA.U !UP0, `(.L_x_2752) ;  /* 0x0000000108187547 */ /* 0x000fea000b800000 */
[----:B------:R-:W-:-:S09]  /*19b0*/  UISETP.NE.AND UP0, UPT, UR4, 0x6, UPT ;  /* 0x000000060400788c */ /* 0x000fd2000bf05270 */
[----:B------:R-:W-:Y:S05]  /*19c0*/  BRA.U UP0, `(.L_x_2747) ;  /* 0x0000000900807547 */ /* 0x000fea000b800000 */
[----:B------:R-:W2:Y:S02]  /*19d0*/  LDG.E R16, desc[UR36][R2.64] ;  /* 0x0000002402107981 */ /* 0x000ea4000c1e1900 */
[----:B--2---:R-:W-:-:S06]  /*19e0*/  FMUL.FTZ R16, R16, 1 ;  /* 0x3f80000010107820 */ /* 0x004fcc0000410000 */
[----:B------:R-:W0:Y:S01]  /*19f0*/  F2F.F64.F32 R16, R16 ;  /* 0x0000001000107310 */ /* 0x000e220000201800 */
[----:B------:R-:W-:Y:S05]  /*1a00*/  BRA `(.L_x_2748) ;  /* 0x0000000800fc7947 */ /* 0x000fea0003800000 */
.L_x_2752:
[----:B------:R-:W2:Y:S02]  /*1a10*/  LDG.E.U16 R0, desc[UR36][R2.64] ;  /* 0x0000002402007981 */ /* 0x000ea4000c1e1500 */
[----:B--2---:R-:W-:-:S05]  /*1a20*/  HADD2.F32 R0, -RZ, R0.H0_H0 ;  /* 0x20000000ff007230 */ /* 0x004fca0000004100 */
[----:B------:R-:W-:-:S04]  /*1a30*/  FMUL.FTZ R0, R0, 1 ;  /* 0x3f80000000007820 */ /* 0x000fc80000410000 */
[----:B------:R0:W1:Y:S01]  /*1a40*/  F2F.F64.F32 R16, R0 ;  /* 0x0000000000107310 */ /* 0x0000620000201800 */
[----:B------:R-:W-:Y:S05]  /*1a50*/  BRA `(.L_x_2748) ;  /* 0x0000000800e87947 */ /* 0x000fea0003800000 */
.L_x_2751:
[----:B------:R-:W-:-:S09]  /*1a60*/  UISETP.NE.AND UP0, UPT, UR4, 0x7, UPT ;  /* 0x000000070400788c */ /* 0x000fd2000bf05270 */
[----:B------:R-:W-:Y:S05]  /*1a70*/  BRA.U !UP0, `(.L_x_2753) ;  /* 0x0000000108347547 */ /* 0x000fea000b800000 */
        /* <DEDUP_REMOVED lines=8> */
.L_x_2754:
[----:B------:R-:W2:Y:S02]  /*1b00*/  LDG.E.U16 R2, desc[UR36][R2.64] ;  /* 0x0000002402027981 */ /* 0x000ea4000c1e1500 */
[----:B--2---:R-:W-:-:S05]  /*1b10*/  HADD2.F32 R0, -RZ, R2.H0_H0 ;  /* 0x20000002ff007230 */ /* 0x004fca0000004100 */
[----:B------:R-:W-:-:S04]  /*1b20*/  FMUL.FTZ R0, R0, 1 ;  /* 0x3f80000000007820 */ /* 0x000fc80000410000 */
[----:B------:R0:W1:Y:S01]  /*1b30*/  F2F.F64.F32 R16, R0 ;  /* 0x0000000000107310 */ /* 0x0000620000201800 */
[----:B------:R-:W-:Y:S05]  /*1b40*/  BRA `(.L_x_2748) ;  /* 0x0000000800ac7947 */ /* 0x000fea0003800000 */
.L_x_2753:
[----:B------:R0:W5:Y:S01]  /*1b50*/  LDG.E.64 R16, desc[UR36][R2.64] ;  /* 0x0000002402107981 */ /* 0x000162000c1e1b00 */
[----:B------:R-:W-:Y:S05]  /*1b60*/  BRA `(.L_x_2748) ;  /* 0x0000000800a47947 */ /* 0x000fea0003800000 */
.L_x_2743:
        /* <DEDUP_REMOVED lines=8> */
[----:B------:R-:W2:Y:S01]  /*1bf0*/  LDG.E.U8 R2, desc[UR36][R2.64] ;  /* 0x0000002402027981 */ /* 0x000ea2000c1e1100 */
[----:B------:R-:W-:Y:S01]  /*1c00*/  IMAD.MOV.U32 R16, RZ, RZ, RZ ;  /* 0x000000ffff107224 */ /* 0x000fe200078e00ff */
[----:B--2---:R-:W-:-:S04]  /*1c10*/  ISETP.NE.AND P0, PT, R2, RZ, PT ;  /* 0x000000ff0200720c */ /* 0x004fc80003f05270 */
[----:B------:R-:W-:Y:S01]  /*1c20*/  FSEL R17, RZ, 1.875, !P0 ;  /* 0x3ff00000ff117808 */ /* 0x000fe20004000000 */
[----:B------:R-:W-:Y:S08]  /*1c30*/  BRA `(.L_x_2748) ;  /* 0x0000000800707947 */ /* 0x000ff00003800000 */
.L_x_2757:
[----:B------:R0:W5:Y:S01]  /*1c40*/  LDG.E.64 R16, desc[UR36][R2.64] ;  /* 0x0000002402107981 */ /* 0x000162000c1e1b00 */
[----:B------:R-:W-:Y:S05]  /*1c50*/  BRA `(.L_x_2748) ;  /* 0x0000000800687947 */ /* 0x000fea0003800000 */
.L_x_2756:
        /* <DEDUP_REMOVED lines=23> */
[----:B------:R-:W-:-:S05]  /*1dd0*/  LOP3.LUT R5, R5, 0x80000000, R0, 0xf8, !PT ;  /* 0x8000000005057812 */ /* 0x000fca00078ef800 */
[----:B------:R-:W-:-:S04]  /*1de0*/  FMUL.FTZ R5, R5, 1 ;  /* 0x3f80000005057820 */ /* 0x000fc80000410000 */
[----:B------:R0:W1:Y:S01]  /*1df0*/  F2F.F64.F32 R16, R5 ;  /* 0x0000000500107310 */ /* 0x0000620000201800 */
[----:B------:R-:W-:Y:S05]  /*1e00*/  BRA `(.L_x_2748) ;  /* 0x0000000400fc7947 */ /* 0x000fea0003800000 */
.L_x_2759:
        /* <DEDUP_REMOVED lines=10> */
[----:B------:R-:W-:-:S05]  /*1eb0*/  LOP3.LUT R0, R0, 0x80000000, R5, 0xf8, !PT ;  /* 0x8000000000007812 */ /* 0x000fca00078ef805 */
[----:B------:R-:W-:-:S04]  /*1ec0*/  FMUL.FTZ R0, R0, 1 ;  /* 0x3f80000000007820 */ /* 0x000fc80000410000 */
[----:B------:R0:W1:Y:S01]  /*1ed0*/  F2F.F64.F32 R16, R0 ;  /* 0x0000000000107310 */ /* 0x0000620000201800 */
[----:B------:R-:W-:Y:S05]  /*1ee0*/  BRA `(.L_x_2748) ;  /* 0x0000000400c47947 */ /* 0x000fea0003800000 */
.L_x_2758:
[----:B------:R-:W2:Y:S02]  /*1ef0*/  LDG.E.U16 R0, desc[UR36][R2.64] ;  /* 0x0000002402007981 */ /* 0x000ea4000c1e1500 */
[----:B--2---:R-:W-:-:S04]  /*1f00*/  IMAD.U32 R0, R0, 0x10000, RZ ;  /* 0x0001000000007824 */ /* 0x004fc800078e00ff */
[----:B------:R-:W-:-:S04]  /*1f10*/  FMUL.FTZ R0, R0, 1 ;  /* 0x3f80000000007820 */ /* 0x000fc80000410000 */
[----:B------:R0:W1:Y:S01]  /*1f20*/  F2F.F64.F32 R16, R0 ;  /* 0x0000000000107310 */ /* 0x0000620000201800 */
[----:B------:R-:W-:Y:S05]  /*1f30*/  BRA `(.L_x_2748) ;  /* 0x0000000400b07947 */ /* 0x000fea0003800000 */
.L_x_2755:
        /* <DEDUP_REMOVED lines=9> */
[----:B--2---:R0:W1:Y:S01]  /*1fd0*/  I2F.F64.U16 R16, R2 ;  /* 0x0000000200107312 */ /* 0x0040620000101800 */
[----:B------:R-:W-:Y:S05]  /*1fe0*/  BRA `(.L_x_2748) ;  /* 0x0000000400847947 */ /* 0x000fea0003800000 */
.L_x_2762:
[----:B------:R-:W2:Y:S01]  /*1ff0*/  LDG.E.U8 R3, desc[UR36][R2.64] ;  /* 0x0000002402037981 */ /* 0x000ea2000c1e1100 */
[----:B------:R-:W-:Y:S02]  /*2000*/  CS2R R16, SRZ ;  /* 0x0000000000107805 */ /* 0x000fe4000001ff00 */
[----:B--2---:R-:W-:-:S13]  /*2010*/  ISETP.NE.AND P0, PT, R3, RZ, PT ;  /* 0x000000ff0300720c */ /* 0x004fda0003f05270 */
[----:B------:R-:W-:Y:S05]  /*2020*/  @!P0 BRA `(.L_x_2748) ;  /* 0x0000000400748947 */ /* 0x000fea0003800000 */
[----:B------:R-:W-:-:S13]  /*2030*/  ISETP.NE.AND P0, PT, R3, 0x80, PT ;  /* 0x000000800300780c */ /* 0x000fda0003f05270 */
[----:B------:R-:W-:Y:S01]  /*2040*/  @!P0 MOV R16, 0x20000000 ;  /* 0x2000000000108802 */ /* 0x000fe20000000f00 */
        /* <DEDUP_REMOVED lines=15> */
.L_x_2764:
[----:B------:R-:W-:Y:S05]  /*2140*/  BSYNC.RECONVERGENT B0 ;  /* 0x0000000000007941 */ /* 0x000fea0003800200 */
.L_x_2763:
[----:B------:R-:W-:Y:S01]  /*2150*/  IMAD.SHL.U32 R0, R0, 0x100000, RZ ;  /* 0x0010000000007824 */ /* 0x000fe200078e00ff */
[----:B------:R-:W-:-:S04]  /*2160*/  LEA R2, R2, 0x3b800000, 0x17 ;  /* 0x3b80000002027811 */ /* 0x000fc800078eb8ff */
[----:B------:R-:W-:-:S05]  /*2170*/  LOP3.LUT R0, R2, R0, R7, 0xfe, !PT ;  /* 0x0000000002007212 */ /* 0x000fca00078efe07 */
[----:B------:R-:W-:-:S04]  /*2180*/  FMUL.FTZ R0, R0, 1 ;  /* 0x3f80000000007820 */ /* 0x000fc80000410000 */
[----:B------:R0:W1:Y:S01]  /*2190*/  F2F.F64.F32 R16, R0 ;  /* 0x0000000000107310 */ /* 0x0000620000201800 */
[----:B------:R-:W-:Y:S05]  /*21a0*/  BRA `(.L_x_2748) ;  /* 0x0000000400147947 */ /* 0x000fea0003800000 */
.L_x_2761:
[----:B------:R-:W2:Y:S01]  /*21b0*/  LDG.E.U8 R3, desc[UR36][R2.64] ;  /* 0x0000002402037981 */ /* 0x000ea2000c1e1100 */
[----:B------:R-:W-:Y:S02]  /*21c0*/  CS2R R16, SRZ ;  /* 0x0000000000107805 */ /* 0x000fe4000001ff00 */
[----:B--2---:R-:W-:-:S13]  /*21d0*/  ISETP.NE.AND P0, PT, R3, RZ, PT ;  /* 0x000000ff0300720c */ /* 0x004fda0003f05270 */
[----:B------:R-:W-:Y:S05]  /*21e0*/  @!P0 BRA `(.L_x_2748) ;  /* 0x0000000400048947 */ /* 0x000fea0003800000 */
[----:B------:R-:W-:-:S13]  /*21f0*/  ISETP.NE.AND P0, PT, R3, 0x80, PT ;  /* 0x000000800300780c */ /* 0x000fda0003f05270 */
[----:B------:R-:W-:Y:S01]  /*2200*/  @!P0 IMAD.MOV.U32 R16, RZ, RZ, 0x20000000 ;  /* 0x20000000ff108424 */ /* 0x000fe200078e00ff */
        /* <DEDUP_REMOVED lines=15> */
.L_x_2766:
[----:B------:R-:W-:Y:S05]  /*2300*/  BSYNC.RECONVERGENT B0 ;  /* 0x0000000000007941 */ /* 0x000fea0003800200 */
.L_x_2765:
[----:B------:R-:W-:Y:S02]  /*2310*/  SHF.L.U32 R0, R0, 0x15, RZ ;  /* 0x0000001500007819 */ /* 0x000fe400000006ff */
[----:B------:R-:W-:-:S04]  /*2320*/  LEA R2, R2, 0x37800000, 0x17 ;  /* 0x3780000002027811 */ /* 0x000fc800078eb8ff */
[----:B------:R-:W-:-:S05]  /*2330*/  LOP3.LUT R0, R2, R0, R7, 0xfe, !PT ;  /* 0x0000000002007212 */ /* 0x000fca00078efe07 */
[----:B------:R-:W-:-:S04]  /*2340*/  FMUL.FTZ R0, R0, 1 ;  /* 0x3f80000000007820 */ /* 0x000fc80000410000 */
[----:B------:R0:W1:Y:S01]  /*2350*/  F2F.F64.F32 R16, R0 ;  /* 0x0000000000107310 */ /* 0x0000620000201800 */
[----:B------:R-:W-:Y:S05]  /*2360*/  BRA `(.L_x_2748) ;  /* 0x0000000000a47947 */ /* 0x000fea0003800000 */
.L_x_2760:
[----:B------:R-:W-:-:S09]  /*2370*/  UISETP.NE.AND UP0, UPT, UR4, 0x1c, UPT ;  /* 0x0000001c0400788c */ /* 0x000fd2000bf05270 */
[----:B------:R-:W-:Y:S05]  /*2380*/  BRA.U !UP0, `(.L_x_2767) ;  /* 0x0000000108947547 */ /* 0x000fea000b800000 */
[----:B------:R-:W-:-:S09]  /*2390*/  UISETP.NE.AND UP0, UPT, UR4, 0x1d, UPT ;  /* 0x0000001d0400788c */ /* 0x000fd2000bf05270 */
[----:B------:R-:W-:Y:S05]  /*23a0*/  BRA.U !UP0, `(.L_x_2768) ;  /* 0x0000000108807547 */ /* 0x000fea000b800000 */
[----:B------:R-:W-:-:S09]  /*23b0*/  UISETP.NE.AND UP0, UPT, UR4, 0x2c, UPT ;  /* 0x0000002c0400788c */ /* 0x000fd2000bf05270 */
[----:B------:R-:W-:Y:S05]  /*23c0*/  BRA.U !UP0, `(.L_x_2769) ;  /* 0x0000000108487547 */ /* 0x000fea000b800000 */
.L_x_2747:
        /* <DEDUP_REMOVED lines=16> */
.L_x_2770:
[----:B------:R-:W-:Y:S01]  /*24d0*/  CS2R R16, SRZ ;  /* 0x0000000000107805 */ /* 0x000fe2000001ff00 */
[----:B------:R-:W-:Y:S06]  /*24e0*/  BRA `(.L_x_2748) ;  /* 0x0000000000447947 */ /* 0x000fec0003800000 */
.L_x_2769:
[----:B------:R-:W2:Y:S01]  /*24f0*/  LDG.E.U8 R0, desc[UR36][R2.64] ;  /* 0x0000002402007981 */ /* 0x000ea2000c1e1100 */
[----:B------:R-:W-:Y:S02]  /*2500*/  IMAD.MOV.U32 R16, RZ, RZ, 0x0 ;  /* 0x00000000ff107424 */ /* 0x000fe400078e00ff */
[----:B------:R-:W-:Y:S01]  /*2510*/  IMAD.MOV.U32 R17, RZ, RZ, 0x38000000 ;  /* 0x38000000ff117424 */ /* 0x000fe200078e00ff */
[----:B--2---:R-:W-:-:S13]  /*2520*/  ISETP.NE.AND P0, PT, R0, RZ, PT ;  /* 0x000000ff0000720c */ /* 0x004fda0003f05270 */
[----:B------:R-:W-:Y:S05]  /*2530*/  @!P0 BRA `(.L_x_2748) ;  /* 0x0000000000308947 */ /* 0x000fea0003800000 */
[----:B------:R-:W-:-:S13]  /*2540*/  ISETP.NE.AND P0, PT, R0, 0xff, PT ;  /* 0x000000ff0000780c */ /* 0x000fda0003f05270 */
[----:B------:R-:W-:Y:S01]  /*2550*/  @P0 SHF.L.U32 R0, R0, 0x17, RZ ;  /* 0x0000001700000819 */ /* 0x000fe200000006ff */
[----:B------:R-:W-:Y:S02]  /*2560*/  @!P0 IMAD.MOV.U32 R16, RZ, RZ, 0x20000000 ;  /* 0x20000000ff108424 */ /* 0x000fe400078e00ff */
[----:B------:R-:W-:Y:S02]  /*2570*/  @!P0 IMAD.MOV.U32 R17, RZ, RZ, 0x7ff80000 ;  /* 0x7ff80000ff118424 */ /* 0x000fe400078e00ff */
[----:B------:R-:W-:-:S04]  /*2580*/  @P0 FMUL.FTZ R0, R0, 1 ;  /* 0x3f80000000000820 */ /* 0x000fc80000410000 */
[----:B------:R2:W3:Y:S01]  /*2590*/  @P0 F2F.F64.F32 R16, R0 ;  /* 0x0000000000100310 */ /* 0x0004e20000201800 */
[----:B------:R-:W-:Y:S05]  /*25a0*/  BRA `(.L_x_2748) ;  /* 0x0000000000147947 */ /* 0x000fea0003800000 */
.L_x_2768:
[----:B------:R-:W2:Y:S02]  /*25b0*/  LDG.E.64 R16, desc[UR36][R2.64] ;  /* 0x0000002402107981 */ /* 0x000ea4000c1e1b00 */
[----:B--2---:R-:W4:Y:S01]  /*25c0*/  I2F.F64.U64 R16, R16 ;  /* 0x0000001000107312 */ /* 0x004f220000301800 */
[----:B------:R-:W-:Y:S05]  /*25d0*/  BRA `(.L_x_2748) ;  /* 0x0000000000087947 */ /* 0x000fea0003800000 */
.L_x_2767:
[----:B------:R-:W2:Y:S02]  /*25e0*/  LDG.E R2, desc[UR36][R2.64] ;  /* 0x0000002402027981 */ /* 0x000ea4000c1e1900 */
[----:B--2---:R0:W1:Y:S02]  /*25f0*/  I2F.F64.U32 R16, R2 ;  /* 0x0000000200107312 */ /* 0x0040640000201800 */
.L_x_2748:
[----:B------:R-:W-:Y:S05]  /*2600*/  BSYNC.RECONVERGENT B6 ;  /* 0x0000000000067941 */ /* 0x000fea0003800200 */
.L_x_2742:
[----:B------:R-:W2:Y:S01]  /*2610*/  LDCU.64 UR6, c[0x0][0x5f8] ;  /* 0x0000bf00ff0677ac */ /* 0x000ea20008000a00 */
[----:B------:R-:W-:Y:S01]  /*2620*/  BSSY.RECONVERGENT B6, `(.L_x_2771) ;  /* 0x00000ec000067945 */ /* 0x000fe20003800200 */
[----:B------:R-:W-:-:S04]  /*2630*/  UPRMT UR4, UR42, 0x9910, URZ ;  /* 0x000099102a047896 */ /* 0x000fc800080000ff */
[----:B------:R-:W-:Y:S01]  /*2640*/  UISETP.GT.AND UP0, UPT, UR4, 0x9, UPT ;  /* 0x000000090400788c */ /* 0x000fe2000bf04270 */
[----:B--2---:R-:W-:-:S04]  /*2650*/  IADD3 R22, P0, PT, R22, UR6, RZ ;  /* 0x0000000616167c10 */ /* 0x004fc8000ff1e0ff */
        /* <DEDUP_REMOVED lines=10> */
[----:B0-----:R-:W2:Y:S02]  /*2700*/  LDG.E.S8 R2, desc[UR36][R22.64] ;  /* 0x0000002416027981 */ /* 0x001ea4000c1e1300 */
[----:B--2---:R-:W0:Y:S01]  /*2710*/  I2F.F64.S16 R2, R2 ;  /* 0x0000000200027312 */ /* 0x004e220000101c00 */
[----:B------:R-:W-:Y:S05]  /*2720*/  BRA `(.L_x_2777) ;  /* 0x0000000c006c7947 */ /* 0x000fea0003800000 */
.L_x_2775:
[----:B0-----:R-:W2:Y:S02]  /*2730*/  LDG.E.U8 R2, desc[UR36][R22.64] ;  /* 0x0000002416027981 */ /* 0x001ea4000c1e1100 */
[----:B--2---:R-:W0:Y:S01]  /*2740*/  I2F.F64.U16 R2, R2 ;  /* 0x0000000200027312 */ /* 0x004e220000101800 */
[----:B------:R-:W-:Y:S05]  /*2750*/  BRA `(.L_x_2777) ;  /* 0x0000000c00607947 */ /* 0x000fea0003800000 */
.L_x_2774:
[----:B------:R-:W-:-:S09]  /*2760*/  UISETP.NE.AND UP0, UPT, UR4, 0x2, UPT ;  /* 0x000000020400788c */ /* 0x000fd2000bf05270 */
[----:B------:R-:W-:Y:S05]  /*2770*/  BRA.U !UP0, `(.L_x_2778) ;  /* 0x0000000108287547 */ /* 0x000fea000b800000 */
[----:B------:R-:W-:-:S09]  /*2780*/  UISETP.NE.AND UP0, UPT, UR4, 0x3, UPT ;  /* 0x000000030400788c */ /* 0x000fd2000bf05270 */
[----:B------:R-:W-:Y:S05]  /*2790*/  BRA.U !UP0, `(.L_x_2779) ;  /* 0x0000000108147547 */ /* 0x000fea000b800000 */
[----:B------:R-:W-:-:S09]  /*27a0*/  UISETP.NE.AND UP0, UPT, UR4, 0x4, UPT ;  /* 0x000000040400788c */ /* 0x000fd2000bf05270 */
[----:B------:R-:W-:Y:S05]  /*27b0*/  BRA.U UP0, `(.L_x_2776) ;  /* 0x0000000900bc7547 */ /* 0x000fea000b800000 */
[----:B0-----:R-:W2:Y:S02]  /*27c0*/  LDG.E.64 R2, desc[UR36][R22.64] ;  /* 0x0000002416027981 */ /* 0x001ea4000c1e1b00 */
[----:B--2---:R-:W0:Y:S01]  /*27d0*/  I2F.F64.S64 R2, R2 ;  /* 0x0000000200027312 */ /* 0x004e220000301c00 */
[----:B------:R-:W-:Y:S05]  /*27e0*/  BRA `(.L_x_2777) ;  /* 0x0000000c003c7947 */ /* 0x000fea0003800000 */
.L_x_2779:
[----:B0-----:R-:W2:Y:S02]  /*27f0*/  LDG.E R2, desc[UR36][R22.64] ;  /* 0x0000002416027981 */ /* 0x001ea4000c1e1900 */
[----:B--2---:R-:W0:Y:S01]  /*2800*/  I2F.F64 R2, R2 ;  /* 0x0000000200027312 */ /* 0x004e220000201c00 */
[----:B------:R-:W-:Y:S05]  /*2810*/  BRA `(.L_x_2777) ;  /* 0x0000000c00307947 */ /* 0x000fea0003800000 */
.L_x_2778:
[----:B0-----:R-:W2:Y:S02]  /*2820*/  LDG.E.U16 R2, desc[UR36][R22.64] ;  /* 0x0000002416027981 */ /* 0x001ea4000c1e1500 */
[----:B--2---:R-:W0:Y:S01]  /*2830*/  I2F.F64.S16 R2, R2 ;  /* 0x0000000200027312 */ /* 0x004e220000101c00 */
[----:B------:R-:W-:Y:S05]  /*2840*/  BRA `(.L_x_2777) ;  /* 0x0000000c00247947 */ /* 0x000fea0003800000 */
.L_x_2773:
[----:B------:R-:W-:-:S09]  /*2850*/  UISETP.GT.AND UP0, UPT, UR4, 0x6, UPT ;  /* 0x000000060400788c */ /* 0x000fd2000bf04270 */
[----:B------:R-:W-:Y:S05]  /*2860*/  BRA.U UP0, `(.L_x_2780) ;  /* 0x0000000100347547 */ /* 0x000fea000b800000 */
[----:B------:R-:W-:-:S09]  /*2870*/  UISETP.NE.AND UP0, UPT, UR4, 0x5, UPT ;  /* 0x000000050400788c */ /* 0x000fd2000bf05270 */
[----:B------:R-:W-:Y:S05]  /*2880*/  BRA.U !UP0, `(.L_x_2781) ;  /* 0x0000000108187547 */ /* 0x000fea000b800000 */
[----:B------:R-:W-:-:S09]  /*2890*/  UISETP.NE.AND UP0, UPT, UR4, 0x6, UPT ;  /* 0x000000060400788c */ /* 0x000fd2000bf05270 */
[----:B------:R-:W-:Y:S05]  /*28a0*/  BRA.U UP0, `(.L_x_2776) ;  /* 0x0000000900807547 */ /* 0x000fea000b800000 */
[----:B0-----:R-:W2:Y:S02]  /*28b0*/  LDG.E R2, desc[UR36][R22.64] ;  /* 0x0000002416027981 */ /* 0x001ea4000c1e1900 */
[----:B--2---:R-:W-:-:S06]  /*28c0*/  FMUL.FTZ R2, R2, 1 ;  /* 0x3f80000002027820 */ /* 0x004fcc0000410000 */
[----:B------:R-:W0:Y:S01]  /*28d0*/  F2F.F64.F32 R2, R2 ;  /* 0x0000000200027310 */ /* 0x000e220000201800 */
[----:B------:R-:W-:Y:S05]  /*28e0*/  BRA `(.L_x_2777) ;  /* 0x0000000800fc7947 */ /* 0x000fea0003800000 */
.L_x_2781:
[----:B0-----:R-:W2:Y:S02]  /*28f0*/  LDG.E.U16 R0, desc[UR36][R22.64] ;  /* 0x0000002416007981 */ /* 0x001ea4000c1e1500 */
[----:B--2---:R-:W-:-:S05]  /*2900*/  HADD2.F32 R0, -RZ, R0.H0_H0 ;  /* 0x20000000ff007230 */ /* 0x004fca0000004100 */
[----:B------:R-:W-:-:S04]  /*2910*/  FMUL.FTZ R0, R0, 1 ;  /* 0x3f80000000007820 */ /* 0x000fc80000410000 */
[----:B------:R0:W2:Y:S01]  /*2920*/  F2F.F64.F32 R2, R0 ;  /* 0x0000000000027310 */ /* 0x0000a20000201800 */
[----:B------:R-:W-:Y:S05]  /*2930*/  BRA `(.L_x_2777) ;  /* 0x0000000800e87947 */ /* 0x000fea0003800000 */
.L_x_2780:
[----:B------:R-:W-:-:S09]  /*2940*/  UISETP.NE.AND UP0, UPT, UR4, 0x7, UPT ;  /* 0x000000070400788c */ /* 0x000fd2000bf05270 */
[----:B------:R-:W-:Y:S05]  /*2950*/  BRA.U !UP0, `(.L_x_2782) ;  /* 0x0000000108347547 */ /* 0x000fea000b800000 */
[----:B------:R-:W-:-:S09]  /*2960*/  UISETP.NE.AND UP0, UPT, UR4, 0x8, UPT ;  /* 0x000000080400788c */ /* 0x000fd2000bf05270 */
[----:B------:R-:W-:Y:S05]  /*2970*/  BRA.U !UP0, `(.L_x_2783) ;  /* 0x0000000108187547 */ /* 0x000fea000b800000 */
[----:B------:R-:W-:-:S09]  /*2980*/  UISETP.NE.AND UP0, UPT, UR4, 0x9, UPT ;  /* 0x000000090400788c */ /* 0x000fd2000bf05270 */
[----:B------:R-:W-:Y:S05]  /*2990*/  BRA.U UP0, `(.L_x_2776) ;  /* 0x0000000900447547 */ /* 0x000fea000b800000 */
[----:B------:R-:W0:Y:S02]  /*29a0*/  LDG.E R22, desc[UR36][R22.64] ;  /* 0x0000002416167981 */ /* 0x000e24000c1e1900 */
[----:B0-----:R-:W-:-:S06]  /*29b0*/  FMUL.FTZ R2, R22, 1 ;  /* 0x3f80000016027820 */ /* 0x001fcc0000410000 */
[----:B------:R-:W0:Y:S01]  /*29c0*/  F2F.F64.F32 R2, R2 ;  /* 0x0000000200027310 */ /* 0x000e220000201800 */
[----:B------:R-:W-:Y:S05]  /*29d0*/  BRA `(.L_x_2777) ;  /* 0x0000000800c07947 */ /* 0x000fea0003800000 */
.L_x_2783:
[----:B------:R-:W0:Y:S02]  /*29e0*/  LDG.E.U16 R22, desc[UR36][R22.64] ;  /* 0x0000002416167981 */ /* 0x000e24000c1e1500 */
[----:B0-----:R-:W-:-:S05]  /*29f0*/  HADD2.F32 R0, -RZ, R22.H0_H0 ;  /* 0x20000016ff007230 */ /* 0x001fca0000004100 */
[----:B------:R-:W-:-:S04]  /*2a00*/  FMUL.FTZ R0, R0, 1 ;  /* 0x3f80000000007820 */ /* 0x000fc80000410000 */
[----:B------:R0:W2:Y:S01]  /*2a10*/  F2F.F64.F32 R2, R0 ;  /* 0x0000000000027310 */ /* 0x0000a20000201800 */
[----:B------:R-:W-:Y:S05]  /*2a20*/  BRA `(.L_x_2777) ;  /* 0x0000000800ac7947 */ /* 0x000fea0003800000 */
.L_x_2782:
[----:B0-----:R0:W5:Y:S01]  /*2a30*/  LDG.E.64 R2, desc[UR36][R22.64] ;  /* 0x0000002416027981 */ /* 0x001162000c1e1b00 */
[----:B------:R-:W-:Y:S05]  /*2a40*/  BRA `(.L_x_2777) ;  /* 0x0000000800a47947 */ /* 0x000fea0003800000 */
.L_x_2772:
        /* <DEDUP_REMOVED lines=9> */
[----:B0-----:R-:W-:Y:S01]  /*2ae0*/  IMAD.MOV.U32 R2, RZ, RZ, RZ ;  /* 0x000000ffff027224 */ /* 0x001fe200078e00ff */
[----:B--2---:R-:W-:-:S04]  /*2af0*/  ISETP.NE.AND P0, PT, R22, RZ, PT ;  /* 0x000000ff1600720c */ /* 0x004fc80003f05270 */
[----:B------:R-:W-:Y:S01]  /*2b00*/  FSEL R3, RZ, 1.875, !P0 ;  /* 0x3ff00000ff037808 */ /* 0x000fe20004000000 */
[----:B------:R-:W-:Y:S08]  /*2b10*/  BRA `(.L_x_2777) ;  /* 0x0000000800707947 */ /* 0x000ff00003800000 */
.L_x_2786:
[----:B0-----:R0:W5:Y:S01]  /*2b20*/  LDG.E.64 R2, desc[UR36][R22.64] ;  /* 0x0000002416027981 */ /* 0x001162000c1e1b00 */
[----:B------:R-:W-:Y:S05]  /*2b30*/  BRA `(.L_x_2777) ;  /* 0x0000000800687947 */ /* 0x000fea0003800000 */
.L_x_2785:
[----:B------:R-:W-:-:S09]  /*2b40*/  UISETP.NE.AND UP0, UPT, UR4, 0xf, UPT ;  /* 0x0000000f0400788c */ /* 0x000fd2000bf05270 */
[----:B------:R-:W-:Y:S05]  /*2b50*/  BRA.U !UP0, `(.L_x_2787) ;  /* 0x00000001089c7547 */ /* 0x000fea000b800000 */
[----:B------:R-:W-:-:S09]  /*2b60*/  UISETP.NE.AND UP0, UPT, UR4, 0x17, UPT ;  /* 0x000000170400788c */ /* 0x000fd2000bf05270 */
[----:B------:R-:W-:Y:S05]  /*2b70*/  BRA.U !UP0, `(.L_x_2788) ;  /* 0x00000001085c7547 */ /* 0x000fea000b800000 */
[----:B------:R-:W-:-:S09]  /*2b80*/  UISETP.NE.AND UP0, UPT, UR4, 0x18, UPT ;  /* 0x000000180400788c */ /* 0x000fd2000bf05270 */
[----:B------:R-:W-:Y:S05]  /*2b90*/  BRA.U UP0, `(.L_x_2776) ;  /* 0x0000000500c47547 */ /* 0x000fea000b800000 */
[----:B0-----:R-:W2:Y:S01]  /*2ba0*/  LDG.E.U8 R0, desc[UR36][R22.64] ;  /* 0x0000002416007981 */ /* 0x001ea2000c1e1100 */
        /* <DEDUP_REMOVED lines=17> */
[----:B------:R-:W-:-:S06]  /*2cc0*/  FMUL.FTZ R3, R3, 1 ;  /* 0x3f80000003037820 */ /* 0x000fcc0000410000 */
[----:B------:R-:W0:Y:S01]  /*2cd0*/  F2F.F64.F32 R2, R3 ;  /* 0x0000000300027310 */ /* 0x000e220000201800 */
[----:B------:R-:W-:Y:S05]  /*2ce0*/  BRA `(.L_x_2777) ;  /* 0x0000000400fc7947 */ /* 0x000fea0003800000 */
.L_x_2788:
[----:B0-----:R-:W2:Y:S02]  /*2cf0*/  LDG.E.U8 R3, desc[UR36][R22.64] ;  /* 0x0000002416037981 */ /* 0x001ea4000c1e1100 */
        /* <DEDUP_REMOVED lines=11> */
[----:B------:R0:W2:Y:S01]  /*2db0*/  F2F.F64.F32 R2, R0 ;  /* 0x0000000000027310 */ /* 0x0000a20000201800 */
[----:B------:R-:W-:Y:S05]  /*2dc0*/  BRA `(.L_x_2777) ;  /* 0x0000000400c47947 */ /* 0x000fea0003800000 */
.L_x_2787:
[----:B0-----:R-:W2:Y:S02]  /*2dd0*/  LDG.E.U16 R0, desc[UR36][R22.64] ;  /* 0x0000002416007981 */ /* 0x001ea4000c1e1500 */
[----:B--2---:R-:W-:-:S04]  /*2de0*/  IMAD.U32 R0, R0, 0x10000, RZ ;  /* 0x0001000000007824 */ /* 0x004fc800078e00ff */
[----:B------:R-:W-:-:S04]  /*2df0*/  FMUL.FTZ R0, R0, 1 ;  /* 0x3f80000000007820 */ /* 0x000fc80000410000 */
[----:B------:R0:W2:Y:S01]  /*2e00*/  F2F.F64.F32 R2, R0 ;  /* 0x0000000000027310 */ /* 0x0000a20000201800 */
[----:B------:R-:W-:Y:S05]  /*2e10*/  BRA `(.L_x_2777) ;  /* 0x0000000400b07947 */ /* 0x000fea0003800000 */
.L_x_2784:
        /* <DEDUP_REMOVED lines=8> */
[----:B0-----:R-:W2:Y:S02]  /*2ea0*/  LDG.E.U16 R2, desc[UR36][R22.64] ;  /* 0x0000002416027981 */ /* 0x001ea4000c1e1500 */
[----:B--2---:R-:W0:Y:S01]  /*2eb0*/  I2F.F64.U16 R2, R2 ;  /* 0x0000000200027312 */ /* 0x004e220000101800 */
[----:B------:R-:W-:Y:S05]  /*2ec0*/  BRA `(.L_x_2777) ;  /* 0x0000000400847947 */ /* 0x000fea0003800000 */
.L_x_2791:
[----:B------:R-:W2:Y:S01]  /*2ed0*/  LDG.E.U8 R22, desc[UR36][R22.64] ;  /* 0x0000002416167981 */ /* 0x000ea2000c1e1100 */
[----:B0-----:R-:W-:Y:S02]  /*2ee0*/  CS2R R2, SRZ ;  /* 0x0000000000027805 */ /* 0x001fe4000001ff00 */
        /* <DEDUP_REMOVED lines=19> */
.L_x_2793:
[----:B------:R-:W-:Y:S05]  /*3020*/  BSYNC.RECONVERGENT B0 ;  /* 0x0000000000007941 */ /* 0x000fea0003800200 */
.L_x_2792:
[----:B------:R-:W-:Y:S01]  /*3030*/  IMAD.SHL.U32 R0, R0, 0x100000, RZ ;  /* 0x0010000000007824 */ /* 0x000fe200078e00ff */
[----:B------:R-:W-:-:S04]  /*3040*/  LEA R2, R2, 0x3b800000, 0x17 ;  /* 0x3b80000002027811 */ /* 0x000fc800078eb8ff */
[----:B------:R-:W-:-:S05]  /*3050*/  LOP3.LUT R0, R2, R0, R7, 0xfe, !PT ;  /* 0x0000000002007212 */ /* 0x000fca00078efe07 */
[----:B------:R-:W-:-:S04]  /*3060*/  FMUL.FTZ R0, R0, 1 ;  /* 0x3f80000000007820 */ /* 0x000fc80000410000 */
[----:B------:R0:W2:Y:S01]  /*3070*/  F2F.F64.F32 R2, R0 ;  /* 0x0000000000027310 */ /* 0x0000a20000201800 */
[----:B------:R-:W-:Y:S05]  /*3080*/  BRA `(.L_x_2777) ;  /* 0x0000000400147947 */ /* 0x000fea0003800000 */
.L_x_2790:
[----:B------:R-:W2:Y:S01]  /*3090*/  LDG.E.U8 R22, desc[UR36][R22.64] ;  /* 0x0000002416167981 */ /* 0x000ea2000c1e1100 */
[----:B0-----:R-:W-:Y:S02]  /*30a0*/  CS2R R2, SRZ ;  /* 0x0000000000027805 */ /* 0x001fe4000001ff00 */
        /* <DEDUP_REMOVED lines=19> */
.L_x_2795:
[----:B------:R-:W-:Y:S05]  /*31e0*/  BSYNC.RECONVERGENT B0 ;  /* 0x0000000000007941 */ /* 0x000fea0003800200 */
.L_x_2794:
[----:B------:R-:W-:Y:S02]  /*31f0*/  SHF.L.U32 R0, R0, 0x15, RZ ;  /* 0x0000001500007819 */ /* 0x000fe400000006ff */
[----:B------:R-:W-:-:S04]  /*3200*/  LEA R2, R2, 0x37800000, 0x17 ;  /* 0x3780000002027811 */ /* 0x000fc800078eb8ff */
[----:B------:R-:W-:-:S05]  /*3210*/  LOP3.LUT R0, R2, R0, R7, 0xfe, !PT ;  /* 0x0000000002007212 */ /* 0x000fca00078efe07 */
[----:B------:R-:W-:-:S04]  /*3220*/  FMUL.FTZ R0, R0, 1 ;  /* 0x3f80000000007820 */ /* 0x000fc80000410000 */
[----:B------:R0:W2:Y:S01]  /*3230*/  F2F.F64.F32 R2, R0 ;  /* 0x0000000000027310 */ /* 0x0000a20000201800 */
[----:B------:R-:W-:Y:S05]  /*3240*/  BRA `(.L_x_2777) ;  /* 0x0000000000a47947 */ /* 0x000fea0003800000 */
.L_x_2789:
[----:B------:R-:W-:-:S09]  /*3250*/  UISETP.NE.AND UP0, UPT, UR4, 0x1c, UPT ;  /* 0x0000001c0400788c */ /* 0x000fd2000bf05270 */
[----:B------:R-:W-:Y:S05]  /*3260*/  BRA.U !UP0, `(.L_x_2796) ;  /* 0x0000000108947547 */ /* 0x000fea000b800000 */
[----:B------:R-:W-:-:S09]  /*3270*/  UISETP.NE.AND UP0, UPT, UR4, 0x1d, UPT ;  /* 0x0000001d0400788c */ /* 0x000fd2000bf05270 */
[----:B------:R-:W-:Y:S05]  /*3280*/  BRA.U !UP0, `(.L_x_2797) ;  /* 0x0000000108807547 */ /* 0x000fea000b800000 */
[----:B------:R-:W-:-:S09]  /*3290*/  UISETP.NE.AND UP0, UPT, UR4, 0x2c, UPT ;  /* 0x0000002c0400788c */ /* 0x000fd2000bf05270 */
[----:B------:R-:W-:Y:S05]  /*32a0*/  BRA.U !UP0, `(.L_x_2798) ;  /* 0x0000000108487547 */ /* 0x000fea000b800000 */
.L_x_2776:
[----:B0-----:R-:W-:Y:S01]  /*32b0*/  MOV R2, 0x0 ;  /* 0x0000000000027802 */ /* 0x001fe20000000f00 */
[----:B------:R-:W0:Y:S01]  /*32c0*/  LDCU.64 UR4, c[0x4][0x128] ;  /* 0x01002500ff0477ac */ /* 0x000e220008000a00 */
[----:B------:R-:W-:Y:S02]  /*32d0*/  HFMA2 R13, -RZ, RZ, 0, 0 ;  /* 0x00000000ff0d7431 */ /* 0x000fe400000001ff */
[----:B------:R-:W-:Y:S01]  /*32e0*/  IMAD.MOV.U32 R8, RZ, RZ, 0x4e ;  /* 0x0000004eff087424 */ /* 0x000fe200078e00ff */
[----:B------:R-:W2:Y:S01]  /*32f0*/  LDCU.64 UR6, c[0x4][0x130] ;  /* 0x01002600ff0677ac */ /* 0x000ea20008000a00 */
[----:B------:R-:W1:Y:S01]  /*3300*/  LDC.64 R2, c[0x4][R2] ;  /* 0x0100000002027b82 */ /* 0x000e620000000a00 */
[----:B------:R-:W-:Y:S01]  /*3310*/  IMAD.MOV.U32 R12, RZ, RZ, 0x1 ;  /* 0x00000001ff0c7424 */ /* 0x000fe200078e00ff */
[----:B------:R-:W3:Y:S01]  /*3320*/  LDCU.64 UR8, c[0x4][0x8] ;  /* 0x01000100ff0877ac */ /* 0x000ee20008000a00 */
[----:B0-----:R-:W-:Y:S02]  /*3330*/  IMAD.U32 R4, RZ, RZ, UR4 ;  /* 0x00000004ff047e24 */ /* 0x001fe4000f8e00ff */
[----:B------:R-:W-:Y:S01]  /*3340*/  IMAD.U32 R5, RZ, RZ, UR5 ;  /* 0x00000005ff057e24 */ /* 0x000fe2000f8e00ff */
[----:B--2---:R-:W-:Y:S01]  /*3350*/  MOV R6, UR6 ;  /* 0x0000000600067c02 */ /* 0x004fe20008000f00 */
[----:B------:R-:W-:-:S02]  /*3360*/  IMAD.U32 R7, RZ, RZ, UR7 ;  /* 0x00000007ff077e24 */ /* 0x000fc4000f8e00ff */
[----:B---3--:R-:W-:Y:S01]  /*3370*/  IMAD.U32 R10, RZ, RZ, UR8 ;  /* 0x00000008ff0a7e24 */ /* 0x008fe2000f8e00ff */
[----:B------:R-:W-:-:S07]  /*3380*/  MOV R11, UR9 ;  /* 0x00000009000b7c02 */ /* 0x000fce0008000f00 */
[----:B------:R-:W-:-:S07]  /*3390*/  LEPC R20, `(.L_x_2799) ;  /* 0x000000001014794e */ /* 0x000fce0000000000 */
[----:B-1--45:R-:W-:Y:S05]  /*33a0*/  CALL.ABS.NOINC R2 ;  /* 0x0000000002007343 */ /* 0x032fea0003c00000 */
.L_x_2799:
[----:B------:R-:W-:Y:S01]  /*33b0*/  CS2R R2, SRZ ;  /* 0x0000000000027805 */ /* 0x000fe2000001ff00 */
[----:B------:R-:W-:Y:S06]  /*33c0*/  BRA `(.L_x_2777) ;  /* 0x0000000000447947 */ /* 0x000fec0003800000 */
.L_x_2798:
[----:B0-----:R-:W2:Y:S01]  /*33d0*/  LDG.E.U8 R0, desc[UR36][R22.64] ;  /* 0x0000002416007981 */ /* 0x001ea2000c1e1100 */
        /* <DEDUP_REMOVED lines=9> */
[----:B------:R2:W0:Y:S01]  /*3470*/  @P0 F2F.F64.F32 R2, R0 ;  /* 0x0000000000020310 */ /* 0x0004220000201800 */
[----:B------:R-:W-:Y:S05]  /*3480*/  BRA `(.L_x_2777) ;  /* 0x0000000000147947 */ /* 0x000fea0003800000 */
.L_x_2797:
[----:B0-----:R-:W2:Y:S02]  /*3490*/  LDG.E.64 R2, desc[UR36][R22.64] ;  /* 0x0000002416027981 */ /* 0x001ea4000c1e1b00 */
[----:B--2---:R-:W0:Y:S01]  /*34a0*/  I2F.F64.U64 R2, R2 ;  /* 0x0000000200027312 */ /* 0x004e220000301800 */
[----:B------:R-:W-:Y:S05]  /*34b0*/  BRA `(.L_x_2777) ;  /* 0x0000000000087947 */ /* 0x000fea0003800000 */
.L_x_2796:
[----:B0-----:R-:W2:Y:S02]  /*34c0*/  LDG.E R2, desc[UR36][R22.64] ;  /* 0x0000002416027981 */ /* 0x001ea4000c1e1900 */
[----:B--2---:R-:W0:Y:S02]  /*34d0*/  I2F.F64.U32 R2, R2 ;  /* 0x0000000200027312 */ /* 0x004e240000201800 */
.L_x_2777:
[----:B------:R-:W-:Y:S05]  /*34e0*/  BSYNC.RECONVERGENT B6 ;  /* 0x0000000000067941 */ /* 0x000fea0003800200 */
.L_x_2771:
[----:B0-2--5:R-:W-:Y:S01]  /*34f0*/  DMUL R6, R2, -0.5 ;  /* 0xbfe0000002067828 */ /* 0x025fe20000000000 */
[----:B------:R-:W-:Y:S01]  /*3500*/  MOV R8, 0x652b82fe ;  /* 0x652b82fe00087802 */ /* 0x000fe20000000f00 */
[----:B------:R-:W-:Y:S01]  /*3510*/  IMAD.MOV.U32 R9, RZ, RZ, 0x3ff71547 ;  /* 0x3ff71547ff097424 */ /* 0x000fe200078e00ff */
[----:B------:R-:W-:Y:S01]  /*3520*/  MOV R5, 0x3fe62e42 ;  /* 0x3fe62e4200057802 */ /* 0x000fe20000000f00 */
[----:B------:R-:W-:Y:S01]  /*3530*/  IMAD.MOV.U32 R4, RZ, RZ, -0x105c611 ;  /* 0xfefa39efff047424 */ /* 0x000fe200078e00ff */
[----:B------:R-:W-:Y:S01]  /*3540*/  UMOV UR4, 0x3b39803f ;  /* 0x3b39803f00047882 */ /* 0x000fe20000000000 */
[----:B------:R-:W-:Y:S01]  /*3550*/  UMOV UR5, 0x3c7abc9e ;  /* 0x3c7abc9e00057882 */ /* 0x000fe20000000000 */
[----:B------:R-:W-:Y:S01]  /*3560*/  BSSY.RECONVERGENT B0, `(.L_x_2800) ;  /* 0x0000036000007945 */ /* 0x000fe20003800200 */
[----:B------:R-:W-:-:S08]  /*3570*/  DMUL R6, R6, R2 ;  /* 0x0000000206067228 */ /* 0x000fd00000000000 */
[----:B------:R-:W-:Y:S02]  /*3580*/  DFMA R8, R6, R8, 6.75539944105574400000e+15 ;  /* 0x433800000608742b */ /* 0x000fe40000000008 */
[----:B------:R-:W-:-:S06]  /*3590*/  FSETP.GEU.FTZ.AND P0, PT, |R7|, 4.1917929649353027344, PT ;  /* 0x4086232b0700780b */ /* 0x000fcc0003f1e200 */
[----:B------:R-:W-:-:S08]  /*35a0*/  DADD R10, R8, -6.75539944105574400000e+15 ;  /* 0xc3380000080a7429 */ /* 0x000fd00000000000 */
[----:B------:R-:W-:-:S08]  /*35b0*/  DFMA R12, R10, -R4, R6 ;  /* 0x800000040a0c722b */ /* 0x000fd00000000006 */
[----:B------:R-:W-:Y:S01]  /*35c0*/  DFMA R10, R10, -UR4, R12 ;  /* 0x800000040a0a7c2b */ /* 0x000fe2000800000c */
[----:B------:R-:W-:Y:S01]  /*35d0*/  UMOV UR4, 0x69ce2bdf ;  /* 0x69ce2bdf00047882 */ /* 0x000fe20000000000 */
[----:B------:R-:W-:Y:S01]  /*35e0*/  IMAD.MOV.U32 R12, RZ, RZ, -0x35dec16 ;  /* 0xfca213eaff0c7424 */ /* 0x000fe200078e00ff */
[----:B------:R-:W-:Y:S01]  /*35f0*/  UMOV UR5, 0x3e5ade15 ;  /* 0x3e5ade1500057882 */ /* 0x000fe20000000000 */
[----:B------:R-:W-:-:S06]  /*3600*/  IMAD.MOV.U32 R13, RZ, RZ, 0x3e928af3 ;  /* 0x3e928af3ff0d7424 */ /* 0x000fcc00078e00ff */
[----:B------:R-:W-:Y:S01]  /*3610*/  DFMA R12, R10, UR4, R12 ;  /* 0x000000040a0c7c2b */ /* 0x000fe2000800000c */
[----:B------:R-:W-:Y:S01]  /*3620*/  UMOV UR4, 0x62401315 ;  /* 0x6240131500047882 */ /* 0x000fe20000000000 */
[----:B------:R-:W-:-:S06]  /*3630*/  UMOV UR5, 0x3ec71dee ;  /* 0x3ec71dee00057882 */ /* 0x000fcc0000000000 */
[----:B------:R-:W-:Y:S01]  /*3640*/  DFMA R12, R10, R12, UR4 ;  /* 0x000000040a0c7e2b */ /* 0x000fe2000800000c */
        /* <DEDUP_REMOVED lines=20> */
[----:B------:R-:W-:-:S08]  /*3790*/  DFMA R12, R10, R12, UR4 ;  /* 0x000000040a0c7e2b */ /* 0x000fd0000800000c */
[----:B------:R-:W-:-:S08]  /*37a0*/  DFMA R12, R10, R12, 1 ;  /* 0x3ff000000a0c742b */ /* 0x000fd0000000000c */
[----:B------:R-:W-:-:S10]  /*37b0*/  DFMA R12, R10, R12, 1 ;  /* 0x3ff000000a0c742b */ /* 0x000fd4000000000c */
[----:B------:R-:W-:Y:S01]  /*37c0*/  LEA R11, R8, R13, 0x14 ;  /* 0x0000000d080b7211 */ /* 0x000fe200078ea0ff */
[----:B------:R-:W-:Y:S01]  /*37d0*/  IMAD.MOV.U32 R10, RZ, RZ, R12 ;  /* 0x000000ffff0a7224 */ /* 0x000fe200078e000c */
[----:B------:R-:W-:Y:S06]  /*37e0*/  @!P0 BRA `(.L_x_2801) ;  /* 0x0000000000348947 */ /* 0x000fec0003800000 */
[----:B------:R-:W-:Y:S01]  /*37f0*/  FSETP.GEU.FTZ.AND P0, PT, |R7|, 4.2275390625, PT ;  /* 0x408748000700780b */ /* 0x000fe20003f1e200 */
[C---:B------:R-:W-:Y:S02]  /*3800*/  DADD R10, R6.reuse, +INF ;  /* 0x7ff00000060a7429 */ /* 0x040fe40000000000 */
[----:B------:R-:W-:-:S08]  /*3810*/  DSETP.GEU.AND P1, PT, R6, RZ, PT ;  /* 0x000000ff0600722a */ /* 0x000fd00003f2e000 */
[----:B------:R-:W-:Y:S02]  /*3820*/  FSEL R10, R10, RZ, P1 ;  /* 0x000000ff0a0a7208 */ /* 0x000fe40000800000 */
[----:B------:R-:W-:Y:S01]  /*3830*/  @!P0 LEA.HI R0, R8, R8, RZ, 0x1 ;  /* 0x0000000808008211 */ /* 0x000fe200078f08ff */
[----:B------:R-:W-:Y:S01]  /*3840*/  @!P0 IMAD.MOV.U32 R6, RZ, RZ, R12 ;  /* 0x000000ffff068224 */ /* 0x000fe200078e000c */
[----:B------:R-:W-:Y:S02]  /*3850*/  FSEL R11, R11, RZ, P1 ;  /* 0x000000ff0b0b7208 */ /* 0x000fe40000800000 */
[----:B------:R-:W-:-:S05]  /*3860*/  @!P0 SHF.R.S32.HI R7, RZ, 0x1, R0 ;  /* 0x00000001ff078819 */ /* 0x000fca0000011400 */
[----:B------:R-:W-:Y:S01]  /*3870*/  @!P0 IMAD.IADD R8, R8, 0x1, -R7 ;  /* 0x0000000108088824 */ /* 0x000fe200078e0a07 */
[----:B------:R-:W-:-:S04]  /*3880*/  @!P0 LEA R7, R7, R13, 0x14 ;  /* 0x0000000d07078211 */ /* 0x000fc800078ea0ff */
[----:B------:R-:W-:Y:S01]  /*3890*/  @!P0 LEA R9, R8, 0x3ff00000, 0x14 ;  /* 0x3ff0000008098811 */ /* 0x000fe200078ea0ff */
[----:B------:R-:W-:-:S06]  /*38a0*/  @!P0 IMAD.MOV.U32 R8, RZ, RZ, RZ ;  /* 0x000000ffff088224 */ /* 0x000fcc00078e00ff */
[----:B------:R-:W-:-:S11]  /*38b0*/  @!P0 DMUL R10, R6, R8 ;  /* 0x00000008060a8228 */ /* 0x000fd60000000000 */
.L_x_2801:
[----:B------:R-:W-:Y:S05]  /*38c0*/  BSYNC.RECONVERGENT B0 ;  /* 0x0000000000007941 */ /* 0x000fea0003800200 */
.L_x_2800:
[----:B------:R-:W-:Y:S01]  /*38d0*/  UMOV UR4, 0x667f3bcd ;  /* 0x667f3bcd00047882 */ /* 0x000fe20000000000 */
[----:B------:R-:W-:Y:S01]  /*38e0*/  UMOV UR5, 0x3fe6a09e ;  /* 0x3fe6a09e00057882 */ /* 0x000fe20000000000 */
[----:B------:R-:W-:Y:S01]  /*38f0*/  MOV R8, 0xdb46fa5f ;  /* 0xdb46fa5f00087802 */ /* 0x000fe20000000f00 */
[----:B------:R-:W-:Y:S01]  /*3900*/  DMUL R6, R2, UR4 ;  /* 0x0000000402067c28 */ /* 0x000fe20008000000 */
[----:B------:R-:W-:Y:S01]  /*3910*/  IMAD.MOV.U32 R9, RZ, RZ, 0x3d47088f ;  /* 0x3d47088fff097424 */ /* 0x000fe200078e00ff */
[----:B------:R-:W-:Y:S01]  /*3920*/  UMOV UR4, 0xfba6f279 ;  /* 0xfba6f27900047882 */ /* 0x000fe20000000000 */
[----:B------:R-:W-:Y:S01]  /*3930*/  UMOV UR5, 0x3cf0679a ;  /* 0x3cf0679a00057882 */ /* 0x000fe20000000000 */
[----:B------:R-:W-:Y:S01]  /*3940*/  UMOV UR6, 0xf0000000 ;  /* 0xf000000000067882 */ /* 0x000fe20000000000 */
[----:B------:R-:W-:Y:S01]  /*3950*/  UMOV UR7, 0x380fffff ;  /* 0x380fffff00077882 */ /* 0x000fe20000000000 */
[----:B------:R-:W0:Y:S02]  /*3960*/  LDCU.64 UR8, c[0x0][0x5e8] ;  /* 0x0000bd00ff0877ac */ /* 0x000e240008000a00 */
[----:B------:R-:W-:Y:S01]  /*3970*/  DFMA R8, |R6|, -UR4, R8 ;  /* 0x8000000406087c2b */ /* 0x000fe20008000208 */
[----:B------:R-:W-:Y:S01]  /*3980*/  UMOV UR4, 0xb976a9b2 ;  /* 0xb976a9b200047882 */ /* 0x000fe20000000000 */
[----:B------:R-:W-:-:S06]  /*3990*/  UMOV UR5, 0x3d8df9f9 ;  /* 0x3d8df9f900057882 */ /* 0x000fcc0000000000 */
[----:B------:R-:W-:Y:S01]  /*39a0*/  DFMA R8, |R6|, R8, -UR4 ;  /* 0x8000000406087e2b */ /* 0x000fe20008000208 */
[----:B------:R-:W-:Y:S01]  /*39b0*/  UMOV UR4, 0x590cc332 ;  /* 0x590cc33200047882 */ /* 0x000fe20000000000 */
[----:B------:R-:W-:-:S06]  /*39c0*/  UMOV UR5, 0x3dc7f1f5 ;  /* 0x3dc7f1f500057882 */ /* 0x000fcc0000000000 */
[----:B------:R-:W-:Y:S01]  /*39d0*/  DFMA R8, |R6|, R8, UR4 ;  /* 0x0000000406087e2b */ /* 0x000fe20008000208 */
        /* <DEDUP_REMOVED lines=62> */
[----:B------:R-:W-:-:S06]  /*3dc0*/  DFMA R8, |R6|, R12, |R6| ;  /* 0x0000000c0608722b */ /* 0x000fcc0000000606 */
[----:B------:R-:W2:Y:S02]  /*3dd0*/  F2F.F32.F64 R0, R8 ;  /* 0x0000000800007310 */ /* 0x000ea40000301000 */
[----:B------:R-:W-:-:S14]  /*3de0*/  DSETP.GEU.AND P0, PT, |R8|, UR6, PT ;  /* 0x0000000608007e2a */ /* 0x000fdc000bf0e200 */
[----:B--2---:R-:W-:-:S04]  /*3df0*/  @!P0 FMUL R0, R0, 1.175494350822287508e-38 ;  /* 0x0080000000008820 */ /* 0x004fc80000400000 */
[----:B------:R-:W-:-:S06]  /*3e00*/  FMUL.FTZ R0, R0, -1.4426950216293334961 ;  /* 0xbfb8aa3b00007820 */ /* 0x000fcc0000410000 */
[----:B------:R-:W2:Y:S02]  /*3e10*/  FRND R0, R0 ;  /* 0x0000000000007307 */ /* 0x000ea40000201000 */
[----:B--2---:R-:W-:-:S06]  /*3e20*/  FMUL.FTZ R20, R0, 1 ;  /* 0x3f80000000147820 */ /* 0x004fcc0000410000 */
[----:B------:R-:W2:Y:S08]  /*3e30*/  MUFU.EX2 R0, R0 ;  /* 0x0000000000007308 */ /* 0x000eb00000000800 */
[----:B------:R2:W5:Y:S02]  /*3e40*/  F2F.F64.F32 R14, R20 ;  /* 0x00000014000e7310 */ /* 0x0005640000201800 */
[----:B--2---:R-:W-:Y:S01]  /*3e50*/  FMUL.FTZ R20, R0, 1 ;  /* 0x3f80000000147820 */ /* 0x004fe20000410000 */
[--C-:B-----5:R-:W-:Y:S01]  /*3e60*/  DFMA R4, R14, -R4, -R8.reuse ;  /* 0x800000040e04722b */ /* 0x120fe20000000808 */
[----:B------:R-:W-:Y:S01]  /*3e70*/  IMAD.MOV.U32 R14, RZ, RZ, -0x7649667 ;  /* 0xf89b6999ff0e7424 */ /* 0x000fe200078e00ff */
[----:B------:R-:W-:Y:S01]  /*3e80*/  MOV R15, 0x3e928a27 ;  /* 0x3e928a27000f7802 */ /* 0x000fe20000000f00 */
[----:B------:R-:W-:-:S05]  /*3e90*/  DADD R8, |R6|, -R8 ;  /* 0x0000000006087229 */ /* 0x000fca0000000a08 */
[----:B------:R-:W-:Y:S01]  /*3ea0*/  DFMA R14, R4, UR4, R14 ;  /* 0x00000004040e7c2b */ /* 0x000fe2000800000e */
[----:B------:R-:W-:Y:S01]  /*3eb0*/  UMOV UR4, 0x15ff7e07 ;  /* 0x15ff7e0700047882 */ /* 0x000fe20000000000 */
[----:B------:R-:W-:Y:S01]  /*3ec0*/  UMOV UR5, 0x3ec71de7 ;  /* 0x3ec71de700057882 */ /* 0x000fe20000000000 */
[----:B------:R-:W-:Y:S02]  /*3ed0*/  DFMA R12, |R6|, R12, R8 ;  /* 0x0000000c060c722b */ /* 0x000fe40000000208 */
[----:B------:R-:W2:Y:S03]  /*3ee0*/  F2F.F64.F32 R8, R20 ;  /* 0x0000001400087310 */ /* 0x000ea60000201800 */
        /* <DEDUP_REMOVED lines=23> */
[----:B------:R-:W-:Y:S02]  /*4060*/  UMOV UR5, 0x4017afb4 ;  /* 0x4017afb400057882 */ /* 0x000fe40000000000 */
[----:B------:R-:W-:Y:S01]  /*4070*/  DSETP.GE.AND P0, PT, |R6|, UR4, PT ;  /* 0x0000000406007e2a */ /* 0x000fe2000bf06200 */
[----:B------:R-:W-:Y:S01]  /*4080*/  UMOV UR4, 0x33d43651 ;  /* 0x33d4365100047882 */ /* 0x000fe20000000000 */
[----:B------:R-:W-:Y:S02]  /*4090*/  UMOV UR5, 0x3fd98845 ;  /* 0x3fd9884500057882 */ /* 0x000fe40000000000 */
[----:B------:R-:W-:Y:S02]  /*40a0*/  DMUL R14, R4, R14 ;  /* 0x0000000e040e7228 */ /* 0x000fe40000000000 */
[----:B------:R-:W-:Y:S01]  /*40b0*/  DMUL R10, R10, UR4 ;  /* 0x000000040a0a7c28 */ /* 0x000fe20008000000 */
[----:B------:R-:W-:-:S04]  /*40c0*/  UPRMT UR4, UR43, 0x9910, URZ ;  /* 0x000099102b047896 */ /* 0x000fc800080000ff */
[----:B------:R-:W-:Y:S01]  /*40d0*/  UISETP.GT.AND UP0, UPT, UR4, 0x9, UPT ;  /* 0x000000090400788c */ /* 0x000fe2000bf04270 */
[----:B------:R-:W-:Y:S02]  /*40e0*/  DFMA R12, R4, R14, -R12 ;  /* 0x0000000e040c722b */ /* 0x000fe4000000080c */
[----:B--2---:R-:W-:Y:S02]  /*40f0*/  DADD R14, -R8, 1 ;  /* 0x3ff00000080e7429 */ /* 0x004fe40000000100 */
[----:B------:R-:W-:-:S04]  /*4100*/  DMUL R10, R10, R2 ;  /* 0x000000020a0a7228 */ /* 0x000fc80000000000 */
[----:B------:R-:W-:-:S08]  /*4110*/  DADD R12, R4, R12 ;  /* 0x00000000040c7229 */ /* 0x000fd0000000000c */
[----:B------:R-:W-:-:S10]  /*4120*/  DFMA R12, R8, -R12, R14 ;  /* 0x8000000c080c722b */ /* 0x000fd4000000000e */
[----:B------:R-:W-:Y:S02]  /*4130*/  FSEL R5, R13, 1.875, !P0 ;  /* 0x3ff000000d057808 */ /* 0x000fe40004000000 */
[----:B------:R-:W-:Y:S02]  /*4140*/  FSEL R12, R12, RZ, !P0 ;  /* 0x000000ff0c0c7208 */ /* 0x000fe40004000000 */
[----:B------:R-:W-:Y:S02]  /*4150*/  LOP3.LUT R13, R5, 0x80000000, R7, 0xb8, !PT ;  /* 0x80000000050d7812 */ /* 0x000fe400078eb807 */
[----:B0-----:R-:W-:-:S04]  /*4160*/  IADD3 R2, P0, PT, R18, UR8, RZ ;  /* 0x0000000812027c10 */ /* 0x001fc8000ff1e0ff */
[----:B------:R-:W-:Y:S01]  /*4170*/  DADD R12, R12, 1 ;  /* 0x3ff000000c0c7429 */ /* 0x000fe20000000000 */
[----:B------:R-:W-:-:S07]  /*4180*/  IMAD.X R3, RZ, RZ, UR9, P0 ;  /* 0x00000009ff037e24 */ /* 0x000fce00080e06ff */
[----:B------:R-:W-:-:S08]  /*4190*/  DFMA R4, R12, 0.5, R10 ;  /* 0x3fe000000c04782b */ /* 0x000fd0000000000a */
[----:B-1-34-:R-:W-:Y:S01]  /*41a0*/  DMUL R4, R4, R16 ;  /* 0x0000001004047228 */ /* 0x01afe20000000000 */
[----:B------:R-:W-:Y:S10]  /*41b0*/  BRA.U UP0, `(.L_x_2802) ;  /* 0x0000000500107547 */ /* 0x000ff4000b800000 */
        /* <DEDUP_REMOVED lines=8> */
[----:B------:R-:W0:Y:S02]  /*4240*/  F2I.F64.TRUNC R5, R4 ;  /* 0x0000000400057311 */ /* 0x000e24000030d100 */
[----:B0-----:R0:W-:Y:S01]  /*4250*/  STG.E.U8 desc[UR36][R2.64], R5 ;  /* 0x0000000502007986 */ /* 0x0011e2000c101124 */
[----:B------:R-:W-:Y:S05]  /*4260*/  BRA `(.L_x_2807) ;  /* 0x0000000c00a47947 */ /* 0x000fea0003800000 */
.L_x_2805:
[----:B------:R-:W0:Y:S02]  /*4270*/  F2I.S64.F64.TRUNC R4, R4 ;  /* 0x0000000400047311 */ /* 0x000e24000030d900 */
[----:B0-----:R-:W-:-:S05]  /*4280*/  IMAD.MOV.U32 R7, RZ, RZ, R4 ;  /* 0x000000ffff077224 */ /* 0x001fca00078e0004 */
[----:B------:R0:W-:Y:S01]  /*4290*/  STG.E.U8 desc[UR36][R2.64], R7 ;  /* 0x0000000702007986 */ /* 0x0001e2000c101124 */
[----:B------:R-:W-:Y:S05]  /*42a0*/  BRA `(.L_x_2807) ;  /* 0x0000000c00947947 */ /* 0x000fea0003800000 */
.L_x_2804:
[----:B------:R-:W-:-:S09]  /*42b0*/  UISETP.NE.AND UP0, UPT, UR4, 0x2, UPT ;  /* 0x000000020400788c */ /* 0x000fd2000bf05270 */
[----:B------:R-:W-:Y:S05]  /*42c0*/  BRA.U !UP0, `(.L_x_2808) ;  /* 0x0000000108287547 */ /* 0x000fea000b800000 */
[----:B------:R-:W-:-:S09]  /*42d0*/  UISETP.NE.AND UP0, UPT, UR4, 0x3, UPT ;  /* 0x000000030400788c */ /* 0x000fd2000bf05270 */
[----:B------:R-:W-:Y:S05]  /*42e0*/  BRA.U !UP0, `(.L_x_2809) ;  /* 0x0000000108147547 */ /* 0x000fea000b800000 */
[----:B------:R-:W-:-:S09]  /*42f0*/  UISETP.NE.AND UP0, UPT, UR4, 0x4, UPT ;  /* 0x000000040400788c */ /* 0x000fd2000bf05270 */
[----:B------:R-:W-:Y:S05]  /*4300*/  BRA.U UP0, `(.L_x_2806) ;  /* 0x0000000900dc7547 */ /* 0x000fea000b800000 */
[----:B------:R-:W0:Y:S02]  /*4310*/  F2I.S64.F64.TRUNC R4, R4 ;  /* 0x0000000400047311 */ /* 0x000e24000030d900 */
[----:B0-----:R0:W-:Y:S01]  /*4320*/  STG.E.64 desc[UR36][R2.64], R4 ;  /* 0x0000000402007986 */ /* 0x0011e2000c101b24 */
[----:B------:R-:W-:Y:S05]  /*4330*/  BRA `(.L_x_2807) ;  /* 0x0000000c00707947 */ /* 0x000fea0003800000 */
.L_x_2809:
[----:B------:R-:W0:Y:S02]  /*4340*/  F2I.F64.TRUNC R5, R4 ;  /* 0x0000000400057311 */ /* 0x000e24000030d100 */
[----:B0-----:R0:W-:Y:S01]  /*4350*/  STG.E desc[UR36][R2.64], R5 ;  /* 0x0000000502007986 */ /* 0x0011e2000c101924 */
[----:B------:R-:W-:Y:S05]  /*4360*/  BRA `(.L_x_2807) ;  /* 0x0000000c00647947 */ /* 0x000fea0003800000 */
.L_x_2808:
[----:B------:R-:W0:Y:S02]  /*4370*/  F2I.F64.TRUNC R5, R4 ;  /* 0x0000000400057311 */ /* 0x000e24000030d100 */
[----:B0-----:R0:W-:Y:S01]  /*4380*/  STG.E.U16 desc[UR36][R2.64], R5 ;  /* 0x0000000502007986 */ /* 0x0011e2000c101524 */
[----:B------:R-:W-:Y:S05]  /*4390*/  BRA `(.L_x_2807) ;  /* 0x0000000c00587947 */ /* 0x000fea0003800000 */
.L_x_2803:
[----:B------:R-:W-:-:S09]  /*43a0*/  UISETP.GT.AND UP0, UPT, UR4, 0x6, UPT ;  /* 0x000000060400788c */ /* 0x000fd2000bf04270 */
[----:B------:R-:W-:Y:S05]  /*43b0*/  BRA.U UP0, `(.L_x_2810) ;  /* 0x00000001003c7547 */ /* 0x000fea000b800000 */
[----:B------:R-:W-:-:S09]  /*43c0*/  UISETP.NE.AND UP0, UPT, UR4, 0x5, UPT ;  /* 0x000000050400788c */ /* 0x000fd2000bf05270 */
[----:B------:R-:W-:Y:S05]  /*43d0*/  BRA.U !UP0, `(.L_x_2811) ;  /* 0x00000001081c7547 */ /* 0x000fea000b800000 */
[----:B------:R-:W-:-:S09]  /*43e0*/  UISETP.NE.AND UP0, UPT, UR4, 0x6, UPT ;  /* 0x000000060400788c */ /* 0x000fd2000bf05270 */
[----:B------:R-:W-:Y:S05]  /*43f0*/  BRA.U UP0, `(.L_x_2806) ;  /* 0x0000000900a07547 */ /* 0x000fea000b800000 */
[----:B------:R-:W0:Y:S01]  /*4400*/  F2F.F32.F64 R7, R4 ;  /* 0x0000000400077310 */ /* 0x000e220000301000 */
[----:B------:R-:W-:-:S14]  /*4410*/  DSETP.GEU.AND P0, PT, |R4|, UR6, PT ;  /* 0x0000000604007e2a */ /* 0x000fdc000bf0e200 */
[----:B0-----:R-:W-:-:S05]  /*4420*/  @!P0 FMUL R7, R7, 1.175494350822287508e-38 ;  /* 0x0080000007078820 */ /* 0x001fca0000400000 */
[----:B------:R0:W-:Y:S01]  /*4430*/  STG.E desc[UR36][R2.64], R7 ;  /* 0x0000000702007986 */ /* 0x0001e2000c101924 */
[----:B------:R-:W-:Y:S05]  /*4440*/  BRA `(.L_x_2807) ;  /* 0x0000000c002c7947 */ /* 0x000fea0003800000 */
.L_x_2811:
[----:B------:R-:W0:Y:S01]  /*4450*/  F2F.F32.F64 R0, R4 ;  /* 0x0000000400007310 */ /* 0x000e220000301000 */
[----:B------:R-:W-:-:S14]  /*4460*/  DSETP.GEU.AND P0, PT, |R4|, UR6, PT ;  /* 0x0000000604007e2a */ /* 0x000fdc000bf0e200 */
[----:B0-----:R-:W-:-:S05]  /*4470*/  @!P0 FMUL R0, R0, 1.175494350822287508e-38 ;  /* 0x0080000000008820 */ /* 0x001fca0000400000 */
[----:B------:R-:W-:-:S05]  /*4480*/  F2FP.F16.F32.PACK_AB R0, RZ, R0 ;  /* 0x00000000ff00723e */ /* 0x000fca00000000ff */
[----:B------:R0:W-:Y:S01]  /*4490*/  STG.E.U16 desc[UR36][R2.64], R0 ;  /* 0x0000000002007986 */ /* 0x0001e2000c101524 */
[----:B------:R-:W-:Y:S05]  /*44a0*/  BRA `(.L_x_2807) ;  /* 0x0000000c00147947 */ /* 0x000fea0003800000 */
.L_x_2810:
[----:B------:R-:W-:-:S09]  /*44b0*/  UISETP.NE.AND UP0, UPT, UR4, 0x7, UPT ;  /* 0x000000070400788c */ /* 0x000fd2000bf05270 */
[----:B------:R-:W-:Y:S05]  /*44c0*/  BRA.U !UP0, `(.L_x_2812) ;  /* 0x0000000108447547 */ /* 0x000fea000b800000 */
[----:B------:R-:W-:-:S09]  /*44d0*/  UISETP.NE.AND UP0, UPT, UR4, 0x8, UPT ;  /* 0x000000080400788c */ /* 0x000fd2000bf05270 */
[----:B------:R-:W-:Y:S05]  /*44e0*/  BRA.U !UP0, `(.L_x_2813) ;  /* 0x0000000108207547 */ /* 0x000fea000b800000 */
[----:B------:R-:W-:-:S09]  /*44f0*/  UISETP.NE.AND UP0, UPT, UR4, 0x9, UPT ;  /* 0x000000090400788c */ /* 0x000fd2000bf05270 */
[----:B------:R-:W-:Y:S05]  /*4500*/  BRA.U UP0, `(.L_x_2806) ;  /* 0x00000009005c7547 */ /* 0x000fea000b800000 */
[----:B------:R-:W0:Y:S01]  /*4510*/  F2F.F32.F64 R6, R4 ;  /* 0x0000000400067310 */ /* 0x000e220000301000 */
[----:B------:R-:W-:Y:S01]  /*4520*/  DSETP.GEU.AND P0, PT, |R4|, UR6, PT ;  /* 0x0000000604007e2a */ /* 0x000fe2000bf0e200 */
[----:B------:R-:W-:-:S13]  /*4530*/  MOV R7, RZ ;  /* 0x000000ff00077202 */ /* 0x000fda0000000f00 */
[----:B0-----:R-:W-:-:S05]  /*4540*/  @!P0 FMUL R6, R6, 1.175494350822287508e-38 ;  /* 0x0080000006068820 */ /* 0x001fca0000400000 */
[----:B------:R0:W-:Y:S01]  /*4550*/  STG.E.64 desc[UR36][R2.64], R6 ;  /* 0x0000000602007986 */ /* 0x0001e2000c101b24 */
[----:B------:R-:W-:Y:S05]  /*4560*/  BRA `(.L_x_2807) ;  /* 0x0000000800e47947 */ /* 0x000fea0003800000 */
.L_x_2813:
[----:B------:R-:W0:Y:S01]  /*4570*/  F2F.F32.F64 R0, R4 ;  /* 0x0000000400007310 */ /* 0x000e220000301000 */
[----:B------:R-:W-:-:S14]  /*4580*/  DSETP.GEU.AND P0, PT, |R4|, UR6, PT ;  /* 0x0000000604007e2a */ /* 0x000fdc000bf0e200 */
[----:B0-----:R-:W-:-:S05]  /*4590*/  @!P0 FMUL R0, R0, 1.175494350822287508e-38 ;  /* 0x0080000000008820 */ /* 0x001fca0000400000 */
[----:B------:R-:W-:-:S04]  /*45a0*/  F2FP.F16.F32.PACK_AB R5, RZ, R0 ;  /* 0x00000000ff05723e */ /* 0x000fc800000000ff */
[----:B------:R-:W-:-:S05]  /*45b0*/  PRMT R5, R5, 0x5410, RZ ;  /* 0x0000541005057816 */ /* 0x000fca00000000ff */
[----:B------:R0:W-:Y:S01]  /*45c0*/  STG.E desc[UR36][R2.64], R5 ;  /* 0x0000000502007986 */ /* 0x0001e2000c101924 */
[----:B------:R-:W-:Y:S05]  /*45d0*/  BRA `(.L_x_2807) ;  /* 0x0000000800c87947 */ /* 0x000fea0003800000 */
.L_x_2812:
[----:B------:R0:W-:Y:S01]  /*45e0*/  STG.E.64 desc[UR36][R2.64], R4 ;  /* 0x0000000402007986 */ /* 0x0001e2000c101b24 */
[----:B------:R-:W-:Y:S05]  /*45f0*/  BRA `(.L_x_2807) ;  /* 0x0000000800c07947 */ /* 0x000fea0003800000 */
.L_x_2802:
        /* <DEDUP_REMOVED lines=8> */
[----:B------:R-:W-:-:S06]  /*4680*/  DSETP.NEU.AND P0, PT, R4, RZ, PT ;  /* 0x000000ff0400722a */ /* 0x000fcc0003f0d000 */
[----:B------:R-:W-:-:S05]  /*4690*/  SEL R5, RZ, 0x1, !P0 ;  /* 0x00000001ff057807 */ /* 0x000fca0004000000 */
[----:B------:R0:W-:Y:S01]  /*46a0*/  STG.E.U8 desc[UR36][R2.64], R5 ;  /* 0x0000000502007986 */ /* 0x0001e2000c101124 */
[----:B------:R-:W-:Y:S05]  /*46b0*/  BRA `(.L_x_2807) ;  /* 0x0000000800907947 */ /* 0x000fea0003800000 */
.L_x_2816:
[----:B------:R-:W-:-:S05]  /*46c0*/  CS2R R6, SRZ ;  /* 0x0000000000067805 */ /* 0x000fca000001ff00 */
[----:B------:R0:W-:Y:S01]  /*46d0*/  STG.E.128 desc[UR36][R2.64], R4 ;  /* 0x0000000402007986 */ /* 0x0001e2000c101d24 */
[----:B------:R-:W-:Y:S05]  /*46e0*/  BRA `(.L_x_2807) ;  /* 0x0000000800847947 */ /* 0x000fea0003800000 */
.L_x_2815:
        /* <DEDUP_REMOVED lines=8> */
[----:B------:R-:W-:Y:S01]  /*4770*/  BSSY.RECONVERGENT B0, `(.L_x_2819) ;  /* 0x000000d000007945 */ /* 0x000fe20003800200 */
[----:B------:R-:W-:-:S12]  /*4780*/  IMAD.MOV.U32 R0, RZ, RZ, 0x7f ;  /* 0x0000007fff007424 */ /* 0x000fd800078e00ff */
[----:B0-----:R-:W-:-:S05]  /*4790*/  @!P0 FMUL R9, R9, 1.175494350822287508e-38 ;  /* 0x0080000009098820 */ /* 0x001fca0000400000 */
        /* <DEDUP_REMOVED lines=10> */
.L_x_2820:
[----:B------:R-:W-:Y:S05]  /*4840*/  BSYNC.RECONVERGENT B0 ;  /* 0x0000000000007941 */ /* 0x000fea0003800200 */
.L_x_2819:
[----:B------:R-:W-:-:S05]  /*4850*/  LOP3.LUT R7, R0, 0x80, R7, 0xf8, !PT ;  /* 0x0000008000077812 */ /* 0x000fca00078ef807 */
[----:B------:R0:W-:Y:S01]  /*4860*/  STG.E.U8 desc[UR36][R2.64], R7 ;  /* 0x0000000702007986 */ /* 0x0001e2000c101124 */
[----:B------:R-:W-:Y:S05]  /*4870*/  BRA `(.L_x_2807) ;  /* 0x0000000800207947 */ /* 0x000fea0003800000 */
.L_x_2818:
[----:B------:R-:W0:Y:S01]  /*4880*/  F2F.F32.F64 R9, R4 ;  /* 0x0000000400097310 */ /* 0x000e220000301000 */
[----:B------:R-:W-:Y:S01]  /*4890*/  DSETP.GEU.AND P0, PT, |R4|, UR6, PT ;  /* 0x0000000604007e2a */ /* 0x000fe2000bf0e200 */
[----:B------:R-:W-:-:S13]  /*48a0*/  BSSY.RECONVERGENT B0, `(.L_x_2821) ;  /* 0x000000f000007945 */ /* 0x000fda0003800200 */
[----:B0-----:R-:W-:-:S05]  /*48b0*/  @!P0 FMUL R9, R9, 1.175494350822287508e-38 ;  /* 0x0080000009098820 */ /* 0x001fca0000400000 */
        /* <DEDUP_REMOVED lines=13> */
.L_x_2822:
[----:B------:R-:W-:Y:S05]  /*4990*/  BSYNC.RECONVERGENT B0 ;  /* 0x0000000000007941 */ /* 0x000fea0003800200 */
.L_x_2821:
[----:B------:R-:W-:-:S05]  /*49a0*/  LOP3.LUT R7, R0, 0x80, R7, 0xf8, !PT ;  /* 0x0000008000077812 */ /* 0x000fca00078ef807 */
[----:B------:R0:W-:Y:S01]  /*49b0*/  STG.E.U8 desc[UR36][R2.64], R7 ;  /* 0x0000000702007986 */ /* 0x0001e2000c101124 */
[----:B------:R-:W-:Y:S05]  /*49c0*/  BRA `(.L_x_2807) ;  /* 0x0000000400cc7947 */ /* 0x000fea0003800000 */
.L_x_2817:
[----:B------:R-:W0:Y:S01]  /*49d0*/  F2F.F32.F64 R0, R4 ;  /* 0x0000000400007310 */ /* 0x000e220000301000 */
[----:B------:R-:W-:-:S14]  /*49e0*/  DSETP.GEU.AND P0, PT, |R4|, UR6, PT ;  /* 0x0000000604007e2a */ /* 0x000fdc000bf0e200 */
[----:B0-----:R-:W-:-:S05]  /*49f0*/  @!P0 FMUL R0, R0, 1.175494350822287508e-38 ;  /* 0x0080000000008820 */ /* 0x001fca0000400000 */
[----:B------:R-:W-:-:S05]  /*4a00*/  F2FP.BF16.F32.PACK_AB R0, RZ, R0 ;  /* 0x00000000ff00723e */ /* 0x000fca00000010ff */
[----:B------:R0:W-:Y:S01]  /*4a10*/  STG.E.U16 desc[UR36][R2.64], R0 ;  /* 0x0000000002007986 */ /* 0x0001e2000c101524 */
[----:B------:R-:W-:Y:S05]  /*4a20*/  BRA `(.L_x_2807) ;  /* 0x0000000400b47947 */ /* 0x000fea0003800000 */
.L_x_2814:
        /* <DEDUP_REMOVED lines=8> */
[----:B------:R-:W0:Y:S02]  /*4ab0*/  F2I.U32.F64.TRUNC R5, R4 ;  /* 0x0000000400057311 */ /* 0x000e24000030d000 */
[----:B0-----:R2:W-:Y:S01]  /*4ac0*/  STG.E.U16 desc[UR36][R2.64], R5 ;  /* 0x0000000502007986 */ /* 0x0015e2000c101524 */
[----:B------:R-:W-:Y:S05]  /*4ad0*/  BRA `(.L_x_2807) ;  /* 0x0000000400887947 */ /* 0x000fea0003800000 */
.L_x_2825:
[----:B------:R-:W0:Y:S01]  /*4ae0*/  F2F.F32.F64 R7, R4 ;  /* 0x0000000400077310 */ /* 0x000e220000301000 */
[----:B------:R-:W-:Y:S01]  /*4af0*/  DSETP.GEU.AND P0, PT, |R4|, UR6, PT ;  /* 0x0000000604007e2a */ /* 0x000fe2000bf0e200 */
[----:B------:R-:W-:Y:S01]  /*4b00*/  BSSY.RECONVERGENT B0, `(.L_x_2826) ;  /* 0x0000015000007945 */ /* 0x000fe20003800200 */
[----:B------:R-:W-:-:S12]  /*4b10*/  MOV R0, 0x80 ;  /* 0x0000008000007802 */ /* 0x000fd80000000f00 */
[----:B0-----:R-:W-:-:S05]  /*4b20*/  @!P0 FMUL R7, R7, 1.175494350822287508e-38 ;  /* 0x0080000007078820 */ /* 0x001fca0000400000 */
        /* <DEDUP_REMOVED lines=10> */
.L_x_2828:
[----:B------:R-:W-:-:S04]  /*4bd0*/  SHF.R.U32.HI R0, RZ, 0x14, R7 ;  /* 0x00000014ff007819 */ /* 0x000fc80000011607 */
[----:B------:R-:W-:-:S04]  /*4be0*/  LOP3.LUT R0, R0, 0x1, RZ, 0xc0, !PT ;  /* 0x0000000100007812 */ /* 0x000fc800078ec0ff */
[----:B------:R-:W-:-:S04]  /*4bf0*/  IADD3 R0, PT, PT, R7, 0x487ffff, R0 ;  /* 0x0487ffff07007810 */ /* 0x000fc80007ffe000 */
[----:B------:R-:W-:-:S04]  /*4c00*/  SHF.R.U32.HI R0, RZ, 0x14, R0 ;  /* 0x00000014ff007819 */ /* 0x000fc80000011600 */
[----:B------:R-:W-:-:S07]  /*4c10*/  LOP3.LUT R4, R0, 0xff, RZ, 0xc0, !PT ;  /* 0x000000ff00047812 */ /* 0x000fce00078ec0ff */
.L_x_2829:
[----:B------:R-:W-:-:S04]  /*4c20*/  SHF.R.U32.HI R5, RZ, 0x18, R7 ;  /* 0x00000018ff057819 */ /* 0x000fc80000011607 */
[----:B------:R-:W-:-:S04]  /*4c30*/  LOP3.LUT R4, R4, 0x80, R5, 0xf8, !PT ;  /* 0x0000008004047812 */ /* 0x000fc800078ef805 */
[----:B------:R-:W-:-:S07]  /*4c40*/  PRMT R0, R4, 0x7610, R0 ;  /* 0x0000761004007816 */ /* 0x000fce0000000000 */
.L_x_2827:
[----:B------:R-:W-:Y:S05]  /*4c50*/  BSYNC.RECONVERGENT B0 ;  /* 0x0000000000007941 */ /* 0x000fea0003800200 */
.L_x_2826:
[----:B------:R1:W-:Y:S01]  /*4c60*/  STG.E.U8 desc[UR36][R2.64], R0 ;  /* 0x0000000002007986 */ /* 0x0003e2000c101124 */
[----:B------:R-:W-:Y:S05]  /*4c70*/  BRA `(.L_x_2807) ;  /* 0x0000000400207947 */ /* 0x000fea0003800000 */
.L_x_2824:
[----:B------:R-:W0:Y:S01]  /*4c80*/  F2F.F32.F64 R7, R4 ;  /* 0x0000000400077310 */ /* 0x000e220000301000 */
[----:B------:R-:W-:Y:S01]  /*4c90*/  DSETP.GEU.AND P0, PT, |R4|, UR6, PT ;  /* 0x0000000604007e2a */ /* 0x000fe2000bf0e200 */
[----:B------:R-:W-:Y:S01]  /*4ca0*/  BSSY.RECONVERGENT B0, `(.L_x_2830) ;  /* 0x0000015000007945 */ /* 0x000fe20003800200 */
[----:B------:R-:W-:-:S12]  /*4cb0*/  IMAD.MOV.U32 R0, RZ, RZ, 0x80 ;  /* 0x00000080ff007424 */ /* 0x000fd800078e00ff */
        /* <DEDUP_REMOVED lines=11> */
.L_x_2832:
[----:B------:R-:W-:-:S04]  /*4d70*/  SHF.R.U32.HI R0, RZ, 0x15, R7 ;  /* 0x00000015ff007819 */ /* 0x000fc80000011607 */
[----:B------:R-:W-:-:S04]  /*4d80*/  LOP3.LUT R0, R0, 0x1, RZ, 0xc0, !PT ;  /* 0x0000000100007812 */ /* 0x000fc800078ec0ff */
[----:B------:R-:W-:-:S04]  /*4d90*/  IADD3 R0, PT, PT, R7, 0x88fffff, R0 ;  /* 0x088fffff07007810 */ /* 0x000fc80007ffe000 */
[----:B------:R-:W-:-:S04]  /*4da0*/  SHF.R.U32.HI R0, RZ, 0x15, R0 ;  /* 0x00000015ff007819 */ /* 0x000fc80000011600 */
[----:B------:R-:W-:-:S07]  /*4db0*/  LOP3.LUT R4, R0, 0xff, RZ, 0xc0, !PT ;  /* 0x000000ff00047812 */ /* 0x000fce00078ec0ff */
.L_x_2833:
[----:B------:R-:W-:-:S04]  /*4dc0*/  SHF.R.U32.HI R5, RZ, 0x18, R7 ;  /* 0x00000018ff057819 */ /* 0x000fc80000011607 */
[----:B------:R-:W-:-:S04]  /*4dd0*/  LOP3.LUT R4, R4, 0x80, R5, 0xf8, !PT ;  /* 0x0000008004047812 */ /* 0x000fc800078ef805 */
[----:B------:R-:W-:-:S07]  /*4de0*/  PRMT R0, R4, 0x7610, R0 ;  /* 0x0000761004007816 */ /* 0x000fce0000000000 */
.L_x_2831:
[----:B------:R-:W-:Y:S05]  /*4df0*/  BSYNC.RECONVERGENT B0 ;  /* 0x0000000000007941 */ /* 0x000fea0003800200 */
.L_x_2830:
[----:B------:R0:W-:Y:S01]  /*4e00*/  STG.E.U8 desc[UR36][R2.64], R0 ;  /* 0x0000000002007986 */ /* 0x0001e2000c101124 */
[----:B------:R-:W-:Y:S05]  /*4e10*/  BRA `(.L_x_2807) ;  /* 0x0000000000b87947 */ /* 0x000fea0003800000 */
.L_x_2823:
[----:B------:R-:W-:-:S09]  /*4e20*/  UISETP.NE.AND UP0, UPT, UR4, 0x1c, UPT ;  /* 0x0000001c0400788c */ /* 0x000fd2000bf05270 */
[----:B------:R-:W-:Y:S05]  /*4e30*/  BRA.U !UP0, `(.L_x_2834) ;  /* 0x0000000108a87547 */ /* 0x000fea000b800000 */
[----:B------:R-:W-:-:S09]  /*4e40*/  UISETP.NE.AND UP0, UPT, UR4, 0x1d, UPT ;  /* 0x0000001d0400788c */ /* 0x000fd2000bf05270 */
[----:B------:R-:W-:Y:S05]  /*4e50*/  BRA.U !UP0, `(.L_x_2835) ;  /* 0x0000000108947547 */ /* 0x000fea000b800000 */
[----:B------:R-:W-:-:S09]  /*4e60*/  UISETP.NE.AND UP0, UPT, UR4, 0x2c, UPT ;  /* 0x0000002c0400788c */ /* 0x000fd2000bf05270 */
[----:B------:R-:W-:Y:S05]  /*4e70*/  BRA.U !UP0, `(.L_x_2836) ;  /* 0x0000000108447547 */ /* 0x000fea000b800000 */
.L_x_2806:
        /* <DEDUP_REMOVED lines=16> */
.L_x_2837:
[----:B------:R-:W-:Y:S05]  /*4f80*/  BRA `(.L_x_2807) ;  /* 0x00000000005c7947 */ /* 0x000fea0003800000 */
.L_x_2836:
[----:B------:R0:W1:Y:S01]  /*4f90*/  F2F.F32.F64 R8, R4 ;  /* 0x0000000400087310 */ /* 0x0000620000301000 */
[----:B------:R-:W-:Y:S01]  /*4fa0*/  DSETP.GEU.AND P0, PT, |R4|, UR6, PT ;  /* 0x0000000604007e2a */ /* 0x000fe2000bf0e200 */
[----:B0-----:R-:W-:-:S13]  /*4fb0*/  IMAD.MOV.U32 R5, RZ, RZ, 0xff ;  /* 0x000000ffff057424 */ /* 0x001fda00078e00ff */
[----:B-1----:R-:W-:-:S05]  /*4fc0*/  @!P0 FMUL R8, R8, 1.175494350822287508e-38 ;  /* 0x0080000008088820 */ /* 0x002fca0000400000 */
[----:B------:R-:W-:-:S04]  /*4fd0*/  SHF.R.U32.HI R6, RZ, 0x17, R8 ;  /* 0x00000017ff067819 */ /* 0x000fc80000011608 */
[----:B------:R-:W-:-:S04]  /*4fe0*/  LOP3.LUT R7, R6, 0xff, RZ, 0xc0, !PT ;  /* 0x000000ff06077812 */ /* 0x000fc800078ec0ff */
[----:B------:R-:W-:-:S13]  /*4ff0*/  ISETP.NE.AND P1, PT, R7, 0xff, PT ;  /* 0x000000ff0700780c */ /* 0x000fda0003f25270 */
[--C-:B------:R-:W-:Y:S02]  /*5000*/  @P1 SHF.R.U32.HI R0, RZ, 0x16, R8.reuse ;  /* 0x00000016ff001819 */ /* 0x100fe40000011608 */
[----:B------:R-:W-:Y:S02]  /*5010*/  @P1 LOP3.LUT P0, RZ, R7, 0x3fffff, R8, 0xf8, !PT ;  /* 0x003fffff07ff1812 */ /* 0x000fe4000780f808 */
[----:B------:R-:W-:-:S04]  /*5020*/  @P1 LOP3.LUT R0, R0, 0x1, RZ, 0xc0, !PT ;  /* 0x0000000100001812 */ /* 0x000fc800078ec0ff */
[----:B------:R-:W-:Y:S02]  /*5030*/  @P1 ISETP.EQ.U32.AND P2, PT, R0, 0x1, P0 ;  /* 0x000000010000180c */ /* 0x000fe40000742070 */
[----:B------:R-:W-:Y:S02]  /*5040*/  PLOP3.LUT P0, PT, PT, PT, PT, 0x80, 0x8 ;  /* 0x000000000008781c */ /* 0x000fe40003f0f070 */
[----:B------:R-:W-:Y:S02]  /*5050*/  @P1 PLOP3.LUT P0, PT, P2, PT, PT, 0x80, 0x8 ;  /* 0x000000000008181c */ /* 0x000fe4000170f070 */
[----:B------:R-:W-:-:S11]  /*5060*/  @P1 IADD3 R0, PT, PT, R6, 0x1, RZ ;  /* 0x0000000106001810 */ /* 0x000fd60007ffe0ff */
[----:B------:R-:W-:-:S04]  /*5070*/  @!P0 IMAD.MOV R0, RZ, RZ, R6 ;  /* 0x000000ffff008224 */ /* 0x000fc800078e0206 */
[----:B------:R-:W-:-:S05]  /*5080*/  @P1 IMAD.MOV.U32 R5, RZ, RZ, R0 ;  /* 0x000000ffff051224 */ /* 0x000fca00078e0000 */
[----:B------:R4:W-:Y:S01]  /*5090*/  STG.E.U8 desc[UR36][R2.64], R5 ;  /* 0x0000000502007986 */ /* 0x0009e2000c101124 */
[----:B------:R-:W-:Y:S05]  /*50a0*/  BRA `(.L_x_2807) ;  /* 0x0000000000147947 */ /* 0x000fea0003800000 */
.L_x_2835:
[----:B------:R-:W0:Y:S02]  /*50b0*/  F2I.U64.F64.TRUNC R4, R4 ;  /* 0x0000000400047311 */ /* 0x000e24000030d800 */
[----:B0-----:R0:W-:Y:S01]  /*50c0*/  STG.E.64 desc[UR36][R2.64], R4 ;  /* 0x0000000402007986 */ /* 0x0011e2000c101b24 */
[----:B------:R-:W-:Y:S05]  /*50d0*/  BRA `(.L_x_2807) ;  /* 0x0000000000087947 */ /* 0x000fea0003800000 */
.L_x_2834:
[----:B------:R-:W0:Y:S02]  /*50e0*/  F2I.U32.F64.TRUNC R5, R4 ;  /* 0x0000000400057311 */ /* 0x000e24000030d000 */
[----:B0-----:R3:W-:Y:S02]  /*50f0*/  STG.E desc[UR36][R2.64], R5 ;  /* 0x0000000502007986 */ /* 0x0017e4000c101924 */
.L_x_2807:
[----:B------:R-:W-:-:S07]  /*5100*/  IADD3 R19, PT, PT, R19, 0x80, RZ ;  /* 0x0000008013137810 */ /* 0x000fce0007ffe0ff */
.L_x_2740:
[----:B------:R-:W-:Y:S05]  /*5110*/  BSYNC.RECONVERGENT B7 ;  /* 0x0000000000077941 */ /* 0x000fea0003800200 */
.L_x_2739:
[----:B------:R-:W5:Y:S01]  /*5120*/  LDCU UR4, c[0x0][0x380] ;  /* 0x00007000ff0477ac */ /* 0x000f620008000800 */
[----:B------:R-:W-:Y:S01]  /*5130*/  BSSY.RECONVERGENT B7, `(.L_x_2838) ;  /* 0x0000502000077945 */ /* 0x000fe20003800200 */
[----:B-----5:R-:W-:-:S13]  /*5140*/  ISETP.GE.AND P0, PT, R19, UR4, PT ;  /* 0x0000000413007c0c */ /* 0x020fda000bf06270 */
[----:B------:R-:W-:Y:S05]  /*5150*/  @P0 BRA `(.L_x_2839) ;  /* 0x0000004c00fc0947 */ /* 0x000fea0003800000 */
[----:B------:R-:W5:Y:S01]  /*5160*/  LDCU UR4, c[0x0][0x388] ;  /* 0x00007100ff0477ac */ /* 0x000f620008000800 */
[----:B------:R-:W-:Y:S02]  /*5170*/  HFMA2 R18, -RZ, RZ, 0, 0 ;  /* 0x00000000ff127431 */ /* 0x000fe400000001ff */
[----:B------:R-:W-:Y:S02]  /*5180*/  IMAD.MOV.U32 R22, RZ, RZ, RZ ;  /* 0x000000ffff167224 */ /* 0x000fe400078e00ff */
[----:B01----:R-:W-:Y:S01]  /*5190*/  IMAD.MOV.U32 R0, RZ, RZ, RZ ;  /* 0x000000ffff007224 */ /* 0x003fe200078e00ff */
[----:B-----5:R-:W-:-:S09]  /*51a0*/  UISETP.NE.AND UP0, UPT, UR4, URZ, UPT ;  /* 0x000000ff0400728c */ /* 0x020fd2000bf05270 */
[----:B------:R-:W-:Y:S05]  /*51b0*/  BRA.U !UP0, `(.L_x_2840) ;  /* 0x0000001508707547 */ /* 0x000fea000b800000 */
[----:B------:R-:W2:Y:S01]  /*51c0*/  LDCU.64 UR4, c[0x0][0x390] ;  /* 0x00007200ff0477ac */ /* 0x000ea20008000a00 */
[----:B------:R-:W-:Y:S01]  /*51d0*/  IMAD.MOV.U32 R18, RZ, RZ, RZ ;  /* 0x000000ffff127224 */ /* 0x000fe200078e00ff */
[----:B------:R-:W0:Y:S01]  /*51e0*/  LDCU UR6, c[0x0][0x38c] ;  /* 0x00007180ff0677ac */ /* 0x000e220008000800 */
[----:B------:R-:W1:Y:S01]  /*51f0*/  LDCU.64 UR8, c[0x0][0x4b8] ;  /* 0x00009700ff0877ac */ /* 0x000e620008000a00 */
[----:B------:R-:W-:Y:S01]  /*5200*/  UISETP.NE.AND UP0, UPT, UR41, URZ, UPT ;  /* 0x000000ff2900728c */ /* 0x000fe2000bf05270 */
[----:B--234-:R-:W-:Y:S01]  /*5210*/  IMAD.HI.U32 R2, R19, UR4, R18 ;  /* 0x0000000413027c27 */ /* 0x01cfe2000f8e0012 */
[----:B------:R-:W2:Y:S04]  /*5220*/  LDCU UR4, c[0x0][0x4c0] ;  /* 0x00009800ff0477ac */ /* 0x000ea80008000800 */
[----:B------:R-:W-:-:S05]  /*5230*/  SHF.R.U32.HI R3, RZ, UR5, R2 ;  /* 0x00000005ff037c19 */ /* 0x000fca0008011602 */
[----:B------:R-:W-:-:S04]  /*5240*/  IMAD.MOV R22, RZ, RZ, -R3 ;  /* 0x000000ffff167224 */ /* 0x000fc800078e0a03 */
[----:B0-----:R-:W-:-:S04]  /*5250*/  IMAD R22, R22, UR6, R19 ;  /* 0x0000000616167c24 */ /* 0x001fc8000f8e0213 */
[C---:B-1----:R-:W-:Y:S02]  /*5260*/  IMAD R18, R22.reuse, UR8, RZ ;  /* 0x0000000816127c24 */ /* 0x042fe4000f8e02ff */
[C---:B------:R-:W-:Y:S02]  /*5270*/  IMAD R0, R22.reuse, UR9, RZ ;  /* 0x0000000916007c24 */ /* 0x040fe4000f8e02ff */
[----:B--2---:R-:W-:Y:S01]  /*5280*/  IMAD R22, R22, UR4, RZ ;  /* 0x0000000416167c24 */ /* 0x004fe2000f8e02ff */
        /* <DEDUP_REMOVED lines=335> */
.L_x_2840:
[----:B------:R-:W2:Y:S01]  /*6780*/  LDCU.64 UR6, c[0x0][0x5f0] ;  /* 0x0000be00ff0677ac */ /* 0x000ea20008000a00 */
[----:B------:R-:W-:Y:S01]  /*6790*/  BSSY.RECONVERGENT B6, `(.L_x_2841) ;  /* 0x00000ec000067945 */ /* 0x000fe20003800200 */
[----:B------:R-:W-:-:S04]  /*67a0*/  UPRMT UR4, UR39, 0x9910, URZ ;  /* 0x0000991027047896 */ /* 0x000fc800080000ff */
[----:B------:R-:W-:Y:S01]  /*67b0*/  UISETP.GT.AND UP0, UPT, UR4, 0x9, UPT ;  /* 0x000000090400788c */ /* 0x000fe2000bf04270 */
[----:B--234-:R-:W-:-:S04]  /*67c0*/  IADD3 R2, P0, PT, R0, UR6, RZ ;  /* 0x0000000600027c10 */ /* 0x01cfc8000ff1e0ff */
        /* <DEDUP_REMOVED lines=11> */
[----:B--2---:R2:W3:Y:S01]  /*6880*/  I2F.F64.S16 R16, R2 ;  /* 0x0000000200107312 */ /* 0x0044e20000101c00 */
[----:B------:R-:W-:Y:S05]  /*6890*/  BRA `(.L_x_2847) ;  /* 0x0000000c006c7947 */ /* 0x000fea0003800000 */
.L_x_2845:
[----:B------:R-:W2:Y:S02]  /*68a0*/  LDG.E.U8 R2, desc[UR36][R2.64] ;  /* 0x0000002402027981 */ /* 0x000ea4000c1e1100 */
[----:B--2---:R0:W1:Y:S01]  /*68b0*/  I2F.F64.U16 R16, R2 ;  /* 0x0000000200107312 */ /* 0x0040620000101800 */
[----:B------:R-:W-:Y:S05]  /*68c0*/  BRA `(.L_x_2847) ;  /* 0x0000000c00607947 */ /* 0x000fea0003800000 */
.L_x_2844:
        /* <DEDUP_REMOVED lines=9> */
.L_x_2849:
[----:B------:R-:W2:Y:S02]  /*6960*/  LDG.E R2, desc[UR36][R2.64] ;  /* 0x0000002402027981 */ /* 0x000ea4000c1e1900 */
[----:B--2---:R0:W1:Y:S01]  /*6970*/  I2F.F64 R16, R2 ;  /* 0x0000000200107312 */ /* 0x0040620000201c00 */
[----:B------:R-:W-:Y:S05]  /*6980*/  BRA `(.L_x_2847) ;  /* 0x0000000c00307947 */ /* 0x000fea0003800000 */
.L_x_2848:
[----:B------:R-:W2:Y:S02]  /*6990*/  LDG.E.U16 R2, desc[UR36][R2.64] ;  /* 0x0000002402027981 */ /* 0x000ea4000c1e1500 */
[----:B--2---:R4:W0:Y:S01]  /*69a0*/  I2F.F64.S16 R16, R2 ;  /* 0x0000000200107312 */ /* 0x0048220000101c00 */
[----:B------:R-:W-:Y:S05]  /*69b0*/  BRA `(.L_x_2847) ;  /* 0x0000000c00247947 */ /* 0x000fea0003800000 */
.L_x_2843:
        /* <DEDUP_REMOVED lines=10> */
.L_x_2851:
[----:B------:R-:W2:Y:S02]  /*6a60*/  LDG.E.U16 R0, desc[UR36][R2.64] ;  /* 0x0000002402007981 */ /* 0x000ea4000c1e1500 */
[----:B--2---:R-:W-:-:S05]  /*6a70*/  HADD2.F32 R0, -RZ, R0.H0_H0 ;  /* 0x20000000ff007230 */ /* 0x004fca0000004100 */
[----:B------:R-:W-:-:S04]  /*6a80*/  FMUL.FTZ R0, R0, 1 ;  /* 0x3f80000000007820 */ /* 0x000fc80000410000 */
[----:B------:R0:W1:Y:S01]  /*6a90*/  F2F.F64.F32 R16, R0 ;  /* 0x0000000000107310 */ /* 0x0000620000201800 */
[----:B------:R-:W-:Y:S05]  /*6aa0*/  BRA `(.L_x_2847) ;  /* 0x0000000800e87947 */ /* 0x000fea0003800000 */
.L_x_2850:
        /* <DEDUP_REMOVED lines=10> */
.L_x_2853:
[----:B------:R-:W2:Y:S02]  /*6b50*/  LDG.E.U16 R2, desc[UR36][R2.64] ;  /* 0x0000002402027981 */ /* 0x000ea4000c1e1500 */
[----:B--2---:R-:W-:-:S05]  /*6b60*/  HADD2.F32 R0, -RZ, R2.H0_H0 ;  /* 0x20000002ff007230 */ /* 0x004fca0000004100 */
[----:B------:R-:W-:-:S04]  /*6b70*/  FMUL.FTZ R0, R0, 1 ;  /* 0x3f80000000007820 */ /* 0x000fc80000410000 */
[----:B------:R0:W1:Y:S01]  /*6b80*/  F2F.F64.F32 R16, R0 ;  /* 0x0000000000107310 */ /* 0x0000620000201800 */
[----:B------:R-:W-:Y:S05]  /*6b90*/  BRA `(.L_x_2847) ;  /* 0x0000000800ac7947 */ /* 0x000fea0003800000 */
.L_x_2852:
[----:B------:R0:W5:Y:S01]  /*6ba0*/  LDG.E.64 R16, desc[UR36][R2.64] ;  /* 0x0000002402107981 */ /* 0x000162000c1e1b00 */
[----:B------:R-:W-:Y:S05]  /*6bb0*/  BRA `(.L_x_2847) ;  /* 0x0000000800a47947 */ /* 0x000fea0003800000 */
.L_x_2842:
        /* <DEDUP_REMOVED lines=13> */
.L_x_2856:
[----:B------:R0:W5:Y:S01]  /*6c90*/  LDG.E.64 R16, desc[UR36][R2.64] ;  /* 0x0000002402107981 */ /* 0x000162000c1e1b00 */
[----:B------:R-:W-:Y:S05]  /*6ca0*/  BRA `(.L_x_2847) ;  /* 0x0000000800687947 */ /* 0x000fea0003800000 */
.L_x_2855:
        /* <DEDUP_REMOVED lines=27> */
.L_x_2858:
        /* <DEDUP_REMOVED lines=10> */
[----:B------:R-:W-:-:S05]  /*6f00*/  LOP3.LUT R0, R0, 0x80000000, R5, 0xf8, !PT ;  /* 0x8000000000007812 */ /* 0x000fca00078ef805 */
[----:B------:R-:W-:-:S04]  /*6f10*/  FMUL.FTZ R0, R0, 1 ;  /* 0x3f80000000007820 */ /* 0x000fc80000410000 */
[----:B------:R0:W1:Y:S01]  /*6f20*/  F2F.F64.F32 R16, R0 ;  /* 0x0000000000107310 */ /* 0x0000620000201800 */
[----:B------:R-:W-:Y:S05]  /*6f30*/  BRA `(.L_x_2847) ;  /* 0x0000000400c47947 */ /* 0x000fea0003800000 */
.L_x_2857:
[----:B------:R-:W2:Y:S02]  /*6f40*/  LDG.E.U16 R0, desc[UR36][R2.64] ;  /* 0x0000002402007981 */ /* 0x000ea4000c1e1500 */
[----:B--2---:R-:W-:-:S04]  /*6f50*/  IMAD.U32 R0, R0, 0x10000, RZ ;  /* 0x0001000000007824 */ /* 0x004fc800078e00ff */
[----:B------:R-:W-:-:S04]  /*6f60*/  FMUL.FTZ R0, R0, 1 ;  /* 0x3f80000000007820 */ /* 0x000fc80000410000 */
[----:B------:R0:W1:Y:S01]  /*6f70*/  F2F.F64.F32 R16, R0 ;  /* 0x0000000000107310 */ /* 0x0000620000201800 */
[----:B------:R-:W-:Y:S05]  /*6f80*/  BRA `(.L_x_2847) ;  /* 0x0000000400b07947 */ /* 0x000fea0003800000 */
.L_x_2854:
        /* <DEDUP_REMOVED lines=11> */
.L_x_2861:
        /* <DEDUP_REMOVED lines=21> */
.L_x_2863:
[----:B------:R-:W-:Y:S05]  /*7190*/  BSYNC.RECONVERGENT B0 ;  /* 0x0000000000007941 */ /* 0x000fea0003800200 */
.L_x_2862:
[----:B------:R-:W-:Y:S01]  /*71a0*/  IMAD.SHL.U32 R0, R0, 0x100000, RZ ;  /* 0x0010000000007824 */ /* 0x000fe200078e00ff */
[----:B------:R-:W-:-:S04]  /*71b0*/  LEA R2, R2, 0x3b800000, 0x17 ;  /* 0x3b80000002027811 */ /* 0x000fc800078eb8ff */
[----:B------:R-:W-:-:S05]  /*71c0*/  LOP3.LUT R0, R2, R0, R7, 0xfe, !PT ;  /* 0x0000000002007212 */ /* 0x000fca00078efe07 */
[----:B------:R-:W-:-:S04]  /*71d0*/  FMUL.FTZ R0, R0, 1 ;  /* 0x3f80000000007820 */ /* 0x000fc80000410000 */
[----:B------:R0:W1:Y:S01]  /*71e0*/  F2F.F64.F32 R16, R0 ;  /* 0x0000000000107310 */ /* 0x0000620000201800 */
[----:B------:R-:W-:Y:S05]  /*71f0*/  BRA `(.L_x_2847) ;  /* 0x0000000400147947 */ /* 0x000fea0003800000 */
.L_x_2860:
        /* <DEDUP_REMOVED lines=21> */
.L_x_2865:
[----:B------:R-:W-:Y:S05]  /*7350*/  BSYNC.RECONVERGENT B0 ;  /* 0x0000000000007941 */ /* 0x000fea0003800200 */
.L_x_2864:
[----:B------:R-:W-:Y:S02]  /*7360*/  SHF.L.U32 R0, R0, 0x15, RZ ;  /* 0x0000001500007819 */ /* 0x000fe400000006ff */
[----:B------:R-:W-:-:S04]  /*7370*/  LEA R2, R2, 0x37800000, 0x17 ;  /* 0x3780000002027811 */ /* 0x000fc800078eb8ff */
[----:B------:R-:W-:-:S05]  /*7380*/  LOP3.LUT R0, R2, R0, R7, 0xfe, !PT ;  /* 0x0000000002007212 */ /* 0x000fca00078efe07 */
[----:B------:R-:W-:-:S04]  /*7390*/  FMUL.FTZ R0, R0, 1 ;  /* 0x3f80000000007820 */ /* 0x000fc80000410000 */
[----:B------:R0:W1:Y:S01]  /*73a0*/  F2F.F64.F32 R16, R0 ;  /* 0x0000000000107310 */ /* 0x0000620000201800 */
[----:B------:R-:W-:Y:S05]  /*73b0*/  BRA `(.L_x_2847) ;  /* 0x0000000000a47947 */ /* 0x000fea0003800000 */
.L_x_2859:
        /* <DEDUP_REMOVED lines=16> */
[----:B------:R0:W1:Y:S01]  /*74c0*/  @P0 F2F.F64.F32 R16, R0 ;  /* 0x0000000000100310 */ /* 0x0000620000201800 */
[----:B------:R-:W-:Y:S05]  /*74d0*/  BRA `(.L_x_2847) ;  /* 0x00000000005c7947 */ /* 0x000fea0003800000 */
.L_x_2846:
        /* <DEDUP_REMOVED lines=16> */
.L_x_2868:
[----:B------:R-:W-:Y:S01]  /*75e0*/  CS2R R16, SRZ ;  /* 0x0000000000107805 */ /* 0x000fe2000001ff00 */
[----:B------:R-:W-:Y:S06]  /*75f0*/  BRA `(.L_x_2847) ;  /* 0x0000000000147947 */ /* 0x000fec0003800000 */
.L_x_2867:
[----:B------:R-:W2:Y:S02]  /*7600*/  LDG.E.64 R16, desc[UR36][R2.64] ;  /* 0x0000002402107981 */ /* 0x000ea4000c1e1b00 */
[----:B--2---:R-:W0:Y:S01]  /*7610*/  I2F.F64.U64 R16, R16 ;  /* 0x0000001000107312 */ /* 0x004e220000301800 */
[----:B------:R-:W-:Y:S05]  /*7620*/  BRA `(.L_x_2847) ;  /* 0x0000000000087947 */ /* 0x000fea0003800000 */
.L_x_2866:
[----:B------:R-:W2:Y:S02]  /*7630*/  LDG.E R2, desc[UR36][R2.64] ;  /* 0x0000002402027981 */ /* 0x000ea4000c1e1900 */
[----:B--2---:R0:W1:Y:S02]  /*7640*/  I2F.F64.U32 R16, R2 ;  /* 0x0000000200107312 */ /* 0x0040640000201800 */
.L_x_2847:
[----:B------:R-:W-:Y:S05]  /*7650*/  BSYNC.RECONVERGENT B6 ;  /* 0x0000000000067941 */ /* 0x000fea0003800200 */
.L_x_2841:
        /* <DEDUP_REMOVED lines=15> */
[----:B0---4-:R-:W2:Y:S02]  /*7750*/  LDG.E.S8 R2, desc[UR36][R22.64] ;  /* 0x0000002416027981 */ /* 0x011ea4000c1e1300 */
[----:B--2---:R-:W0:Y:S01]  /*7760*/  I2F.F64.S16 R2, R2 ;  /* 0x0000000200027312 */ /* 0x004e220000101c00 */
[----:B------:R-:W-:Y:S05]  /*7770*/  BRA `(.L_x_2875) ;  /* 0x0000000c006c7947 */ /* 0x000fea0003800000 */
.L_x_2873:
[----:B0---4-:R-:W2:Y:S02]  /*7780*/  LDG.E.U8 R2, desc[UR36][R22.64] ;  /* 0x0000002416027981 */ /* 0x011ea4000c1e1100 */
[----:B--2---:R-:W0:Y:S01]  /*7790*/  I2F.F64.U16 R2, R2 ;  /* 0x0000000200027312 */ /* 0x004e220000101800 */
[----:B------:R-:W-:Y:S05]  /*77a0*/  BRA `(.L_x_2875) ;  /* 0x0000000c00607947 */ /* 0x000fea0003800000 */
.L_x_2872:
[----:B------:R-:W-:-:S09]  /*77b0*/  UISETP.NE.AND UP0, UPT, UR4, 0x2, UPT ;  /* 0x000000020400788c */ /* 0x000fd2000bf05270 */
[----:B------:R-:W-:Y:S05]  /*77c0*/  BRA.U !UP0, `(.L_x_2876) ;  /* 0x0000000108287547 */ /* 0x000fea000b800000 */
[----:B------:R-:W-:-:S09]  /*77d0*/  UISETP.NE.AND UP0, UPT, UR4, 0x3, UPT ;  /* 0x000000030400788c */ /* 0x000fd2000bf05270 */
[----:B------:R-:W-:Y:S05]  /*77e0*/  BRA.U !UP0, `(.L_x_2877) ;  /* 0x0000000108147547 */ /* 0x000fea000b800000 */
[----:B------:R-:W-:-:S09]  /*77f0*/  UISETP.NE.AND UP0, UPT, UR4, 0x4, UPT ;  /* 0x000000040400788c */ /* 0x000fd2000bf05270 */
[----:B------:R-:W-:Y:S05]  /*7800*/  BRA.U UP0, `(.L_x_2874) ;  /* 0x0000000900ec7547 */ /* 0x000fea000b800000 */
[----:B0---4-:R-:W2:Y:S02]  /*7810*/  LDG.E.64 R2, desc[UR36][R22.64] ;  /* 0x0000002416027981 */ /* 0x011ea4000c1e1b00 */
[----:B--2---:R-:W0:Y:S01]  /*7820*/  I2F.F64.S64 R2, R2 ;  /* 0x0000000200027312 */ /* 0x004e220000301c00 */
[----:B------:R-:W-:Y:S05]  /*7830*/  BRA `(.L_x_2875) ;  /* 0x0000000c003c7947 */ /* 0x000fea0003800000 */
.L_x_2877:
[----:B0---4-:R-:W2:Y:S02]  /*7840*/  LDG.E R2, desc[UR36][R22.64] ;  /* 0x0000002416027981 */ /* 0x011ea4000c1e1900 */
[----:B--2---:R-:W0:Y:S01]  /*7850*/  I2F.F64 R2, R2 ;  /* 0x0000000200027312 */ /* 0x004e220000201c00 */
[----:B------:R-:W-:Y:S05]  /*7860*/  BRA `(.L_x_2875) ;  /* 0x0000000c00307947 */ /* 0x000fea0003800000 */
.L_x_2876:
[----:B0---4-:R-:W2:Y:S02]  /*7870*/  LDG.E.U16 R2, desc[UR36][R22.64] ;  /* 0x0000002416027981 */ /* 0x011ea4000c1e1500 */
[----:B--2---:R-:W0:Y:S01]  /*7880*/  I2F.F64.S16 R2, R2 ;  /* 0x0000000200027312 */ /* 0x004e220000101c00 */
[----:B------:R-:W-:Y:S05]  /*7890*/  BRA `(.L_x_2875) ;  /* 0x0000000c00247947 */ /* 0x000fea0003800000 */
.L_x_2871:
[----:B------:R-:W-:-:S09]  /*78a0*/  UISETP.GT.AND UP0, UPT, UR4, 0x6, UPT ;  /* 0x000000060400788c */ /* 0x000fd2000bf04270 */
[----:B------:R-:W-:Y:S05]  /*78b0*/  BRA.U UP0, `(.L_x_2878) ;  /* 0x0000000100347547 */ /* 0x000fea000b800000 */
[----:B------:R-:W-:-:S09]  /*78c0*/  UISETP.NE.AND UP0, UPT, UR4, 0x5, UPT ;  /* 0x000000050400788c */ /* 0x000fd2000bf05270 */
[----:B------:R-:W-:Y:S05]  /*78d0*/  BRA.U !UP0, `(.L_x_2879) ;  /* 0x0000000108187547 */ /* 0x000fea000b800000 */
[----:B------:R-:W-:-:S09]  /*78e0*/  UISETP.NE.AND UP0, UPT, UR4, 0x6, UPT ;  /* 0x000000060400788c */ /* 0x000fd2000bf05270 */
[----:B------:R-:W-:Y:S05]  /*78f0*/  BRA.U UP0, `(.L_x_2874) ;  /* 0x0000000900b07547 */ /* 0x000fea000b800000 */
[----:B0---4-:R-:W2:Y:S02]  /*7900*/  LDG.E R2, desc[UR36][R22.64] ;  /* 0x0000002416027981 */ /* 0x011ea4000c1e1900 */
[----:B--2---:R-:W-:-:S06]  /*7910*/  FMUL.FTZ R2, R2, 1 ;  /* 0x3f80000002027820 */ /* 0x004fcc0000410000 */
[----:B------:R-:W0:Y:S01]  /*7920*/  F2F.F64.F32 R2, R2 ;  /* 0x0000000200027310 */ /* 0x000e220000201800 */
[----:B------:R-:W-:Y:S05]  /*7930*/  BRA `(.L_x_2875) ;  /* 0x0000000800fc7947 */ /* 0x000fea0003800000 */
.L_x_2879:
[----:B0-----:R-:W2:Y:S02]  /*7940*/  LDG.E.U16 R0, desc[UR36][R22.64] ;  /* 0x0000002416007981 */ /* 0x001ea4000c1e1500 */
[----:B--2---:R-:W-:-:S05]  /*7950*/  HADD2.F32 R0, -RZ, R0.H0_H0 ;  /* 0x20000000ff007230 */ /* 0x004fca0000004100 */
[----:B------:R-:W-:-:S04]  /*7960*/  FMUL.FTZ R0, R0, 1 ;  /* 0x3f80000000007820 */ /* 0x000fc80000410000 */
[----:B----4-:R0:W2:Y:S01]  /*7970*/  F2F.F64.F32 R2, R0 ;  /* 0x0000000000027310 */ /* 0x0100a20000201800 */
[----:B------:R-:W-:Y:S05]  /*7980*/  BRA `(.L_x_2875) ;  /* 0x0000000800e87947 */ /* 0x000fea0003800000 */
.L_x_2878:
[----:B------:R-:W-:-:S09]  /*7990*/  UISETP.NE.AND UP0, UPT, UR4, 0x7, UPT ;  /* 0x000000070400788c */ /* 0x000fd2000bf05270 */
[----:B------:R-:W-:Y:S05]  /*79a0*/  BRA.U !UP0, `(.L_x_2880) ;  /* 0x0000000108347547 */ /* 0x000fea000b800000 */
[----:B------:R-:W-:-:S09]  /*79b0*/  UISETP.NE.AND UP0, UPT, UR4, 0x8, UPT ;  /* 0x000000080400788c */ /* 0x000fd2000bf05270 */
[----:B------:R-:W-:Y:S05]  /*79c0*/  BRA.U !UP0, `(.L_x_2881) ;  /* 0x0000000108187547 */ /* 0x000fea000b800000 */
[----:B------:R-:W-:-:S09]  /*79d0*/  UISETP.NE.AND UP0, UPT, UR4, 0x9, UPT ;  /* 0x000000090400788c */ /* 0x000fd2000bf05270 */
[----:B------:R-:W-:Y:S05]  /*79e0*/  BRA.U UP0, `(.L_x_2874) ;  /* 0x0000000900747547 */ /* 0x000fea000b800000 */
[----:B------:R-:W0:Y:S02]  /*79f0*/  LDG.E R22, desc[UR36][R22.64] ;  /* 0x0000002416167981 */ /* 0x000e24000c1e1900 */
[----:B0---4-:R-:W-:-:S06]  /*7a00*/  FMUL.FTZ R2, R22, 1 ;  /* 0x3f80000016027820 */ /* 0x011fcc0000410000 */
[----:B------:R-:W0:Y:S01]  /*7a10*/  F2F.F64.F32 R2, R2 ;  /* 0x0000000200027310 */ /* 0x000e220000201800 */
[----:B------:R-:W-:Y:S05]  /*7a20*/  BRA `(.L_x_2875) ;  /* 0x0000000800c07947 */ /* 0x000fea0003800000 */
.L_x_2881:
[----:B------:R-:W0:Y:S02]  /*7a30*/  LDG.E.U16 R22, desc[UR36][R22.64] ;  /* 0x0000002416167981 */ /* 0x000e24000c1e1500 */
[----:B0-----:R-:W-:-:S05]  /*7a40*/  HADD2.F32 R0, -RZ, R22.H0_H0 ;  /* 0x20000016ff007230 */ /* 0x001fca0000004100 */
[----:B------:R-:W-:-:S04]  /*7a50*/  FMUL.FTZ R0, R0, 1 ;  /* 0x3f80000000007820 */ /* 0x000fc80000410000 */
[----:B----4-:R0:W2:Y:S01]  /*7a60*/  F2F.F64.F32 R2, R0 ;  /* 0x0000000000027310 */ /* 0x0100a20000201800 */
[----:B------:R-:W-:Y:S05]  /*7a70*/  BRA `(.L_x_2875) ;  /* 0x0000000800ac7947 */ /* 0x000fea0003800000 */
.L_x_2880:
[----:B0---4-:R0:W5:Y:S01]  /*7a80*/  LDG.E.64 R2, desc[UR36][R22.64] ;  /* 0x0000002416027981 */ /* 0x011162000c1e1b00 */
[----:B------:R-:W-:Y:S05]  /*7a90*/  BRA `(.L_x_2875) ;  /* 0x0000000800a47947 */ /* 0x000fea0003800000 */
.L_x_2870:
        /* <DEDUP_REMOVED lines=9> */
[----:B0---4-:R-:W-:Y:S01]  /*7b30*/  IMAD.MOV.U32 R2, RZ, RZ, RZ ;  /* 0x000000ffff027224 */ /* 0x011fe200078e00ff */
[----:B--2---:R-:W-:-:S04]  /*7b40*/  ISETP.NE.AND P0, PT, R22, RZ, PT ;  /* 0x000000ff1600720c */ /* 0x004fc80003f05270 */
[----:B------:R-:W-:Y:S01]  /*7b50*/  FSEL R3, RZ, 1.875, !P0 ;  /* 0x3ff00000ff037808 */ /* 0x000fe20004000000 */
[----:B------:R-:W-:Y:S08]  /*7b60*/  BRA `(.L_x_2875) ;  /* 0x0000000800707947 */ /* 0x000ff00003800000 */
.L_x_2884:
[----:B0---4-:R0:W5:Y:S01]  /*7b70*/  LDG.E.64 R2, desc[UR36][R22.64] ;  /* 0x0000002416027981 */ /* 0x011162000c1e1b00 */
[----:B------:R-:W-:Y:S05]  /*7b80*/  BRA `(.L_x_2875) ;  /* 0x0000000800687947 */ /* 0x000fea0003800000 */
.L_x_2883:
        /* <DEDUP_REMOVED lines=9> */
[C---:B----4-:R-:W-:Y:S02]  /*7c20*/  LOP3.LUT R2, R0.reuse, 0x7f000000, RZ, 0xc0, !PT ;  /* 0x7f00000000027812 */ /* 0x050fe400078ec0ff */
        /* <DEDUP_REMOVED lines=17> */
.L_x_2886:
[----:B0-----:R-:W2:Y:S02]  /*7d40*/  LDG.E.U8 R3, desc[UR36][R22.64] ;  /* 0x0000002416037981 */ /* 0x001ea4000c1e1100 */
[C---:B--2---:R-:W-:Y:S01]  /*7d50*/  SHF.L.U32 R0, R3.reuse, 0x19, RZ ;  /* 0x0000001903007819 */ /* 0x044fe200000006ff */
[----:B------:R-:W-:-:S03]  /*7d60*/  IMAD.SHL.U32 R3, R3, 0x100, RZ ;  /* 0x0000010003037824 */ /* 0x000fc600078e00ff */
[----:B------:R-:W-:-:S13]  /*7d70*/  ISETP.GE.U32.AND P0, PT, R0, 0x8000000, PT ;  /* 0x080000000000780c */ /* 0x000fda0003f06070 */
[C---:B----4-:R-:W-:Y:S02]  /*7d80*/  @!P0 LOP3.LUT R2, R3.reuse, 0x7f00, RZ, 0xc0, !PT ;  /* 0x00007f0003028812 */ /* 0x050fe400078ec0ff */
[----:B------:R-:W-:Y:S02]  /*7d90*/  @P0 LEA.HI R0, R0, 0x70000000, RZ, 0x1c ;  /* 0x7000000000000811 */ /* 0x000fe400078fe0ff */
[----:B------:R-:W-:Y:S02]  /*7da0*/  @!P0 LOP3.LUT R2, R2, 0x3f000000, RZ, 0xfc, !PT ;  /* 0x3f00000002028812 */ /* 0x000fe400078efcff */
[----:B------:R-:W-:Y:S01]  /*7db0*/  PRMT R3, R3, 0x9910, RZ ;  /* 0x0000991003037816 */ /* 0x000fe200000000ff */
[----:B------:R-:W-:Y:S02]  /*7dc0*/  @P0 FMUL.FTZ R0, R0, 1.9259299443872358531e-34 ;  /* 0x0780000000000820 */ /* 0x000fe40000410000 */
[----:B------:R-:W-:-:S05]  /*7dd0*/  @!P0 FADD.FTZ R0, R2, -0.5 ;  /* 0xbf00000002008421 */ /* 0x000fca0000010000 */
[----:B------:R-:W-:-:S05]  /*7de0*/  LOP3.LUT R0, R0, 0x80000000, R3, 0xf8, !PT ;  /* 0x8000000000007812 */ /* 0x000fca00078ef803 */
[----:B------:R-:W-:-:S04]  /*7df0*/  FMUL.FTZ R0, R0, 1 ;  /* 0x3f80000000007820 */ /* 0x000fc80000410000 */
[----:B------:R0:W2:Y:S01]  /*7e00*/  F2F.F64.F32 R2, R0 ;  /* 0x0000000000027310 */ /* 0x0000a20000201800 */
[----:B------:R-:W-:Y:S05]  /*7e10*/  BRA `(.L_x_2875) ;  /* 0x0000000400c47947 */ /* 0x000fea0003800000 */
.L_x_2885:
[----:B0-----:R-:W2:Y:S02]  /*7e20*/  LDG.E.U16 R0, desc[UR36][R22.64] ;  /* 0x0000002416007981 */ /* 0x001ea4000c1e1500 */
[----:B--2---:R-:W-:-:S04]  /*7e30*/  IMAD.U32 R0, R0, 0x10000, RZ ;  /* 0x0001000000007824 */ /* 0x004fc800078e00ff */
[----:B------:R-:W-:-:S04]  /*7e40*/  FMUL.FTZ R0, R0, 1 ;  /* 0x3f80000000007820 */ /* 0x000fc80000410000 */
[----:B----4-:R2:W4:Y:S01]  /*7e50*/  F2F.F64.F32 R2, R0 ;  /* 0x0000000000027310 */ /* 0x0105220000201800 */
[----:B------:R-:W-:Y:S05]  /*7e60*/  BRA `(.L_x_2875) ;  /* 0x0000000400b07947 */ /* 0x000fea0003800000 */
.L_x_2882:
        /* <DEDUP_REMOVED lines=8> */
[----:B0---4-:R-:W2:Y:S02]  /*7ef0*/  LDG.E.U16 R2, desc[UR36][R22.64] ;  /* 0x0000002416027981 */ /* 0x011ea4000c1e1500 */
[----:B--2---:R-:W0:Y:S01]  /*7f00*/  I2F.F64.U16 R2, R2 ;  /* 0x0000000200027312 */ /* 0x004e220000101800 */
[----:B------:R-:W-:Y:S05]  /*7f10*/  BRA `(.L_x_2875) ;  /* 0x0000000400847947 */ /* 0x000fea0003800000 */
.L_x_2889:
[----:B------:R-:W2:Y:S01]  /*7f20*/  LDG.E.U8 R22, desc[UR36][R22.64] ;  /* 0x0000002416167981 */ /* 0x000ea2000c1e1100 */
[----:B0---4-:R-:W-:Y:S02]  /*7f30*/  CS2R R2, SRZ ;  /* 0x0000000000027805 */ /* 0x011fe4000001ff00 */
        /* <DEDUP_REMOVED lines=19> */
.L_x_2891:
[----:B------:R-:W-:Y:S05]  /*8070*/  BSYNC.RECONVERGENT B0 ;  /* 0x0000000000007941 */ /* 0x000fea0003800200 */
.L_x_2890:
[----:B------:R-:W-:Y:S01]  /*8080*/  IMAD.SHL.U32 R0, R0, 0x100000, RZ ;  /* 0x0010000000007824 */ /* 0x000fe200078e00ff */
[----:B------:R-:W-:-:S04]  /*8090*/  LEA R2, R2, 0x3b800000, 0x17 ;  /* 0x3b80000002027811 */ /* 0x000fc800078eb8ff */
[----:B------:R-:W-:-:S05]  /*80a0*/  LOP3.LUT R0, R2, R0, R7, 0xfe, !PT ;  /* 0x0000000002007212 */ /* 0x000fca00078efe07 */
[----:B------:R-:W-:-:S04]  /*80b0*/  FMUL.FTZ R0, R0, 1 ;  /* 0x3f80000000007820 */ /* 0x000fc80000410000 */
[----:B------:R0:W2:Y:S01]  /*80c0*/  F2F.F64.F32 R2, R0 ;  /* 0x0000000000027310 */ /* 0x0000a20000201800 */
[----:B------:R-:W-:Y:S05]  /*80d0*/  BRA `(.L_x_2875) ;  /* 0x0000000400147947 */ /* 0x000fea0003800000 */
.L_x_2888:
[----:B------:R-:W2:Y:S01]  /*80e0*/  LDG.E.U8 R22, desc[UR36][R22.64] ;  /* 0x0000002416167981 */ /* 0x000ea2000c1e1100 */
[----:B0---4-:R-:W-:Y:S02]  /*80f0*/  CS2R R2, SRZ ;  /* 0x0000000000027805 */ /* 0x011fe4000001ff00 */
        /* <DEDUP_REMOVED lines=19> */
.L_x_2893:
[----:B------:R-:W-:Y:S05]  /*8230*/  BSYNC.RECONVERGENT B0 ;  /* 0x0000000000007941 */ /* 0x000fea0003800200 */
.L_x_2892:
[----:B------:R-:W-:Y:S02]  /*8240*/  SHF.L.U32 R0, R0, 0x15, RZ ;  /* 0x0000001500007819 */ /* 0x000fe400000006ff */
[----:B------:R-:W-:-:S04]  /*8250*/  LEA R2, R2, 0x37800000, 0x17 ;  /* 0x3780000002027811 */ /* 0x000fc800078eb8ff */
[----:B------:R-:W-:-:S05]  /*8260*/  LOP3.LUT R0, R2, R0, R7, 0xfe, !PT ;  /* 0x0000000002007212 */ /* 0x000fca00078efe07 */
[----:B------:R-:W-:-:S04]  /*8270*/  FMUL.FTZ R0, R0, 1 ;  /* 0x3f80000000007820 */ /* 0x000fc80000410000 */
[----:B------:R0:W2:Y:S01]  /*8280*/  F2F.F64.F32 R2, R0 ;  /* 0x0000000000027310 */ /* 0x0000a20000201800 */
[----:B------:R-:W-:Y:S05]  /*8290*/  BRA `(.L_x_2875) ;  /* 0x0000000000a47947 */ /* 0x000fea0003800000 */
.L_x_2887:
[----:B------:R-:W-:-:S09]  /*82a0*/  UISETP.NE.AND UP0, UPT, UR4, 0x1c, UPT ;  /* 0x0000001c0400788c */ /* 0x000fd2000bf05270 */
[----:B------:R-:W-:Y:S05]  /*82b0*/  BRA.U !UP0, `(.L_x_2894) ;  /* 0x0000000108947547 */ /* 0x000fea000b800000 */
[----:B------:R-:W-:-:S09]  /*82c0*/  UISETP.NE.AND UP0, UPT, UR4, 0x1d, UPT ;  /* 0x0000001d0400788c */ /* 0x000fd2000bf05270 */
[----:B------:R-:W-:Y:S05]  /*82d0*/  BRA.U !UP0, `(.L_x_2895) ;  /* 0x0000000108807547 */ /* 0x000fea000b800000 */
[----:B------:R-:W-:-:S09]  /*82e0*/  UISETP.NE.AND UP0, UPT, UR4, 0x2c, UPT ;  /* 0x0000002c0400788c */ /* 0x000fd2000bf05270 */
[----:B------:R-:W-:Y:S05]  /*82f0*/  BRA.U UP0, `(.L_x_2874) ;  /* 0x0000000100307547 */ /* 0x000fea000b800000 */
[----:B0-----:R-:W2:Y:S01]  /*8300*/  LDG.E.U8 R0, desc[UR36][R22.64] ;  /* 0x0000002416007981 */ /* 0x001ea2000c1e1100 */
[----:B----4-:R-:W-:Y:S02]  /*8310*/  IMAD.MOV.U32 R2, RZ, RZ, 0x0 ;  /* 0x00000000ff027424 */ /* 0x010fe400078e00ff */
        /* <DEDUP_REMOVED lines=8> */
[----:B------:R0:W2:Y:S01]  /*83a0*/  @P0 F2F.F64.F32 R2, R0 ;  /* 0x0000000000020310 */ /* 0x0000a20000201800 */
[----:B------:R-:W-:Y:S05]  /*83b0*/  BRA `(.L_x_2875) ;  /* 0x00000000005c7947 */ /* 0x000fea0003800000 */
.L_x_2874:
[----:B0---4-:R-:W-:Y:S01]  /*83c0*/  MOV R2, 0x0 ;  /* 0x0000000000027802 */ /* 0x011fe20000000f00 */
        /* <DEDUP_REMOVED lines=15> */
.L_x_2896:
[----:B------:R-:W-:Y:S01]  /*84c0*/  CS2R R2, SRZ ;  /* 0x0000000000027805 */ /* 0x000fe2000001ff00 */
[----:B------:R-:W-:Y:S06]  /*84d0*/  BRA `(.L_x_2875) ;  /* 0x0000000000147947 */ /* 0x000fec0003800000 */
.L_x_2895:
[----:B0---4-:R-:W2:Y:S02]  /*84e0*/  LDG.E.64 R2, desc[UR36][R22.64] ;  /* 0x0000002416027981 */ /* 0x011ea4000c1e1b00 */
[----:B--2---:R-:W0:Y:S01]  /*84f0*/  I2F.F64.U64 R2, R2 ;  /* 0x0000000200027312 */ /* 0x004e220000301800 */
[----:B------:R-:W-:Y:S05]  /*8500*/  BRA `(.L_x_2875) ;  /* 0x0000000000087947 */ /* 0x000fea0003800000 */
.L_x_2894:
[----:B0---4-:R-:W2:Y:S02]  /*8510*/  LDG.E R2, desc[UR36][R22.64] ;  /* 0x0000002416027981 */ /* 0x011ea4000c1e1900 */
[----:B--2---:R-:W0:Y:S02]  /*8520*/  I2F.F64.U32 R2, R2 ;  /* 0x0000000200027312 */ /* 0x004e240000201800 */
.L_x_2875:
[----:B------:R-:W-:Y:S05]  /*8530*/  BSYNC.RECONVERGENT B6 ;  /* 0x0000000000067941 */ /* 0x000fea0003800200 */
.L_x_2869:
[----:B0-2-45:R-:W-:Y:S01]  /*8540*/  DMUL R6, R2, -0.5 ;  /* 0xbfe0000002067828 */ /* 0x035fe20000000000 */
        /* <DEDUP_REMOVED lines=60> */
.L_x_2898:
[----:B------:R-:W-:Y:S05]  /*8910*/  BSYNC.RECONVERGENT B0 ;  /* 0x0000000000007941 */ /* 0x000fea0003800200 */
.L_x_2897:
        /* <DEDUP_REMOVED lines=87> */
[----:B------:R2:W4:Y:S02]  /*8e90*/  F2F.F64.F32 R14, R20 ;  /* 0x00000014000e7310 */ /* 0x0005240000201800 */
[----:B--2---:R-:W-:Y:S01]  /*8ea0*/  FMUL.FTZ R20, R0, 1 ;  /* 0x3f80000000147820 */ /* 0x004fe20000410000 */
[--C-:B----4-:R-:W-:Y:S01]  /*8eb0*/  DFMA R4, R14, -R4, -R8.reuse ;  /* 0x800000040e04722b */ /* 0x110fe20000000808 */
        /* <DEDUP_REMOVED lines=51> */
[----:B-1-3--:R-:W-:Y:S01]  /*91f0*/  DMUL R4, R4, R16 ;  /* 0x0000001004047228 */ /* 0x00afe20000000000 */
        /* <DEDUP_REMOVED lines=12> */
.L_x_2902:
[----:B------:R-:W0:Y:S02]  /*92c0*/  F2I.S64.F64.TRUNC R4, R4 ;  /* 0x0000000400047311 */ /* 0x000e24000030d900 */
[----:B0-----:R-:W-:-:S05]  /*92d0*/  IMAD.MOV.U32 R7, RZ, RZ, R4 ;  /* 0x000000ffff077224 */ /* 0x001fca00078e0004 */
[----:B------:R3:W-:Y:S01]  /*92e0*/  STG.E.U8 desc[UR36][R2.64], R7 ;  /* 0x0000000702007986 */ /* 0x0007e2000c101124 */
[----:B------:R-:W-:Y:S05]  /*92f0*/  BRA `(.L_x_2904) ;  /* 0x0000000c00907947 */ /* 0x000fea0003800000 */
.L_x_2901:
        /* <DEDUP_REMOVED lines=9> */
.L_x_2906:
[----:B------:R-:W0:Y:S02]  /*9390*/  F2I.F64.TRUNC R5, R4 ;  /* 0x0000000400057311 */ /* 0x000e24000030d100 */
[----:B0-----:R2:W-:Y:S01]  /*93a0*/  STG.E desc[UR36][R2.64], R5 ;  /* 0x0000000502007986 */ /* 0x0015e2000c101924 */
[----:B------:R-:W-:Y:S05]  /*93b0*/  BRA `(.L_x_2904) ;  /* 0x0000000c00607947 */ /* 0x000fea0003800000 */
.L_x_2905:
[----:B------:R-:W0:Y:S02]  /*93c0*/  F2I.F64.TRUNC R5, R4 ;  /* 0x0000000400057311 */ /* 0x000e24000030d100 */
[----:B0-----:R0:W-:Y:S01]  /*93d0*/  STG.E.U16 desc[UR36][R2.64], R5 ;  /* 0x0000000502007986 */ /* 0x0011e2000c101524 */
[----:B------:R-:W-:Y:S05]  /*93e0*/  BRA `(.L_x_2904) ;  /* 0x0000000c00547947 */ /* 0x000fea0003800000 */
.L_x_2900:
        /* <DEDUP_REMOVED lines=11> */
.L_x_2908:
[----:B------:R-:W0:Y:S01]  /*94a0*/  F2F.F32.F64 R0, R4 ;  /* 0x0000000400007310 */ /* 0x000e220000301000 */
[----:B------:R-:W-:-:S14]  /*94b0*/  DSETP.GEU.AND P0, PT, |R4|, UR6, PT ;  /* 0x0000000604007e2a */ /* 0x000fdc000bf0e200 */
[----:B0-----:R-:W-:-:S05]  /*94c0*/  @!P0 FMUL R0, R0, 1.175494350822287508e-38 ;  /* 0x0080000000008820 */ /* 0x001fca0000400000 */
[----:B------:R-:W-:-:S05]  /*94d0*/  F2FP.F16.F32.PACK_AB R0, RZ, R0 ;  /* 0x00000000ff00723e */ /* 0x000fca00000000ff */
[----:B------:R0:W-:Y:S01]  /*94e0*/  STG.E.U16 desc[UR36][R2.64], R0 ;  /* 0x0000000002007986 */ /* 0x0001e2000c101524 */
[----:B------:R-:W-:Y:S05]  /*94f0*/  BRA `(.L_x_2904) ;  /* 0x0000000c00107947 */ /* 0x000fea0003800000 */
.L_x_2907:
        /* <DEDUP_REMOVED lines=12> */
.L_x_2910:
[----:B------:R-:W0:Y:S01]  /*95c0*/  F2F.F32.F64 R0, R4 ;  /* 0x0000000400007310 */ /* 0x000e220000301000 */
[----:B------:R-:W-:-:S14]  /*95d0*/  DSETP.GEU.AND P0, PT, |R4|, UR6, PT ;  /* 0x0000000604007e2a */ /* 0x000fdc000bf0e200 */
[----:B0-----:R-:W-:-:S05]  /*95e0*/  @!P0 FMUL R0, R0, 1.175494350822287508e-38 ;  /* 0x0080000000008820 */ /* 0x001fca0000400000 */
[----:B------:R-:W-:-:S04]  /*95f0*/  F2FP.F16.F32.PACK_AB R5, RZ, R0 ;  /* 0x00000000ff05723e */ /* 0x000fc800000000ff */
[----:B------:R-:W-:-:S05]  /*9600*/  PRMT R5, R5, 0x5410, RZ ;  /* 0x0000541005057816 */ /* 0x000fca00000000ff */
[----:B------:R0:W-:Y:S01]  /*9610*/  STG.E desc[UR36][R2.64], R5 ;  /* 0x0000000502007986 */ /* 0x0001e2000c101924 */
[----:B------:R-:W-:Y:S05]  /*9620*/  BRA `(.L_x_2904) ;  /* 0x0000000800c47947 */ /* 0x000fea0003800000 */
.L_x_2909:
[----:B------:R0:W-:Y:S01]  /*9630*/  STG.E.64 desc[UR36][R2.64], R4 ;  /* 0x0000000402007986 */ /* 0x0001e2000c101b24 */
[----:B------:R-:W-:Y:S05]  /*9640*/  BRA `(.L_x_2904) ;  /* 0x0000000800bc7947 */ /* 0x000fea0003800000 */
.L_x_2899:
        /* <DEDUP_REMOVED lines=13> */
.L_x_2914:
        /* <DEDUP_REMOVED lines=20> */
.L_x_2917:
[----:B------:R-:W-:-:S04]  /*9860*/  SHF.R.U32.HI R5, RZ, 0x18, R7 ;  /* 0x00000018ff057819 */ /* 0x000fc80000011607 */
[----:B------:R-:W-:-:S07]  /*9870*/  LOP3.LUT R0, R0, 0x80, R5, 0xf8, !PT ;  /* 0x0000008000007812 */ /* 0x000fce00078ef805 */
.L_x_2916:
[----:B------:R-:W-:Y:S05]  /*9880*/  BSYNC.RECONVERGENT B0 ;  /* 0x0000000000007941 */ /* 0x000fea0003800200 */
.L_x_2915:
[----:B------:R0:W-:Y:S01]  /*9890*/  STG.E.U8 desc[UR36][R2.64], R0 ;  /* 0x0000000002007986 */ /* 0x0001e2000c101124 */
[----:B------:R-:W-:Y:S05]  /*98a0*/  BRA `(.L_x_2904) ;  /* 0x0000000800247947 */ /* 0x000fea0003800000 */
.L_x_2913:
        /* <DEDUP_REMOVED lines=20> */
.L_x_2920:
[----:B------:R-:W-:-:S04]  /*99f0*/  SHF.R.U32.HI R5, RZ, 0x18, R7 ;  /* 0x00000018ff057819 */ /* 0x000fc80000011607 */
[----:B------:R-:W-:-:S07]  /*9a00*/  LOP3.LUT R0, R0, 0x80, R5, 0xf8, !PT ;  /* 0x0000008000007812 */ /* 0x000fce00078ef805 */
.L_x_2919:
[----:B------:R-:W-:Y:S05]  /*9a10*/  BSYNC.RECONVERGENT B0 ;  /* 0x0000000000007941 */ /* 0x000fea0003800200 */
.L_x_2918:
[----:B------:R0:W-:Y:S01]  /*9a20*/  STG.E.U8 desc[UR36][R2.64], R0 ;  /* 0x0000000002007986 */ /* 0x0001e2000c101124 */
[----:B------:R-:W-:Y:S05]  /*9a30*/  BRA `(.L_x_2904) ;  /* 0x0000000400c07947 */ /* 0x000fea0003800000 */
.L_x_2912:
[----:B------:R-:W-:-:S09]  /*9a40*/  UISETP.NE.AND UP0, UPT, UR4, 0x1c, UPT ;  /* 0x0000001c0400788c */ /* 0x000fd2000bf05270 */
[----:B------:R-:W-:Y:S05]  /*9a50*/  BRA.U !UP0, `(.L_x_2921) ;  /* 0x0000000108647547 */ /* 0x000fea000b800000 */
[----:B------:R-:W-:-:S09]  /*9a60*/  UISETP.NE.AND UP0, UPT, UR4, 0x1d, UPT ;  /* 0x0000001d0400788c */ /* 0x000fd2000bf05270 */
[----:B------:R-:W-:Y:S05]  /*9a70*/  BRA.U !UP0, `(.L_x_2922) ;  /* 0x0000000108507547 */ /* 0x000fea000b800000 */
[----:B------:R-:W-:-:S09]  /*9a80*/  UISETP.NE.AND UP0, UPT, UR4, 0x2c, UPT ;  /* 0x0000002c0400788c */ /* 0x000fd2000bf05270 */
[----:B------:R-:W-:Y:S05]  /*9a90*/  BRA.U UP0, `(.L_x_2903) ;  /* 0x0000000100ac7547 */ /* 0x000fea000b800000 */
[----:B------:R0:W1:Y:S01]  /*9aa0*/  F2F.F32.F64 R8, R4 ;  /* 0x0000000400087310 */ /* 0x0000620000301000 */
[----:B------:R-:W-:Y:S01]  /*9ab0*/  DSETP.GEU.AND P0, PT, |R4|, UR6, PT ;  /* 0x0000000604007e2a */ /* 0x000fe2000bf0e200 */
[----:B0-----:R-:W-:-:S13]  /*9ac0*/  HFMA2 R5, -RZ, RZ, 0, 1.5199184417724609375e-05 ;  /* 0x000000ffff057431 */ /* 0x001fda00000001ff */
[----:B-1----:R-:W-:-:S05]  /*9ad0*/  @!P0 FMUL R8, R8, 1.175494350822287508e-38 ;  /* 0x0080000008088820 */ /* 0x002fca0000400000 */
        /* <DEDUP_REMOVED lines=14> */
.L_x_2922:
[----:B------:R-:W0:Y:S02]  /*9bc0*/  F2I.U64.F64.TRUNC R4, R4 ;  /* 0x0000000400047311 */ /* 0x000e24000030d800 */
[----:B0-----:R0:W-:Y:S01]  /*9bd0*/  STG.E.64 desc[UR36][R2.64], R4 ;  /* 0x0000000402007986 */ /* 0x0011e2000c101b24 */
[----:B------:R-:W-:Y:S05]  /*9be0*/  BRA `(.L_x_2904) ;  /* 0x0000000400547947 */ /* 0x000fea0003800000 */
.L_x_2921:
[----:B------:R-:W0:Y:S02]  /*9bf0*/  F2I.U32.F64.TRUNC R5, R4 ;  /* 0x0000000400057311 */ /* 0x000e24000030d000 */
[----:B0-----:R0:W-:Y:S01]  /*9c00*/  STG.E desc[UR36][R2.64], R5 ;  /* 0x0000000502007986 */ /* 0x0011e2000c101924 */
[----:B------:R-:W-:Y:S05]  /*9c10*/  BRA `(.L_x_2904) ;  /* 0x0000000400487947 */ /* 0x000fea0003800000 */
.L_x_2911:
        /* <DEDUP_REMOVED lines=10> */
.L_x_2924:
[----:B------:R-:W-:-:S05]  /*9cc0*/  CS2R R6, SRZ ;  /* 0x0000000000067805 */ /* 0x000fca000001ff00 */
[----:B------:R0:W-:Y:S01]  /*9cd0*/  STG.E.128 desc[UR36][R2.64], R4 ;  /* 0x0000000402007986 */ /* 0x0001e2000c101d24 */
[----:B------:R-:W-:Y:S05]  /*9ce0*/  BRA `(.L_x_2904) ;  /* 0x0000000400147947 */ /* 0x000fea0003800000 */
.L_x_2923:
[----:B------:R-:W-:-:S09]  /*9cf0*/  UISETP.NE.AND UP0, UPT, UR4, 0xf, UPT ;  /* 0x0000000f0400788c */ /* 0x000fd2000bf05270 */
[----:B------:R-:W-:Y:S05]  /*9d00*/  BRA.U !UP0, `(.L_x_2925) ;  /* 0x0000000108f87547 */ /* 0x000fea000b800000 */
[----:B------:R-:W-:-:S09]  /*9d10*/  UISETP.NE.AND UP0, UPT, UR4, 0x17, UPT ;  /* 0x000000170400788c */ /* 0x000fd2000bf05270 */
[----:B------:R-:W-:Y:S05]  /*9d20*/  BRA.U !UP0, `(.L_x_2926) ;  /* 0x0000000108987547 */ /* 0x000fea000b800000 */
[----:B------:R-:W-:-:S09]  /*9d30*/  UISETP.NE.AND UP0, UPT, UR4, 0x18, UPT ;  /* 0x000000180400788c */ /* 0x000fd2000bf05270 */
[----:B------:R-:W-:Y:S05]  /*9d40*/  BRA.U !UP0, `(.L_x_2927) ;  /* 0x0000000108447547 */ /* 0x000fea000b800000 */
.L_x_2903:
        /* <DEDUP_REMOVED lines=16> */
.L_x_2928:
[----:B------:R-:W-:Y:S05]  /*9e50*/  BRA `(.L_x_2904) ;  /* 0x0000000000b87947 */ /* 0x000fea0003800000 */
.L_x_2927:
        /* <DEDUP_REMOVED lines=15> */
.L_x_2930:
[----:B------:R-:W-:Y:S05]  /*9f50*/  BSYNC.RECONVERGENT B0 ;  /* 0x0000000000007941 */ /* 0x000fea0003800200 */
.L_x_2929:
[----:B------:R-:W-:-:S05]  /*9f60*/  LOP3.LUT R7, R0, 0x80, R7, 0xf8, !PT ;  /* 0x0000008000077812 */ /* 0x000fca00078ef807 */
[----:B------:R0:W-:Y:S01]  /*9f70*/  STG.E.U8 desc[UR36][R2.64], R7 ;  /* 0x0000000702007986 */ /* 0x0001e2000c101124 */
[----:B------:R-:W-:Y:S05]  /*9f80*/  BRA `(.L_x_2904) ;  /* 0x00000000006c7947 */ /* 0x000fea0003800000 */
.L_x_2926:
[----:B------:R-:W0:Y:S01]  /*9f90*/  F2F.F32.F64 R7, R4 ;  /* 0x0000000400077310 */ /* 0x000e220000301000 */
[----:B------:R-:W-:Y:S01]  /*9fa0*/  DSETP.GEU.AND P0, PT, |R4|, UR6, PT ;  /* 0x0000000604007e2a */ /* 0x000fe2000bf0e200 */
[----:B------:R-:W-:-:S13]  /*9fb0*/  BSSY.RECONVERGENT B0, `(.L_x_2931) ;  /* 0x000000f000007945 */ /* 0x000fda0003800200 */
        /* <DEDUP_REMOVED lines=11> */
.L_x_2932:
[----:B------:R-:W-:Y:S02]  /*a070*/  ISETP.GT.U32.AND P0, PT, R6, 0x7f800000, PT ;  /* 0x7f8000000600780c */ /* 0x000fe40003f04070 */
[----:B------:R-:W-:-:S04]  /*a080*/  MOV R0, 0x7f ;  /* 0x0000007f00007802 */ /* 0x000fc80000000f00 */
[----:B------:R-:W-:-:S07]  /*a090*/  SEL R0, R0, 0x7c, P0 ;  /* 0x0000007c00007807 */ /* 0x000fce0000000000 */
.L_x_2933:
[----:B------:R-:W-:Y:S05]  /*a0a0*/  BSYNC.RECONVERGENT B0 ;  /* 0x0000000000007941 */ /* 0x000fea0003800200 */
.L_x_2931:
[----:B------:R-:W-:-:S04]  /*a0b0*/  SHF.R.U32.HI R5, RZ, 0x18, R7 ;  /* 0x00000018ff057819 */ /* 0x000fc80000011607 */
[----:B------:R-:W-:-:S05]  /*a0c0*/  LOP3.LUT R5, R0, 0x80, R5, 0xf8, !PT ;  /* 0x0000008000057812 */ /* 0x000fca00078ef805 */
[----:B------:R0:W-:Y:S01]  /*a0d0*/  STG.E.U8 desc[UR36][R2.64], R5 ;  /* 0x0000000502007986 */ /* 0x0001e2000c101124 */
[----:B------:R-:W-:Y:S05]  /*a0e0*/  BRA `(.L_x_2904) ;  /* 0x0000000000147947 */ /* 0x000fea0003800000 */
.L_x_2925:
[----:B------:R-:W0:Y:S01]  /*a0f0*/  F2F.F32.F64 R0, R4 ;  /* 0x0000000400007310 */ /* 0x000e220000301000 */
[----:B------:R-:W-:-:S14]  /*a100*/  DSETP.GEU.AND P0, PT, |R4|, UR6, PT ;  /* 0x0000000604007e2a */ /* 0x000fdc000bf0e200 */
[----:B0-----:R-:W-:-:S05]  /*a110*/  @!P0 FMUL R0, R0, 1.175494350822287508e-38 ;  /* 0x0080000000008820 */ /* 0x001fca0000400000 */
[----:B------:R-:W-:-:S05]  /*a120*/  F2FP.BF16.F32.PACK_AB R0, RZ, R0 ;  /* 0x00000000ff00723e */ /* 0x000fca00000010ff */
[----:B------:R0:W-:Y:S02]  /*a130*/  STG.E.U16 desc[UR36][R2.64], R0 ;  /* 0x0000000002007986 */ /* 0x0001e4000c101524 */
.L_x_2904:
[----:B------:R-:W-:-:S07]  /*a140*/  VIADD R19, R19, 0x80 ;  /* 0x0000008013137836 */ /* 0x000fce0000000000 */
.L_x_2839:
[----:B------:R-:W-:Y:S05]  /*a150*/  BSYNC.RECONVERGENT B7 ;  /* 0x0000000000077941 */ /* 0x000fea0003800200 */
.L_x_2838:
[----:B------:R-:W5:Y:S01]  /*a160*/  LDCU UR4, c[0x0][0x380] ;  /* 0x00007000ff0477ac */ /* 0x000f620008000800 */
[----:B------:R-:W-:Y:S01]  /*a170*/  BSSY.RECONVERGENT B7, `(.L_x_2934) ;  /* 0x0000502000077945 */ /* 0x000fe20003800200 */
[----:B-----5:R-:W-:-:S13]  /*a180*/  ISETP.GE.AND P0, PT, R19, UR4, PT ;  /* 0x0000000413007c0c */ /* 0x020fda000bf06270 */
[----:B------:R-:W-:Y:S05]  /*a190*/  @P0 BRA `(.L_x_2935) ;  /* 0x0000004c00fc0947 */ /* 0x000fea0003800000 */
[----:B------:R-:W5:Y:S01]  /*a1a0*/  LDCU UR4, c[0x0][0x388] ;  /* 0x00007100ff0477ac */ /* 0x000f620008000800 */
[----:B------:R-:W-:Y:S01]  /*a1b0*/  HFMA2 R18, -RZ, RZ, 0, 0 ;  /* 0x00000000ff127431 */ /* 0x000fe200000001ff */
[----:B------:R-:W-:Y:S01]  /*a1c0*/  MOV R22, RZ ;  /* 0x000000ff00167202 */ /* 0x000fe20000000f00 */
        /* <DEDUP_REMOVED lines=10> */
[----:B------:R-:W-:-:S04]  /*a270*/  SHF.R.U32.HI R3, RZ, UR5, R2 ;  /* 0x00000005ff037c19 */ /* 0x000fc80008011602 */
[----:B------:R-:W-:-:S05]  /*a280*/  IADD3 R22, PT, PT, -R3, RZ, RZ ;  /* 0x000000ff03167210 */ /* 0x000fca0007ffe1ff */
[----:B0-----:R-:W-:-:S04]  /*a290*/  IMAD R22, R22, UR6, R19 ;  /* 0x0000000616167c24 */ /* 0x001fc8000f8e0213 */
[C---:B-1----:R-:W-:Y:S02]  /*a2a0*/  IMAD R18, R22.reuse, UR8, RZ ;  /* 0x0000000816127c24 */ /* 0x042fe4000f8e02ff */
[C---:B------:R-:W-:Y:S02]  /*a2b0*/  IMAD R0, R22.reuse, UR9, RZ ;  /* 0x0000000916007c24 */ /* 0x040fe4000f8e02ff */
[----:B--2---:R-:W-:Y:S01]  /*a2c0*/  IMAD R22, R22, UR4, RZ ;  /* 0x0000000416167c24 */ /* 0x004fe2000f8e02ff */
        /* <DEDUP_REMOVED lines=335> */
.L_x_2936:
[----:B------:R-:W2:Y:S01]  /*b7c0*/  LDCU.64 UR6, c[0x0][0x5f0] ;  /* 0x0000be00ff0677ac */ /* 0x000ea20008000a00 */
[----:B------:R-:W-:Y:S01]  /*b7d0*/  BSSY.RECONVERGENT B6, `(.L_x_2937) ;  /* 0x00000ec000067945 */ /* 0x000fe20003800200 */
[----:B------:R-:W-:-:S04]  /*b7e0*/  UPRMT UR4, UR39, 0x9910, URZ ;  /* 0x0000991027047896 */ /* 0x000fc800080000ff */
[----:B------:R-:W-:Y:S01]  /*b7f0*/  UISETP.GT.AND UP0, UPT, UR4, 0x9, UPT ;  /* 0x000000090400788c */ /* 0x000fe2000bf04270 */
[----:B--234-:R-:W-:-:S05]  /*b800*/  IADD3 R2, P0, PT, R0, UR6, RZ ;  /* 0x0000000600027c10 */ /* 0x01cfca000ff1e0ff */
        /* <DEDUP_REMOVED lines=13> */
.L_x_2941:
[----:B------:R-:W2:Y:S02]  /*b8e0*/  LDG.E.U8 R2, desc[UR36][R2.64] ;  /* 0x0000002402027981 */ /* 0x000ea4000c1e1100 */
[----:B--2---:R0:W1:Y:S01]  /*b8f0*/  I2F.F64.U16 R16, R2 ;  /* 0x0000000200107312 */ /* 0x0040620000101800 */
[----:B------:R-:W-:Y:S05]  /*b900*/  BRA `(.L_x_2943) ;  /* 0x0000000c00607947 */ /* 0x000fea0003800000 */
.L_x_2940:
        /* <DEDUP_REMOVED lines=9> */
.L_x_2945:
[----:B------:R-:W2:Y:S02]  /*b9a0*/  LDG.E R2, desc[UR36][R2.64] ;  /* 0x0000002402027981 */ /* 0x000ea4000c1e1900 */
[----:B--2---:R0:W1:Y:S01]  /*b9b0*/  I2F.F64 R16, R2 ;  /* 0x0000000200107312 */ /* 0x0040620000201c00 */
[----:B------:R-:W-:Y:S05]  /*b9c0*/  BRA `(.L_x_2943) ;  /* 0x0000000c00307947 */ /* 0x000fea0003800000 */
.L_x_2944:
[----:B------:R-:W2:Y:S02]  /*b9d0*/  LDG.E.U16 R2, desc[UR36][R2.64] ;  /* 0x0000002402027981 */ /* 0x000ea4000c1e1500 */
[----:B--2---:R0:W1:Y:S01]  /*b9e0*/  I2F.F64.S16 R16, R2 ;  /* 0x0000000200107312 */ /* 0x0040620000101c00 */
[----:B------:R-:W-:Y:S05]  /*b9f0*/  BRA `(.L_x_2943) ;  /* 0x0000000c00247947 */ /* 0x000fea0003800000 */
.L_x_2939:
        /* <DEDUP_REMOVED lines=10> */
.L_x_2947:
[----:B------:R-:W2:Y:S02]  /*baa0*/  LDG.E.U16 R0, desc[UR36][R2.64] ;  /* 0x0000002402007981 */ /* 0x000ea4000c1e1500 */
[----:B--2---:R-:W-:-:S05]  /*bab0*/  HADD2.F32 R0, -RZ, R0.H0_H0 ;  /* 0x20000000ff007230 */ /* 0x004fca0000004100 */
[----:B------:R-:W-:-:S04]  /*bac0*/  FMUL.FTZ R0, R0, 1 ;  /* 0x3f80000000007820 */ /* 0x000fc80000410000 */
[----:B------:R0:W1:Y:S01]  /*bad0*/  F2F.F64.F32 R16, R0 ;  /* 0x0000000000107310 */ /* 0x0000620000201800 */
[----:B------:R-:W-:Y:S05]  /*bae0*/  BRA `(.L_x_2943) ;  /* 0x0000000800e87947 */ /* 0x000fea0003800000 */
.L_x_2946:
        /* <DEDUP_REMOVED lines=10> */
.L_x_2949:
[----:B------:R-:W2:Y:S02]  /*bb90*/  LDG.E.U16 R2, desc[UR36][R2.64] ;  /* 0x0000002402027981 */ /* 0x000ea4000c1e1500 */
[----:B--2---:R-:W-:-:S05]  /*bba0*/  HADD2.F32 R0, -RZ, R2.H0_H0 ;  /* 0x20000002ff007230 */ /* 0x004fca0000004100 */
[----:B------:R-:W-:-:S04]  /*bbb0*/  FMUL.FTZ R0, R0, 1 ;  /* 0x3f80000000007820 */ /* 0x000fc80000410000 */
[----:B------:R0:W1:Y:S01]  /*bbc0*/  F2F.F64.F32 R16, R0 ;  /* 0x0000000000107310 */ /* 0x0000620000201800 */
[----:B------:R-:W-:Y:S05]  /*bbd0*/  BRA `(.L_x_2943) ;  /* 0x0000000800ac7947 */ /* 0x000fea0003800000 */
.L_x_2948:
[----:B------:R0:W5:Y:S01]  /*bbe0*/  LDG.E.64 R16, desc[UR36][R2.64] ;  /* 0x0000002402107981 */ /* 0x000162000c1e1b00 */
[----:B------:R-:W-:Y:S05]  /*bbf0*/  BRA `(.L_x_2943) ;  /* 0x0000000800a47947 */ /* 0x000fea0003800000 */
.L_x_2938:
        /* <DEDUP_REMOVED lines=9> */
[----:B------:R-:W-:Y:S02]  /*bc90*/  MOV R16, RZ ;  /* 0x000000ff00107202 */ /* 0x000fe40000000f00 */
[----:B--2---:R-:W-:-:S04]  /*bca0*/  ISETP.NE.AND P0, PT, R2, RZ, PT ;  /* 0x000000ff0200720c */ /* 0x004fc80003f05270 */
[----:B------:R-:W-:Y:S01]  /*bcb0*/  FSEL R17, RZ, 1.875, !P0 ;  /* 0x3ff00000ff117808 */ /* 0x000fe20004000000 */
[----:B------:R-:W-:Y:S08]  /*bcc0*/  BRA `(.L_x_2943) ;  /* 0x0000000800707947 */ /* 0x000ff00003800000 */
.L_x_2952:
[----:B------:R0:W5:Y:S01]  /*bcd0*/  LDG.E.64 R16, desc[UR36][R2.64] ;  /* 0x0000002402107981 */ /* 0x000162000c1e1b00 */
[----:B------:R-:W-:Y:S05]  /*bce0*/  BRA `(.L_x_2943) ;  /* 0x0000000800687947 */ /* 0x000fea0003800000 */
.L_x_2951:
[----:B------:R-:W-:-:S09]  /*bcf0*/  UISETP.NE.AND UP0, UPT, UR4, 0xf, UPT ;  /* 0x0000000f0400788c */ /* 0x000fd2000bf05270 */
[----:B------:R-:W-:Y:S05]  /*bd00*/  BRA.U !UP0, `(.L_x_2953) ;  /* 0x00000001089c7547 */ /* 0x000fea000b800000 */
[----:B------:R-:W-:-:S09]  /*bd10*/  UISETP.NE.AND UP0, UPT, UR4, 0x17, UPT ;  /* 0x000000170400788c */ /* 0x000fd2000bf05270 */
[----:B------:R-:W-:Y:S05]  /*bd20*/  BRA.U !UP0, `(.L_x_2954) ;  /* 0x00000001085c7547 */ /* 0x000fea000b800000 */
[----:B------:R-:W-:-:S09]  /*bd30*/  UISETP.NE.AND UP0, UPT, UR4, 0x18, UPT ;  /* 0x000000180400788c */ /* 0x000fd2000bf05270 */
[----:B------:R-:W-:Y:S05]  /*bd40*/  BRA.U UP0, `(.L_x_2942) ;  /* 0x0000000500f47547 */ /* 0x000fea000b800000 */
[----:B------:R-:W2:Y:S01]  /*bd50*/  LDG.E.U8 R0, desc[UR36][R2.64] ;  /* 0x0000002402007981 */ /* 0x000ea2000c1e1100 */
[----:B------:R-:W-:Y:S02]  /*bd60*/  HFMA2 R6, -RZ, RZ, 0, 1.847743988037109375e-06 ;  /* 0x0000001fff067431 */ /* 0x000fe400000001ff */
        /* <DEDUP_REMOVED lines=8> */
[----:B------:R-:W-:Y:S01]  /*bdf0*/  IMAD.SHL.U32 R7, R5, 0x800000, RZ ;  /* 0x0080000005077824 */ /* 0x000fe200078e00ff */
[----:B------:R-:W-:-:S04]  /*be00*/  IADD3 R5, PT, PT, R4, 0x1000000, RZ ;  /* 0x0100000004057810 */ /* 0x000fc80007ffe0ff */
        /* <DEDUP_REMOVED lines=9> */
.L_x_2954:
        /* <DEDUP_REMOVED lines=14> */
.L_x_2953:
[----:B------:R-:W2:Y:S02]  /*bf80*/  LDG.E.U16 R0, desc[UR36][R2.64] ;  /* 0x0000002402007981 */ /* 0x000ea4000c1e1500 */
[----:B--2---:R-:W-:-:S05]  /*bf90*/  SHF.L.U32 R0, R0, 0x10, RZ ;  /* 0x0000001000007819 */ /* 0x004fca00000006ff */
[----:B------:R-:W-:-:S04]  /*bfa0*/  FMUL.FTZ R0, R0, 1 ;  /* 0x3f80000000007820 */ /* 0x000fc80000410000 */
[----:B------:R0:W1:Y:S01]  /*bfb0*/  F2F.F64.F32 R16, R0 ;  /* 0x0000000000107310 */ /* 0x0000620000201800 */
[----:B------:R-:W-:Y:S05]  /*bfc0*/  BRA `(.L_x_2943) ;  /* 0x0000000400b07947 */ /* 0x000fea0003800000 */
.L_x_2950:
        /* <DEDUP_REMOVED lines=11> */
.L_x_2957:
        /* <DEDUP_REMOVED lines=21> */
.L_x_2959:
[----:B------:R-:W-:Y:S05]  /*c1d0*/  BSYNC.RECONVERGENT B0 ;  /* 0x0000000000007941 */ /* 0x000fea0003800200 */
.L_x_2958:
[----:B------:R-:W-:Y:S01]  /*c1e0*/  IMAD.SHL.U32 R0, R0, 0x100000, RZ ;  /* 0x0010000000007824 */ /* 0x000fe200078e00ff */
[----:B------:R-:W-:-:S04]  /*c1f0*/  LEA R2, R2, 0x3b800000, 0x17 ;  /* 0x3b80000002027811 */ /* 0x000fc800078eb8ff */
[----:B------:R-:W-:-:S05]  /*c200*/  LOP3.LUT R0, R2, R0, R7, 0xfe, !PT ;  /* 0x0000000002007212 */ /* 0x000fca00078efe07 */
[----:B------:R-:W-:-:S04]  /*c210*/  FMUL.FTZ R0, R0, 1 ;  /* 0x3f80000000007820 */ /* 0x000fc80000410000 */
[----:B------:R0:W1:Y:S01]  /*c220*/  F2F.F64.F32 R16, R0 ;  /* 0x0000000000107310 */ /* 0x0000620000201800 */
[----:B------:R-:W-:Y:S05]  /*c230*/  BRA `(.L_x_2943) ;  /* 0x0000000400147947 */ /* 0x000fea0003800000 */
.L_x_2956:
        /* <DEDUP_REMOVED lines=21> */
.L_x_2961:
[----:B------:R-:W-:Y:S05]  /*c390*/  BSYNC.RECONVERGENT B0 ;  /* 0x0000000000007941 */ /* 0x000fea0003800200 */
.L_x_2960:
[----:B------:R-:W-:Y:S02]  /*c3a0*/  SHF.L.U32 R0, R0, 0x15, RZ ;  /* 0x0000001500007819 */ /* 0x000fe400000006ff */
[----:B------:R-:W-:-:S04]  /*c3b0*/  LEA R2, R2, 0x37800000, 0x17 ;  /* 0x3780000002027811 */ /* 0x000fc800078eb8ff */
[----:B------:R-:W-:-:S05]  /*c3c0*/  LOP3.LUT R0, R2, R0, R7, 0xfe, !PT ;  /* 0x0000000002007212 */ /* 0x000fca00078efe07 */
[----:B------:R-:W-:-:S04]  /*c3d0*/  FMUL.FTZ R0, R0, 1 ;  /* 0x3f80000000007820 */ /* 0x000fc80000410000 */
[----:B------:R0:W1:Y:S01]  /*c3e0*/  F2F.F64.F32 R16, R0 ;  /* 0x0000000000107310 */ /* 0x0000620000201800 */
[----:B------:R-:W-:Y:S05]  /*c3f0*/  BRA `(.L_x_2943) ;  /* 0x0000000000a47947 */ /* 0x000fea0003800000 */
.L_x_2955:
[----:B------:R-:W-:-:S09]  /*c400*/  UISETP.NE.AND UP0, UPT, UR4, 0x1c, UPT ;  /* 0x0000001c0400788c */ /* 0x000fd2000bf05270 */
[----:B------:R-:W-:Y:S05]  /*c410*/  BRA.U !UP0, `(.L_x_2962) ;  /* 0x0000000108947547 */ /* 0x000fea000b800000 */
[----:B------:R-:W-:-:S09]  /*c420*/  UISETP.NE.AND UP0, UPT, UR4, 0x1d, UPT ;  /* 0x0000001d0400788c */ /* 0x000fd2000bf05270 */
[----:B------:R-:W-:Y:S05]  /*c430*/  BRA.U !UP0, `(.L_x_2963) ;  /* 0x0000000108807547 */ /* 0x000fea000b800000 */
[----:B------:R-:W-:-:S09]  /*c440*/  UISETP.NE.AND UP0, UPT, UR4, 0x2c, UPT ;  /* 0x0000002c0400788c */ /* 0x000fd2000bf05270 */
[----:B------:R-:W-:Y:S05]  /*c450*/  BRA.U UP0, `(.L_x_2942) ;  /* 0x0000000100307547 */ /* 0x000fea000b800000 */
[----:B------:R-:W2:Y:S01]  /*c460*/  LDG.E.U8 R0, desc[UR36][R2.64] ;  /* 0x0000002402007981 */ /* 0x000ea2000c1e1100 */
[----:B------:R-:W-:Y:S02]  /*c470*/  HFMA2 R17, -RZ, RZ, 0.5, 0 ;  /* 0x38000000ff117431 */ /* 0x000fe400000001ff */
[----:B------:R-:W-:Y:S01]  /*c480*/  IMAD.MOV.U32 R16, RZ, RZ, 0x0 ;  /* 0x00000000ff107424 */ /* 0x000fe200078e00ff */
[----:B--2---:R-:W-:-:S13]  /*c490*/  ISETP.NE.AND P0, PT, R0, RZ, PT ;  /* 0x000000ff0000720c */ /* 0x004fda0003f05270 */
[----:B------:R-:W-:Y:S05]  /*c4a0*/  @!P0 BRA `(.L_x_2943) ;  /* 0x0000000000788947 */ /* 0x000fea0003800000 */
[----:B------:R-:W-:-:S13]  /*c4b0*/  ISETP.NE.AND P0, PT, R0, 0xff, PT ;  /* 0x000000ff0000780c */ /* 0x000fda0003f05270 */
[----:B------:R-:W-:Y:S01]  /*c4c0*/  @P0 IMAD.SHL.U32 R0, R0, 0x800000, RZ ;  /* 0x0080000000000824 */ /* 0x000fe200078e00ff */
[----:B------:R-:W-:Y:S01]  /*c4d0*/  @!P0 MOV R16, 0x20000000 ;  /* 0x2000000000108802 */ /* 0x000fe20000000f00 */
[----:B------:R-:W-:Y:S02]  /*c4e0*/  @!P0 IMAD.MOV.U32 R17, RZ, RZ, 0x7ff80000 ;  /* 0x7ff80000ff118424 */ /* 0x000fe400078e00ff */
[----:B------:R-:W-:-:S04]  /*c4f0*/  @P0 FMUL.FTZ R0, R0, 1 ;  /* 0x3f80000000000820 */ /* 0x000fc80000410000 */
[----:B------:R2:W3:Y:S01]  /*c500*/  @P0 F2F.F64.F32 R16, R0 ;  /* 0x0000000000100310 */ /* 0x0004e20000201800 */
[----:B------:R-:W-:Y:S05]  /*c510*/  BRA `(.L_x_2943) ;  /* 0x00000000005c7947 */ /* 0x000fea0003800000 */
.L_x_2942:
[----:B------:R-:W-:Y:S01]  /*c520*/  MOV R2, 0x0 ;  /* 0x0000000000027802 */ /* 0x000fe20000000f00 */
[----:B------:R-:W0:Y:S01]  /*c530*/  LDCU.64 UR4, c[0x4][0x128] ;  /* 0x01002500ff0477ac */ /* 0x000e220008000a00 */
[----:B------:R-:W-:Y:S02]  /*c540*/  HFMA2 R8, -RZ, RZ, 0, 4.64916229248046875e-06 ;  /* 0x0000004eff087431 */ /* 0x000fe400000001ff */
[----:B------:R-:W-:Y:S01]  /*c550*/  IMAD.MOV.U32 R12, RZ, RZ, 0x1 ;  /* 0x00000001ff0c7424 */ /* 0x000fe200078e00ff */
[----:B------:R-:W-:Y:S01]  /*c560*/  MOV R13, RZ ;  /* 0x000000ff000d7202 */ /* 0x000fe20000000f00 */
[----:B------:R-:W1:Y:S01]  /*c570*/  LDCU.64 UR6, c[0x4][0x130] ;  /* 0x01002600ff0677ac */ /* 0x000e620008000a00 */
[----:B------:R-:W2:Y:S01]  /*c580*/  LDC.64 R2, c[0x4][R2] ;  /* 0x0100000002027b82 */ /* 0x000ea20000000a00 */
[----:B------:R-:W3:Y:S01]  /*c590*/  LDCU.64 UR8, c[0x4][0x8] ;  /* 0x01000100ff0877ac */ /* 0x000ee20008000a00 */
[----:B0-----:R-:W-:Y:S01]  /*c5a0*/  MOV R4, UR4 ;  /* 0x0000000400047c02 */ /* 0x001fe20008000f00 */
[----:B------:R-:W-:Y:S01]  /*c5b0*/  IMAD.U32 R5, RZ, RZ, UR5 ;  /* 0x00000005ff057e24 */ /* 0x000fe2000f8e00ff */
[----:B-1----:R-:W-:Y:S01]  /*c5c0*/  MOV R6, UR6 ;  /* 0x0000000600067c02 */ /* 0x002fe20008000f00 */
[----:B------:R-:W-:Y:S01]  /*c5d0*/  IMAD.U32 R7, RZ, RZ, UR7 ;  /* 0x00000007ff077e24 */ /* 0x000fe2000f8e00ff */
[----:B---3--:R-:W-:Y:S01]  /*c5e0*/  MOV R10, UR8 ;  /* 0x00000008000a7c02 */ /* 0x008fe20008000f00 */
[----:B------:R-:W-:-:S07]  /*c5f0*/  IMAD.U32 R11, RZ, RZ, UR9 ;  /* 0x00000009ff0b7e24 */ /* 0x000fce000f8e00ff */
[----:B------:R-:W-:-:S07]  /*c600*/  LEPC R20, `(.L_x_2964) ;  /* 0x000000001014794e */ /* 0x000fce0000000000 */
[----:B--2---:R-:W-:Y:S05]  /*c610*/  CALL.ABS.NOINC R2 ;  /* 0x0000000002007343 */ /* 0x004fea0003c00000 */
.L_x_2964:
[----:B------:R-:W-:Y:S01]  /*c620*/  CS2R R16, SRZ ;  /* 0x0000000000107805 */ /* 0x000fe2000001ff00 */
[----:B------:R-:W-:Y:S06]  /*c630*/  BRA `(.L_x_2943) ;  /* 0x0000000000147947 */ /* 0x000fec0003800000 */
.L_x_2963:
[----:B------:R-:W2:Y:S02]  /*c640*/  LDG.E.64 R16, desc[UR36][R2.64] ;  /* 0x0000002402107981 */ /* 0x000ea4000c1e1b00 */
[----:B--2---:R-:W4:Y:S01]  /*c650*/  I2F.F64.U64 R16, R16 ;  /* 0x0000001000107312 */ /* 0x004f220000301800 */
[----:B------:R-:W-:Y:S05]  /*c660*/  BRA `(.L_x_2943) ;  /* 0x0000000000087947 */ /* 0x000fea0003800000 */
.L_x_2962:
[----:B------:R-:W2:Y:S02]  /*c670*/  LDG.E R2, desc[UR36][R2.64] ;  /* 0x0000002402027981 */ /* 0x000ea4000c1e1900 */
[----:B--2---:R0:W1:Y:S02]  /*c680*/  I2F.F64.U32 R16, R2 ;  /* 0x0000000200107312 */ /* 0x0040640000201800 */
.L_x_2943:
[----:B------:R-:W-:Y:S05]  /*c690*/  BSYNC.RECONVERGENT B6 ;  /* 0x0000000000067941 */ /* 0x000fea0003800200 */
.L_x_2937:
[----:B------:R-:W2:Y:S01]  /*c6a0*/  LDCU.64 UR6, c[0x0][0x5f8] ;  /* 0x0000bf00ff0677ac */ /* 0x000ea20008000a00 */
[----:B------:R-:W-:Y:S01]  /*c6b0*/  BSSY.RECONVERGENT B6, `(.L_x_2965) ;  /* 0x00000ec000067945 */ /* 0x000fe20003800200 */
[----:B------:R-:W-:-:S04]  /*c6c0*/  UPRMT UR4, UR42, 0x9910, URZ ;  /* 0x000099102a047896 */ /* 0x000fc800080000ff */
[----:B------:R-:W-:Y:S01]  /*c6d0*/  UISETP.GT.AND UP0, UPT, UR4, 0x9, UPT ;  /* 0x000000090400788c */ /* 0x000fe2000bf04270 */
[----:B--2---:R-:W-:-:S05]  /*c6e0*/  IADD3 R22, P0, PT, R22, UR6, RZ ;  /* 0x0000000616167c10 */ /* 0x004fca000ff1e0ff */
        /* <DEDUP_REMOVED lines=13> */
.L_x_2969:
[----:B0-----:R-:W2:Y:S02]  /*c7c0*/  LDG.E.U8 R2, desc[UR36][R22.64] ;  /* 0x0000002416027981 */ /* 0x001ea4000c1e1100 */
[----:B--2---:R-:W0:Y:S01]  /*c7d0*/  I2F.F64.U16 R2, R2 ;  /* 0x0000000200027312 */ /* 0x004e220000101800 */
[----:B------:R-:W-:Y:S05]  /*c7e0*/  BRA `(.L_x_2971) ;  /* 0x0000000c00607947 */ /* 0x000fea0003800000 */
.L_x_2968:
        /* <DEDUP_REMOVED lines=9> */
.L_x_2973:
[----:B0-----:R-:W2:Y:S02]  /*c880*/  LDG.E R2, desc[UR36][R22.64] ;  /* 0x0000002416027981 */ /* 0x001ea4000c1e1900 */
[----:B--2---:R-:W0:Y:S01]  /*c890*/  I2F.F64 R2, R2 ;  /* 0x0000000200027312 */ /* 0x004e220000201c00 */
[----:B------:R-:W-:Y:S05]  /*c8a0*/  BRA `(.L_x_2971) ;  /* 0x0000000c00307947 */ /* 0x000fea0003800000 */
.L_x_2972:
[----:B0-----:R-:W2:Y:S02]  /*c8b0*/  LDG.E.U16 R2, desc[UR36][R22.64] ;  /* 0x0000002416027981 */ /* 0x001ea4000c1e1500 */
[----:B--2---:R-:W0:Y:S01]  /*c8c0*/  I2F.F64.S16 R2, R2 ;  /* 0x0000000200027312 */ /* 0x004e220000101c00 */
[----:B------:R-:W-:Y:S05]  /*c8d0*/  BRA `(.L_x_2971) ;  /* 0x0000000c00247947 */ /* 0x000fea0003800000 */
.L_x_2967:
        /* <DEDUP_REMOVED lines=10> */
.L_x_2975:
[----:B0-----:R-:W2:Y:S02]  /*c980*/  LDG.E.U16 R0, desc[UR36][R22.64] ;  /* 0x0000002416007981 */ /* 0x001ea4000c1e1500 */
[----:B--2---:R-:W-:-:S05]  /*c990*/  HADD2.F32 R0, -RZ, R0.H0_H0 ;  /* 0x20000000ff007230 */ /* 0x004fca0000004100 */
[----:B------:R-:W-:-:S04]  /*c9a0*/  FMUL.FTZ R0, R0, 1 ;  /* 0x3f80000000007820 */ /* 0x000fc80000410000 */
[----:B------:R2:W0:Y:S01]  /*c9b0*/  F2F.F64.F32 R2, R0 ;  /* 0x0000000000027310 */ /* 0x0004220000201800 */
[----:B------:R-:W-:Y:S05]  /*c9c0*/  BRA `(.L_x_2971) ;  /* 0x0000000800e87947 */ /* 0x000fea0003800000 */
.L_x_2974:
        /* <DEDUP_REMOVED lines=10> */
.L_x_2977:
[----:B------:R-:W0:Y:S02]  /*ca70*/  LDG.E.U16 R22, desc[UR36][R22.64] ;  /* 0x0000002416167981 */ /* 0x000e24000c1e1500 */
[----:B0-----:R-:W-:-:S05]  /*ca80*/  HADD2.F32 R0, -RZ, R22.H0_H0 ;  /* 0x20000016ff007230 */ /* 0x001fca0000004100 */
[----:B------:R-:W-:-:S04]  /*ca90*/  FMUL.FTZ R0, R0, 1 ;  /* 0x3f80000000007820 */ /* 0x000fc80000410000 */
[----:B------:R0:W2:Y:S01]  /*caa0*/  F2F.F64.F32 R2, R0 ;  /* 0x0000000000027310 */ /* 0x0000a20000201800 */
[----:B------:R-:W-:Y:S05]  /*cab0*/  BRA `(.L_x_2971) ;  /* 0x0000000800ac7947 */ /* 0x000fea0003800000 */
.L_x_2976:
[----:B0-----:R0:W5:Y:S01]  /*cac0*/  LDG.E.64 R2, desc[UR36][R22.64] ;  /* 0x0000002416027981 */ /* 0x001162000c1e1b00 */
[----:B------:R-:W-:Y:S05]  /*cad0*/  BRA `(.L_x_2971) ;  /* 0x0000000800a47947 */ /* 0x000fea0003800000 */
.L_x_2966:
        /* <DEDUP_REMOVED lines=9> */
[----:B0-----:R-:W-:Y:S01]  /*cb70*/  HFMA2 R2, -RZ, RZ, 0, 0 ;  /* 0x00000000ff027431 */ /* 0x001fe200000001ff */
[----:B--2---:R-:W-:-:S04]  /*cb80*/  ISETP.NE.AND P0, PT, R22, RZ, PT ;  /* 0x000000ff1600720c */ /* 0x004fc80003f05270 */
[----:B------:R-:W-:Y:S01]  /*cb90*/  FSEL R3, RZ, 1.875, !P0 ;  /* 0x3ff00000ff037808 */ /* 0x000fe20004000000 */
[----:B------:R-:W-:Y:S08]  /*cba0*/  BRA `(.L_x_2971) ;  /* 0x0000000800707947 */ /* 0x000ff00003800000 */
.L_x_2980:
[----:B0-----:R0:W5:Y:S01]  /*cbb0*/  LDG.E.64 R2, desc[UR36][R22.64] ;  /* 0x0000002416027981 */ /* 0x001162000c1e1b00 */
[----:B------:R-:W-:Y:S05]  /*cbc0*/  BRA `(.L_x_2971) ;  /* 0x0000000800687947 */ /* 0x000fea0003800000 */
.L_x_2979:
        /* <DEDUP_REMOVED lines=27> */
.L_x_2982:
[----:B0-----:R-:W2:Y:S02]  /*cd80*/  LDG.E.U8 R3, desc[UR36][R22.64] ;  /* 0x0000002416037981 */ /* 0x001ea4000c1e1100 */
        /* <DEDUP_REMOVED lines=13> */
.L_x_2981:
[----:B0-----:R-:W2:Y:S02]  /*ce60*/  LDG.E.U16 R0, desc[UR36][R22.64] ;  /* 0x0000002416007981 */ /* 0x001ea4000c1e1500 */
[----:B--2---:R-:W-:-:S05]  /*ce70*/  SHF.L.U32 R0, R0, 0x10, RZ ;  /* 0x0000001000007819 */ /* 0x004fca00000006ff */
[----:B------:R-:W-:-:S04]  /*ce80*/  FMUL.FTZ R0, R0, 1 ;  /* 0x3f80000000007820 */ /* 0x000fc80000410000 */
[----:B------:R0:W2:Y:S01]  /*ce90*/  F2F.F64.F32 R2, R0 ;  /* 0x0000000000027310 */ /* 0x0000a20000201800 */
[----:B------:R-:W-:Y:S05]  /*cea0*/  BRA `(.L_x_2971) ;  /* 0x0000000400b07947 */ /* 0x000fea0003800000 */
.L_x_2978:
        /* <DEDUP_REMOVED lines=11> */
.L_x_2985:
        /* <DEDUP_REMOVED lines=21> */
.L_x_2987:
[----:B------:R-:W-:Y:S05]  /*d0b0*/  BSYNC.RECONVERGENT B0 ;  /* 0x0000000000007941 */ /* 0x000fea0003800200 */
.L_x_2986:
[----:B------:R-:W-:Y:S01]  /*d0c0*/  IMAD.SHL.U32 R0, R0, 0x100000, RZ ;  /* 0x0010000000007824 */ /* 0x000fe200078e00ff */
[----:B------:R-:W-:-:S04]  /*d0d0*/  LEA R2, R2, 0x3b800000, 0x17 ;  /* 0x3b80000002027811 */ /* 0x000fc800078eb8ff */
[----:B------:R-:W-:-:S05]  /*d0e0*/  LOP3.LUT R0, R2, R0, R7, 0xfe, !PT ;  /* 0x0000000002007212 */ /* 0x000fca00078efe07 */
[----:B------:R-:W-:-:S04]  /*d0f0*/  FMUL.FTZ R0, R0, 1 ;  /* 0x3f80000000007820 */ /* 0x000fc80000410000 */
[----:B------:R0:W2:Y:S01]  /*d100*/  F2F.F64.F32 R2, R0 ;  /* 0x0000000000027310 */ /* 0x0000a20000201800 */
[----:B------:R-:W-:Y:S05]  /*d110*/  BRA `(.L_x_2971) ;  /* 0x0000000400147947 */ /* 0x000fea0003800000 */
.L_x_2984:
        /* <DEDUP_REMOVED lines=21> */
.L_x_2989:
[----:B------:R-:W-:Y:S05]  /*d270*/  BSYNC.RECONVERGENT B0 ;  /* 0x0000000000007941 */ /* 0x000fea0003800200 */
.L_x_2988:
[----:B------:R-:W-:Y:S02]  /*d280*/  SHF.L.U32 R0, R0, 0x15, RZ ;  /* 0x0000001500007819 */ /* 0x000fe400000006ff */
[----:B------:R-:W-:-:S04]  /*d290*/  LEA R2, R2, 0x37800000, 0x17 ;  /* 0x3780000002027811 */ /* 0x000fc800078eb8ff */
[----:B------:R-:W-:-:S05]  /*d2a0*/  LOP3.LUT R0, R2, R0, R7, 0xfe, !PT ;  /* 0x0000000002007212 */ /* 0x000fca00078efe07 */
[----:B------:R-:W-:-:S04]  /*d2b0*/  FMUL.FTZ R0, R0, 1 ;  /* 0x3f80000000007820 */ /* 0x000fc80000410000 */
[----:B------:R0:W2:Y:S01]  /*d2c0*/  F2F.F64.F32 R2, R0 ;  /* 0x0000000000027310 */ /* 0x0000a20000201800 */
[----:B------:R-:W-:Y:S05]  /*d2d0*/  BRA `(.L_x_2971) ;  /* 0x0000000000a47947 */ /* 0x000fea0003800000 */
.L_x_2983:
[----:B------:R-:W-:-:S09]  /*d2e0*/  UISETP.NE.AND UP0, UPT, UR4, 0x1c, UPT ;  /* 0x0000001c0400788c */ /* 0x000fd2000bf05270 */
[----:B------:R-:W-:Y:S05]  /*d2f0*/  BRA.U !UP0, `(.L_x_2990) ;  /* 0x0000000108947547 */ /* 0x000fea000b800000 */
[----:B------:R-:W-:-:S09]  /*d300*/  UISETP.NE.AND UP0, UPT, UR4, 0x1d, UPT ;  /* 0x0000001d0400788c */ /* 0x000fd2000bf05270 */
[----:B------:R-:W-:Y:S05]  /*d310*/  BRA.U !UP0, `(.L_x_2991) ;  /* 0x0000000108807547 */ /* 0x000fea000b800000 */
[----:B------:R-:W-:-:S09]  /*d320*/  UISETP.NE.AND UP0, UPT, UR4, 0x2c, UPT ;  /* 0x0000002c0400788c */ /* 0x000fd2000bf05270 */
[----:B------:R-:W-:Y:S05]  /*d330*/  BRA.U UP0, `(.L_x_2970) ;  /* 0x0000000100307547 */ /* 0x000fea000b800000 */
[----:B0-----:R-:W2:Y:S01]  /*d340*/  LDG.E.U8 R0, desc[UR36][R22.64] ;  /* 0x0000002416007981 */ /* 0x001ea2000c1e1100 */
        /* <DEDUP_REMOVED lines=9> */
[----:B------:R0:W2:Y:S01]  /*d3e0*/  @P0 F2F.F64.F32 R2, R0 ;  /* 0x0000000000020310 */ /* 0x0000a20000201800 */
[----:B------:R-:W-:Y:S05]  /*d3f0*/  BRA `(.L_x_2971) ;  /* 0x00000000005c7947 */ /* 0x000fea0003800000 */
.L_x_2970:
[----:B0-----:R-:W-:Y:S01]  /*d400*/  MOV R2, 0x0 ;  /* 0x0000000000027802 */ /* 0x001fe20000000f00 */
[----:B------:R-:W0:Y:S01]  /*d410*/  LDCU.64 UR4, c[0x4][0x128] ;  /* 0x01002500ff0477ac */ /* 0x000e220008000a00 */
[----:B------:R-:W-:Y:S02]  /*d420*/  HFMA2 R8, -RZ, RZ, 0, 4.64916229248046875e-06 ;  /* 0x0000004eff087431 */ /* 0x000fe400000001ff */
[----:B------:R-:W-:Y:S01]  /*d430*/  IMAD.MOV.U32 R12, RZ, RZ, 0x1 ;  /* 0x00000001ff0c7424 */ /* 0x000fe200078e00ff */
[----:B------:R-:W-:Y:S01]  /*d440*/  MOV R13, RZ ;  /* 0x000000ff000d7202 */ /* 0x000fe20000000f00 */
[----:B------:R-:W2:Y:S01]  /*d450*/  LDCU.64 UR6, c[0x4][0x130] ;  /* 0x01002600ff0677ac */ /* 0x000ea20008000a00 */
[----:B------:R-:W1:Y:S01]  /*d460*/  LDC.64 R2, c[0x4][R2] ;  /* 0x0100000002027b82 */ /* 0x000e620000000a00 */
[----:B------:R-:W3:Y:S01]  /*d470*/  LDCU.64 UR8, c[0x4][0x8] ;  /* 0x01000100ff0877ac */ /* 0x000ee20008000a00 */
[----:B0-----:R-:W-:Y:S01]  /*d480*/  MOV R4, UR4 ;  /* 0x0000000400047c02 */ /* 0x001fe20008000f00 */
[----:B------:R-:W-:Y:S01]  /*d490*/  IMAD.U32 R5, RZ, RZ, UR5 ;  /* 0x00000005ff057e24 */ /* 0x000fe2000f8e00ff */
[----:B--2---:R-:W-:Y:S01]  /*d4a0*/  MOV R6, UR6 ;  /* 0x0000000600067c02 */ /* 0x004fe20008000f00 */
[----:B------:R-:W-:Y:S01]  /*d4b0*/  IMAD.U32 R7, RZ, RZ, UR7 ;  /* 0x00000007ff077e24 */ /* 0x000fe2000f8e00ff */
[----:B---3--:R-:W-:Y:S01]  /*d4c0*/  MOV R10, UR8 ;  /* 0x00000008000a7c02 */ /* 0x008fe20008000f00 */
[----:B------:R-:W-:-:S07]  /*d4d0*/  IMAD.U32 R11, RZ, RZ, UR9 ;  /* 0x00000009ff0b7e24 */ /* 0x000fce000f8e00ff */
[----:B------:R-:W-:-:S07]  /*d4e0*/  LEPC R20, `(.L_x_2992) ;  /* 0x000000001014794e */ /* 0x000fce0000000000 */
[----:B-1--45:R-:W-:Y:S05]  /*d4f0*/  CALL.ABS.NOINC R2 ;  /* 0x0000000002007343 */ /* 0x032fea0003c00000 */
.L_x_2992:
[----:B------:R-:W-:Y:S01]  /*d500*/  CS2R R2, SRZ ;  /* 0x0000000000027805 */ /* 0x000fe2000001ff00 */
[----:B------:R-:W-:Y:S06]  /*d510*/  BRA `(.L_x_2971) ;  /* 0x0000000000147947 */ /* 0x000fec0003800000 */
.L_x_2991:
[----:B0-----:R-:W2:Y:S02]  /*d520*/  LDG.E.64 R2, desc[UR36][R22.64] ;  /* 0x0000002416027981 */ /* 0x001ea4000c1e1b00 */
[----:B--2---:R-:W0:Y:S01]  /*d530*/  I2F.F64.U64 R2, R2 ;  /* 0x0000000200027312 */ /* 0x004e220000301800 */
[----:B------:R-:W-:Y:S05]  /*d540*/  BRA `(.L_x_2971) ;  /* 0x0000000000087947 */ /* 0x000fea0003800000 */
.L_x_2990:
[----:B0-----:R-:W2:Y:S02]  /*d550*/  LDG.E R2, desc[UR36][R22.64] ;  /* 0x0000002416027981 */ /* 0x001ea4000c1e1900 */
[----:B--2---:R-:W0:Y:S02]  /*d560*/  I2F.F64.U32 R2, R2 ;  /* 0x0000000200027312 */ /* 0x004e240000201800 */
.L_x_2971:
[----:B------:R-:W-:Y:S05]  /*d570*/  BSYNC.RECONVERGENT B6 ;  /* 0x0000000000067941 */ /* 0x000fea0003800200 */
.L_x_2965:
[----:B0-2--5:R-:W-:Y:S01]  /*d580*/  DMUL R6, R2, -0.5 ;  /* 0xbfe0000002067828 */ /* 0x025fe20000000000 */
[----:B------:R-:W-:Y:S01]  /*d590*/  IMAD.MOV.U32 R8, RZ, RZ, 0x652b82fe ;  /* 0x652b82feff087424 */ /* 0x000fe200078e00ff */
[----:B------:R-:W-:Y:S01]  /*d5a0*/  MOV R9, 0x3ff71547 ;  /* 0x3ff7154700097802 */ /* 0x000fe20000000f00 */
[----:B------:R-:W-:Y:S01]  /*d5b0*/  IMAD.MOV.U32 R4, RZ, RZ, -0x105c611 ;  /* 0xfefa39efff047424 */ /* 0x000fe200078e00ff */
[----:B------:R-:W-:Y:S01]  /*d5c0*/  MOV R5, 0x3fe62e42 ;  /* 0x3fe62e4200057802 */ /* 0x000fe20000000f00 */
        /* <DEDUP_REMOVED lines=11> */
[----:B------:R-:W-:Y:S01]  /*d680*/  MOV R13, 0x3e928af3 ;  /* 0x3e928af3000d7802 */ /* 0x000fe20000000f00 */
[----:B------:R-:W-:-:S05]  /*d690*/  UMOV UR5, 0x3e5ade15 ;  /* 0x3e5ade1500057882 */ /* 0x000fca0000000000 */
        /* <DEDUP_REMOVED lines=27> */
[----:B------:R-:W-:Y:S01]  /*d850*/  IMAD R11, R8, 0x100000, R13 ;  /* 0x00100000080b7824 */ /* 0x000fe200078e020d */
[----:B------:R-:W-:Y:S01]  /*d860*/  MOV R10, R12 ;  /* 0x0000000c000a7202 */ /* 0x000fe20000000f00 */
        /* <DEDUP_REMOVED lines=11> */
[----:B------:R-:W-:Y:S02]  /*d920*/  @!P0 LEA R9, R8, 0x3ff00000, 0x14 ;  /* 0x3ff0000008098811 */ /* 0x000fe400078ea0ff */
[----:B------:R-:W-:-:S06]  /*d930*/  @!P0 MOV R8, RZ ;  /* 0x000000ff00088202 */ /* 0x000fcc0000000f00 */
[----:B------:R-:W-:-:S11]  /*d940*/  @!P0 DMUL R10, R6, R8 ;  /* 0x00000008060a8228 */ /* 0x000fd60000000000 */
.L_x_2994:
[----:B------:R-:W-:Y:S05]  /*d950*/  BSYNC.RECONVERGENT B0 ;  /* 0x0000000000007941 */ /* 0x000fea0003800200 */
.L_x_2993:
[----:B------:R-:W-:Y:S01]  /*d960*/  UMOV UR4, 0x667f3bcd ;  /* 0x667f3bcd00047882 */ /* 0x000fe20000000000 */
[----:B------:R-:W-:Y:S01]  /*d970*/  UMOV UR5, 0x3fe6a09e ;  /* 0x3fe6a09e00057882 */ /* 0x000fe20000000000 */
[----:B------:R-:W-:Y:S01]  /*d980*/  IMAD.MOV.U32 R8, RZ, RZ, -0x24b905a1 ;  /* 0xdb46fa5fff087424 */ /* 0x000fe200078e00ff */
[----:B------:R-:W-:Y:S01]  /*d990*/  DMUL R6, R2, UR4 ;  /* 0x0000000402067c28 */ /* 0x000fe20008000000 */
[----:B------:R-:W-:Y:S01]  /*d9a0*/  MOV R9, 0x3d47088f ;  /* 0x3d47088f00097802 */ /* 0x000fe20000000f00 */
        /* <DEDUP_REMOVED lines=149> */
.L_x_2998:
[----:B------:R-:W0:Y:S02]  /*e300*/  F2I.S64.F64.TRUNC R4, R4 ;  /* 0x0000000400047311 */ /* 0x000e24000030d900 */
[----:B0-----:R-:W-:-:S05]  /*e310*/  MOV R7, R4 ;  /* 0x0000000400077202 */ /* 0x001fca0000000f00 */
[----:B------:R0:W-:Y:S01]  /*e320*/  STG.E.U8 desc[UR36][R2.64], R7 ;  /* 0x0000000702007986 */ /* 0x0001e2000c101124 */
[----:B------:R-:W-:Y:S05]  /*e330*/  BRA `(.L_x_3000) ;  /* 0x0000000c00907947 */ /* 0x000fea0003800000 */
.L_x_2997:
        /* <DEDUP_REMOVED lines=9> */
.L_x_3002:
[----:B------:R-:W0:Y:S02]  /*e3d0*/  F2I.F64.TRUNC R5, R4 ;  /* 0x0000000400057311 */ /* 0x000e24000030d100 */
[----:B0-----:R0:W-:Y:S01]  /*e3e0*/  STG.E desc[UR36][R2.64], R5 ;  /* 0x0000000502007986 */ /* 0x0011e2000c101924 */
[----:B------:R-:W-:Y:S05]  /*e3f0*/  BRA `(.L_x_3000) ;  /* 0x0000000c00607947 */ /* 0x000fea0003800000 */
.L_x_3001:
[----:B------:R-:W0:Y:S02]  /*e400*/  F2I.F64.TRUNC R5, R4 ;  /* 0x0000000400057311 */ /* 0x000e24000030d100 */
[----:B0-----:R0:W-:Y:S01]  /*e410*/  STG.E.U16 desc[UR36][R2.64], R5 ;  /* 0x0000000502007986 */ /* 0x0011e2000c101524 */
[----:B------:R-:W-:Y:S05]  /*e420*/  BRA `(.L_x_3000) ;  /* 0x0000000c00547947 */ /* 0x000fea0003800000 */
.L_x_2996:
        /* <DEDUP_REMOVED lines=11> */
.L_x_3004:
[----:B------:R-:W0:Y:S01]  /*e4e0*/  F2F.F32.F64 R0, R4 ;  /* 0x0000000400007310 */ /* 0x000e220000301000 */
[----:B------:R-:W-:-:S14]  /*e4f0*/  DSETP.GEU.AND P0, PT, |R4|, UR6, PT ;  /* 0x0000000604007e2a */ /* 0x000fdc000bf0e200 */
[----:B0-----:R-:W-:-:S05]  /*e500*/  @!P0 FMUL R0, R0, 1.175494350822287508e-38 ;  /* 0x0080000000008820 */ /* 0x001fca0000400000 */
[----:B------:R-:W-:-:S05]  /*e510*/  F2FP.F16.F32.PACK_AB R0, RZ, R0 ;  /* 0x00000000ff00723e */ /* 0x000fca00000000ff */
[----:B------:R0:W-:Y:S01]  /*e520*/  STG.E.U16 desc[UR36][R2.64], R0 ;  /* 0x0000000002007986 */ /* 0x0001e2000c101524 */
[----:B------:R-:W-:Y:S05]  /*e530*/  BRA `(.L_x_3000) ;  /* 0x0000000c00107947 */ /* 0x000fea0003800000 */
.L_x_3003:
        /* <DEDUP_REMOVED lines=8> */
[----:B------:R-:W-:-:S13]  /*e5c0*/  IMAD.MOV.U32 R7, RZ, RZ, RZ ;  /* 0x000000ffff077224 */ /* 0x000fda00078e00ff */
[----:B0-----:R-:W-:-:S05]  /*e5d0*/  @!P0 FMUL R6, R6, 1.175494350822287508e-38 ;  /* 0x0080000006068820 */ /* 0x001fca0000400000 */
[----:B------:R0:W-:Y:S01]  /*e5e0*/  STG.E.64 desc[UR36][R2.64], R6 ;  /* 0x0000000602007986 */ /* 0x0001e2000c101b24 */
[----:B------:R-:W-:Y:S05]  /*e5f0*/  BRA `(.L_x_3000) ;  /* 0x0000000800e07947 */ /* 0x000fea0003800000 */
.L_x_3006:
[----:B------:R-:W0:Y:S01]  /*e600*/  F2F.F32.F64 R0, R4 ;  /* 0x0000000400007310 */ /* 0x000e220000301000 */
[----:B------:R-:W-:-:S14]  /*e610*/  DSETP.GEU.AND P0, PT, |R4|, UR6, PT ;  /* 0x0000000604007e2a */ /* 0x000fdc000bf0e200 */
[----:B0-----:R-:W-:-:S05]  /*e620*/  @!P0 FMUL R0, R0, 1.175494350822287508e-38 ;  /* 0x0080000000008820 */ /* 0x001fca0000400000 */
[----:B------:R-:W-:-:S04]  /*e630*/  F2FP.F16.F32.PACK_AB R5, RZ, R0 ;  /* 0x00000000ff05723e */ /* 0x000fc800000000ff */
[----:B------:R-:W-:-:S05]  /*e640*/  PRMT R5, R5, 0x5410, RZ ;  /* 0x0000541005057816 */ /* 0x000fca00000000ff */
[----:B------:R0:W-:Y:S01]  /*e650*/  STG.E desc[UR36][R2.64], R5 ;  /* 0x0000000502007986 */ /* 0x0001e2000c101924 */
[----:B------:R-:W-:Y:S05]  /*e660*/  BRA `(.L_x_3000) ;  /* 0x0000000800c47947 */ /* 0x000fea0003800000 */
.L_x_3005:
[----:B------:R0:W-:Y:S01]  /*e670*/  STG.E.64 desc[UR36][R2.64], R4 ;  /* 0x0000000402007986 */ /* 0x0001e2000c101b24 */
[----:B------:R-:W-:Y:S05]  /*e680*/  BRA `(.L_x_3000) ;  /* 0x0000000800bc7947 */ /* 0x000fea0003800000 */
.L_x_2995:
        /* <DEDUP_REMOVED lines=13> */
.L_x_3010:
        /* <DEDUP_REMOVED lines=20> */
.L_x_3013:
[----:B------:R-:W-:-:S04]  /*e8a0*/  SHF.R.U32.HI R5, RZ, 0x18, R7 ;  /* 0x00000018ff057819 */ /* 0x000fc80000011607 */
[----:B------:R-:W-:-:S07]  /*e8b0*/  LOP3.LUT R0, R0, 0x80, R5, 0xf8, !PT ;  /* 0x0000008000007812 */ /* 0x000fce00078ef805 */
.L_x_3012:
[----:B------:R-:W-:Y:S05]  /*e8c0*/  BSYNC.RECONVERGENT B0 ;  /* 0x0000000000007941 */ /* 0x000fea0003800200 */
.L_x_3011:
[----:B------:R0:W-:Y:S01]  /*e8d0*/  STG.E.U8 desc[UR36][R2.64], R0 ;  /* 0x0000000002007986 */ /* 0x0001e2000c101124 */
[----:B------:R-:W-:Y:S05]  /*e8e0*/  BRA `(.L_x_3000) ;  /* 0x0000000800247947 */ /* 0x000fea0003800000 */
.L_x_3009:
        /* <DEDUP_REMOVED lines=20> */
.L_x_3016:
[----:B------:R-:W-:-:S04]  /*ea30*/  SHF.R.U32.HI R5, RZ, 0x18, R7 ;  /* 0x00000018ff057819 */ /* 0x000fc80000011607 */
[----:B------:R-:W-:-:S07]  /*ea40*/  LOP3.LUT R0, R0, 0x80, R5, 0xf8, !PT ;  /* 0x0000008000007812 */ /* 0x000fce00078ef805 */
.L_x_3015:
[----:B------:R-:W-:Y:S05]  /*ea50*/  BSYNC.RECONVERGENT B0 ;  /* 0x0000000000007941 */ /* 0x000fea0003800200 */
.L_x_3014:
[----:B------:R0:W-:Y:S01]  /*ea60*/  STG.E.U8 desc[UR36][R2.64], R0 ;  /* 0x0000000002007986 */ /* 0x0001e2000c101124 */
[----:B------:R-:W-:Y:S05]  /*ea70*/  BRA `(.L_x_3000) ;  /* 0x0000000400c07947 */ /* 0x000fea0003800000 */
.L_x_3008:
        /* <DEDUP_REMOVED lines=24> */
.L_x_3018:
[----:B------:R-:W0:Y:S02]  /*ec00*/  F2I.U64.F64.TRUNC R4, R4 ;  /* 0x0000000400047311 */ /* 0x000e24000030d800 */
[----:B0-----:R0:W-:Y:S01]  /*ec10*/  STG.E.64 desc[UR36][R2.64], R4 ;  /* 0x0000000402007986 */ /* 0x0011e2000c101b24 */
[----:B------:R-:W-:Y:S05]  /*ec20*/  BRA `(.L_x_3000) ;  /* 0x0000000400547947 */ /* 0x000fea0003800000 */
.L_x_3017:
[----:B------:R-:W0:Y:S02]  /*ec30*/  F2I.U32.F64.TRUNC R5, R4 ;  /* 0x0000000400057311 */ /* 0x000e24000030d000 */
[----:B0-----:R0:W-:Y:S01]  /*ec40*/  STG.E desc[UR36][R2.64], R5 ;  /* 0x0000000502007986 */ /* 0x0011e2000c101924 */
[----:B------:R-:W-:Y:S05]  /*ec50*/  BRA `(.L_x_3000) ;  /* 0x0000000400487947 */ /* 0x000fea0003800000 */
.L_x_3007:
        /* <DEDUP_REMOVED lines=10> */
.L_x_3020:
[----:B------:R-:W-:-:S05]  /*ed00*/  CS2R R6, SRZ ;  /* 0x0000000000067805 */ /* 0x000fca000001ff00 */
[----:B------:R1:W-:Y:S01]  /*ed10*/  STG.E.128 desc[UR36][R2.64], R4 ;  /* 0x0000000402007986 */ /* 0x0003e2000c101d24 */
[----:B------:R-:W-:Y:S05]  /*ed20*/  BRA `(.L_x_3000) ;  /* 0x0000000400147947 */ /* 0x000fea0003800000 */
.L_x_3019:
[----:B------:R-:W-:-:S09]  /*ed30*/  UISETP.NE.AND UP0, UPT, UR4, 0xf, UPT ;  /* 0x0000000f0400788c */ /* 0x000fd2000bf05270 */
[----:B------:R-:W-:Y:S05]  /*ed40*/  BRA.U !UP0, `(.L_x_3021) ;  /* 0x0000000108f87547 */ /* 0x000fea000b800000 */
[----:B------:R-:W-:-:S09]  /*ed50*/  UISETP.NE.AND UP0, UPT, UR4, 0x17, UPT ;  /* 0x000000170400788c */ /* 0x000fd2000bf05270 */
[----:B------:R-:W-:Y:S05]  /*ed60*/  BRA.U !UP0, `(.L_x_3022) ;  /* 0x0000000108987547 */ /* 0x000fea000b800000 */
[----:B------:R-:W-:-:S09]  /*ed70*/  UISETP.NE.AND UP0, UPT, UR4, 0x18, UPT ;  /* 0x000000180400788c */ /* 0x000fd2000bf05270 */
[----:B------:R-:W-:Y:S05]  /*ed80*/  BRA.U !UP0, `(.L_x_3023) ;  /* 0x0000000108447547 */ /* 0x000fea000b800000 */
.L_x_2999:
        /* <DEDUP_REMOVED lines=16> */
.L_x_3024:
[----:B------:R-:W-:Y:S05]  /*ee90*/  BRA `(.L_x_3000) ;  /* 0x0000000000b87947 */ /* 0x000fea0003800000 */
.L_x_3023:
        /* <DEDUP_REMOVED lines=15> */
.L_x_3026:
[----:B------:R-:W-:Y:S05]  /*ef90*/  BSYNC.RECONVERGENT B0 ;  /* 0x0000000000007941 */ /* 0x000fea0003800200 */
.L_x_3025:
[----:B------:R-:W-:-:S05]  /*efa0*/  LOP3.LUT R7, R0, 0x80, R7, 0xf8, !PT ;  /* 0x0000008000077812 */ /* 0x000fca00078ef807 */
[----:B------:R3:W-:Y:S01]  /*efb0*/  STG.E.U8 desc[UR36][R2.64], R7 ;  /* 0x0000000702007986 */ /* 0x0007e2000c101124 */
[----:B------:R-:W-:Y:S05]  /*efc0*/  BRA `(.L_x_3000) ;  /* 0x00000000006c7947 */ /* 0x000fea0003800000 */
.L_x_3022:
        /* <DEDUP_REMOVED lines=14> */
.L_x_3028:
[----:B------:R-:W-:Y:S02]  /*f0b0*/  ISETP.GT.U32.AND P0, PT, R6, 0x7f800000, PT ;  /* 0x7f8000000600780c */ /* 0x000fe40003f04070 */
[----:B------:R-:W-:-:S04]  /*f0c0*/  MOV R0, 0x7f ;  /* 0x0000007f00007802 */ /* 0x000fc80000000f00 */
[----:B------:R-:W-:-:S07]  /*f0d0*/  SEL R0, R0, 0x7c, P0 ;  /* 0x0000007c00007807 */ /* 0x000fce0000000000 */
.L_x_3029:
[----:B------:R-:W-:Y:S05]  /*f0e0*/  BSYNC.RECONVERGENT B0 ;  /* 0x0000000000007941 */ /* 0x000fea0003800200 */
.L_x_3027:
[----:B------:R-:W-:-:S04]  /*f0f0*/  SHF.R.U32.HI R5, RZ, 0x18, R7 ;  /* 0x00000018ff057819 */ /* 0x000fc80000011607 */
[----:B------:R-:W-:-:S05]  /*f100*/  LOP3.LUT R5, R0, 0x80, R5, 0xf8, !PT ;  /* 0x0000008000057812 */ /* 0x000fca00078ef805 */
[----:B------:R2:W-:Y:S01]  /*f110*/  STG.E.U8 desc[UR36][R2.64], R5 ;  /* 0x0000000502007986 */ /* 0x0005e2000c101124 */
[----:B------:R-:W-:Y:S05]  /*f120*/  BRA `(.L_x_3000) ;  /* 0x0000000000147947 */ /* 0x000fea0003800000 */
.L_x_3021:
[----:B------:R-:W0:Y:S01]  /*f130*/  F2F.F32.F64 R0, R4 ;  /* 0x0000000400007310 */ /* 0x000e220000301000 */
[----:B------:R-:W-:-:S14]  /*f140*/  DSETP.GEU.AND P0, PT, |R4|, UR6, PT ;  /* 0x0000000604007e2a */ /* 0x000fdc000bf0e200 */
[----:B0-----:R-:W-:-:S05]  /*f150*/  @!P0 FMUL R0, R0, 1.175494350822287508e-38 ;  /* 0x0080000000008820 */ /* 0x001fca0000400000 */
[----:B------:R-:W-:-:S05]  /*f160*/  F2FP.BF16.F32.PACK_AB R0, RZ, R0 ;  /* 0x00000000ff00723e */ /* 0x000fca00000010ff */
[----:B------:R4:W-:Y:S02]  /*f170*/  STG.E.U16 desc[UR36][R2.64], R0 ;  /* 0x0000000002007986 */ /* 0x0009e4000c101524 */
.L_x_3000:
[----:B------:R-:W-:-:S07]  /*f180*/  VIADD R19, R19, 0x80 ;  /* 0x0000008013137836 */ /* 0x000fce0000000000 */
.L_x_2935:
[----:B------:R-:W-:Y:S05]  /*f190*/  BSYNC.RECONVERGENT B7 ;  /* 0x0000000000077941 */ /* 0x000fea0003800200 */
.L_x_2934:
[----:B------:R-:W5:Y:S02]  /*f1a0*/  LDCU UR4, c[0x0][0x380] ;  /* 0x00007000ff0477ac */ /* 0x000f640008000800 */
[----:B-----5:R-:W-:-:S13]  /*f1b0*/  ISETP.GE.AND P0, PT, R19, UR4, PT ;  /* 0x0000000413007c0c */ /* 0x020fda000bf06270 */
[----:B------:R-:W-:Y:S05]  /*f1c0*/  @P0 EXIT ;  /* 0x000000000000094d */ /* 0x000fea0003800000 */
[----:B------:R-:W5:Y:S01]  /*f1d0*/  LDCU UR4, c[0x0][0x388] ;  /* 0x00007100ff0477ac */ /* 0x000f620008000800 */
[----:B------:R-:W-:Y:S01]  /*f1e0*/  HFMA2 R16, -RZ, RZ, 0, 0 ;  /* 0x00000000ff107431 */ /* 0x000fe200000001ff */
[----:B------:R-:W-:Y:S01]  /*f1f0*/  MOV R22, RZ ;  /* 0x000000ff00167202 */ /* 0x000fe20000000f00 */
[----:B01--4-:R-:W-:Y:S01]  /*f200*/  IMAD.MOV.U32 R0, RZ, RZ, RZ ;  /* 0x000000ffff007224 */ /* 0x013fe200078e00ff */
[----:B-----5:R-:W-:-:S09]  /*f210*/  UISETP.NE.AND UP0, UPT, UR4, URZ, UPT ;  /* 0x000000ff0400728c */ /* 0x020fd2000bf05270 */
[----:B------:R-:W-:Y:S05]  /*f220*/  BRA.U !UP0, `(.L_x_3030) ;  /* 0x0000001508707547 */ /* 0x000fea000b800000 */
[----:B------:R-:W2:Y:S01]  /*f230*/  LDCU.64 UR4, c[0x0][0x390] ;  /* 0x00007200ff0477ac */ /* 0x000ea20008000a00 */
[----:B------:R-:W-:Y:S01]  /*f240*/  IMAD.MOV.U32 R18, RZ, RZ, RZ ;  /* 0x000000ffff127224 */ /* 0x000fe200078e00ff */
[----:B------:R-:W0:Y:S01]  /*f250*/  LDCU UR6, c[0x0][0x38c] ;  /* 0x00007180ff0677ac */ /* 0x000e220008000800 */
[----:B------:R-:W1:Y:S01]  /*f260*/  LDCU.64 UR8, c[0x0][0x4b8] ;  /* 0x00009700ff0877ac */ /* 0x000e620008000a00 */
[----:B------:R-:W-:Y:S01]  /*f270*/  UISETP.NE.AND UP0, UPT, UR41, URZ, UPT ;  /* 0x000000ff2900728c */ /* 0x000fe2000bf05270 */
[----:B--23--:R-:W-:Y:S01]  /*f280*/  IMAD.HI.U32 R2, R19, UR4, R18 ;  /* 0x0000000413027c27 */ /* 0x00cfe2000f8e0012 */
        /* <DEDUP_REMOVED lines=342> */
.L_x_3030:
[----:B------:R-:W0:Y:S01]  /*107f0*/  LDCU.64 UR6, c[0x0][0x5e8] ;  /* 0x0000bd00ff0677ac */ /* 0x000e220008000a00 */
[----:B------:R-:W-:Y:S01]  /*10800*/  BSSY.RECONVERGENT B6, `(.L_x_3031) ;  /* 0x00000ef000067945 */ /* 0x000fe20003800200 */
[----:B------:R-:W2:Y:S01]  /*10810*/  LDCU.64 UR8, c[0x0][0x5f0] ;  /* 0x0000be00ff0877ac */ /* 0x000ea20008000a00 */
[----:B------:R-:W-:-:S04]  /*10820*/  UPRMT UR4, UR39, 0x9910, URZ ;  /* 0x0000991027047896 */ /* 0x000fc800080000ff */
[----:B------:R-:W-:Y:S01]  /*10830*/  UISETP.GT.AND UP0, UPT, UR4, 0x9, UPT ;  /* 0x000000090400788c */ /* 0x000fe2000bf04270 */
[----:B0-----:R-:W-:Y:S02]  /*10840*/  IADD3 R16, P0, PT, R16, UR6, RZ ;  /* 0x0000000610107c10 */ /* 0x001fe4000ff1e0ff */
[----:B--23--:R-:W-:-:S03]  /*10850*/  IADD3 R2, P1, PT, R0, UR8, RZ ;  /* 0x0000000800027c10 */ /* 0x00cfc6000ff3e0ff */
        /* <DEDUP_REMOVED lines=14> */
.L_x_3035:
[----:B------:R-:W2:Y:S02]  /*10940*/  LDG.E.U8 R2, desc[UR36][R2.64] ;  /* 0x0000002402027981 */ /* 0x000ea4000c1e1100 */
[----:B--2---:R0:W1:Y:S01]  /*10950*/  I2F.F64.U16 R18, R2 ;  /* 0x0000000200127312 */ /* 0x0040620000101800 */
[----:B------:R-:W-:Y:S05]  /*10960*/  BRA `(.L_x_3037) ;  /* 0x0000000c00607947 */ /* 0x000fea0003800000 */
.L_x_3034:
        /* <DEDUP_REMOVED lines=9> */
.L_x_3039:
[----:B------:R-:W2:Y:S02]  /*10a00*/  LDG.E R2, desc[UR36][R2.64] ;  /* 0x0000002402027981 */ /* 0x000ea4000c1e1900 */
[----:B--2---:R0:W1:Y:S01]  /*10a10*/  I2F.F64 R18, R2 ;  /* 0x0000000200127312 */ /* 0x0040620000201c00 */
[----:B------:R-:W-:Y:S05]  /*10a20*/  BRA `(.L_x_3037) ;  /* 0x0000000c00307947 */ /* 0x000fea0003800000 */
.L_x_3038:
[----:B------:R-:W2:Y:S02]  /*10a30*/  LDG.E.U16 R2, desc[UR36][R2.64] ;  /* 0x0000002402027981 */ /* 0x000ea4000c1e1500 */
[----:B--2---:R0:W1:Y:S01]  /*10a40*/  I2F.F64.S16 R18, R2 ;  /* 0x0000000200127312 */ /* 0x0040620000101c00 */
[----:B------:R-:W-:Y:S05]  /*10a50*/  BRA `(.L_x_3037) ;  /* 0x0000000c00247947 */ /* 0x000fea0003800000 */
.L_x_3033:
        /* <DEDUP_REMOVED lines=10> */
.L_x_3041:
[----:B------:R-:W2:Y:S02]  /*10b00*/  LDG.E.U16 R0, desc[UR36][R2.64] ;  /* 0x0000002402007981 */ /* 0x000ea4000c1e1500 */
[----:B--2---:R-:W-:-:S05]  /*10b10*/  HADD2.F32 R0, -RZ, R0.H0_H0 ;  /* 0x20000000ff007230 */ /* 0x004fca0000004100 */
[----:B------:R-:W-:-:S04]  /*10b20*/  FMUL.FTZ R0, R0, 1 ;  /* 0x3f80000000007820 */ /* 0x000fc80000410000 */
[----:B------:R0:W1:Y:S01]  /*10b30*/  F2F.F64.F32 R18, R0 ;  /* 0x0000000000127310 */ /* 0x0000620000201800 */
[----:B------:R-:W-:Y:S05]  /*10b40*/  BRA `(.L_x_3037) ;  /* 0x0000000800e87947 */ /* 0x000fea0003800000 */
.L_x_3040:
        /* <DEDUP_REMOVED lines=10> */
.L_x_3043:
[----:B------:R-:W2:Y:S02]  /*10bf0*/  LDG.E.U16 R2, desc[UR36][R2.64] ;  /* 0x0000002402027981 */ /* 0x000ea4000c1e1500 */
[----:B--2---:R-:W-:-:S05]  /*10c00*/  HADD2.F32 R0, -RZ, R2.H0_H0 ;  /* 0x20000002ff007230 */ /* 0x004fca0000004100 */
[----:B------:R-:W-:-:S04]  /*10c10*/  FMUL.FTZ R0, R0, 1 ;  /* 0x3f80000000007820 */ /* 0x000fc80000410000 */
[----:B------:R0:W1:Y:S01]  /*10c20*/  F2F.F64.F32 R18, R0 ;  /* 0x0000000000127310 */ /* 0x0000620000201800 */
[----:B------:R-:W-:Y:S05]  /*10c30*/  BRA `(.L_x_3037) ;  /* 0x0000000800ac7947 */ /* 0x000fea0003800000 */
.L_x_3042:
[----:B------:R0:W5:Y:S01]  /*10c40*/  LDG.E.64 R18, desc[UR36][R2.64] ;  /* 0x0000002402127981 */ /* 0x000162000c1e1b00 */
[----:B------:R-:W-:Y:S05]  /*10c50*/  BRA `(.L_x_3037) ;  /* 0x0000000800a47947 */ /* 0x000fea0003800000 */
.L_x_3032:
        /* <DEDUP_REMOVED lines=13> */
.L_x_3046:
[----:B------:R0:W5:Y:S01]  /*10d30*/  LDG.E.64 R18, desc[UR36][R2.64] ;  /* 0x0000002402127981 */ /* 0x000162000c1e1b00 */
[----:B------:R-:W-:Y:S05]  /*10d40*/  BRA `(.L_x_3037) ;  /* 0x0000000800687947 */ /* 0x000fea0003800000 */
.L_x_3045:
        /* <DEDUP_REMOVED lines=23> */
[----:B------:R-:W-:-:S05]  /*10ec0*/  LOP3.LUT R5, R5, 0x80000000, R0, 0xf8, !PT ;  /* 0x8000000005057812 */ /* 0x000fca00078ef800 */
[----:B------:R-:W-:-:S04]  /*10ed0*/  FMUL.FTZ R5, R5, 1 ;  /* 0x3f80000005057820 */ /* 0x000fc80000410000 */
[----:B------:R0:W1:Y:S01]  /*10ee0*/  F2F.F64.F32 R18, R5 ;  /* 0x0000000500127310 */ /* 0x0000620000201800 */
[----:B------:R-:W-:Y:S05]  /*10ef0*/  BRA `(.L_x_3037) ;  /* 0x0000000400fc7947 */ /* 0x000fea0003800000 */
.L_x_3048:
        /* <DEDUP_REMOVED lines=14> */
.L_x_3047:
[----:B------:R-:W2:Y:S02]  /*10fe0*/  LDG.E.U16 R0, desc[UR36][R2.64] ;  /* 0x0000002402007981 */ /* 0x000ea4000c1e1500 */
[----:B--2---:R-:W-:-:S04]  /*10ff0*/  IMAD.U32 R0, R0, 0x10000, RZ ;  /* 0x0001000000007824 */ /* 0x004fc800078e00ff */
[----:B------:R-:W-:-:S04]  /*11000*/  FMUL.FTZ R0, R0, 1 ;  /* 0x3f80000000007820 */ /* 0x000fc80000410000 */
[----:B------:R0:W1:Y:S01]  /*11010*/  F2F.F64.F32 R18, R0 ;  /* 0x0000000000127310 */ /* 0x0000620000201800 */
[----:B------:R-:W-:Y:S05]  /*11020*/  BRA `(.L_x_3037) ;  /* 0x0000000400b07947 */ /* 0x000fea0003800000 */
.L_x_3044:
        /* <DEDUP_REMOVED lines=11> */
.L_x_3051:
        /* <DEDUP_REMOVED lines=21> */
.L_x_3053:
[----:B------:R-:W-:Y:S05]  /*11230*/  BSYNC.RECONVERGENT B0 ;  /* 0x0000000000007941 */ /* 0x000fea0003800200 */
.L_x_3052:
[----:B------:R-:W-:Y:S02]  /*11240*/  SHF.L.U32 R0, R0, 0x14, RZ ;  /* 0x0000001400007819 */ /* 0x000fe400000006ff */
[----:B------:R-:W-:-:S04]  /*11250*/  LEA R2, R2, 0x3b800000, 0x17 ;  /* 0x3b80000002027811 */ /* 0x000fc800078eb8ff */
[----:B------:R-:W-:-:S05]  /*11260*/  LOP3.LUT R0, R2, R0, R7, 0xfe, !PT ;  /* 0x0000000002007212 */ /* 0x000fca00078efe07 */
[----:B------:R-:W-:-:S04]  /*11270*/  FMUL.FTZ R0, R0, 1 ;  /* 0x3f80000000007820 */ /* 0x000fc80000410000 */
[----:B------:R0:W1:Y:S01]  /*11280*/  F2F.F64.F32 R18, R0 ;  /* 0x0000000000127310 */ /* 0x0000620000201800 */
[----:B------:R-:W-:Y:S05]  /*11290*/  BRA `(.L_x_3037) ;  /* 0x0000000400147947 */ /* 0x000fea0003800000 */
.L_x_3050:
        /* <DEDUP_REMOVED lines=21> */
.L_x_3055:
[----:B------:R-:W-:Y:S05]  /*113f0*/  BSYNC.RECONVERGENT B0 ;  /* 0x0000000000007941 */ /* 0x000fea0003800200 */
.L_x_3054:
[----:B------:R-:W-:Y:S01]  /*11400*/  IMAD.SHL.U32 R0, R0, 0x200000, RZ ;  /* 0x0020000000007824 */ /* 0x000fe200078e00ff */
[----:B------:R-:W-:-:S04]  /*11410*/  LEA R2, R2, 0x37800000, 0x17 ;  /* 0x3780000002027811 */ /* 0x000fc800078eb8ff */
[----:B------:R-:W-:-:S05]  /*11420*/  LOP3.LUT R0, R2, R0, R7, 0xfe, !PT ;  /* 0x0000000002007212 */ /* 0x000fca00078efe07 */
[----:B------:R-:W-:-:S04]  /*11430*/  FMUL.FTZ R0, R0, 1 ;  /* 0x3f80000000007820 */ /* 0x000fc80000410000 */
[----:B------:R0:W1:Y:S01]  /*11440*/  F2F.F64.F32 R18, R0 ;  /* 0x0000000000127310 */ /* 0x0000620000201800 */
[----:B------:R-:W-:Y:S05]  /*11450*/  BRA `(.L_x_3037) ;  /* 0x0000000000a47947 */ /* 0x000fea0003800000 */
.L_x_3049:
[----:B------:R-:W-:-:S09]  /*11460*/  UISETP.NE.AND UP0, UPT, UR4, 0x1c, UPT ;  /* 0x0000001c0400788c */ /* 0x000fd2000bf05270 */
[----:B------:R-:W-:Y:S05]  /*11470*/  BRA.U !UP0, `(.L_x_3056) ;  /* 0x0000000108947547 */ /* 0x000fea000b800000 */
[----:B------:R-:W-:-:S09]  /*11480*/  UISETP.NE.AND UP0, UPT, UR4, 0x1d, UPT ;  /* 0x0000001d0400788c */ /* 0x000fd2000bf05270 */
[----:B------:R-:W-:Y:S05]  /*11490*/  BRA.U !UP0, `(.L_x_3057) ;  /* 0x0000000108807547 */ /* 0x000fea000b800000 */
[----:B------:R-:W-:-:S09]  /*114a0*/  UISETP.NE.AND UP0, UPT, UR4, 0x2c, UPT ;  /* 0x0000002c0400788c */ /* 0x000fd2000bf05270 */
[----:B------:R-:W-:Y:S05]  /*114b0*/  BRA.U UP0, `(.L_x_3036) ;  /* 0x0000000100307547 */ /* 0x000fea000b800000 */
[----:B------:R-:W2:Y:S01]  /*114c0*/  LDG.E.U8 R0, desc[UR36][R2.64] ;  /* 0x0000002402007981 */ /* 0x000ea2000c1e1100 */
[----:B------:R-:W-:Y:S02]  /*114d0*/  HFMA2 R18, -RZ, RZ, 0, 0 ;  /* 0x00000000ff127431 */ /* 0x000fe400000001ff */
[----:B------:R-:W-:Y:S01]  /*114e0*/  IMAD.MOV.U32 R19, RZ, RZ, 0x38000000 ;  /* 0x38000000ff137424 */ /* 0x000fe200078e00ff */
[----:B--2---:R-:W-:-:S13]  /*114f0*/  ISETP.NE.AND P0, PT, R0, RZ, PT ;  /* 0x000000ff0000720c */ /* 0x004fda0003f05270 */
[----:B------:R-:W-:Y:S05]  /*11500*/  @!P0 BRA `(.L_x_3037) ;  /* 0x0000000000788947 */ /* 0x000fea0003800000 */
[----:B------:R-:W-:-:S13]  /*11510*/  ISETP.NE.AND P0, PT, R0, 0xff, PT ;  /* 0x000000ff0000780c */ /* 0x000fda0003f05270 */
[----:B------:R-:W-:Y:S01]  /*11520*/  @P0 SHF.L.U32 R0, R0, 0x17, RZ ;  /* 0x0000001700000819 */ /* 0x000fe200000006ff */
[----:B------:R-:W-:Y:S01]  /*11530*/  @!P0 IMAD.MOV.U32 R18, RZ, RZ, 0x20000000 ;  /* 0x20000000ff128424 */ /* 0x000fe200078e00ff */
[----:B------:R-:W-:-:S03]  /*11540*/  @!P0 MOV R19, 0x7ff80000 ;  /* 0x7ff8000000138802 */ /* 0x000fc60000000f00 */
[----:B------:R-:W-:-:S04]  /*11550*/  @P0 FMUL.FTZ R0, R0, 1 ;  /* 0x3f80000000000820 */ /* 0x000fc80000410000 */
[----:B------:R2:W3:Y:S01]  /*11560*/  @P0 F2F.F64.F32 R18, R0 ;  /* 0x0000000000120310 */ /* 0x0004e20000201800 */
[----:B------:R-:W-:Y:S05]  /*11570*/  BRA `(.L_x_3037) ;  /* 0x00000000005c7947 */ /* 0x000fea0003800000 */
.L_x_3036:
        /* <DEDUP_REMOVED lines=16> */
.L_x_3058:
[----:B------:R-:W-:Y:S01]  /*11680*/  CS2R R18, SRZ ;  /* 0x0000000000127805 */ /* 0x000fe2000001ff00 */
[----:B------:R-:W-:Y:S06]  /*11690*/  BRA `(.L_x_3037) ;  /* 0x0000000000147947 */ /* 0x000fec0003800000 */
.L_x_3057:
[----:B------:R-:W2:Y:S02]  /*116a0*/  LDG.E.64 R18, desc[UR36][R2.64] ;  /* 0x0000002402127981 */ /* 0x000ea4000c1e1b00 */
[----:B--2---:R-:W4:Y:S01]  /*116b0*/  I2F.F64.U64 R18, R18 ;  /* 0x0000001200127312 */ /* 0x004f220000301800 */
[----:B------:R-:W-:Y:S05]  /*116c0*/  BRA `(.L_x_3037) ;  /* 0x0000000000087947 */ /* 0x000fea0003800000 */
.L_x_3056:
[----:B------:R-:W2:Y:S02]  /*116d0*/  LDG.E R2, desc[UR36][R2.64] ;  /* 0x0000002402027981 */ /* 0x000ea4000c1e1900 */
[----:B--2---:R0:W1:Y:S02]  /*116e0*/  I2F.F64.U32 R18, R2 ;  /* 0x0000000200127312 */ /* 0x0040640000201800 */
.L_x_3037:
[----:B------:R-:W-:Y:S05]  /*116f0*/  BSYNC.RECONVERGENT B6 ;  /* 0x0000000000067941 */ /* 0x000fea0003800200 */
.L_x_3031:
        /* <DEDUP_REMOVED lines=18> */
.L_x_3063:
[----:B0-----:R-:W2:Y:S02]  /*11820*/  LDG.E.U8 R2, desc[UR36][R22.64] ;  /* 0x0000002416027981 */ /* 0x001ea4000c1e1100 */
[----:B--2---:R-:W0:Y:S01]  /*11830*/  I2F.F64.U16 R2, R2 ;  /* 0x0000000200027312 */ /* 0x004e220000101800 */
[----:B------:R-:W-:Y:S05]  /*11840*/  BRA `(.L_x_3065) ;  /* 0x0000000c00607947 */ /* 0x000fea0003800000 */
.L_x_3062:
        /* <DEDUP_REMOVED lines=9> */
.L_x_3067:
[----:B0-----:R-:W2:Y:S02]  /*118e0*/  LDG.E R2, desc[UR36][R22.64] ;  /* 0x0000002416027981 */ /* 0x001ea4000c1e1900 */
[----:B--2---:R-:W0:Y:S01]  /*118f0*/  I2F.F64 R2, R2 ;  /* 0x0000000200027312 */ /* 0x004e220000201c00 */
[----:B------:R-:W-:Y:S05]  /*11900*/  BRA `(.L_x_3065) ;  /* 0x0000000c00307947 */ /* 0x000fea0003800000 */
.L_x_3066:
[----:B0-----:R-:W2:Y:S02]  /*11910*/  LDG.E.U16 R2, desc[UR36][R22.64] ;  /* 0x0000002416027981 */ /* 0x001ea4000c1e1500 */
[----:B--2---:R-:W0:Y:S01]  /*11920*/  I2F.F64.S16 R2, R2 ;  /* 0x0000000200027312 */ /* 0x004e220000101c00 */
[----:B------:R-:W-:Y:S05]  /*11930*/  BRA `(.L_x_3065) ;  /* 0x0000000c00247947 */ /* 0x000fea0003800000 */
.L_x_3061:
        /* <DEDUP_REMOVED lines=10> */
.L_x_3069:
[----:B0-----:R-:W2:Y:S02]  /*119e0*/  LDG.E.U16 R0, desc[UR36][R22.64] ;  /* 0x0000002416007981 */ /* 0x001ea4000c1e1500 */
[----:B--2---:R-:W-:-:S05]  /*119f0*/  HADD2.F32 R0, -RZ, R0.H0_H0 ;  /* 0x20000000ff007230 */ /* 0x004fca0000004100 */
[----:B------:R-:W-:-:S04]  /*11a00*/  FMUL.FTZ R0, R0, 1 ;  /* 0x3f80000000007820 */ /* 0x000fc80000410000 */
[----:B------:R0:W2:Y:S01]  /*11a10*/  F2F.F64.F32 R2, R0 ;  /* 0x0000000000027310 */ /* 0x0000a20000201800 */
[----:B------:R-:W-:Y:S05]  /*11a20*/  BRA `(.L_x_3065) ;  /* 0x0000000800e87947 */ /* 0x000fea0003800000 */
.L_x_3068:
        /* <DEDUP_REMOVED lines=10> */
.L_x_3071:
[----:B------:R-:W0:Y:S02]  /*11ad0*/  LDG.E.U16 R22, desc[UR36][R22.64] ;  /* 0x0000002416167981 */ /* 0x000e24000c1e1500 */
[----:B0-----:R-:W-:-:S05]  /*11ae0*/  HADD2.F32 R0, -RZ, R22.H0_H0 ;  /* 0x20000016ff007230 */ /* 0x001fca0000004100 */
[----:B------:R-:W-:-:S04]  /*11af0*/  FMUL.FTZ R0, R0, 1 ;  /* 0x3f80000000007820 */ /* 0x000fc80000410000 */
[----:B------:R0:W2:Y:S01]  /*11b00*/  F2F.F64.F32 R2, R0 ;  /* 0x0000000000027310 */ /* 0x0000a20000201800 */
[----:B------:R-:W-:Y:S05]  /*11b10*/  BRA `(.L_x_3065) ;  /* 0x0000000800ac7947 */ /* 0x000fea0003800000 */
.L_x_3070:
[----:B0-----:R0:W5:Y:S01]  /*11b20*/  LDG.E.64 R2, desc[UR36][R22.64] ;  /* 0x0000002416027981 */ /* 0x001162000c1e1b00 */
[----:B------:R-:W-:Y:S05]  /*11b30*/  BRA `(.L_x_3065) ;  /* 0x0000000800a47947 */ /* 0x000fea0003800000 */
.L_x_3060:
        /* <DEDUP_REMOVED lines=13> */
.L_x_3074:
[----:B0-----:R0:W5:Y:S01]  /*11c10*/  LDG.E.64 R2, desc[UR36][R22.64] ;  /* 0x0000002416027981 */ /* 0x001162000c1e1b00 */
[----:B------:R-:W-:Y:S05]  /*11c20*/  BRA `(.L_x_3065) ;  /* 0x0000000800687947 */ /* 0x000fea0003800000 */
.L_x_3073:
[----:B------:R-:W-:-:S09]  /*11c30*/  UISETP.NE.AND UP0, UPT, UR4, 0xf, UPT ;  /* 0x0000000f0400788c */ /* 0x000fd2000bf05270 */
[----:B------:R-:W-:Y:S05]  /*11c40*/  BRA.U !UP0, `(.L_x_3075) ;  /* 0x00000001089c7547 */ /* 0x000fea000b800000 */
[----:B------:R-:W-:-:S09]  /*11c50*/  UISETP.NE.AND UP0, UPT, UR4, 0x17, UPT ;  /* 0x000000170400788c */ /* 0x000fd2000bf05270 */
[----:B------:R-:W-:Y:S05]  /*11c60*/  BRA.U !UP0, `(.L_x_3076) ;  /* 0x00000001085c7547 */ /* 0x000fea000b800000 */
[----:B------:R-:W-:-:S09]  /*11c70*/  UISETP.NE.AND UP0, UPT, UR4, 0x18, UPT ;  /* 0x000000180400788c */ /* 0x000fd2000bf05270 */
[----:B------:R-:W-:Y:S05]  /*11c80*/  BRA.U UP0, `(.L_x_3064) ;  /* 0x0000000500f47547 */ /* 0x000fea000b800000 */
[----:B0-----:R-:W2:Y:S01]  /*11c90*/  LDG.E.U8 R0, desc[UR36][R22.64] ;  /* 0x0000002416007981 */ /* 0x001ea2000c1e1100 */
        /* <DEDUP_REMOVED lines=17> */
[----:B------:R-:W-:-:S06]  /*11db0*/  FMUL.FTZ R3, R3, 1 ;  /* 0x3f80000003037820 */ /* 0x000fcc0000410000 */
[----:B------:R-:W0:Y:S01]  /*11dc0*/  F2F.F64.F32 R2, R3 ;  /* 0x0000000300027310 */ /* 0x000e220000201800 */
[----:B------:R-:W-:Y:S05]  /*11dd0*/  BRA `(.L_x_3065) ;  /* 0x0000000400fc7947 */ /* 0x000fea0003800000 */
.L_x_3076:
[----:B0-----:R-:W2:Y:S02]  /*11de0*/  LDG.E.U8 R3, desc[UR36][R22.64] ;  /* 0x0000002416037981 */ /* 0x001ea4000c1e1100 */
        /* <DEDUP_REMOVED lines=13> */
.L_x_3075:
[----:B0-----:R-:W2:Y:S02]  /*11ec0*/  LDG.E.U16 R0, desc[UR36][R22.64] ;  /* 0x0000002416007981 */ /* 0x001ea4000c1e1500 */
[----:B--2---:R-:W-:-:S04]  /*11ed0*/  IMAD.U32 R0, R0, 0x10000, RZ ;  /* 0x0001000000007824 */ /* 0x004fc800078e00ff */
[----:B------:R-:W-:-:S04]  /*11ee0*/  FMUL.FTZ R0, R0, 1 ;  /* 0x3f80000000007820 */ /* 0x000fc80000410000 */
[----:B------:R0:W2:Y:S01]  /*11ef0*/  F2F.F64.F32 R2, R0 ;  /* 0x0000000000027310 */ /* 0x0000a20000201800 */
[----:B------:R-:W-:Y:S05]  /*11f00*/  BRA `(.L_x_3065) ;  /* 0x0000000400b07947 */ /* 0x000fea0003800000 */
.L_x_3072:
        /* <DEDUP_REMOVED lines=11> */
.L_x_3079:
        /* <DEDUP_REMOVED lines=21> */
.L_x_3081:
[----:B------:R-:W-:Y:S05]  /*12110*/  BSYNC.RECONVERGENT B0 ;  /* 0x0000000000007941 */ /* 0x000fea0003800200 */
.L_x_3080:
[----:B------:R-:W-:Y:S02]  /*12120*/  SHF.L.U32 R0, R0, 0x14, RZ ;  /* 0x0000001400007819 */ /* 0x000fe400000006ff */
[----:B------:R-:W-:-:S04]  /*12130*/  LEA R2, R2, 0x3b800000, 0x17 ;  /* 0x3b80000002027811 */ /* 0x000fc800078eb8ff */
[----:B------:R-:W-:-:S05]  /*12140*/  LOP3.LUT R0, R2, R0, R7, 0xfe, !PT ;  /* 0x0000000002007212 */ /* 0x000fca00078efe07 */
[----:B------:R-:W-:-:S04]  /*12150*/  FMUL.FTZ R0, R0, 1 ;  /* 0x3f80000000007820 */ /* 0x000fc80000410000 */
[----:B------:R0:W2:Y:S01]  /*12160*/  F2F.F64.F32 R2, R0 ;  /* 0x0000000000027310 */ /* 0x0000a20000201800 */
[----:B------:R-:W-:Y:S05]  /*12170*/  BRA `(.L_x_3065) ;  /* 0x0000000400147947 */ /* 0x000fea0003800000 */
.L_x_3078:
        /* <DEDUP_REMOVED lines=21> */
.L_x_3083:
[----:B------:R-:W-:Y:S05]  /*122d0*/  BSYNC.RECONVERGENT B0 ;  /* 0x0000000000007941 */ /* 0x000fea0003800200 */
.L_x_3082:
[----:B------:R-:W-:Y:S01]  /*122e0*/  IMAD.SHL.U32 R0, R0, 0x200000, RZ ;  /* 0x0020000000007824 */ /* 0x000fe200078e00ff */
[----:B------:R-:W-:-:S04]  /*122f0*/  LEA R2, R2, 0x37800000, 0x17 ;  /* 0x3780000002027811 */ /* 0x000fc800078eb8ff */
[----:B------:R-:W-:-:S05]  /*12300*/  LOP3.LUT R0, R2, R0, R7, 0xfe, !PT ;  /* 0x0000000002007212 */ /* 0x000fca00078efe07 */
[----:B------:R-:W-:-:S04]  /*12310*/  FMUL.FTZ R0, R0, 1 ;  /* 0x3f80000000007820 */ /* 0x000fc80000410000 */
[----:B------:R0:W2:Y:S01]  /*12320*/  F2F.F64.F32 R2, R0 ;  /* 0x0000000000027310 */ /* 0x0000a20000201800 */
[----:B------:R-:W-:Y:S05]  /*12330*/  BRA `(.L_x_3065) ;  /* 0x0000000000a47947 */ /* 0x000fea0003800000 */
.L_x_3077:
[----:B------:R-:W-:-:S09]  /*12340*/  UISETP.NE.AND UP0, UPT, UR4, 0x1c, UPT ;  /* 0x0000001c0400788c */ /* 0x000fd2000bf05270 */
[----:B------:R-:W-:Y:S05]  /*12350*/  BRA.U !UP0, `(.L_x_3084) ;  /* 0x0000000108947547 */ /* 0x000fea000b800000 */
[----:B------:R-:W-:-:S09]  /*12360*/  UISETP.NE.AND UP0, UPT, UR4, 0x1d, UPT ;  /* 0x0000001d0400788c */ /* 0x000fd2000bf05270 */
[----:B------:R-:W-:Y:S05]  /*12370*/  BRA.U !UP0, `(.L_x_3085) ;  /* 0x0000000108807547 */ /* 0x000fea000b800000 */
[----:B------:R-:W-:-:S09]  /*12380*/  UISETP.NE.AND UP0, UPT, UR4, 0x2c, UPT ;  /* 0x0000002c0400788c */ /* 0x000fd2000bf05270 */
[----:B------:R-:W-:Y:S05]  /*12390*/  BRA.U UP0, `(.L_x_3064) ;  /* 0x0000000100307547 */ /* 0x000fea000b800000 */
[----:B0-----:R-:W2:Y:S01]  /*123a0*/  LDG.E.U8 R0, desc[UR36][R22.64] ;  /* 0x0000002416007981 */ /* 0x001ea2000c1e1100 */
        /* <DEDUP_REMOVED lines=9> */
[----:B------:R2:W0:Y:S01]  /*12440*/  @P0 F2F.F64.F32 R2, R0 ;  /* 0x0000000000020310 */ /* 0x0004220000201800 */
[----:B------:R-:W-:Y:S05]  /*12450*/  BRA `(.L_x_3065) ;  /* 0x00000000005c7947 */ /* 0x000fea0003800000 */
.L_x_3064:
[----:B0-----:R-:W-:Y:S01]  /*12460*/  MOV R2, 0x0 ;  /* 0x0000000000027802 */ /* 0x001fe20000000f00 */
[----:B------:R-:W0:Y:S01]  /*12470*/  LDCU.64 UR4, c[0x4][0x128] ;  /* 0x01002500ff0477ac */ /* 0x000e220008000a00 */
[----:B------:R-:W-:Y:S02]  /*12480*/  HFMA2 R12, -RZ, RZ, 0, 5.9604644775390625e-08 ;  /* 0x00000001ff0c7431 */ /* 0x000fe400000001ff */
[----:B------:R-:W-:Y:S01]  /*12490*/  IMAD.MOV.U32 R8, RZ, RZ, 0x4e ;  /* 0x0000004eff087424 */ /* 0x000fe200078e00ff */
[----:B------:R-:W2:Y:S01]  /*124a0*/  LDCU.64 UR6, c[0x4][0x130] ;  /* 0x01002600ff0677ac */ /* 0x000ea20008000a00 */
[----:B------:R-:W1:Y:S01]  /*124b0*/  LDC.64 R2, c[0x4][R2] ;  /* 0x0100000002027b82 */ /* 0x000e620000000a00 */
[----:B------:R-:W-:Y:S01]  /*124c0*/  IMAD.MOV.U32 R13, RZ, RZ, RZ ;  /* 0x000000ffff0d7224 */ /* 0x000fe200078e00ff */
[----:B------:R-:W3:Y:S01]  /*124d0*/  LDCU.64 UR8, c[0x4][0x8] ;  /* 0x01000100ff0877ac */ /* 0x000ee20008000a00 */
[----:B0-----:R-:W-:Y:S01]  /*124e0*/  IMAD.U32 R4, RZ, RZ, UR4 ;  /* 0x00000004ff047e24 */ /* 0x001fe2000f8e00ff */
[----:B------:R-:W-:Y:S01]  /*124f0*/  MOV R5, UR5 ;  /* 0x0000000500057c02 */ /* 0x000fe20008000f00 */
[----:B--2---:R-:W-:Y:S01]  /*12500*/  IMAD.U32 R6, RZ, RZ, UR6 ;  /* 0x00000006ff067e24 */ /* 0x004fe2000f8e00ff */
[----:B------:R-:W-:Y:S01]  /*12510*/  MOV R7, UR7 ;  /* 0x0000000700077c02 */ /* 0x000fe20008000f00 */
[----:B---3--:R-:W-:Y:S01]  /*12520*/  IMAD.U32 R10, RZ, RZ, UR8 ;  /* 0x00000008ff0a7e24 */ /* 0x008fe2000f8e00ff */
[----:B------:R-:W-:-:S07]  /*12530*/  MOV R11, UR9 ;  /* 0x00000009000b7c02 */ /* 0x000fce0008000f00 */
[----:B------:R-:W-:-:S07]  /*12540*/  LEPC R20, `(.L_x_3086) ;  /* 0x000000001014794e */ /* 0x000fce0000000000 */
[----:B-1--45:R-:W-:Y:S05]  /*12550*/  CALL.ABS.NOINC R2 ;  /* 0x0000000002007343 */ /* 0x032fea0003c00000 */
.L_x_3086:
[----:B------:R-:W-:Y:S01]  /*12560*/  CS2R R2, SRZ ;  /* 0x0000000000027805 */ /* 0x000fe2000001ff00 */
[----:B------:R-:W-:Y:S06]  /*12570*/  BRA `(.L_x_3065) ;  /* 0x0000000000147947 */ /* 0x000fec0003800000 */
.L_x_3085:
[----:B0-----:R-:W2:Y:S02]  /*12580*/  LDG.E.64 R2, desc[UR36][R22.64] ;  /* 0x0000002416027981 */ /* 0x001ea4000c1e1b00 */
[----:B--2---:R-:W0:Y:S01]  /*12590*/  I2F.F64.U64 R2, R2 ;  /* 0x0000000200027312 */ /* 0x004e220000301800 */
[----:B------:R-:W-:Y:S05]  /*125a0*/  BRA `(.L_x_3065) ;  /* 0x0000000000087947 */ /* 0x000fea0003800000 */
.L_x_3084:
[----:B0-----:R-:W2:Y:S02]  /*125b0*/  LDG.E R2, desc[UR36][R22.64] ;  /* 0x0000002416027981 */ /* 0x001ea4000c1e1900 */
[----:B--2---:R-:W0:Y:S02]  /*125c0*/  I2F.F64.U32 R2, R2 ;  /* 0x0000000200027312 */ /* 0x004e240000201800 */
.L_x_3065:
[----:B------:R-:W-:Y:S05]  /*125d0*/  BSYNC.RECONVERGENT B6 ;  /* 0x0000000000067941 */ /* 0x000fea0003800200 */
.L_x_3059:
[----:B0-2--5:R-:W-:Y:S01]  /*125e0*/  DMUL R6, R2, -0.5 ;  /* 0xbfe0000002067828 */ /* 0x025fe20000000000 */
[----:B------:R-:W-:Y:S01]  /*125f0*/  MOV R8, 0x652b82fe ;  /* 0x652b82fe00087802 */ /* 0x000fe20000000f00 */
[----:B------:R-:W-:Y:S01]  /*12600*/  IMAD.MOV.U32 R9, RZ, RZ, 0x3ff71547 ;  /* 0x3ff71547ff097424 */ /* 0x000fe200078e00ff */
[----:B------:R-:W-:Y:S01]  /*12610*/  MOV R4, 0xfefa39ef ;  /* 0xfefa39ef00047802 */ /* 0x000fe20000000f00 */
[----:B------:R-:W-:Y:S01]  /*12620*/  IMAD.MOV.U32 R5, RZ, RZ, 0x3fe62e42 ;  /* 0x3fe62e42ff057424 */ /* 0x000fe200078e00ff */
        /* <DEDUP_REMOVED lines=10> */
[----:B------:R-:W-:Y:S01]  /*126d0*/  MOV R12, 0xfca213ea ;  /* 0xfca213ea000c7802 */ /* 0x000fe20000000f00 */
[----:B------:R-:W-:Y:S01]  /*126e0*/  IMAD.MOV.U32 R13, RZ, RZ, 0x3e928af3 ;  /* 0x3e928af3ff0d7424 */ /* 0x000fe200078e00ff */
        /* <DEDUP_REMOVED lines=35> */
[C---:B------:R-:W-:Y:S02]  /*12920*/  @!P0 LEA.HI R0, R8.reuse, R8, RZ, 0x1 ;  /* 0x0000000808008211 */ /* 0x040fe400078f08ff */
[----:B------:R-:W-:Y:S02]  /*12930*/  @!P0 MOV R6, R12 ;  /* 0x0000000c00068202 */ /* 0x000fe40000000f00 */
[----:B------:R-:W-:Y:S02]  /*12940*/  @!P0 SHF.R.S32.HI R7, RZ, 0x1, R0 ;  /* 0x00000001ff078819 */ /* 0x000fe40000011400 */
[----:B------:R-:W-:Y:S02]  /*12950*/  FSEL R11, R11, RZ, P1 ;  /* 0x000000ff0b0b7208 */ /* 0x000fe40000800000 */
[----:B------:R-:W-:Y:S01]  /*12960*/  @!P0 IADD3 R8, PT, PT, R8, -R7, RZ ;  /* 0x8000000708088210 */ /* 0x000fe20007ffe0ff */
[----:B------:R-:W-:-:S03]  /*12970*/  @!P0 IMAD R7, R7, 0x100000, R13 ;  /* 0x0010000007078824 */ /* 0x000fc600078e020d */
[----:B------:R-:W-:Y:S01]  /*12980*/  @!P0 LEA R9, R8, 0x3ff00000, 0x14 ;  /* 0x3ff0000008098811 */ /* 0x000fe200078ea0ff */
[----:B------:R-:W-:-:S06]  /*12990*/  @!P0 IMAD.MOV.U32 R8, RZ, RZ, RZ ;  /* 0x000000ffff088224 */ /* 0x000fcc00078e00ff */
[----:B------:R-:W-:-:S11]  /*129a0*/  @!P0 DMUL R10, R6, R8 ;  /* 0x00000008060a8228 */ /* 0x000fd60000000000 */
.L_x_3088:
[----:B------:R-:W-:Y:S05]  /*129b0*/  BSYNC.RECONVERGENT B0 ;  /* 0x0000000000007941 */ /* 0x000fea0003800200 */
.L_x_3087:
        /* <DEDUP_REMOVED lines=8> */
[----:B------:R-:W-:-:S03]  /*12a40*/  UMOV UR7, 0x380fffff ;  /* 0x380fffff00077882 */ /* 0x000fc60000000000 */
        /* <DEDUP_REMOVED lines=70> */
[----:B------:R-:W0:Y:S02]  /*12eb0*/  F2F.F32.F64 R0, R8 ;  /* 0x0000000800007310 */ /* 0x000e240000301000 */
[----:B------:R-:W-:-:S14]  /*12ec0*/  DSETP.GEU.AND P0, PT, |R8|, UR6, PT ;  /* 0x0000000608007e2a */ /* 0x000fdc000bf0e200 */
[----:B0-----:R-:W-:-:S04]  /*12ed0*/  @!P0 FMUL R0, R0, 1.175494350822287508e-38 ;  /* 0x0080000000008820 */ /* 0x001fc80000400000 */
[----:B------:R-:W-:-:S06]  /*12ee0*/  FMUL.FTZ R0, R0, -1.4426950216293334961 ;  /* 0xbfb8aa3b00007820 */ /* 0x000fcc0000410000 */
[----:B------:R-:W0:Y:S02]  /*12ef0*/  FRND R0, R0 ;  /* 0x0000000000007307 */ /* 0x000e240000201000 */
[----:B0-----:R-:W-:-:S06]  /*12f00*/  FMUL.FTZ R20, R0, 1 ;  /* 0x3f80000000147820 */ /* 0x001fcc0000410000 */
[----:B------:R-:W0:Y:S08]  /*12f10*/  MUFU.EX2 R0, R0 ;  /* 0x0000000000007308 */ /* 0x000e300000000800 */
[----:B------:R0:W2:Y:S02]  /*12f20*/  F2F.F64.F32 R14, R20 ;  /* 0x00000014000e7310 */ /* 0x0000a40000201800 */
[----:B0-----:R-:W-:Y:S01]  /*12f30*/  FMUL.FTZ R20, R0, 1 ;  /* 0x3f80000000147820 */ /* 0x001fe20000410000 */
[--C-:B--2---:R-:W-:Y:S01]  /*12f40*/  DFMA R4, R14, -R4, -R8.reuse ;  /* 0x800000040e04722b */ /* 0x104fe20000000808 */
[----:B------:R-:W-:Y:S01]  /*12f50*/  MOV R14, 0xf89b6999 ;  /* 0xf89b6999000e7802 */ /* 0x000fe20000000f00 */
[----:B------:R-:W-:Y:S01]  /*12f60*/  IMAD.MOV.U32 R15, RZ, RZ, 0x3e928a27 ;  /* 0x3e928a27ff0f7424 */ /* 0x000fe200078e00ff */
[----:B------:R-:W-:-:S05]  /*12f70*/  DADD R8, |R6|, -R8 ;  /* 0x0000000006087229 */ /* 0x000fca0000000a08 */
[----:B------:R-:W-:Y:S01]  /*12f80*/  DFMA R14, R4, UR4, R14 ;  /* 0x00000004040e7c2b */ /* 0x000fe2000800000e */
[----:B------:R-:W-:Y:S01]  /*12f90*/  UMOV UR4, 0x15ff7e07 ;  /* 0x15ff7e0700047882 */ /* 0x000fe20000000000 */
[----:B------:R-:W-:Y:S01]  /*12fa0*/  UMOV UR5, 0x3ec71de7 ;  /* 0x3ec71de700057882 */ /* 0x000fe20000000000 */
[----:B------:R-:W-:Y:S02]  /*12fb0*/  DFMA R12, |R6|, R12, R8 ;  /* 0x0000000c060c722b */ /* 0x000fe40000000208 */
[----:B------:R-:W0:Y:S03]  /*12fc0*/  F2F.F64.F32 R8, R20 ;  /* 0x0000001400087310 */ /* 0x000e260000201800 */
        /* <DEDUP_REMOVED lines=32> */
[----:B0-----:R-:W-:Y:S02]  /*131d0*/  DADD R14, -R8, 1 ;  /* 0x3ff00000080e7429 */ /* 0x001fe40000000100 */
[----:B------:R-:W-:-:S04]  /*131e0*/  DMUL R10, R10, R2 ;  /* 0x000000020a0a7228 */ /* 0x000fc80000000000 */
[----:B------:R-:W-:-:S08]  /*131f0*/  DADD R12, R4, R12 ;  /* 0x00000000040c7229 */ /* 0x000fd0000000000c */
[----:B------:R-:W-:-:S10]  /*13200*/  DFMA R12, R8, -R12, R14 ;  /* 0x8000000c080c722b */ /* 0x000fd4000000000e */
[----:B------:R-:W-:Y:S02]  /*13210*/  FSEL R5, R13, 1.875, !P0 ;  /* 0x3ff000000d057808 */ /* 0x000fe40004000000 */
[----:B------:R-:W-:Y:S02]  /*13220*/  FSEL R12, R12, RZ, !P0 ;  /* 0x000000ff0c0c7208 */ /* 0x000fe40004000000 */
[----:B------:R-:W-:-:S06]  /*13230*/  LOP3.LUT R13, R5, 0x80000000, R7, 0xb8, !PT ;  /* 0x80000000050d7812 */ /* 0x000fcc00078eb807 */
[----:B------:R-:W-:-:S08]  /*13240*/  DADD R12, R12, 1 ;  /* 0x3ff000000c0c7429 */ /* 0x000fd00000000000 */
        /* <DEDUP_REMOVED lines=12> */
[----:B0-----:R-:W-:Y:S01]  /*13310*/  STG.E.U8 desc[UR36][R16.64], R5 ;  /* 0x0000000510007986 */ /* 0x001fe2000c101124 */
[----:B------:R-:W-:Y:S05]  /*13320*/  EXIT ;  /* 0x000000000000794d */ /* 0x000fea0003800000 */
.L_x_3092:
[----:B------:R-:W0:Y:S02]  /*13330*/  F2I.S64.F64.TRUNC R4, R4 ;  /* 0x0000000400047311 */ /* 0x000e24000030d900 */
[----:B0-----:R-:W-:-:S05]  /*13340*/  MOV R3, R4 ;  /* 0x0000000400037202 */ /* 0x001fca0000000f00 */
[----:B------:R-:W-:Y:S01]  /*13350*/  STG.E.U8 desc[UR36][R16.64], R3 ;  /* 0x0000000310007986 */ /* 0x000fe2000c101124 */
[----:B------:R-:W-:Y:S05]  /*13360*/  EXIT ;  /* 0x000000000000794d */ /* 0x000fea0003800000 */
.L_x_3091:
[----:B------:R-:W-:-:S09]  /*13370*/  UISETP.NE.AND UP0, UPT, UR4, 0x2, UPT ;  /* 0x000000020400788c */ /* 0x000fd2000bf05270 */
[----:B------:R-:W-:Y:S05]  /*13380*/  BRA.U !UP0, `(.L_x_3094) ;  /* 0x0000000108287547 */ /* 0x000fea000b800000 */
[----:B------:R-:W-:-:S09]  /*13390*/  UISETP.NE.AND UP0, UPT, UR4, 0x3, UPT ;  /* 0x000000030400788c */ /* 0x000fd2000bf05270 */
[----:B------:R-:W-:Y:S05]  /*133a0*/  BRA.U !UP0, `(.L_x_3095) ;  /* 0x0000000108147547 */ /* 0x000fea000b800000 */
[----:B------:R-:W-:-:S09]  /*133b0*/  UISETP.NE.AND UP0, UPT, UR4, 0x4, UPT ;  /* 0x000000040400788c */ /* 0x000fd2000bf05270 */
[----:B------:R-:W-:Y:S05]  /*133c0*/  BRA.U UP0, `(.L_x_3093) ;  /* 0x00000009007c7547 */ /* 0x000fea000b800000 */
[----:B------:R-:W0:Y:S02]  /*133d0*/  F2I.S64.F64.TRUNC R4, R4 ;  /* 0x0000000400047311 */ /* 0x000e24000030d900 */
[----:B0-----:R-:W-:Y:S01]  /*133e0*/  STG.E.64 desc[UR36][R16.64], R4 ;  /* 0x0000000410007986 */ /* 0x001fe2000c101b24 */
[----:B------:R-:W-:Y:S05]  /*133f0*/  EXIT ;  /* 0x000000000000794d */ /* 0x000fea0003800000 */
.L_x_3095:
[----:B------:R-:W0:Y:S02]  /*13400*/  F2I.F64.TRUNC R5, R4 ;  /* 0x0000000400057311 */ /* 0x000e24000030d100 */
[----:B0-----:R-:W-:Y:S01]  /*13410*/  STG.E desc[UR36][R16.64], R5 ;  /* 0x0000000510007986 */ /* 0x001fe2000c101924 */
[----:B------:R-:W-:Y:S05]  /*13420*/  EXIT ;  /* 0x000000000000794d */ /* 0x000fea0003800000 */
.L_x_3094:
[----:B------:R-:W0:Y:S02]  /*13430*/  F2I.F64.TRUNC R5, R4 ;  /* 0x0000000400057311 */ /* 0x000e24000030d100 */
[----:B0-----:R-:W-:Y:S01]  /*13440*/  STG.E.U16 desc[UR36][R16.64], R5 ;  /* 0x0000000510007986 */ /* 0x001fe2000c101524 */
[----:B------:R-:W-:Y:S05]  /*13450*/  EXIT ;  /* 0x000000000000794d */ /* 0x000fea0003800000 */
.L_x_3090:
        /* <DEDUP_REMOVED lines=9> */
[----:B------:R-:W-:Y:S01]  /*134f0*/  STG.E desc[UR36][R16.64], R3 ;  /* 0x0000000310007986 */ /* 0x000fe2000c101924 */
[----:B------:R-:W-:Y:S05]  /*13500*/  EXIT ;  /* 0x000000000000794d */ /* 0x000fea0003800000 */
.L_x_3097:
[----:B------:R-:W0:Y:S01]  /*13510*/  F2F.F32.F64 R0, R4 ;  /* 0x0000000400007310 */ /* 0x000e220000301000 */
[----:B------:R-:W-:-:S14]  /*13520*/  DSETP.GEU.AND P0, PT, |R4|, UR6, PT ;  /* 0x0000000604007e2a */ /* 0x000fdc000bf0e200 */
[----:B0-----:R-:W-:-:S05]  /*13530*/  @!P0 FMUL R0, R0, 1.175494350822287508e-38 ;  /* 0x0080000000008820 */ /* 0x001fca0000400000 */
[----:B------:R-:W-:-:S05]  /*13540*/  F2FP.F16.F32.PACK_AB R0, RZ, R0 ;  /* 0x00000000ff00723e */ /* 0x000fca00000000ff */
[----:B------:R-:W-:Y:S01]  /*13550*/  STG.E.U16 desc[UR36][R16.64], R0 ;  /* 0x0000000010007986 */ /* 0x000fe2000c101524 */
[----:B------:R-:W-:Y:S05]  /*13560*/  EXIT ;  /* 0x000000000000794d */ /* 0x000fea0003800000 */
.L_x_3096:
        /* <DEDUP_REMOVED lines=10> */
[----:B------:R-:W-:Y:S01]  /*13610*/  STG.E.64 desc[UR36][R16.64], R2 ;  /* 0x0000000210007986 */ /* 0x000fe2000c101b24 */
[----:B------:R-:W-:Y:S05]  /*13620*/  EXIT ;  /* 0x000000000000794d */ /* 0x000fea0003800000 */
.L_x_3099:
[----:B------:R-:W0:Y:S01]  /*13630*/  F2F.F32.F64 R0, R4 ;  /* 0x0000000400007310 */ /* 0x000e220000301000 */
[----:B------:R-:W-:-:S14]  /*13640*/  DSETP.GEU.AND P0, PT, |R4|, UR6, PT ;  /* 0x0000000604007e2a */ /* 0x000fdc000bf0e200 */
[----:B0-----:R-:W-:-:S05]  /*13650*/  @!P0 FMUL R0, R0, 1.175494350822287508e-38 ;  /* 0x0080000000008820 */ /* 0x001fca0000400000 */
[----:B------:R-:W-:-:S04]  /*13660*/  F2FP.F16.F32.PACK_AB R3, RZ, R0 ;  /* 0x00000000ff03723e */ /* 0x000fc800000000ff */
[----:B------:R-:W-:-:S05]  /*13670*/  PRMT R3, R3, 0x5410, RZ ;  /* 0x0000541003037816 */ /* 0x000fca00000000ff */
[----:B------:R-:W-:Y:S01]  /*13680*/  STG.E desc[UR36][R16.64], R3 ;  /* 0x0000000310007986 */ /* 0x000fe2000c101924 */
[----:B------:R-:W-:Y:S05]  /*13690*/  EXIT ;  /* 0x000000000000794d */ /* 0x000fea0003800000 */
.L_x_3098:
[----:B------:R-:W-:Y:S01]  /*136a0*/  STG.E.64 desc[UR36][R16.64], R4 ;  /* 0x0000000410007986 */ /* 0x000fe2000c101b24 */
[----:B------:R-:W-:Y:S05]  /*136b0*/  EXIT ;  /* 0x000000000000794d */ /* 0x000fea0003800000 */
.L_x_3089:
        /* <DEDUP_REMOVED lines=11> */
[----:B0-----:R-:W-:Y:S01]  /*13770*/  STG.E.U16 desc[UR36][R16.64], R5 ;  /* 0x0000000510007986 */ /* 0x001fe2000c101524 */
[----:B------:R-:W-:Y:S05]  /*13780*/  EXIT ;  /* 0x000000000000794d */ /* 0x000fea0003800000 */
.L_x_3103:
        /* <DEDUP_REMOVED lines=19> */
.L_x_3106:
[----:B------:R-:W-:-:S04]  /*138c0*/  SHF.R.U32.HI R3, RZ, 0x18, R3 ;  /* 0x00000018ff037819 */ /* 0x000fc80000011603 */
[----:B------:R-:W-:-:S04]  /*138d0*/  LOP3.LUT R0, R0, 0x80, R3, 0xf8, !PT ;  /* 0x0000008000007812 */ /* 0x000fc800078ef803 */
[----:B------:R-:W-:-:S07]  /*138e0*/  PRMT R8, R0, 0x7610, R8 ;  /* 0x0000761000087816 */ /* 0x000fce0000000008 */
.L_x_3105:
[----:B------:R-:W-:Y:S05]  /*138f0*/  BSYNC.RECONVERGENT B0 ;  /* 0x0000000000007941 */ /* 0x000fea0003800200 */
.L_x_3104:
[----:B------:R-:W-:Y:S01]  /*13900*/  STG.E.U8 desc[UR36][R16.64], R8 ;  /* 0x0000000810007986 */ /* 0x000fe2000c101124 */
[----:B------:R-:W-:Y:S05]  /*13910*/  EXIT ;  /* 0x000000000000794d */ /* 0x000fea0003800000 */
.L_x_3102:
        /* <DEDUP_REMOVED lines=19> */
.L_x_3109:
[----:B------:R-:W-:-:S04]  /*13a50*/  SHF.R.U32.HI R3, RZ, 0x18, R3 ;  /* 0x00000018ff037819 */ /* 0x000fc80000011603 */
[----:B------:R-:W-:-:S04]  /*13a60*/  LOP3.LUT R0, R0, 0x80, R3, 0xf8, !PT ;  /* 0x0000008000007812 */ /* 0x000fc800078ef803 */
[----:B------:R-:W-:-:S07]  /*13a70*/  PRMT R8, R0, 0x7610, R8 ;  /* 0x0000761000087816 */ /* 0x000fce0000000008 */
.L_x_3108:
[----:B------:R-:W-:Y:S05]  /*13a80*/  BSYNC.RECONVERGENT B0 ;  /* 0x0000000000007941 */ /* 0x000fea0003800200 */
.L_x_3107:
[----:B------:R-:W-:Y:S01]  /*13a90*/  STG.E.U8 desc[UR36][R16.64], R8 ;  /* 0x0000000810007986 */ /* 0x000fe2000c101124 */
[----:B------:R-:W-:Y:S05]  /*13aa0*/  EXIT ;  /* 0x000000000000794d */ /* 0x000fea0003800000 */
.L_x_3101:
[----:B------:R-:W-:-:S09]  /*13ab0*/  UISETP.NE.AND UP0, UPT, UR4, 0x1c, UPT ;  /* 0x0000001c0400788c */ /* 0x000fd2000bf05270 */
[----:B------:R-:W-:Y:S05]  /*13ac0*/  BRA.U !UP0, `(.L_x_3110) ;  /* 0x0000000108647547 */ /* 0x000fea000b800000 */
[----:B------:R-:W-:-:S09]  /*13ad0*/  UISETP.NE.AND UP0, UPT, UR4, 0x1d, UPT ;  /* 0x0000001d0400788c */ /* 0x000fd2000bf05270 */
[----:B------:R-:W-:Y:S05]  /*13ae0*/  BRA.U !UP0, `(.L_x_3111) ;  /* 0x0000000108507547 */ /* 0x000fea000b800000 */
[----:B------:R-:W-:-:S09]  /*13af0*/  UISETP.NE.AND UP0, UPT, UR4, 0x2c, UPT ;  /* 0x0000002c0400788c */ /* 0x000fd2000bf05270 */
[----:B------:R-:W-:Y:S05]  /*13b00*/  BRA.U UP0, `(.L_x_3093) ;  /* 0x0000000100ac7547 */ /* 0x000fea000b800000 */
[----:B------:R-:W0:Y:S01]  /*13b10*/  F2F.F32.F64 R6, R4 ;  /* 0x0000000400067310 */ /* 0x000e220000301000 */
[----:B------:R-:W-:-:S14]  /*13b20*/  DSETP.GEU.AND P0, PT, |R4|, UR6, PT ;  /* 0x0000000604007e2a */ /* 0x000fdc000bf0e200 */
[----:B0-----:R-:W-:-:S05]  /*13b30*/  @!P0 FMUL R6, R6, 1.175494350822287508e-38 ;  /* 0x0080000006068820 */ /* 0x001fca0000400000 */
        /* <DEDUP_REMOVED lines=15> */
.L_x_3111:
[----:B------:R-:W0:Y:S02]  /*13c30*/  F2I.U64.F64.TRUNC R4, R4 ;  /* 0x0000000400047311 */ /* 0x000e24000030d800 */
[----:B0-----:R-:W-:Y:S01]  /*13c40*/  STG.E.64 desc[UR36][R16.64], R4 ;  /* 0x0000000410007986 */ /* 0x001fe2000c101b24 */
[----:B------:R-:W-:Y:S05]  /*13c50*/  EXIT ;  /* 0x000000000000794d */ /* 0x000fea0003800000 */
.L_x_3110:
[----:B------:R-:W0:Y:S02]  /*13c60*/  F2I.U32.F64.TRUNC R5, R4 ;  /* 0x0000000400057311 */ /* 0x000e24000030d000 */
[----:B0-----:R-:W-:Y:S01]  /*13c70*/  STG.E desc[UR36][R16.64], R5 ;  /* 0x0000000510007986 */ /* 0x001fe2000c101924 */
[----:B------:R-:W-:Y:S05]  /*13c80*/  EXIT ;  /* 0x000000000000794d */ /* 0x000fea0003800000 */
.L_x_3100:
        /* <DEDUP_REMOVED lines=8> */
[----:B------:R-:W-:Y:S01]  /*13d10*/  STG.E.U8 desc[UR36][R16.64], R3 ;  /* 0x0000000310007986 */ /* 0x000fe2000c101124 */
[----:B------:R-:W-:Y:S05]  /*13d20*/  EXIT ;  /* 0x000000000000794d */ /* 0x000fea0003800000 */
.L_x_3113:
[----:B------:R-:W-:-:S05]  /*13d30*/  CS2R R6, SRZ ;  /* 0x0000000000067805 */ /* 0x000fca000001ff00 */
[----:B------:R-:W-:Y:S01]  /*13d40*/  STG.E.128 desc[UR36][R16.64], R4 ;  /* 0x0000000410007986 */ /* 0x000fe2000c101d24 */
[----:B------:R-:W-:Y:S05]  /*13d50*/  EXIT ;  /* 0x000000000000794d */ /* 0x000fea0003800000 */
.L_x_3112:
[----:B------:R-:W-:-:S09]  /*13d60*/  UISETP.NE.AND UP0, UPT, UR4, 0xf, UPT ;  /* 0x0000000f0400788c */ /* 0x000fd2000bf05270 */
[----:B------:R-:W-:Y:S05]  /*13d70*/  BRA.U !UP0, `(.L_x_3114) ;  /* 0x0000000108f87547 */ /* 0x000fea000b800000 */
[----:B------:R-:W-:-:S09]  /*13d80*/  UISETP.NE.AND UP0, UPT, UR4, 0x17, UPT ;  /* 0x000000170400788c */ /* 0x000fd2000bf05270 */
[----:B------:R-:W-:Y:S05]  /*13d90*/  BRA.U !UP0, `(.L_x_3115) ;  /* 0x0000000108987547 */ /* 0x000fea000b800000 */
[----:B------:R-:W-:-:S09]  /*13da0*/  UISETP.NE.AND UP0, UPT, UR4, 0x18, UPT ;  /* 0x000000180400788c */ /* 0x000fd2000bf05270 */
[----:B------:R-:W-:Y:S05]  /*13db0*/  BRA.U !UP0, `(.L_x_3116) ;  /* 0x0000000108447547 */ /* 0x000fea000b800000 */
.L_x_3093:
        /* <DEDUP_REMOVED lines=16> */
.L_x_3117:
[----:B------:R-:W-:Y:S05]  /*13ec0*/  EXIT ;  /* 0x000000000000794d */ /* 0x000fea0003800000 */
.L_x_3116:
        /* <DEDUP_REMOVED lines=15> */
.L_x_3119:
[----:B------:R-:W-:Y:S05]  /*13fc0*/  BSYNC.RECONVERGENT B0 ;  /* 0x0000000000007941 */ /* 0x000fea0003800200 */
.L_x_3118:
[----:B------:R-:W-:-:S05]  /*13fd0*/  LOP3.LUT R3, R0, 0x80, R3, 0xf8, !PT ;  /* 0x0000008000037812 */ /* 0x000fca00078ef803 */
[----:B------:R-:W-:Y:S01]  /*13fe0*/  STG.E.U8 desc[UR36][R16.64], R3 ;  /* 0x0000000310007986 */ /* 0x000fe2000c101124 */
[----:B------:R-:W-:Y:S05]  /*13ff0*/  EXIT ;  /* 0x000000000000794d */ /* 0x000fea0003800000 */
.L_x_3115:
        /* <DEDUP_REMOVED lines=14> */
.L_x_3121:
[----:B------:R-:W-:Y:S02]  /*140e0*/  ISETP.GT.U32.AND P0, PT, R2, 0x7f800000, PT ;  /* 0x7f8000000200780c */ /* 0x000fe40003f04070 */
[----:B------:R-:W-:-:S04]  /*140f0*/  MOV R0, 0x7f ;  /* 0x0000007f00007802 */ /* 0x000fc80000000f00 */
[----:B------:R-:W-:-:S07]  /*14100*/  SEL R0, R0, 0x7c, P0 ;  /* 0x0000007c00007807 */ /* 0x000fce0000000000 */
.L_x_3122:
[----:B------:R-:W-:Y:S05]  /*14110*/  BSYNC.RECONVERGENT B0 ;  /* 0x0000000000007941 */ /* 0x000fea0003800200 */
.L_x_3120:
[----:B------:R-:W-:-:S04]  /*14120*/  SHF.R.U32.HI R3, RZ, 0x18, R3 ;  /* 0x00000018ff037819 */ /* 0x000fc80000011603 */
[----:B------:R-:W-:-:S05]  /*14130*/  LOP3.LUT R3, R0, 0x80, R3, 0xf8, !PT ;  /* 0x0000008000037812 */ /* 0x000fca00078ef803 */
[----:B------:R-:W-:Y:S01]  /*14140*/  STG.E.U8 desc[UR36][R16.64], R3 ;  /* 0x0000000310007986 */ /* 0x000fe2000c101124 */
[----:B------:R-:W-:Y:S05]  /*14150*/  EXIT ;  /* 0x000000000000794d */ /* 0x000fea0003800000 */
.L_x_3114:
[----:B------:R-:W0:Y:S01]  /*14160*/  F2F.F32.F64 R0, R4 ;  /* 0x0000000400007310 */ /* 0x000e220000301000 */
[----:B------:R-:W-:-:S14]  /*14170*/  DSETP.GEU.AND P0, PT, |R4|, UR6, PT ;  /* 0x0000000604007e2a */ /* 0x000fdc000bf0e200 */
[----:B0-----:R-:W-:-:S05]  /*14180*/  @!P0 FMUL R0, R0, 1.175494350822287508e-38 ;  /* 0x0080000000008820 */ /* 0x001fca0000400000 */
[----:B------:R-:W-:-:S05]  /*14190*/  F2FP.BF16.F32.PACK_AB R0, RZ, R0 ;  /* 0x00000000ff00723e */ /* 0x000fca00000010ff */
[----:B------:R-:W-:Y:S01]  /*141a0*/  STG.E.U16 desc[UR36][R16.64], R0 ;  /* 0x0000000010007986 */ /* 0x000fe2000c101524 */
[----:B------:R-:W-:Y:S05]  /*141b0*/  EXIT ;  /* 0x000000000000794d */ /* 0x000fea0003800000 */
.L_x_3123:
        /* <DEDUP_REMOVED lines=12> */
.L_x_12877:


//--------------------- .text._ZN2at6native27unrolled_elementwise_kernelIZZZNS0_26GeluBackwardCUDAKernelImplERNS_18TensorIteratorBaseENS0_8GeluTypeEENKUlvE0_clEvENKUlvE_clEvEUlddE_St5arrayIPcLm3EELi4E23TrivialOffsetCalculatorILi2EjESB_ILi1EjENS0_6memory12LoadWithCastILi2EEENSE_13StoreWithCastILi1EEEEEviT_T0_T2_T3_T4_T5_ --------------------------
	.section	.text._ZN2at6native27unrolled_elementwise_kernelIZZZNS0_26GeluBackwardCUDAKernelImplERNS_18TensorIteratorBaseENS0_8GeluTypeEENKUlvE0_clEvENKUlvE_clEvEUlddE_St5arrayIPcLm3EELi4E23TrivialOffsetCalculatorILi2EjESB_ILi1EjENS0_6memory12LoadWithCastILi2EEENSE_13StoreWithCastILi1EEEEEviT_T0_T2_T3_T4_T5_,"ax",@progbits
	.align	128
        .global         _ZN2at6native27unrolled_elementwise_kernelIZZZNS0_26GeluBackwardCUDAKernelImplERNS_18TensorIteratorBaseENS0_8GeluTypeEENKUlvE0_clEvENKUlvE_clEvEUlddE_St5arrayIPcLm3EELi4E23TrivialOffsetCalculatorILi2EjESB_ILi1EjENS0_6memory12LoadWithCastILi2EEENSE_13StoreWithCastILi1EEEEEviT_T0_T2_T3_T4_T5_
        .type           _ZN2at6native27unrolled_elementwise_kernelIZZZNS0_26GeluBackwardCUDAKernelImplERNS_18TensorIteratorBaseENS0_8GeluTypeEENKUlvE0_clEvENKUlvE_clEvEUlddE_St5arrayIPcLm3EELi4E23TrivialOffsetCalculatorILi2EjESB_ILi1EjENS0_6memory12LoadWithCastILi2EEENSE_13StoreWithCastILi1EEEEEviT_T0_T2_T3_T4_T5_,@function
        .size           _ZN2at6native27unrolled_elementwise_kernelIZZZNS0_26GeluBackwardCUDAKernelImplERNS_18TensorIteratorBaseENS0_8GeluTypeEENKUlvE0_clEvENKUlvE_clEvEUlddE_St5arrayIPcLm3EELi4E23TrivialOffsetCalculatorILi2EjESB_ILi1EjENS0_6memory12LoadWithCastILi2EEENSE_13StoreWithCastILi1EEEEEviT_T0_T2_T3_T4_T5_,(.L_x_12878 - _ZN2at6native27unrolled_elementwise_kernelIZZZNS0_26GeluBackwardCUDAKernelImplERNS_18TensorIteratorBaseENS0_8GeluTypeEENKUlvE0_clEvENKUlvE_clEvEUlddE_St5arrayIPcLm3EELi4E23TrivialOffsetCalculatorILi2EjESB_ILi1EjENS0_6memory12LoadWithCastILi2EEENSE_13StoreWithCastILi1EEEEEviT_T0_T2_T3_T4_T5_)
        .other          _ZN2at6native27unrolled_elementwise_kernelIZZZNS0_26GeluBackwardCUDAKernelImplERNS_18TensorIteratorBaseENS0_8GeluTypeEENKUlvE0_clEvENKUlvE_clEvEUlddE_St5arrayIPcLm3EELi4E23TrivialOffsetCalculatorILi2EjESB_ILi1EjENS0_6memory12LoadWithCastILi2EEENSE_13StoreWithCastILi1EEEEEviT_T0_T2_T3_T4_T5_,@"STO_CUDA_ENTRY STV_DEFAULT"
_ZN2at6native27unrolled_elementwise_kernelIZZZNS0_26GeluBackwardCUDAKernelImplERNS_18TensorIteratorBaseENS0_8GeluTypeEENKUlvE0_clEvENKUlvE_clEvEUlddE_St5arrayIPcLm3EELi4E23TrivialOffsetCalculatorILi2EjESB_ILi1EjENS0_6memory12LoadWithCastILi2EEENSE_13StoreWithCastILi1EEEEEviT_T0_T2_T3_T4_T5_:
.text._ZN2at6native27unrolled_elementwise_kernelIZZZNS0_26GeluBackwardCUDAKernelImplERNS_18TensorIteratorBaseENS0_8GeluTypeEENKUlvE0_clEvENKUlvE_clEvEUlddE_St5arrayIPcLm3EELi4E23TrivialOffsetCalculatorILi2EjESB_ILi1EjENS0_6memory12LoadWithCastILi2EEENSE_13StoreWithCastILi1EEEEEviT_T0_T2_T3_T4_T5_:
        /* <DEDUP_REMOVED lines=8> */
[----:B------:R-:W-:Y:S01]  /*0080*/  CS2R R22, SRZ ;  /* 0x0000000000167805 */ /* 0x000fe2000001ff00 */
[----:B------:R-:W0:Y:S01]  /*0090*/  LDCU.U8 UR39, c[0x0][0x3a5] ;  /* 0x000074a0ff2777ac */ /* 0x000e220008000000 */
[----:B-1----:R-:W-:-:S05]  /*00a0*/  IMAD R34, R16, -0x200, R3 ;  /* 0xfffffe0010227824 */ /* 0x002fca00078e0203 */
[----:B---3--:R-:W-:-:S13]  /*00b0*/  ISETP.GE.AND P0, PT, R35, R34, PT ;  /* 0x000000222300720c */ /* 0x008fda0003f06270 */
        /* <DEDUP_REMOVED lines=22> */
.L_x_3130:
[----:B------:R-:W2:Y:S02]  /*0220*/  LDG.E.U8 R2, desc[UR36][R2.64] ;  /* 0x0000002402027981 */ /* 0x000ea4000c1e1100 */
[----:B--2---:R0:W1:Y:S01]  /*0230*/  I2F.F64.U16 R32, R2 ;  /* 0x0000000200207312 */ /* 0x0040620000101800 */
[----:B------:R-:W-:Y:S05]  /*0240*/  BRA `(.L_x_3132) ;  /* 0x0000000c00607947 */ /* 0x000fea0003800000 */
.L_x_3129:
        /* <DEDUP_REMOVED lines=9> */
.L_x_3134:
[----:B------:R-:W2:Y:S02]  /*02e0*/  LDG.E R2, desc[UR36][R2.64] ;  /* 0x0000002402027981 */ /* 0x000ea4000c1e1900 */
[----:B--2---:R1:W2:Y:S01]  /*02f0*/  I2F.F64 R32, R2 ;  /* 0x0000000200207312 */ /* 0x0042a20000201c00 */
[----:B------:R-:W-:Y:S05]  /*0300*/  BRA `(.L_x_3132) ;  /* 0x0000000c00307947 */ /* 0x000fea0003800000 */
.L_x_3133:
[----:B------:R-:W2:Y:S02]  /*0310*/  LDG.E.U16 R2, desc[UR36][R2.64] ;  /* 0x0000002402027981 */ /* 0x000ea4000c1e1500 */
[----:B--2---:R3:W4:Y:S01]  /*0320*/  I2F.F64.S16 R32, R2 ;  /* 0x0000000200207312 */ /* 0x0047220000101c00 */
[----:B------:R-:W-:Y:S05]  /*0330*/  BRA `(.L_x_3132) ;  /* 0x0000000c00247947 */ /* 0x000fea0003800000 */
.L_x_3128:
        /* <DEDUP_REMOVED lines=10> */
.L_x_3136:
[----:B------:R-:W2:Y:S02]  /*03e0*/  LDG.E.U16 R0, desc[UR36][R2.64] ;  /* 0x0000002402007981 */ /* 0x000ea4000c1e1500 */
[----:B--2---:R-:W-:-:S05]  /*03f0*/  HADD2.F32 R0, -RZ, R0.H0_H0 ;  /* 0x20000000ff007230 */ /* 0x004fca0000004100 */
[----:B------:R-:W-:-:S04]  /*0400*/  FMUL.FTZ R0, R0, 1 ;  /* 0x3f80000000007820 */ /* 0x000fc80000410000 */
[----:B------:R0:W1:Y:S01]  /*0410*/  F2F.F64.F32 R32, R0 ;  /* 0x0000000000207310 */ /* 0x0000620000201800 */
[----:B------:R-:W-:Y:S05]  /*0420*/  BRA `(.L_x_3132) ;  /* 0x0000000800e87947 */ /* 0x000fea0003800000 */
.L_x_3135:
        /* <DEDUP_REMOVED lines=10> */
.L_x_3138:
[----:B------:R-:W2:Y:S02]  /*04d0*/  LDG.E.U16 R2, desc[UR36][R2.64] ;  /* 0x0000002402027981 */ /* 0x000ea4000c1e1500 */
[----:B--2---:R-:W-:-:S05]  /*04e0*/  HADD2.F32 R0, -RZ, R2.H0_H0 ;  /* 0x20000002ff007230 */ /* 0x004fca0000004100 */
[----:B------:R-:W-:-:S04]  /*04f0*/  FMUL.FTZ R0, R0, 1 ;  /* 0x3f80000000007820 */ /* 0x000fc80000410000 */
[----:B------:R0:W1:Y:S01]  /*0500*/  F2F.F64.F32 R32, R0 ;  /* 0x0000000000207310 */ /* 0x0000620000201800 */
[----:B------:R-:W-:Y:S05]  /*0510*/  BRA `(.L_x_3132) ;  /* 0x0000000800ac7947 */ /* 0x000fea0003800000 */
.L_x_3137:
[----:B------:R0:W5:Y:S01]  /*0520*/  LDG.E.64 R32, desc[UR36][R2.64] ;  /* 0x0000002402207981 */ /* 0x000162000c1e1b00 */
[----:B------:R-:W-:Y:S05]  /*0530*/  BRA `(.L_x_3132) ;  /* 0x0000000800a47947 */ /* 0x000fea0003800000 */
.L_x_3127:
        /* <DEDUP_REMOVED lines=13> */
.L_x_3141:
[----:B------:R0:W5:Y:S01]  /*0610*/  LDG.E.64 R32, desc[UR36][R2.64] ;  /* 0x0000002402207981 */ /* 0x000162000c1e1b00 */
[----:B------:R-:W-:Y:S05]  /*0620*/  BRA `(.L_x_3132) ;  /* 0x0000000800687947 */ /* 0x000fea0003800000 */
.L_x_3140:
        /* <DEDUP_REMOVED lines=27> */
.L_x_3143:
        /* <DEDUP_REMOVED lines=14> */
.L_x_3142:
[----:B------:R-:W2:Y:S02]  /*08c0*/  LDG.E.U16 R0, desc[UR36][R2.64] ;  /* 0x0000002402007981 */ /* 0x000ea4000c1e1500 */
[----:B--2---:R-:W-:-:S04]  /*08d0*/  IMAD.U32 R0, R0, 0x10000, RZ ;  /* 0x0001000000007824 */ /* 0x004fc800078e00ff */
[----:B------:R-:W-:-:S04]  /*08e0*/  FMUL.FTZ R0, R0, 1 ;  /* 0x3f80000000007820 */ /* 0x000fc80000410000 */
[----:B------:R0:W1:Y:S01]  /*08f0*/  F2F.F64.F32 R32, R0 ;  /* 0x0000000000207310 */ /* 0x0000620000201800 */
[----:B------:R-:W-:Y:S05]  /*0900*/  BRA `(.L_x_3132) ;  /* 0x0000000400b07947 */ /* 0x000fea0003800000 */
.L_x_3139:
        /* <DEDUP_REMOVED lines=11> */
.L_x_3146:
[----:B------:R-:W2:Y:S01]  /*09c0*/  LDG.E.U8 R3, desc[UR36][R2.64] ;  /* 0x0000002402037981 */ /* 0x000ea2000c1e1100 */
[----:B------:R-:W-:Y:S02]  /*09d0*/  CS2R R32, SRZ ;  /* 0x0000000000207805 */ /* 0x000fe4000001ff00 */
[----:B--2---:R-:W-:-:S13]  /*09e0*/  ISETP.NE.AND P0, PT, R3, RZ, PT ;  /* 0x000000ff0300720c */ /* 0x004fda0003f05270 */
[----:B------:R-:W-:Y:S05]  /*09f0*/  @!P0 BRA `(.L_x_3132) ;  /* 0x0000000400748947 */ /* 0x000fea0003800000 */
[----:B------:R-:W-:-:S13]  /*0a00*/  ISETP.NE.AND P0, PT, R3, 0x80, PT ;  /* 0x000000800300780c */ /* 0x000fda0003f05270 */
[----:B------:R-:W-:Y:S02]  /*0a10*/  @!P0 IMAD.MOV.U32 R32, RZ, RZ, 0x20000000 ;  /* 0x20000000ff208424 */ /* 0x000fe400078e00ff */
        /* <DEDUP_REMOVED lines=15> */
.L_x_3148:
[----:B------:R-:W-:Y:S05]  /*0b10*/  BSYNC.RECONVERGENT B0 ;  /* 0x0000000000007941 */ /* 0x000fea0003800200 */
.L_x_3147:
[----:B------:R-:W-:Y:S01]  /*0b20*/  IMAD.SHL.U32 R0, R0, 0x100000, RZ ;  /* 0x0010000000007824 */ /* 0x000fe200078e00ff */
[----:B------:R-:W-:-:S04]  /*0b30*/  LEA R2, R2, 0x3b800000, 0x17 ;  /* 0x3b80000002027811 */ /* 0x000fc800078eb8ff */
[----:B------:R-:W-:-:S05]  /*0b40*/  LOP3.LUT R0, R2, R0, R7, 0xfe, !PT ;  /* 0x0000000002007212 */ /* 0x000fca00078efe07 */
[----:B------:R-:W-:-:S04]  /*0b50*/  FMUL.FTZ R0, R0, 1 ;  /* 0x3f80000000007820 */ /* 0x000fc80000410000 */
[----:B------:R0:W1:Y:S01]  /*0b60*/  F2F.F64.F32 R32, R0 ;  /* 0x0000000000207310 */ /* 0x0000620000201800 */
[----:B------:R-:W-:Y:S05]  /*0b70*/  BRA `(.L_x_3132) ;  /* 0x0000000400147947 */ /* 0x000fea0003800000 */
.L_x_3145:
        /* <DEDUP_REMOVED lines=21> */
.L_x_3150:
[----:B------:R-:W-:Y:S05]  /*0cd0*/  BSYNC.RECONVERGENT B0 ;  /* 0x0000000000007941 */ /* 0x000fea0003800200 */
.L_x_3149:
[----:B------:R-:W-:Y:S01]  /*0ce0*/  IMAD.SHL.U32 R0, R0, 0x200000, RZ ;  /* 0x0020000000007824 */ /* 0x000fe200078e00ff */
[----:B------:R-:W-:-:S04]  /*0cf0*/  LEA R2, R2, 0x37800000, 0x17 ;  /* 0x3780000002027811 */ /* 0x000fc800078eb8ff */
[----:B------:R-:W-:-:S05]  /*0d00*/  LOP3.LUT R0, R2, R0, R7, 0xfe, !PT ;  /* 0x0000000002007212 */ /* 0x000fca00078efe07 */
[----:B------:R-:W-:-:S04]  /*0d10*/  FMUL.FTZ R0, R0, 1 ;  /* 0x3f80000000007820 */ /* 0x000fc80000410000 */
[----:B------:R0:W1:Y:S01]  /*0d20*/  F2F.F64.F32 R32, R0 ;  /* 0x0000000000207310 */ /* 0x0000620000201800 */
[----:B------:R-:W-:Y:S05]  /*0d30*/  BRA `(.L_x_3132) ;  /* 0x0000000000a47947 */ /* 0x000fea0003800000 */
.L_x_3144:
[----:B------:R-:W-:-:S09]  /*0d40*/  UISETP.NE.AND UP0, UPT, UR4, 0x1c, UPT ;  /* 0x0000001c0400788c */ /* 0x000fd2000bf05270 */
[----:B------:R-:W-:Y:S05]  /*0d50*/  BRA.U !UP0, `(.L_x_3151) ;  /* 0x0000000108947547 */ /* 0x000fea000b800000 */
[----:B------:R-:W-:-:S09]  /*0d60*/  UISETP.NE.AND UP0, UPT, UR4, 0x1d, UPT ;  /* 0x0000001d0400788c */ /* 0x000fd2000bf05270 */
[----:B------:R-:W-:Y:S05]  /*0d70*/  BRA.U !UP0, `(.L_x_3152) ;  /* 0x0000000108807547 */ /* 0x000fea000b800000 */
[----:B------:R-:W-:-:S09]  /*0d80*/  UISETP.NE.AND UP0, UPT, UR4, 0x2c, UPT ;  /* 0x0000002c0400788c */ /* 0x000fd2000bf05270 */
[----:B------:R-:W-:Y:S05]  /*0d90*/  BRA.U !UP0, `(.L_x_3153) ;  /* 0x0000000108487547 */ /* 0x000fea000b800000 */
.L_x_3131:
        /* <DEDUP_REMOVED lines=16> */
.L_x_3154:
[----:B------:R-:W-:Y:S01]  /*0ea0*/  CS2R R32, SRZ ;  /* 0x0000000000207805 */ /* 0x000fe2000001ff00 */
[----:B------:R-:W-:Y:S06]  /*0eb0*/  BRA `(.L_x_3132) ;  /* 0x0000000000447947 */ /* 0x000fec0003800000 */
.L_x_3153:
[----:B------:R-:W2:Y:S01]  /*0ec0*/  LDG.E.U8 R0, desc[UR36][R2.64] ;  /* 0x0000002402007981 */ /* 0x000ea2000c1e1100 */
[----:B------:R-:W-:Y:S02]  /*0ed0*/  IMAD.MOV.U32 R32, RZ, RZ, 0x0 ;  /* 0x00000000ff207424 */ /* 0x000fe400078e00ff */
[----:B------:R-:W-:Y:S01]  /*0ee0*/  IMAD.MOV.U32 R33, RZ, RZ, 0x38000000 ;  /* 0x38000000ff217424 */ /* 0x000fe200078e00ff */
[----:B--2---:R-:W-:-:S13]  /*0ef0*/  ISETP.NE.AND P0, PT, R0, RZ, PT ;  /* 0x000000ff0000720c */ /* 0x004fda0003f05270 */
[----:B------:R-:W-:Y:S05]  /*0f00*/  @!P0 BRA `(.L_x_3132) ;  /* 0x0000000000308947 */ /* 0x000fea0003800000 */
[----:B------:R-:W-:-:S13]  /*0f10*/  ISETP.NE.AND P0, PT, R0, 0xff, PT ;  /* 0x000000ff0000780c */ /* 0x000fda0003f05270 */
[----:B------:R-:W-:Y:S02]  /*0f20*/  @P0 IMAD.SHL.U32 R0, R0, 0x800000, RZ ;  /* 0x0080000000000824 */ /* 0x000fe400078e00ff */
[----:B------:R-:W-:Y:S02]  /*0f30*/  @!P0 IMAD.MOV.U32 R32, RZ, RZ, 0x20000000 ;  /* 0x20000000ff208424 */ /* 0x000fe400078e00ff */
[----:B------:R-:W-:Y:S02]  /*0f40*/  @!P0 IMAD.MOV.U32 R33, RZ, RZ, 0x7ff80000 ;  /* 0x7ff80000ff218424 */ /* 0x000fe400078e00ff */
[----:B------:R-:W-:-:S04]  /*0f50*/  @P0 FMUL.FTZ R0, R0, 1 ;  /* 0x3f80000000000820 */ /* 0x000fc80000410000 */
[----:B------:R0:W1:Y:S01]  /*0f60*/  @P0 F2F.F64.F32 R32, R0 ;  /* 0x0000000000200310 */ /* 0x0000620000201800 */
[----:B------:R-:W-:Y:S05]  /*0f70*/  BRA `(.L_x_3132) ;  /* 0x0000000000147947 */ /* 0x000fea0003800000 */
.L_x_3152:
[----:B------:R-:W2:Y:S02]  /*0f80*/  LDG.E.64 R32, desc[UR36][R2.64] ;  /* 0x0000002402207981 */ /* 0x000ea4000c1e1b00 */
[----:B--2---:R-:W0:Y:S01]  /*0f90*/  I2F.F64.U64 R32, R32 ;  /* 0x0000002000207312 */ /* 0x004e220000301800 */
[----:B------:R-:W-:Y:S05]  /*0fa0*/  BRA `(.L_x_3132) ;  /* 0x0000000000087947 */ /* 0x000fea0003800000 */
.L_x_3151:
[----:B------:R-:W2:Y:S02]  /*0fb0*/  LDG.E R2, desc[UR36][R2.64] ;  /* 0x0000002402027981 */ /* 0x000ea4000c1e1900 */
[----:B--2---:R0:W1:Y:S02]  /*0fc0*/  I2F.F64.U32 R32, R2 ;  /* 0x0000000200207312 */ /* 0x0040640000201800 */
.L_x_3132:
[----:B------:R-:W-:Y:S05]  /*0fd0*/  BSYNC.RECONVERGENT B6 ;  /* 0x0000000000067941 */ /* 0x000fea0003800200 */
.L_x_3126:
[----:B01-3--:R-:W0:Y:S01]  /*0fe0*/  LDC.64 R2, c[0x0][0x398] ;  /* 0x0000e600ff027b82 */ /* 0x00be220000000a00 */
        /* <DEDUP_REMOVED lines=16> */
[----:B------:R-:W3:Y:S02]  /*10f0*/  LDG.E.S8 R2, desc[UR36][R2.64] ;  /* 0x0000002402027981 */ /* 0x000ee4000c1e1300 */
[----:B---3--:R0:W1:Y:S01]  /*1100*/  I2F.F64.S16 R22, R2 ;  /* 0x0000000200167312 */ /* 0x0080620000101c00 */
[----:B------:R-:W-:Y:S05]  /*1110*/  BRA `(.L_x_3161) ;  /* 0x0000000c006c7947 */ /* 0x000fea0003800000 */
.L_x_3159:
[----:B------:R-:W3:Y:S02]  /*1120*/  LDG.E.U8 R2, desc[UR36][R2.64] ;  /* 0x0000002402027981 */ /* 0x000ee4000c1e1100 */
[----:B---3--:R0:W1:Y:S01]  /*1130*/  I2F.F64.U16 R22, R2 ;  /* 0x0000000200167312 */ /* 0x0080620000101800 */
[----:B------:R-:W-:Y:S05]  /*1140*/  BRA `(.L_x_3161) ;  /* 0x0000000c00607947 */ /* 0x000fea0003800000 */
.L_x_3158:
[----:B------:R-:W-:-:S09]  /*1150*/  UISETP.NE.AND UP0, UPT, UR4, 0x2, UPT ;  /* 0x000000020400788c */ /* 0x000fd2000bf05270 */
[----:B------:R-:W-:Y:S05]  /*1160*/  BRA.U !UP0, `(.L_x_3162) ;  /* 0x0000000108287547 */ /* 0x000fea000b800000 */
[----:B------:R-:W-:-:S09]  /*1170*/  UISETP.NE.AND UP0, UPT, UR4, 0x3, UPT ;  /* 0x000000030400788c */ /* 0x000fd2000bf05270 */
[----:B------:R-:W-:Y:S05]  /*1180*/  BRA.U !UP0, `(.L_x_3163) ;  /* 0x0000000108147547 */ /* 0x000fea000b800000 */
[----:B------:R-:W-:-:S09]  /*1190*/  UISETP.NE.AND UP0, UPT, UR4, 0x4, UPT ;  /* 0x000000040400788c */ /* 0x000fd2000bf05270 */
[----:B------:R-:W-:Y:S05]  /*11a0*/  BRA.U UP0, `(.L_x_3160) ;  /* 0x0000000900bc7547 */ /* 0x000fea000b800000 */
[----:B------:R-:W3:Y:S02]  /*11b0*/  LDG.E.64 R22, desc[UR36][R2.64] ;  /* 0x0000002402167981 */ /* 0x000ee4000c1e1b00 */
[----:B---3--:R-:W0:Y:S01]  /*11c0*/  I2F.F64.S64 R22, R22 ;  /* 0x0000001600167312 */ /* 0x008e220000301c00 */
[----:B------:R-:W-:Y:S05]  /*11d0*/  BRA `(.L_x_3161) ;  /* 0x0000000c003c7947 */ /* 0x000fea0003800000 */
.L_x_3163:
[----:B------:R-:W3:Y:S02]  /*11e0*/  LDG.E R2, desc[UR36][R2.64] ;  /* 0x0000002402027981 */ /* 0x000ee4000c1e1900 */
[----:B---3--:R0:W1:Y:S01]  /*11f0*/  I2F.F64 R22, R2 ;  /* 0x0000000200167312 */ /* 0x0080620000201c00 */
[----:B------:R-:W-:Y:S05]  /*1200*/  BRA `(.L_x_3161) ;  /* 0x0000000c00307947 */ /* 0x000fea0003800000 */
.L_x_3162:
[----:B------:R-:W3:Y:S02]  /*1210*/  LDG.E.U16 R2, desc[UR36][R2.64] ;  /* 0x0000002402027981 */ /* 0x000ee4000c1e1500 */
[----:B---3--:R0:W1:Y:S01]  /*1220*/  I2F.F64.S16 R22, R2 ;  /* 0x0000000200167312 */ /* 0x0080620000101c00 */
[----:B------:R-:W-:Y:S05]  /*1230*/  BRA `(.L_x_3161) ;  /* 0x0000000c00247947 */ /* 0x000fea0003800000 */
.L_x_3157:
[----:B------:R-:W-:-:S09]  /*1240*/  UISETP.GT.AND UP0, UPT, UR4, 0x6, UPT ;  /* 0x000000060400788c */ /* 0x000fd2000bf04270 */
[----:B------:R-:W-:Y:S05]  /*1250*/  BRA.U UP0, `(.L_x_3164) ;  /* 0x0000000100347547 */ /* 0x000fea000b800000 */
[----:B------:R-:W-:-:S09]  /*1260*/  UISETP.NE.AND UP0, UPT, UR4, 0x5, UPT ;  /* 0x000000050400788c */ /* 0x000fd2000bf05270 */
[----:B------:R-:W-:Y:S05]  /*1270*/  BRA.U !UP0, `(.L_x_3165) ;  /* 0x0000000108187547 */ /* 0x000fea000b800000 */
[----:B------:R-:W-:-:S09]  /*1280*/  UISETP.NE.AND UP0, UPT, UR4, 0x6, UPT ;  /* 0x000000060400788c */ /* 0x000fd2000bf05270 */
[----:B------:R-:W-:Y:S05]  /*1290*/  BRA.U UP0, `(.L_x_3160) ;  /* 0x0000000900807547 */ /* 0x000fea000b800000 */
[----:B------:R-:W3:Y:S02]  /*12a0*/  LDG.E R22, desc[UR36][R2.64] ;  /* 0x0000002402167981 */ /* 0x000ee4000c1e1900 */
[----:B---3--:R-:W-:-:S06]  /*12b0*/  FMUL.FTZ R22, R22, 1 ;  /* 0x3f80000016167820 */ /* 0x008fcc0000410000 */
[----:B------:R-:W0:Y:S01]  /*12c0*/  F2F.F64.F32 R22, R22 ;  /* 0x0000001600167310 */ /* 0x000e220000201800 */
[----:B------:R-:W-:Y:S05]  /*12d0*/  BRA `(.L_x_3161) ;  /* 0x0000000800fc7947 */ /* 0x000fea0003800000 */
.L_x_3165:
[----:B------:R-:W3:Y:S02]  /*12e0*/  LDG.E.U16 R0, desc[UR36][R2.64] ;  /* 0x0000002402007981 */ /* 0x000ee4000c1e1500 */
[----:B---3--:R-:W-:-:S05]  /*12f0*/  HADD2.F32 R0, -RZ, R0.H0_H0 ;  /* 0x20000000ff007230 */ /* 0x008fca0000004100 */
[----:B------:R-:W-:-:S04]  /*1300*/  FMUL.FTZ R0, R0, 1 ;  /* 0x3f80000000007820 */ /* 0x000fc80000410000 */
[----:B------:R0:W1:Y:S01]  /*1310*/  F2F.F64.F32 R22, R0 ;  /* 0x0000000000167310 */ /* 0x0000620000201800 */
[----:B------:R-:W-:Y:S05]  /*1320*/  BRA `(.L_x_3161) ;  /* 0x0000000800e87947 */ /* 0x000fea0003800000 */
.L_x_3164:
[----:B------:R-:W-:-:S09]  /*1330*/  UISETP.NE.AND UP0, UPT, UR4, 0x7, UPT ;  /* 0x000000070400788c */ /* 0x000fd2000bf05270 */
[----:B------:R-:W-:Y:S05]  /*1340*/  BRA.U !UP0, `(.L_x_3166) ;  /* 0x0000000108347547 */ /* 0x000fea000b800000 */
        /* <DEDUP_REMOVED lines=8> */
.L_x_3167:
[----:B------:R-:W3:Y:S02]  /*13d0*/  LDG.E.U16 R2, desc[UR36][R2.64] ;  /* 0x0000002402027981 */ /* 0x000ee4000c1e1500 */
[----:B---3--:R-:W-:-:S05]  /*13e0*/  HADD2.F32 R0, -RZ, R2.H0_H0 ;  /* 0x20000002ff007230 */ /* 0x008fca0000004100 */
[----:B------:R-:W-:-:S04]  /*13f0*/  FMUL.FTZ R0, R0, 1 ;  /* 0x3f80000000007820 */ /* 0x000fc80000410000 */
[----:B------:R0:W1:Y:S01]  /*1400*/  F2F.F64.F32 R22, R0 ;  /* 0x0000000000167310 */ /* 0x0000620000201800 */
[----:B------:R-:W-:Y:S05]  /*1410*/  BRA `(.L_x_3161) ;  /* 0x0000000800ac7947 */ /* 0x000fea0003800000 */
.L_x_3166:
[----:B------:R0:W5:Y:S01]  /*1420*/  LDG.E.64 R22, desc[UR36][R2.64] ;  /* 0x0000002402167981 */ /* 0x000162000c1e1b00 */
[----:B------:R-:W-:Y:S05]  /*1430*/  BRA `(.L_x_3161) ;  /* 0x0000000800a47947 */ /* 0x000fea0003800000 */
.L_x_3156:
        /* <DEDUP_REMOVED lines=8> */
[----:B------:R-:W3:Y:S01]  /*14c0*/  LDG.E.U8 R2, desc[UR36][R2.64] ;  /* 0x0000002402027981 */ /* 0x000ee2000c1e1100 */
[----:B------:R-:W-:Y:S01]  /*14d0*/  IMAD.MOV.U32 R22, RZ, RZ, RZ ;  /* 0x000000ffff167224 */ /* 0x000fe200078e00ff */
[----:B---3--:R-:W-:-:S04]  /*14e0*/  ISETP.NE.AND P0, PT, R2, RZ, PT ;  /* 0x000000ff0200720c */ /* 0x008fc80003f05270 */
[----:B------:R-:W-:Y:S01]  /*14f0*/  FSEL R23, RZ, 1.875, !P0 ;  /* 0x3ff00000ff177808 */ /* 0x000fe20004000000 */
[----:B------:R-:W-:Y:S08]  /*1500*/  BRA `(.L_x_3161) ;  /* 0x0000000800707947 */ /* 0x000ff00003800000 */
.L_x_3170:
[----:B------:R0:W5:Y:S01]  /*1510*/  LDG.E.64 R22, desc[UR36][R2.64] ;  /* 0x0000002402167981 */ /* 0x000162000c1e1b00 */
[----:B------:R-:W-:Y:S05]  /*1520*/  BRA `(.L_x_3161) ;  /* 0x0000000800687947 */ /* 0x000fea0003800000 */
.L_x_3169:
[----:B------:R-:W-:-:S09]  /*1530*/  UISETP.NE.AND UP0, UPT, UR4, 0xf, UPT ;  /* 0x0000000f0400788c */ /* 0x000fd2000bf05270 */
[----:B------:R-:W-:Y:S05]  /*1540*/  BRA.U !UP0, `(.L_x_3171) ;  /* 0x00000001089c7547 */ /* 0x000fea000b800000 */
[----:B------:R-:W-:-:S09]  /*1550*/  UISETP.NE.AND UP0, UPT, UR4, 0x17, UPT ;  /* 0x000000170400788c */ /* 0x000fd2000bf05270 */
[----:B------:R-:W-:Y:S05]  /*1560*/  BRA.U !UP0, `(.L_x_3172) ;  /* 0x00000001085c7547 */ /* 0x000fea000b800000 */
[----:B------:R-:W-:-:S09]  /*1570*/  UISETP.NE.AND UP0, UPT, UR4, 0x18, UPT ;  /* 0x000000180400788c */ /* 0x000fd2000bf05270 */
[----:B------:R-:W-:Y:S05]  /*1580*/  BRA.U UP0, `(.L_x_3160) ;  /* 0x0000000500c47547 */ /* 0x000fea000b800000 */
[----:B------:R-:W3:Y:S01]  /*1590*/  LDG.E.U8 R0, desc[UR36][R2.64] ;  /* 0x0000002402007981 */ /* 0x000ee2000c1e1100 */
[----:B------:R-:W-:Y:S02]  /*15a0*/  IMAD.MOV.U32 R6, RZ, RZ, 0x1f ;  /* 0x0000001fff067424 */ /* 0x000fe400078e00ff */
[----:B---3--:R-:W-:-:S05]  /*15b0*/  IMAD.SHL.U32 R0, R0, 0x1000000, RZ ;  /* 0x0100000000007824 */ /* 0x008fca00078e00ff */
        /* <DEDUP_REMOVED lines=18> */
.L_x_3172:
[----:B------:R-:W3:Y:S02]  /*16e0*/  LDG.E.U8 R2, desc[UR36][R2.64] ;  /* 0x0000002402027981 */ /* 0x000ee4000c1e1100 */
[C---:B---3--:R-:W-:Y:S02]  /*16f0*/  IMAD.SHL.U32 R4, R2.reuse, 0x2000000, RZ ;  /* 0x0200000002047824 */ /* 0x048fe400078e00ff */
        /* <DEDUP_REMOVED lines=10> */
[----:B------:R3:W0:Y:S01]  /*17a0*/  F2F.F64.F32 R22, R0 ;  /* 0x0000000000167310 */ /* 0x0006220000201800 */
[----:B------:R-:W-:Y:S05]  /*17b0*/  BRA `(.L_x_3161) ;  /* 0x0000000400c47947 */ /* 0x000fea0003800000 */
.L_x_3171:
[----:B------:R-:W3:Y:S02]  /*17c0*/  LDG.E.U16 R0, desc[UR36][R2.64] ;  /* 0x0000002402007981 */ /* 0x000ee4000c1e1500 */
[----:B---3--:R-:W-:-:S04]  /*17d0*/  IMAD.U32 R0, R0, 0x10000, RZ ;  /* 0x0001000000007824 */ /* 0x008fc800078e00ff */
[----:B------:R-:W-:-:S04]  /*17e0*/  FMUL.FTZ R0, R0, 1 ;  /* 0x3f80000000007820 */ /* 0x000fc80000410000 */
[----:B------:R0:W1:Y:S01]  /*17f0*/  F2F.F64.F32 R22, R0 ;  /* 0x0000000000167310 */ /* 0x0000620000201800 */
[----:B------:R-:W-:Y:S05]  /*1800*/  BRA `(.L_x_3161) ;  /* 0x0000000400b07947 */ /* 0x000fea0003800000 */
.L_x_3168:
        /* <DEDUP_REMOVED lines=8> */
[----:B------:R-:W3:Y:S02]  /*1890*/  LDG.E.U16 R2, desc[UR36][R2.64] ;  /* 0x0000002402027981 */ /* 0x000ee4000c1e1500 */
[----:B---3--:R0:W1:Y:S01]  /*18a0*/  I2F.F64.U16 R22, R2 ;  /* 0x0000000200167312 */ /* 0x0080620000101800 */
[----:B------:R-:W-:Y:S05]  /*18b0*/  BRA `(.L_x_3161) ;  /* 0x0000000400847947 */ /* 0x000fea0003800000 */
.L_x_3175:
[----:B------:R-:W3:Y:S01]  /*18c0*/  LDG.E.U8 R3, desc[UR36][R2.64] ;  /* 0x0000002402037981 */ /* 0x000ee2000c1e1100 */
[----:B------:R-:W-:Y:S02]  /*18d0*/  CS2R R22, SRZ ;  /* 0x0000000000167805 */ /* 0x000fe4000001ff00 */
[----:B---3--:R-:W-:-:S13]  /*18e0*/  ISETP.NE.AND P0, PT, R3, RZ, PT ;  /* 0x000000ff0300720c */ /* 0x008fda0003f05270 */
        /* <DEDUP_REMOVED lines=18> */
.L_x_3177:
[----:B------:R-:W-:Y:S05]  /*1a10*/  BSYNC.RECONVERGENT B0 ;  /* 0x0000000000007941 */ /* 0x000fea0003800200 */
.L_x_3176:
[----:B------:R-:W-:Y:S01]  /*1a20*/  IMAD.SHL.U32 R0, R0, 0x100000, RZ ;  /* 0x0010000000007824 */ /* 0x000fe200078e00ff */
[----:B------:R-:W-:-:S04]  /*1a30*/  LEA R2, R2, 0x3b800000, 0x17 ;  /* 0x3b80000002027811 */ /* 0x000fc800078eb8ff */
[----:B------:R-:W-:-:S05]  /*1a40*/  LOP3.LUT R0, R2, R0, R7, 0xfe, !PT ;  /* 0x0000000002007212 */ /* 0x000fca00078efe07 */
[----:B------:R-:W-:-:S04]  /*1a50*/  FMUL.FTZ R0, R0, 1 ;  /* 0x3f80000000007820 */ /* 0x000fc80000410000 */
[----:B------:R0:W1:Y:S01]  /*1a60*/  F2F.F64.F32 R22, R0 ;  /* 0x0000000000167310 */ /* 0x0000620000201800 */
[----:B------:R-:W-:Y:S05]  /*1a70*/  BRA `(.L_x_3161) ;  /* 0x0000000400147947 */ /* 0x000fea0003800000 */
.L_x_3174:
        /* <DEDUP_REMOVED lines=21> */
.L_x_3179:
[----:B------:R-:W-:Y:S05]  /*1bd0*/  BSYNC.RECONVERGENT B0 ;  /* 0x0000000000007941 */ /* 0x000fea0003800200 */
.L_x_3178:
[----:B------:R-:W-:Y:S01]  /*1be0*/  IMAD.SHL.U32 R0, R0, 0x200000, RZ ;  /* 0x0020000000007824 */ /* 0x000fe200078e00ff */
[----:B------:R-:W-:-:S04]  /*1bf0*/  LEA R2, R2, 0x37800000, 0x17 ;  /* 0x3780000002027811 */ /* 0x000fc800078eb8ff */
[----:B------:R-:W-:-:S05]  /*1c00*/  LOP3.LUT R0, R2, R0, R7, 0xfe, !PT ;  /* 0x0000000002007212 */ /* 0x000fca00078efe07 */
[----:B------:R-:W-:-:S04]  /*1c10*/  FMUL.FTZ R0, R0, 1 ;  /* 0x3f80000000007820 */ /* 0x000fc80000410000 */
[----:B------:R0:W1:Y:S01]  /*1c20*/  F2F.F64.F32 R22, R0 ;  /* 0x0000000000167310 */ /* 0x0000620000201800 */
[----:B------:R-:W-:Y:S05]  /*1c30*/  BRA `(.L_x_3161) ;  /* 0x0000000000a47947 */ /* 0x000fea0003800000 */
.L_x_3173:
[----:B------:R-:W-:-:S09]  /*1c40*/  UISETP.NE.AND UP0, UPT, UR4, 0x1c, UPT ;  /* 0x0000001c0400788c */ /* 0x000fd2000bf05270 */
[----:B------:R-:W-:Y:S05]  /*1c50*/  BRA.U !UP0, `(.L_x_3180) ;  /* 0x0000000108947547 */ /* 0x000fea000b800000 */
[----:B------:R-:W-:-:S09]  /*1c60*/  UISETP.NE.AND UP0, UPT, UR4, 0x1d, UPT ;  /* 0x0000001d0400788c */ /* 0x000fd2000bf05270 */
[----:B------:R-:W-:Y:S05]  /*1c70*/  BRA.U !UP0, `(.L_x_3181) ;  /* 0x0000000108807547 */ /* 0x000fea000b800000 */
[----:B------:R-:W-:-:S09]  /*1c80*/  UISETP.NE.AND UP0, UPT, UR4, 0x2c, UPT ;  /* 0x0000002c0400788c */ /* 0x000fd2000bf05270 */
[----:B------:R-:W-:Y:S05]  /*1c90*/  BRA.U !UP0, `(.L_x_3182) ;  /* 0x0000000108487547 */ /* 0x000fea000b800000 */
.L_x_3160:
[----:B------:R-:W-:Y:S01]  /*1ca0*/  MOV R0, 0x0 ;  /* 0x0000000000007802 */ /* 0x000fe20000000f00 */
[----:B------:R-:W0:Y:S01]  /*1cb0*/  LDCU.64 UR4, c[0x4][0x128] ;  /* 0x01002500ff0477ac */ /* 0x000e220008000a00 */
[----:B------:R-:W-:Y:S02]  /*1cc0*/  IMAD.MOV.U32 R8, RZ, RZ, 0x4e ;  /* 0x0000004eff087424 */ /* 0x000fe400078e00ff */
[----:B------:R1:W3:Y:S01]  /*1cd0*/  LDC.64 R2, c[0x4][R0] ;  /* 0x0100000000027b82 */ /* 0x0002e20000000a00 */
[----:B------:R-:W2:Y:S01]  /*1ce0*/  LDCU.64 UR6, c[0x4][0x130] ;  /* 0x01002600ff0677ac */ /* 0x000ea20008000a00 */
[----:B------:R-:W-:Y:S02]  /*1cf0*/  IMAD.MOV.U32 R12, RZ, RZ, 0x1 ;  /* 0x00000001ff0c7424 */ /* 0x000fe400078e00ff */
[----:B------:R-:W-:Y:S01]  /*1d00*/  IMAD.MOV.U32 R13, RZ, RZ, RZ ;  /* 0x000000ffff0d7224 */ /* 0x000fe200078e00ff */
[----:B------:R-:W4:Y:S01]  /*1d10*/  LDCU.64 UR8, c[0x4][0x8] ;  /* 0x01000100ff0877ac */ /* 0x000f220008000a00 */
[----:B0-----:R-:W-:-:S02]  /*1d20*/  IMAD.U32 R4, RZ, RZ, UR4 ;  /* 0x00000004ff047e24 */ /* 0x001fc4000f8e00ff */
[----:B------:R-:W-:Y:S02]  /*1d30*/  IMAD.U32 R5, RZ, RZ, UR5 ;  /* 0x00000005ff057e24 */ /* 0x000fe4000f8e00ff */
[----:B--2---:R-:W-:Y:S02]  /*1d40*/  IMAD.U32 R6, RZ, RZ, UR6 ;  /* 0x00000006ff067e24 */ /* 0x004fe4000f8e00ff */
[----:B------:R-:W-:Y:S02]  /*1d50*/  IMAD.U32 R7, RZ, RZ, UR7 ;  /* 0x00000007ff077e24 */ /* 0x000fe4000f8e00ff */
[----:B----4-:R-:W-:Y:S02]  /*1d60*/  IMAD.U32 R10, RZ, RZ, UR8 ;  /* 0x00000008ff0a7e24 */ /* 0x010fe4000f8e00ff */
[----:B-1----:R-:W-:-:S07]  /*1d70*/  IMAD.U32 R11, RZ, RZ, UR9 ;  /* 0x00000009ff0b7e24 */ /* 0x002fce000f8e00ff */
[----:B------:R-:W-:-:S07]  /*1d80*/  LEPC R20, `(.L_x_3183) ;  /* 0x000000001014794e */ /* 0x000fce0000000000 */
[----:B---3-5:R-:W-:Y:S05]  /*1d90*/  CALL.ABS.NOINC R2 ;  /* 0x0000000002007343 */ /* 0x028fea0003c00000 */
.L_x_3183:
[----:B------:R-:W-:Y:S01]  /*1da0*/  CS2R R22, SRZ ;  /* 0x0000000000167805 */ /* 0x000fe2000001ff00 */
[----:B------:R-:W-:Y:S06]  /*1db0*/  BRA `(.L_x_3161) ;  /* 0x0000000000447947 */ /* 0x000fec0003800000 */
.L_x_3182:
[----:B------:R-:W3:Y:S01]  /*1dc0*/  LDG.E.U8 R0, desc[UR36][R2.64] ;  /* 0x0000002402007981 */ /* 0x000ee2000c1e1100 */
[----:B------:R-:W-:Y:S02]  /*1dd0*/  IMAD.MOV.U32 R22, RZ, RZ, 0x0 ;  /* 0x00000000ff167424 */ /* 0x000fe400078e00ff */
[----:B------:R-:W-:Y:S01]  /*1de0*/  IMAD.MOV.U32 R23, RZ, RZ, 0x38000000 ;  /* 0x38000000ff177424 */ /* 0x000fe200078e00ff */
[----:B---3--:R-:W-:-:S13]  /*1df0*/  ISETP.NE.AND P0, PT, R0, RZ, PT ;  /* 0x000000ff0000720c */ /* 0x008fda0003f05270 */
        /* <DEDUP_REMOVED lines=8> */
.L_x_3181:
[----:B------:R-:W3:Y:S02]  /*1e80*/  LDG.E.64 R22, desc[UR36][R2.64] ;  /* 0x0000002402167981 */ /* 0x000ee4000c1e1b00 */
[----:B---3--:R-:W0:Y:S01]  /*1e90*/  I2F.F64.U64 R22, R22 ;  /* 0x0000001600167312 */ /* 0x008e220000301800 */
[----:B------:R-:W-:Y:S05]  /*1ea0*/  BRA `(.L_x_3161) ;  /* 0x0000000000087947 */ /* 0x000fea0003800000 */
.L_x_3180:
[----:B------:R-:W3:Y:S02]  /*1eb0*/  LDG.E R2, desc[UR36][R2.64] ;  /* 0x0000002402027981 */ /* 0x000ee4000c1e1900 */
[----:B---3--:R0:W1:Y:S02]  /*1ec0*/  I2F.F64.U32 R22, R2 ;  /* 0x0000000200167312 */ /* 0x0080640000201800 */
.L_x_3161:
[----:B------:R-:W-:Y:S05]  /*1ed0*/  BSYNC.RECONVERGENT B6 ;  /* 0x0000000000067941 */ /* 0x000fea0003800200 */
.L_x_3155:
[----:B------:R-:W-:-:S07]  /*1ee0*/  VIADD R35, R35, 0x80 ;  /* 0x0000008023237836 */ /* 0x000fce0000000000 */
.L_x_3125:
[----:B------:R-:W-:Y:S05]  /*1ef0*/  BSYNC.RECONVERGENT B7 ;  /* 0x0000000000077941 */ /* 0x000fea0003800200 */
.L_x_3124:
[----:B------:R-:W-:Y:S01]  /*1f00*/  ISETP.GE.AND P0, PT, R35, R34, PT ;  /* 0x000000222300720c */ /* 0x000fe20003f06270 */
[----:B------:R-:W-:Y:S01]  /*1f10*/  BSSY.RECONVERGENT B7, `(.L_x_3184) ;  /* 0x00001e6000077945 */ /* 0x000fe20003800200 */
[----:B------:R-:W-:Y:S02]  /*1f20*/  CS2R R30, SRZ ;  /* 0x00000000001e7805 */ /* 0x000fe4000001ff00 */
[----:B------:R-:W-:-:S09]  /*1f30*/  CS2R R28, SRZ ;  /* 0x00000000001c7805 */ /* 0x000fd2000001ff00 */
[----:B------:R-:W-:Y:S05]  /*1f40*/  @P0 BRA `(.L_x_3185) ;  /* 0x0000001c00880947 */ /* 0x000fea0003800000 */
[----:B0-----:R-:W0:Y:S01]  /*1f50*/  LDC.64 R2, c[0x0][0x390] ;  /* 0x0000e400ff027b82 */ /* 0x001e220000000a00 */
        /* <DEDUP_REMOVED lines=20> */
.L_x_3190:
[----:B------:R-:W2:Y:S02]  /*20a0*/  LDG.E.U8 R2, desc[UR36][R2.64] ;  /* 0x0000002402027981 */ /* 0x000ea4000c1e1100 */
[----:B--2---:R0:W1:Y:S01]  /*20b0*/  I2F.F64.U16 R30, R2 ;  /* 0x00000002001e7312 */ /* 0x0040620000101800 */
[----:B------:R-:W-:Y:S05]  /*20c0*/  BRA `(.L_x_3192) ;  /* 0x0000000c00607947 */ /* 0x000fea0003800000 */
.L_x_3189:
        /* <DEDUP_REMOVED lines=9> */
.L_x_3194:
[----:B------:R-:W2:Y:S02]  /*2160*/  LDG.E R2, desc[UR36][R2.64] ;  /* 0x0000002402027981 */ /* 0x000ea4000c1e1900 */
[----:B--2---:R0:W1:Y:S01]  /*2170*/  I2F.F64 R30, R2 ;  /* 0x00000002001e7312 */ /* 0x0040620000201c00 */
[----:B------:R-:W-:Y:S05]  /*2180*/  BRA `(.L_x_3192) ;  /* 0x0000000c00307947 */ /* 0x000fea0003800000 */
.L_x_3193:
[----:B------:R-:W2:Y:S02]  /*2190*/  LDG.E.U16 R2, desc[UR36][R2.64] ;  /* 0x0000002402027981 */ /* 0x000ea4000c1e1500 */
[----:B--2---:R0:W1:Y:S01]  /*21a0*/  I2F.F64.S16 R30, R2 ;  /* 0x00000002001e7312 */ /* 0x0040620000101c00 */
[----:B------:R-:W-:Y:S05]  /*21b0*/  BRA `(.L_x_3192) ;  /* 0x0000000c00247947 */ /* 0x000fea0003800000 */
.L_x_3188:
        /* <DEDUP_REMOVED lines=10> */
.L_x_3196:
[----:B---3--:R-:W3:Y:S02]  /*2260*/  LDG.E.U16 R0, desc[UR36][R2.64] ;  /* 0x0000002402007981 */ /* 0x008ee4000c1e1500 */
[----:B---3--:R-:W-:-:S05]  /*2270*/  HADD2.F32 R0, -RZ, R0.H0_H0 ;  /* 0x20000000ff007230 */ /* 0x008fca0000004100 */
[----:B------:R-:W-:-:S04]  /*2280*/  FMUL.FTZ R0, R0, 1 ;  /* 0x3f80000000007820 */ /* 0x000fc80000410000 */
[----:B------:R0:W1:Y:S01]  /*2290*/  F2F.F64.F32 R30, R0 ;  /* 0x00000000001e7310 */ /* 0x0000620000201800 */
[----:B------:R-:W-:Y:S05]  /*22a0*/  BRA `(.L_x_3192) ;  /* 0x0000000800e87947 */ /* 0x000fea0003800000 */
.L_x_3195:
        /* <DEDUP_REMOVED lines=10> */
.L_x_3198:
[----:B------:R-:W3:Y:S02]  /*2350*/  LDG.E.U16 R2, desc[UR36][R2.64] ;  /* 0x0000002402027981 */ /* 0x000ee4000c1e1500 */
[----:B---3--:R-:W-:-:S05]  /*2360*/  HADD2.F32 R0, -RZ, R2.H0_H0 ;  /* 0x20000002ff007230 */ /* 0x008fca0000004100 */
[----:B------:R-:W-:-:S04]  /*2370*/  FMUL.FTZ R0, R0, 1 ;  /* 0x3f80000000007820 */ /* 0x000fc80000410000 */
[----:B------:R0:W1:Y:S01]  /*2380*/  F2F.F64.F32 R30, R0 ;  /* 0x00000000001e7310 */ /* 0x0000620000201800 */
[----:B------:R-:W-:Y:S05]  /*2390*/  BRA `(.L_x_3192) ;  /* 0x0000000800ac7947 */ /* 0x000fea0003800000 */
.L_x_3197:
[----:B------:R0:W5:Y:S01]  /*23a0*/  LDG.E.64 R30, desc[UR36][R2.64] ;  /* 0x00000024021e7981 */ /* 0x000162000c1e1b00 */
[----:B------:R-:W-:Y:S05]  /*23b0*/  BRA `(.L_x_3192) ;  /* 0x0000000800a47947 */ /* 0x000fea0003800000 */
.L_x_3187:
        /* <DEDUP_REMOVED lines=13> */
.L_x_3201:
[----:B------:R0:W5:Y:S01]  /*2490*/  LDG.E.64 R30, desc[UR36][R2.64] ;  /* 0x00000024021e7981 */ /* 0x000162000c1e1b00 */
[----:B------:R-:W-:Y:S05]  /*24a0*/  BRA `(.L_x_3192) ;  /* 0x0000000800687947 */ /* 0x000fea0003800000 */
.L_x_3200:
[----:B------:R-:W-:-:S09]  /*24b0*/  UISETP.NE.AND UP0, UPT, UR4, 0xf, UPT ;  /* 0x0000000f0400788c */ /* 0x000fd2000bf05270 */
[----:B------:R-:W-:Y:S05]  /*24c0*/  BRA.U !UP0, `(.L_x_3202) ;  /* 0x00000001089c7547 */ /* 0x000fea000b800000 */
[----:B------:R-:W-:-:S09]  /*24d0*/  UISETP.NE.AND UP0, UPT, UR4, 0x17, UPT ;  /* 0x000000170400788c */ /* 0x000fd2000bf05270 */
[----:B------:R-:W-:Y:S05]  /*24e0*/  BRA.U !UP0, `(.L_x_3203) ;  /* 0x00000001085c7547 */ /* 0x000fea000b800000 */
[----:B------:R-:W-:-:S09]  /*24f0*/  UISETP.NE.AND UP0, UPT, UR4, 0x18, UPT ;  /* 0x000000180400788c */ /* 0x000fd2000bf05270 */
[----:B------:R-:W-:Y:S05]  /*2500*/  BRA.U UP0, `(.L_x_3191) ;  /* 0x0000000500f47547 */ /* 0x000fea000b800000 */
[----:B---3--:R-:W3:Y:S01]  /*2510*/  LDG.E.U8 R0, desc[UR36][R2.64] ;  /* 0x0000002402007981 */ /* 0x008ee2000c1e1100 */
        /* <DEDUP_REMOVED lines=20> */
.L_x_3203:
[----:B------:R-:W3:Y:S02]  /*2660*/  LDG.E.U8 R2, desc[UR36][R2.64] ;  /* 0x0000002402027981 */ /* 0x000ee4000c1e1100 */
[C---:B---3--:R-:W-:Y:S02]  /*2670*/  IMAD.SHL.U32 R0, R2.reuse, 0x2000000, RZ ;  /* 0x0200000002007824 */ /* 0x048fe400078e00ff */
        /* <DEDUP_REMOVED lines=12> */
.L_x_3202:
[----:B---3--:R-:W3:Y:S02]  /*2740*/  LDG.E.U16 R0, desc[UR36][R2.64] ;  /* 0x0000002402007981 */ /* 0x008ee4000c1e1500 */
[----:B---3--:R-:W-:-:S04]  /*2750*/  IMAD.U32 R0, R0, 0x10000, RZ ;  /* 0x0001000000007824 */ /* 0x008fc800078e00ff */
[----:B------:R-:W-:-:S04]  /*2760*/  FMUL.FTZ R0, R0, 1 ;  /* 0x3f80000000007820 */ /* 0x000fc80000410000 */
[----:B------:R0:W1:Y:S01]  /*2770*/  F2F.F64.F32 R30, R0 ;  /* 0x00000000001e7310 */ /* 0x0000620000201800 */
[----:B------:R-:W-:Y:S05]  /*2780*/  BRA `(.L_x_3192) ;  /* 0x0000000400b07947 */ /* 0x000fea0003800000 */
.L_x_3199:
        /* <DEDUP_REMOVED lines=11> */
.L_x_3206:
        /* <DEDUP_REMOVED lines=8> */
[--C-:B---3--:R-:W-:Y:S01]  /*28c0*/  SHF.R.U32.HI R0, RZ, 0x3, R3.reuse ;  /* 0x00000003ff007819 */ /* 0x108fe20000011603 */
        /* <DEDUP_REMOVED lines=12> */
.L_x_3208:
[----:B------:R-:W-:Y:S05]  /*2990*/  BSYNC.RECONVERGENT B0 ;  /* 0x0000000000007941 */ /* 0x000fea0003800200 */
.L_x_3207:
[----:B------:R-:W-:Y:S01]  /*29a0*/  IMAD.SHL.U32 R0, R0, 0x100000, RZ ;  /* 0x0010000000007824 */ /* 0x000fe200078e00ff */
[----:B------:R-:W-:-:S04]  /*29b0*/  LEA R2, R2, 0x3b800000, 0x17 ;  /* 0x3b80000002027811 */ /* 0x000fc800078eb8ff */
[----:B------:R-:W-:-:S05]  /*29c0*/  LOP3.LUT R0, R2, R0, R7, 0xfe, !PT ;  /* 0x0000000002007212 */ /* 0x000fca00078efe07 */
[----:B------:R-:W-:-:S04]  /*29d0*/  FMUL.FTZ R0, R0, 1 ;  /* 0x3f80000000007820 */ /* 0x000fc80000410000 */
[----:B------:R0:W1:Y:S01]  /*29e0*/  F2F.F64.F32 R30, R0 ;  /* 0x00000000001e7310 */ /* 0x0000620000201800 */
[----:B------:R-:W-:Y:S05]  /*29f0*/  BRA `(.L_x_3192) ;  /* 0x0000000400147947 */ /* 0x000fea0003800000 */
.L_x_3205:
        /* <DEDUP_REMOVED lines=21> */
.L_x_3210:
[----:B------:R-:W-:Y:S05]  /*2b50*/  BSYNC.RECONVERGENT B0 ;  /* 0x0000000000007941 */ /* 0x000fea0003800200 */
.L_x_3209:
[----:B------:R-:W-:Y:S01]  /*2b60*/  IMAD.SHL.U32 R0, R0, 0x200000, RZ ;  /* 0x0020000000007824 */ /* 0x000fe200078e00ff */
[----:B------:R-:W-:-:S04]  /*2b70*/  LEA R2, R2, 0x37800000, 0x17 ;  /* 0x3780000002027811 */ /* 0x000fc800078eb8ff */
[----:B------:R-:W-:-:S05]  /*2b80*/  LOP3.LUT R0, R2, R0, R7, 0xfe, !PT ;  /* 0x0000000002007212 */ /* 0x000fca00078efe07 */
[----:B------:R-:W-:-:S04]  /*2b90*/  FMUL.FTZ R0, R0, 1 ;  /* 0x3f80000000007820 */ /* 0x000fc80000410000 */
[----:B------:R0:W1:Y:S01]  /*2ba0*/  F2F.F64.F32 R30, R0 ;  /* 0x00000000001e7310 */ /* 0x0000620000201800 */
[----:B------:R-:W-:Y:S05]  /*2bb0*/  BRA `(.L_x_3192) ;  /* 0x0000000000a47947 */ /* 0x000fea0003800000 */
.L_x_3204:
        /* <DEDUP_REMOVED lines=16> */
[----:B------:R1:W0:Y:S01]  /*2cc0*/  @P0 F2F.F64.F32 R30, R0 ;  /* 0x00000000001e0310 */ /* 0x0002220000201800 */
[----:B------:R-:W-:Y:S05]  /*2cd0*/  BRA `(.L_x_3192) ;  /* 0x00000000005c7947 */ /* 0x000fea0003800000 */
.L_x_3191:
        /* <DEDUP_REMOVED lines=16> */
.L_x_3213:
[----:B------:R-:W-:Y:S01]  /*2de0*/  CS2R R30, SRZ ;  /* 0x00000000001e7805 */ /* 0x000fe2000001ff00 */
[----:B------:R-:W-:Y:S06]  /*2df0*/  BRA `(.L_x_3192) ;  /* 0x0000000000147947 */ /* 0x000fec0003800000 */
.L_x_3212:
[----:B------:R-:W2:Y:S02]  /*2e00*/  LDG.E.64 R30, desc[UR36][R2.64] ;  /* 0x00000024021e7981 */ /* 0x000ea4000c1e1b00 */
[----:B--2---:R-:W0:Y:S01]  /*2e10*/  I2F.F64.U64 R30, R30 ;  /* 0x0000001e001e7312 */ /* 0x004e220000301800 */
[----:B------:R-:W-:Y:S05]  /*2e20*/  BRA `(.L_x_3192) ;  /* 0x0000000000087947 */ /* 0x000fea0003800000 */
.L_x_3211:
[----:B------:R-:W2:Y:S02]  /*2e30*/  LDG.E R2, desc[UR36][R2.64] ;  /* 0x0000002402027981 */ /* 0x000ea4000c1e1900 */
[----:B--2---:R0:W1:Y:S02]  /*2e40*/  I2F.F64.U32 R30, R2 ;  /* 0x00000002001e7312 */ /* 0x0040640000201800 */
.L_x_3192:
[----:B------:R-:W-:Y:S05]  /*2e50*/  BSYNC.RECONVERGENT B6 ;  /* 0x0000000000067941 */ /* 0x000fea0003800200 */
.L_x_3186:
[----:B0-----:R-:W0:Y:S01]  /*2e60*/  LDC.64 R2, c[0x0][0x398] ;  /* 0x0000e600ff027b82 */ /* 0x001e220000000a00 */
        /* <DEDUP_REMOVED lines=17> */
[----:B--2---:R0:W2:Y:S01]  /*2f80*/  I2F.F64.S16 R28, R2 ;  /* 0x00000002001c7312 */ /* 0x0040a20000101c00 */
[----:B------:R-:W-:Y:S05]  /*2f90*/  BRA `(.L_x_3220) ;  /* 0x0000000c006c7947 */ /* 0x000fea0003800000 */
.L_x_3218:
[----:B------:R-:W2:Y:S02]  /*2fa0*/  LDG.E.U8 R2, desc[UR36][R2.64] ;  /* 0x0000002402027981 */ /* 0x000ea4000c1e1100 */
[----:B--2---:R0:W2:Y:S01]  /*2fb0*/  I2F.F64.U16 R28, R2 ;  /* 0x00000002001c7312 */ /* 0x0040a20000101800 */
[----:B------:R-:W-:Y:S05]  /*2fc0*/  BRA `(.L_x_3220) ;  /* 0x0000000c00607947 */ /* 0x000fea0003800000 */
.L_x_3217:
        /* <DEDUP_REMOVED lines=9> */
.L_x_3222:
[----:B------:R-:W2:Y:S02]  /*3060*/  LDG.E R2, desc[UR36][R2.64] ;  /* 0x0000002402027981 */ /* 0x000ea4000c1e1900 */
[----:B--2---:R0:W2:Y:S01]  /*3070*/  I2F.F64 R28, R2 ;  /* 0x00000002001c7312 */ /* 0x0040a20000201c00 */
[----:B------:R-:W-:Y:S05]  /*3080*/  BRA `(.L_x_3220) ;  /* 0x0000000c00307947 */ /* 0x000fea0003800000 */
.L_x_3221:
[----:B------:R-:W2:Y:S02]  /*3090*/  LDG.E.U16 R2, desc[UR36][R2.64] ;  /* 0x0000002402027981 */ /* 0x000ea4000c1e1500 */
[----:B--2---:R0:W2:Y:S01]  /*30a0*/  I2F.F64.S16 R28, R2 ;  /* 0x00000002001c7312 */ /* 0x0040a20000101c00 */
[----:B------:R-:W-:Y:S05]  /*30b0*/  BRA `(.L_x_3220) ;  /* 0x0000000c00247947 */ /* 0x000fea0003800000 */
.L_x_3216:
        /* <DEDUP_REMOVED lines=10> */
.L_x_3224:
[----:B-1-3--:R-:W2:Y:S02]  /*3160*/  LDG.E.U16 R0, desc[UR36][R2.64] ;  /* 0x0000002402007981 */ /* 0x00aea4000c1e1500 */
[----:B--2---:R-:W-:-:S05]  /*3170*/  HADD2.F32 R0, -RZ, R0.H0_H0 ;  /* 0x20000000ff007230 */ /* 0x004fca0000004100 */
[----:B------:R-:W-:-:S04]  /*3180*/  FMUL.FTZ R0, R0, 1 ;  /* 0x3f80000000007820 */ /* 0x000fc80000410000 */
[----:B------:R0:W1:Y:S01]  /*3190*/  F2F.F64.F32 R28, R0 ;  /* 0x00000000001c7310 */ /* 0x0000620000201800 */
[----:B------:R-:W-:Y:S05]  /*31a0*/  BRA `(.L_x_3220) ;  /* 0x0000000800e87947 */ /* 0x000fea0003800000 */
.L_x_3223:
        /* <DEDUP_REMOVED lines=10> */
.L_x_3226:
[----:B------:R-:W1:Y:S02]  /*3250*/  LDG.E.U16 R2, desc[UR36][R2.64] ;  /* 0x0000002402027981 */ /* 0x000e64000c1e1500 */
[----:B-1-3--:R-:W-:-:S05]  /*3260*/  HADD2.F32 R0, -RZ, R2.H0_H0 ;  /* 0x20000002ff007230 */ /* 0x00afca0000004100 */
[----:B------:R-:W-:-:S04]  /*3270*/  FMUL.FTZ R0, R0, 1 ;  /* 0x3f80000000007820 */ /* 0x000fc80000410000 */
[----:B------:R0:W1:Y:S01]  /*3280*/  F2F.F64.F32 R28, R0 ;  /* 0x00000000001c7310 */ /* 0x0000620000201800 */
[----:B------:R-:W-:Y:S05]  /*3290*/  BRA `(.L_x_3220) ;  /* 0x0000000800ac7947 */ /* 0x000fea0003800000 */
.L_x_3225:
[----:B------:R0:W5:Y:S01]  /*32a0*/  LDG.E.64 R28, desc[UR36][R2.64] ;  /* 0x00000024021c7981 */ /* 0x000162000c1e1b00 */
[----:B------:R-:W-:Y:S05]  /*32b0*/  BRA `(.L_x_3220) ;  /* 0x0000000800a47947 */ /* 0x000fea0003800000 */
.L_x_3215:
        /* <DEDUP_REMOVED lines=13> */
.L_x_3229:
[----:B------:R0:W5:Y:S01]  /*3390*/  LDG.E.64 R28, desc[UR36][R2.64] ;  /* 0x00000024021c7981 */ /* 0x000162000c1e1b00 */
[----:B------:R-:W-:Y:S05]  /*33a0*/  BRA `(.L_x_3220) ;  /* 0x0000000800687947 */ /* 0x000fea0003800000 */
.L_x_3228:
[----:B------:R-:W-:-:S09]  /*33b0*/  UISETP.NE.AND UP0, UPT, UR4, 0xf, UPT ;  /* 0x0000000f0400788c */ /* 0x000fd2000bf05270 */
[----:B------:R-:W-:Y:S05]  /*33c0*/  BRA.U !UP0, `(.L_x_3230) ;  /* 0x00000001089c7547 */ /* 0x000fea000b800000 */
[----:B------:R-:W-:-:S09]  /*33d0*/  UISETP.NE.AND UP0, UPT, UR4, 0x17, UPT ;  /* 0x000000170400788c */ /* 0x000fd2000bf05270 */
[----:B------:R-:W-:Y:S05]  /*33e0*/  BRA.U !UP0, `(.L_x_3231) ;  /* 0x00000001085c7547 */ /* 0x000fea000b800000 */
[----:B------:R-:W-:-:S09]  /*33f0*/  UISETP.NE.AND UP0, UPT, UR4, 0x18, UPT ;  /* 0x000000180400788c */ /* 0x000fd2000bf05270 */
[----:B------:R-:W-:Y:S05]  /*3400*/  BRA.U UP0, `(.L_x_3219) ;  /* 0x0000000500f47547 */ /* 0x000fea000b800000 */
[----:B-1-3--:R-:W2:Y:S01]  /*3410*/  LDG.E.U8 R0, desc[UR36][R2.64] ;  /* 0x0000002402007981 */ /* 0x00aea2000c1e1100 */
        /* <DEDUP_REMOVED lines=20> */
.L_x_3231:
[----:B------:R-:W1:Y:S02]  /*3560*/  LDG.E.U8 R2, desc[UR36][R2.64] ;  /* 0x0000002402027981 */ /* 0x000e64000c1e1100 */
[C---:B-1-3--:R-:W-:Y:S02]  /*3570*/  IMAD.SHL.U32 R0, R2.reuse, 0x2000000, RZ ;  /* 0x0200000002007824 */ /* 0x04afe400078e00ff */
        /* <DEDUP_REMOVED lines=12> */
.L_x_3230:
[----:B-1-3--:R-:W2:Y:S02]  /*3640*/  LDG.E.U16 R0, desc[UR36][R2.64] ;  /* 0x0000002402007981 */ /* 0x00aea4000c1e1500 */
[----:B--2---:R-:W-:-:S04]  /*3650*/  IMAD.U32 R0, R0, 0x10000, RZ ;  /* 0x0001000000007824 */ /* 0x004fc800078e00ff */
[----:B------:R-:W-:-:S04]  /*3660*/  FMUL.FTZ R0, R0, 1 ;  /* 0x3f80000000007820 */ /* 0x000fc80000410000 */
[----:B------:R0:W1:Y:S01]  /*3670*/  F2F.F64.F32 R28, R0 ;  /* 0x00000000001c7310 */ /* 0x0000620000201800 */
[----:B------:R-:W-:Y:S05]  /*3680*/  BRA `(.L_x_3220) ;  /* 0x0000000400b07947 */ /* 0x000fea0003800000 */
.L_x_3227:
        /* <DEDUP_REMOVED lines=9> */
[----:B--2---:R0:W2:Y:S01]  /*3720*/  I2F.F64.U16 R28, R2 ;  /* 0x00000002001c7312 */ /* 0x0040a20000101800 */
[----:B------:R-:W-:Y:S05]  /*3730*/  BRA `(.L_x_3220) ;  /* 0x0000000400847947 */ /* 0x000fea0003800000 */
.L_x_3234:
        /* <DEDUP_REMOVED lines=8> */
[--C-:B-1-3--:R-:W-:Y:S01]  /*37c0*/  SHF.R.U32.HI R0, RZ, 0x3, R3.reuse ;  /* 0x00000003ff007819 */ /* 0x10afe20000011603 */
        /* <DEDUP_REMOVED lines=12> */
.L_x_3236:
[----:B------:R-:W-:Y:S05]  /*3890*/  BSYNC.RECONVERGENT B0 ;  /* 0x0000000000007941 */ /* 0x000fea0003800200 */
.L_x_3235:
[----:B------:R-:W-:Y:S01]  /*38a0*/  IMAD.SHL.U32 R0, R0, 0x100000, RZ ;  /* 0x0010000000007824 */ /* 0x000fe200078e00ff */
[----:B------:R-:W-:-:S04]  /*38b0*/  LEA R2, R2, 0x3b800000, 0x17 ;  /* 0x3b80000002027811 */ /* 0x000fc800078eb8ff */
[----:B------:R-:W-:-:S05]  /*38c0*/  LOP3.LUT R0, R2, R0, R7, 0xfe, !PT ;  /* 0x0000000002007212 */ /* 0x000fca00078efe07 */
[----:B------:R-:W-:-:S04]  /*38d0*/  FMUL.FTZ R0, R0, 1 ;  /* 0x3f80000000007820 */ /* 0x000fc80000410000 */
[----:B------:R0:W1:Y:S01]  /*38e0*/  F2F.F64.F32 R28, R0 ;  /* 0x00000000001c7310 */ /* 0x0000620000201800 */
[----:B------:R-:W-:Y:S05]  /*38f0*/  BRA `(.L_x_3220) ;  /* 0x0000000400147947 */ /* 0x000fea0003800000 */
.L_x_3233:
        /* <DEDUP_REMOVED lines=21> */
.L_x_3238:
[----:B------:R-:W-:Y:S05]  /*3a50*/  BSYNC.RECONVERGENT B0 ;  /* 0x0000000000007941 */ /* 0x000fea0003800200 */
.L_x_3237:
[----:B------:R-:W-:Y:S01]  /*3a60*/  IMAD.SHL.U32 R0, R0, 0x200000, RZ ;  /* 0x0020000000007824 */ /* 0x000fe200078e00ff */
[----:B------:R-:W-:-:S04]  /*3a70*/  LEA R2, R2, 0x37800000, 0x17 ;  /* 0x3780000002027811 */ /* 0x000fc800078eb8ff */
[----:B------:R-:W-:-:S05]  /*3a80*/  LOP3.LUT R0, R2, R0, R7, 0xfe, !PT ;  /* 0x0000000002007212 */ /* 0x000fca00078efe07 */
[----:B------:R-:W-:-:S04]  /*3a90*/  FMUL.FTZ R0, R0, 1 ;  /* 0x3f80000000007820 */ /* 0x000fc80000410000 */
[----:B------:R0:W1:Y:S01]  /*3aa0*/  F2F.F64.F32 R28, R0 ;  /* 0x00000000001c7310 */ /* 0x0000620000201800 */
[----:B------:R-:W-:Y:S05]  /*3ab0*/  BRA `(.L_x_3220) ;  /* 0x0000000000a47947 */ /* 0x000fea0003800000 */
.L_x_3232:
        /* <DEDUP_REMOVED lines=18> */
.L_x_3219:
[----:B------:R-:W-:Y:S01]  /*3be0*/  MOV R2, 0x0 ;  /* 0x0000000000027802 */ /* 0x000fe20000000f00 */
[----:B------:R-:W0:Y:S01]  /*3bf0*/  LDCU.64 UR4, c[0x4][0x128] ;  /* 0x01002500ff0477ac */ /* 0x000e220008000a00 */
[----:B------:R-:W-:Y:S02]  /*3c00*/  IMAD.MOV.U32 R8, RZ, RZ, 0x4e ;  /* 0x0000004eff087424 */ /* 0x000fe400078e00ff */
[----:B------:R-:W-:Y:S01]  /*3c10*/  IMAD.MOV.U32 R12, RZ, RZ, 0x1 ;  /* 0x00000001ff0c7424 */ /* 0x000fe200078e00ff */
[----:B------:R-:W2:Y:S01]  /*3c20*/  LDCU.64 UR6, c[0x4][0x130] ;  /* 0x01002600ff0677ac */ /* 0x000ea20008000a00 */
[----:B------:R-:W1:Y:S01]  /*3c30*/  LDC.64 R2, c[0x4][R2] ;  /* 0x0100000002027b82 */ /* 0x000e620000000a00 */
[----:B------:R-:W-:Y:S01]  /*3c40*/  IMAD.MOV.U32 R13, RZ, RZ, RZ ;  /* 0x000000ffff0d7224 */ /* 0x000fe200078e00ff */
[----:B------:R-:W3:Y:S01]  /*3c50*/  LDCU.64 UR8, c[0x4][0x8] ;  /* 0x01000100ff0877ac */ /* 0x000ee20008000a00 */
[----:B0-----:R-:W-:Y:S02]  /*3c60*/  IMAD.U32 R4, RZ, RZ, UR4 ;  /* 0x00000004ff047e24 */ /* 0x001fe4000f8e00ff */
[----:B------:R-:W-:-:S02]  /*3c70*/  IMAD.U32 R5, RZ, RZ, UR5 ;  /* 0x00000005ff057e24 */ /* 0x000fc4000f8e00ff */
[----:B--2---:R-:W-:Y:S02]  /*3c80*/  IMAD.U32 R6, RZ, RZ, UR6 ;  /* 0x00000006ff067e24 */ /* 0x004fe4000f8e00ff */
[----:B------:R-:W-:Y:S02]  /*3c90*/  IMAD.U32 R7, RZ, RZ, UR7 ;  /* 0x00000007ff077e24 */ /* 0x000fe4000f8e00ff */
[----:B---3--:R-:W-:Y:S02]  /*3ca0*/  IMAD.U32 R10, RZ, RZ, UR8 ;  /* 0x00000008ff0a7e24 */ /* 0x008fe4000f8e00ff */
[----:B------:R-:W-:-:S07]  /*3cb0*/  IMAD.U32 R11, RZ, RZ, UR9 ;  /* 0x00000009ff0b7e24 */ /* 0x000fce000f8e00ff */
[----:B------:R-:W-:-:S07]  /*3cc0*/  LEPC R20, `(.L_x_3241) ;  /* 0x000000001014794e */ /* 0x000fce0000000000 */
[----:B-1--45:R-:W-:Y:S05]  /*3cd0*/  CALL.ABS.NOINC R2 ;  /* 0x0000000002007343 */ /* 0x032fea0003c00000 */
.L_x_3241:
[----:B------:R-:W-:Y:S01]  /*3ce0*/  CS2R R28, SRZ ;  /* 0x00000000001c7805 */ /* 0x000fe2000001ff00 */
[----:B------:R-:W-:Y:S06]  /*3cf0*/  BRA `(.L_x_3220) ;  /* 0x0000000000147947 */ /* 0x000fec0003800000 */
.L_x_3240:
[----:B------:R-:W2:Y:S02]  /*3d00*/  LDG.E.64 R28, desc[UR36][R2.64] ;  /* 0x00000024021c7981 */ /* 0x000ea4000c1e1b00 */
[----:B--2---:R-:W0:Y:S01]  /*3d10*/  I2F.F64.U64 R28, R28 ;  /* 0x0000001c001c7312 */ /* 0x004e220000301800 */
[----:B------:R-:W-:Y:S05]  /*3d20*/  BRA `(.L_x_3220) ;  /* 0x0000000000087947 */ /* 0x000fea0003800000 */
.L_x_3239:
[----:B------:R-:W2:Y:S02]  /*3d30*/  LDG.E R2, desc[UR36][R2.64] ;  /* 0x0000002402027981 */ /* 0x000ea4000c1e1900 */
[----:B--2---:R0:W2:Y:S02]  /*3d40*/  I2F.F64.U32 R28, R2 ;  /* 0x00000002001c7312 */ /* 0x0040a40000201800 */
.L_x_3220:
[----:B------:R-:W-:Y:S05]  /*3d50*/  BSYNC.RECONVERGENT B6 ;  /* 0x0000000000067941 */ /* 0x000fea0003800200 */
.L_x_3214:
[----:B------:R-:W-:-:S07]  /*3d60*/  VIADD R35, R35, 0x80 ;  /* 0x0000008023237836 */ /* 0x000fce0000000000 */
.L_x_3185:
[----:B------:R-:W-:Y:S05]  /*3d70*/  BSYNC.RECONVERGENT B7 ;  /* 0x0000000000077941 */ /* 0x000fea0003800200 */
.L_x_3184:
        /* <DEDUP_REMOVED lines=26> */
.L_x_3248:
[----:B------:R-:W2:Y:S02]  /*3f20*/  LDG.E.U8 R2, desc[UR36][R2.64] ;  /* 0x0000002402027981 */ /* 0x000ea4000c1e1100 */
[----:B--2---:R0:W1:Y:S01]  /*3f30*/  I2F.F64.U16 R26, R2 ;  /* 0x00000002001a7312 */ /* 0x0040620000101800 */
[----:B------:R-:W-:Y:S05]  /*3f40*/  BRA `(.L_x_3250) ;  /* 0x0000000c00607947 */ /* 0x000fea0003800000 */
.L_x_3247:
[----:B------:R-:W-:-:S09]  /*3f50*/  UISETP.NE.AND UP0, UPT, UR4, 0x2, UPT ;  /* 0x000000020400788c */ /* 0x000fd2000bf05270 */
[----:B------:R-:W-:Y:S05]  /*3f60*/  BRA.U !UP0, `(.L_x_3251) ;  /* 0x0000000108287547 */ /* 0x000fea000b800000 */
[----:B------:R-:W-:-:S09]  /*3f70*/  UISETP.NE.AND UP0, UPT, UR4, 0x3, UPT ;  /* 0x000000030400788c */ /* 0x000fd2000bf05270 */
[----:B------:R-:W-:Y:S05]  /*3f80*/  BRA.U !UP0, `(.L_x_3252) ;  /* 0x0000000108147547 */ /* 0x000fea000b800000 */
[----:B------:R-:W-:-:S09]  /*3f90*/  UISETP.NE.AND UP0, UPT, UR4, 0x4, UPT ;  /* 0x000000040400788c */ /* 0x000fd2000bf05270 */
[----:B------:R-:W-:Y:S05]  /*3fa0*/  BRA.U UP0, `(.L_x_3249) ;  /* 0x0000000900ec7547 */ /* 0x000fea000b800000 */
[----:B------:R-:W2:Y:S02]  /*3fb0*/  LDG.E.64 R26, desc[UR36][R2.64] ;  /* 0x00000024021a7981 */ /* 0x000ea4000c1e1b00 */
[----:B--2---:R-:W2:Y:S01]  /*3fc0*/  I2F.F64.S64 R26, R26 ;  /* 0x0000001a001a7312 */ /* 0x004ea20000301c00 */
[----:B------:R-:W-:Y:S05]  /*3fd0*/  BRA `(.L_x_3250) ;  /* 0x0000000c003c7947 */ /* 0x000fea0003800000 */
.L_x_3252:
[----:B------:R-:W2:Y:S02]  /*3fe0*/  LDG.E R2, desc[UR36][R2.64] ;  /* 0x0000002402027981 */ /* 0x000ea4000c1e1900 */
[----:B--2---:R0:W1:Y:S01]  /*3ff0*/  I2F.F64 R26, R2 ;  /* 0x00000002001a7312 */ /* 0x0040620000201c00 */
[----:B------:R-:W-:Y:S05]  /*4000*/  BRA `(.L_x_3250) ;  /* 0x0000000c00307947 */ /* 0x000fea0003800000 */
.L_x_3251:
[----:B------:R-:W2:Y:S02]  /*4010*/  LDG.E.U16 R2, desc[UR36][R2.64] ;  /* 0x0000002402027981 */ /* 0x000ea4000c1e1500 */
[----:B--2---:R0:W1:Y:S01]  /*4020*/  I2F.F64.S16 R26, R2 ;  /* 0x00000002001a7312 */ /* 0x0040620000101c00 */
[----:B------:R-:W-:Y:S05]  /*4030*/  BRA `(.L_x_3250) ;  /* 0x0000000c00247947 */ /* 0x000fea0003800000 */
.L_x_3246:
        /* <DEDUP_REMOVED lines=10> */
.L_x_3254:
[----:B---3--:R-:W3:Y:S02]  /*40e0*/  LDG.E.U16 R0, desc[UR36][R2.64] ;  /* 0x0000002402007981 */ /* 0x008ee4000c1e1500 */
[----:B---3--:R-:W-:-:S05]  /*40f0*/  HADD2.F32 R0, -RZ, R0.H0_H0 ;  /* 0x20000000ff007230 */ /* 0x008fca0000004100 */
[----:B------:R-:W-:-:S04]  /*4100*/  FMUL.FTZ R0, R0, 1 ;  /* 0x3f80000000007820 */ /* 0x000fc80000410000 */
[----:B------:R0:W1:Y:S01]  /*4110*/  F2F.F64.F32 R26, R0 ;  /* 0x00000000001a7310 */ /* 0x0000620000201800 */
[----:B------:R-:W-:Y:S05]  /*4120*/  BRA `(.L_x_3250) ;  /* 0x0000000800e87947 */ /* 0x000fea0003800000 */
.L_x_3253:
        /* <DEDUP_REMOVED lines=10> */
.L_x_3256:
[----:B------:R-:W3:Y:S02]  /*41d0*/  LDG.E.U16 R2, desc[UR36][R2.64] ;  /* 0x0000002402027981 */ /* 0x000ee4000c1e1500 */
[----:B---3--:R-:W-:-:S05]  /*41e0*/  HADD2.F32 R0, -RZ, R2.H0_H0 ;  /* 0x20000002ff007230 */ /* 0x008fca0000004100 */
[----:B------:R-:W-:-:S04]  /*41f0*/  FMUL.FTZ R0, R0, 1 ;  /* 0x3f80000000007820 */ /* 0x000fc80000410000 */
[----:B------:R0:W1:Y:S01]  /*4200*/  F2F.F64.F32 R26, R0 ;  /* 0x00000000001a7310 */ /* 0x0000620000201800 */
[----:B------:R-:W-:Y:S05]  /*4210*/  BRA `(.L_x_3250) ;  /* 0x0000000800ac7947 */ /* 0x000fea0003800000 */
.L_x_3255:
[----:B------:R0:W5:Y:S01]  /*4220*/  LDG.E.64 R26, desc[UR36][R2.64] ;  /* 0x00000024021a7981 */ /* 0x000162000c1e1b00 */
[----:B------:R-:W-:Y:S05]  /*4230*/  BRA `(.L_x_3250) ;  /* 0x0000000800a47947 */ /* 0x000fea0003800000 */
.L_x_3245:
        /* <DEDUP_REMOVED lines=13> */
.L_x_3259:
[----:B------:R0:W5:Y:S01]  /*4310*/  LDG.E.64 R26, desc[UR36][R2.64] ;  /* 0x00000024021a7981 */ /* 0x000162000c1e1b00 */
[----:B------:R-:W-:Y:S05]  /*4320*/  BRA `(.L_x_3250) ;  /* 0x0000000800687947 */ /* 0x000fea0003800000 */
.L_x_3258:
        /* <DEDUP_REMOVED lines=27> */
.L_x_3261:
        /* <DEDUP_REMOVED lines=14> */
.L_x_3260:
[----:B---3--:R-:W3:Y:S02]  /*45c0*/  LDG.E.U16 R0, desc[UR36][R2.64] ;  /* 0x0000002402007981 */ /* 0x008ee4000c1e1500 */
[----:B---3--:R-:W-:-:S04]  /*45d0*/  IMAD.U32 R0, R0, 0x10000, RZ ;  /* 0x0001000000007824 */ /* 0x008fc800078e00ff */
[----:B------:R-:W-:-:S04]  /*45e0*/  FMUL.FTZ R0, R0, 1 ;  /* 0x3f80000000007820 */ /* 0x000fc80000410000 */
[----:B------:R0:W1:Y:S01]  /*45f0*/  F2F.F64.F32 R26, R0 ;  /* 0x00000000001a7310 */ /* 0x0000620000201800 */
[----:B------:R-:W-:Y:S05]  /*4600*/  BRA `(.L_x_3250) ;  /* 0x0000000400b07947 */ /* 0x000fea0003800000 */
.L_x_3257:
        /* <DEDUP_REMOVED lines=11> */
.L_x_3264:
        /* <DEDUP_REMOVED lines=21> */
.L_x_3266:
[----:B------:R-:W-:Y:S05]  /*4810*/  BSYNC.RECONVERGENT B0 ;  /* 0x0000000000007941 */ /* 0x000fea0003800200 */
.L_x_3265:
[----:B------:R-:W-:Y:S01]  /*4820*/  IMAD.SHL.U32 R0, R0, 0x100000, RZ ;  /* 0x0010000000007824 */ /* 0x000fe200078e00ff */
[----:B------:R-:W-:-:S04]  /*4830*/  LEA R2, R2, 0x3b800000, 0x17 ;  /* 0x3b80000002027811 */ /* 0x000fc800078eb8ff */
[----:B------:R-:W-:-:S05]  /*4840*/  LOP3.LUT R0, R2, R0, R7, 0xfe, !PT ;  /* 0x0000000002007212 */ /* 0x000fca00078efe07 */
[----:B------:R-:W-:-:S04]  /*4850*/  FMUL.FTZ R0, R0, 1 ;  /* 0x3f80000000007820 */ /* 0x000fc80000410000 */
[----:B------:R0:W1:Y:S01]  /*4860*/  F2F.F64.F32 R26, R0 ;  /* 0x00000000001a7310 */ /* 0x0000620000201800 */
[----:B------:R-:W-:Y:S05]  /*4870*/  BRA `(.L_x_3250) ;  /* 0x0000000400147947 */ /* 0x000fea0003800000 */
.L_x_3263:
        /* <DEDUP_REMOVED lines=21> */
.L_x_3268:
[----:B------:R-:W-:Y:S05]  /*49d0*/  BSYNC.RECONVERGENT B0 ;  /* 0x0000000000007941 */ /* 0x000fea0003800200 */
.L_x_3267:
[----:B------:R-:W-:Y:S01]  /*49e0*/  IMAD.SHL.U32 R0, R0, 0x200000, RZ ;  /* 0x0020000000007824 */ /* 0x000fe200078e00ff */
[----:B------:R-:W-:-:S04]  /*49f0*/  LEA R2, R2, 0x37800000, 0x17 ;  /* 0x3780000002027811 */ /* 0x000fc800078eb8ff */
[----:B------:R-:W-:-:S05]  /*4a00*/  LOP3.LUT R0, R2, R0, R7, 0xfe, !PT ;  /* 0x0000000002007212 */ /* 0x000fca00078efe07 */
[----:B------:R-:W-:-:S04]  /*4a10*/  FMUL.FTZ R0, R0, 1 ;  /* 0x3f80000000007820 */ /* 0x000fc80000410000 */
[----:B------:R0:W1:Y:S01]  /*4a20*/  F2F.F64.F32 R26, R0 ;  /* 0x00000000001a7310 */ /* 0x0000620000201800 */
[----:B------:R-:W-:Y:S05]  /*4a30*/  BRA `(.L_x_3250) ;  /* 0x0000000000a47947 */ /* 0x000fea0003800000 */
.L_x_3262:
        /* <DEDUP_REMOVED lines=18> */
.L_x_3249:
        /* <DEDUP_REMOVED lines=16> */
.L_x_3271:
[----:B------:R-:W-:Y:S01]  /*4c60*/  CS2R R26, SRZ ;  /* 0x00000000001a7805 */ /* 0x000fe2000001ff00 */
[----:B------:R-:W-:Y:S06]  /*4c70*/  BRA `(.L_x_3250) ;  /* 0x0000000000147947 */ /* 0x000fec0003800000 */
.L_x_3270:
[----:B------:R-:W2:Y:S02]  /*4c80*/  LDG.E.64 R26, desc[UR36][R2.64] ;  /* 0x00000024021a7981 */ /* 0x000ea4000c1e1b00 */
[----:B--2---:R-:W0:Y:S01]  /*4c90*/  I2F.F64.U64 R26, R26 ;  /* 0x0000001a001a7312 */ /* 0x004e220000301800 */
[----:B------:R-:W-:Y:S05]  /*4ca0*/  BRA `(.L_x_3250) ;  /* 0x0000000000087947 */ /* 0x000fea0003800000 */
.L_x_3269:
[----:B------:R-:W2:Y:S02]  /*4cb0*/  LDG.E R2, desc[UR36][R2.64] ;  /* 0x0000002402027981 */ /* 0x000ea4000c1e1900 */
[----:B--2---:R0:W1:Y:S02]  /*4cc0*/  I2F.F64.U32 R26, R2 ;  /* 0x00000002001a7312 */ /* 0x0040640000201800 */
.L_x_3250:
[----:B------:R-:W-:Y:S05]  /*4cd0*/  BSYNC.RECONVERGENT B6 ;  /* 0x0000000000067941 */ /* 0x000fea0003800200 */
.L_x_3244:
[----:B0-----:R-:W0:Y:S01]  /*4ce0*/  LDC.64 R2, c[0x0][0x398] ;  /* 0x0000e600ff027b82 */ /* 0x001e220000000a00 */
[----:B------:R-:W3:Y:S01]  /*4cf0*/  LDCU UR5, c[0x0][0x3ac] ;  /* 0x00007580ff0577ac */ /* 0x000ee20008000800 */
[----:B------:R-:W-:Y:S01]  /*4d00*/  BSSY.RECONVERGENT B6, `(.L_x_3272) ;  /* 0x00000ed000067945 */ /* 0x000fe20003800200 */
[----:B------:R-:W-:-:S04]  /*4d10*/  UPRMT UR4, UR39, 0x9910, URZ ;  /* 0x0000991027047896 */ /* 0x000fc800080000ff */
[----:B------:R-:W-:Y:S01]  /*4d20*/  UISETP.GT.AND UP0, UPT, UR4, 0x9, UPT ;  /* 0x000000090400788c */ /* 0x000fe2000bf04270 */
[----:B---3--:R-:W-:-:S05]  /*4d30*/  IMAD R5, R16, UR5, RZ ;  /* 0x0000000510057c24 */ /* 0x008fca000f8e02ff */
        /* <DEDUP_REMOVED lines=12> */
[----:B---3--:R0:W3:Y:S01]  /*4e00*/  I2F.F64.S16 R24, R2 ;  /* 0x0000000200187312 */ /* 0x0080e20000101c00 */
[----:B------:R-:W-:Y:S05]  /*4e10*/  BRA `(.L_x_3278) ;  /* 0x0000000c006c7947 */ /* 0x000fea0003800000 */
.L_x_3276:
[----:B------:R-:W3:Y:S02]  /*4e20*/  LDG.E.U8 R2, desc[UR36][R2.64] ;  /* 0x0000002402027981 */ /* 0x000ee4000c1e1100 */
[----:B---3--:R0:W3:Y:S01]  /*4e30*/  I2F.F64.U16 R24, R2 ;  /* 0x0000000200187312 */ /* 0x0080e20000101800 */
[----:B------:R-:W-:Y:S05]  /*4e40*/  BRA `(.L_x_3278) ;  /* 0x0000000c00607947 */ /* 0x000fea0003800000 */
.L_x_3275:
        /* <DEDUP_REMOVED lines=9> */
.L_x_3280:
[----:B------:R-:W3:Y:S02]  /*4ee0*/  LDG.E R2, desc[UR36][R2.64] ;  /* 0x0000002402027981 */ /* 0x000ee4000c1e1900 */
[----:B---3--:R0:W3:Y:S01]  /*4ef0*/  I2F.F64 R24, R2 ;  /* 0x0000000200187312 */ /* 0x0080e20000201c00 */
[----:B------:R-:W-:Y:S05]  /*4f00*/  BRA `(.L_x_3278) ;  /* 0x0000000c00307947 */ /* 0x000fea0003800000 */
.L_x_3279:
[----:B------:R-:W3:Y:S02]  /*4f10*/  LDG.E.U16 R2, desc[UR36][R2.64] ;  /* 0x0000002402027981 */ /* 0x000ee4000c1e1500 */
[----:B---3--:R0:W3:Y:S01]  /*4f20*/  I2F.F64.S16 R24, R2 ;  /* 0x0000000200187312 */ /* 0x0080e20000101c00 */
[----:B------:R-:W-:Y:S05]  /*4f30*/  BRA `(.L_x_3278) ;  /* 0x0000000c00247947 */ /* 0x000fea0003800000 */
.L_x_3274:
        /* <DEDUP_REMOVED lines=10> */
.L_x_3282:
[----:B------:R-:W3:Y:S02]  /*4fe0*/  LDG.E.U16 R0, desc[UR36][R2.64] ;  /* 0x0000002402007981 */ /* 0x000ee4000c1e1500 */
[----:B---3--:R-:W-:-:S05]  /*4ff0*/  HADD2.F32 R0, -RZ, R0.H0_H0 ;  /* 0x20000000ff007230 */ /* 0x008fca0000004100 */
[----:B------:R-:W-:-:S04]  /*5000*/  FMUL.FTZ R0, R0, 1 ;  /* 0x3f80000000007820 */ /* 0x000fc80000410000 */
[----:B------:R0:W3:Y:S01]  /*5010*/  F2F.F64.F32 R24, R0 ;  /* 0x0000000000187310 */ /* 0x0000e20000201800 */
[----:B------:R-:W-:Y:S05]  /*5020*/  BRA `(.L_x_3278) ;  /* 0x0000000800e87947 */ /* 0x000fea0003800000 */
.L_x_3281:
        /* <DEDUP_REMOVED lines=10> */
.L_x_3284:
[----:B------:R-:W3:Y:S02]  /*50d0*/  LDG.E.U16 R2, desc[UR36][R2.64] ;  /* 0x0000002402027981 */ /* 0x000ee4000c1e1500 */
[----:B---3--:R-:W-:-:S05]  /*50e0*/  HADD2.F32 R0, -RZ, R2.H0_H0 ;  /* 0x20000002ff007230 */ /* 0x008fca0000004100 */
[----:B------:R-:W-:-:S04]  /*50f0*/  FMUL.FTZ R0, R0, 1 ;  /* 0x3f80000000007820 */ /* 0x000fc80000410000 */
[----:B------:R0:W3:Y:S01]  /*5100*/  F2F.F64.F32 R24, R0 ;  /* 0x0000000000187310 */ /* 0x0000e20000201800 */
[----:B------:R-:W-:Y:S05]  /*5110*/  BRA `(.L_x_3278) ;  /* 0x0000000800ac7947 */ /* 0x000fea0003800000 */
.L_x_3283:
[----:B------:R0:W5:Y:S01]  /*5120*/  LDG.E.64 R24, desc[UR36][R2.64] ;  /* 0x0000002402187981 */ /* 0x000162000c1e1b00 */
[----:B------:R-:W-:Y:S05]  /*5130*/  BRA `(.L_x_3278) ;  /* 0x0000000800a47947 */ /* 0x000fea0003800000 */
.L_x_3273:
        /* <DEDUP_REMOVED lines=13> */
.L_x_3287:
[----:B------:R0:W5:Y:S01]  /*5210*/  LDG.E.64 R24, desc[UR36][R2.64] ;  /* 0x0000002402187981 */ /* 0x000162000c1e1b00 */
[----:B------:R-:W-:Y:S05]  /*5220*/  BRA `(.L_x_3278) ;  /* 0x0000000800687947 */ /* 0x000fea0003800000 */
.L_x_3286:
        /* <DEDUP_REMOVED lines=25> */
[----:B------:R0:W3:Y:S01]  /*53c0*/  F2F.F64.F32 R24, R5 ;  /* 0x0000000500187310 */ /* 0x0000e20000201800 */
[----:B------:R-:W-:Y:S05]  /*53d0*/  BRA `(.L_x_3278) ;  /* 0x0000000400fc7947 */ /* 0x000fea0003800000 */
.L_x_3289:
        /* <DEDUP_REMOVED lines=12> */
[----:B------:R0:W3:Y:S01]  /*54a0*/  F2F.F64.F32 R24, R0 ;  /* 0x0000000000187310 */ /* 0x0000e20000201800 */
[----:B------:R-:W-:Y:S05]  /*54b0*/  BRA `(.L_x_3278) ;  /* 0x0000000400c47947 */ /* 0x000fea0003800000 */
.L_x_3288:
[----:B------:R-:W3:Y:S02]  /*54c0*/  LDG.E.U16 R0, desc[UR36][R2.64] ;  /* 0x0000002402007981 */ /* 0x000ee4000c1e1500 */
[----:B---3--:R-:W-:-:S04]  /*54d0*/  IMAD.U32 R0, R0, 0x10000, RZ ;  /* 0x0001000000007824 */ /* 0x008fc800078e00ff */
[----:B------:R-:W-:-:S04]  /*54e0*/  FMUL.FTZ R0, R0, 1 ;  /* 0x3f80000000007820 */ /* 0x000fc80000410000 */
[----:B------:R0:W3:Y:S01]  /*54f0*/  F2F.F64.F32 R24, R0 ;  /* 0x0000000000187310 */ /* 0x0000e20000201800 */
[----:B------:R-:W-:Y:S05]  /*5500*/  BRA `(.L_x_3278) ;  /* 0x0000000400b07947 */ /* 0x000fea0003800000 */
.L_x_3285:
        /* <DEDUP_REMOVED lines=9> */
[----:B---3--:R0:W3:Y:S01]  /*55a0*/  I2F.F64.U16 R24, R2 ;  /* 0x0000000200187312 */ /* 0x0080e20000101800 */
[----:B------:R-:W-:Y:S05]  /*55b0*/  BRA `(.L_x_3278) ;  /* 0x0000000400847947 */ /* 0x000fea0003800000 */
.L_x_3292:
        /* <DEDUP_REMOVED lines=21> */
.L_x_3294:
[----:B------:R-:W-:Y:S05]  /*5710*/  BSYNC.RECONVERGENT B0 ;  /* 0x0000000000007941 */ /* 0x000fea0003800200 */
.L_x_3293:
[----:B------:R-:W-:Y:S01]  /*5720*/  IMAD.SHL.U32 R0, R0, 0x100000, RZ ;  /* 0x0010000000007824 */ /* 0x000fe200078e00ff */
[----:B------:R-:W-:-:S04]  /*5730*/  LEA R2, R2, 0x3b800000, 0x17 ;  /* 0x3b80000002027811 */ /* 0x000fc800078eb8ff */
[----:B------:R-:W-:-:S05]  /*5740*/  LOP3.LUT R0, R2, R0, R7, 0xfe, !PT ;  /* 0x0000000002007212 */ /* 0x000fca00078efe07 */
[----:B------:R-:W-:-:S04]  /*5750*/  FMUL.FTZ R0, R0, 1 ;  /* 0x3f80000000007820 */ /* 0x000fc80000410000 */
[----:B------:R0:W3:Y:S01]  /*5760*/  F2F.F64.F32 R24, R0 ;  /* 0x0000000000187310 */ /* 0x0000e20000201800 */
[----:B------:R-:W-:Y:S05]  /*5770*/  BRA `(.L_x_3278) ;  /* 0x0000000400147947 */ /* 0x000fea0003800000 */
.L_x_3291:
        /* <DEDUP_REMOVED lines=21> */
.L_x_3296:
[----:B------:R-:W-:Y:S05]  /*58d0*/  BSYNC.RECONVERGENT B0 ;  /* 0x0000000000007941 */ /* 0x000fea0003800200 */
.L_x_3295:
[----:B------:R-:W-:Y:S01]  /*58e0*/  IMAD.SHL.U32 R0, R0, 0x200000, RZ ;  /* 0x0020000000007824 */ /* 0x000fe200078e00ff */
[----:B------:R-:W-:-:S04]  /*58f0*/  LEA R2, R2, 0x37800000, 0x17 ;  /* 0x3780000002027811 */ /* 0x000fc800078eb8ff */
[----:B------:R-:W-:-:S05]  /*5900*/  LOP3.LUT R0, R2, R0, R7, 0xfe, !PT ;  /* 0x0000000002007212 */ /* 0x000fca00078efe07 */
[----:B------:R-:W-:-:S04]  /*5910*/  FMUL.FTZ R0, R0, 1 ;  /* 0x3f80000000007820 */ /* 0x000fc80000410000 */
[----:B------:R0:W3:Y:S01]  /*5920*/  F2F.F64.F32 R24, R0 ;  /* 0x0000000000187310 */ /* 0x0000e20000201800 */
[----:B------:R-:W-:Y:S05]  /*5930*/  BRA `(.L_x_3278) ;  /* 0x0000000000a47947 */ /* 0x000fea0003800000 */
.L_x_3290:
        /* <DEDUP_REMOVED lines=16> */
[----:B------:R0:W3:Y:S01]  /*5a40*/  @P0 F2F.F64.F32 R24, R0 ;  /* 0x0000000000180310 */ /* 0x0000e20000201800 */
[----:B------:R-:W-:Y:S05]  /*5a50*/  BRA `(.L_x_3278) ;  /* 0x00000000005c7947 */ /* 0x000fea0003800000 */
.L_x_3277:
[----:B------:R-:W-:Y:S01]  /*5a60*/  MOV R2, 0x0 ;  /* 0x0000000000027802 */ /* 0x000fe20000000f00 */
[----:B------:R-:W0:Y:S01]  /*5a70*/  LDCU.64 UR4, c[0x4][0x128] ;  /* 0x01002500ff0477ac */ /* 0x000e220008000a00 */
[----:B------:R-:W-:Y:S02]  /*5a80*/  IMAD.MOV.U32 R8, RZ, RZ, 0x4e ;  /* 0x0000004eff087424 */ /* 0x000fe400078e00ff */
[----:B------:R-:W-:Y:S01]  /*5a90*/  IMAD.MOV.U32 R12, RZ, RZ, 0x1 ;  /* 0x00000001ff0c7424 */ /* 0x000fe200078e00ff */
[----:B------:R-:W3:Y:S01]  /*5aa0*/  LDCU.64 UR6, c[0x4][0x130] ;  /* 0x01002600ff0677ac */ /* 0x000ee20008000a00 */
[----:B------:R-:W1:Y:S01]  /*5ab0*/  LDC.64 R2, c[0x4][R2] ;  /* 0x0100000002027b82 */ /* 0x000e620000000a00 */
[----:B------:R-:W-:Y:S01]  /*5ac0*/  IMAD.MOV.U32 R13, RZ, RZ, RZ ;  /* 0x000000ffff0d7224 */ /* 0x000fe200078e00ff */
[----:B------:R-:W2:Y:S01]  /*5ad0*/  LDCU.64 UR8, c[0x4][0x8] ;  /* 0x01000100ff0877ac */ /* 0x000ea20008000a00 */
[----:B0-----:R-:W-:Y:S02]  /*5ae0*/  IMAD.U32 R4, RZ, RZ, UR4 ;  /* 0x00000004ff047e24 */ /* 0x001fe4000f8e00ff */
[----:B------:R-:W-:-:S02]  /*5af0*/  IMAD.U32 R5, RZ, RZ, UR5 ;  /* 0x00000005ff057e24 */ /* 0x000fc4000f8e00ff */
[----:B---3--:R-:W-:Y:S02]  /*5b00*/  IMAD.U32 R6, RZ, RZ, UR6 ;  /* 0x00000006ff067e24 */ /* 0x008fe4000f8e00ff */
[----:B------:R-:W-:Y:S02]  /*5b10*/  IMAD.U32 R7, RZ, RZ, UR7 ;  /* 0x00000007ff077e24 */ /* 0x000fe4000f8e00ff */
[----:B--2---:R-:W-:Y:S02]  /*5b20*/  IMAD.U32 R10, RZ, RZ, UR8 ;  /* 0x00000008ff0a7e24 */ /* 0x004fe4000f8e00ff */
[----:B------:R-:W-:-:S07]  /*5b30*/  IMAD.U32 R11, RZ, RZ, UR9 ;  /* 0x00000009ff0b7e24 */ /* 0x000fce000f8e00ff */
[----:B------:R-:W-:-:S07]  /*5b40*/  LEPC R20, `(.L_x_3299) ;  /* 0x000000001014794e */ /* 0x000fce0000000000 */
[----:B-1--45:R-:W-:Y:S05]  /*5b50*/  CALL.ABS.NOINC R2 ;  /* 0x0000000002007343 */ /* 0x032fea0003c00000 */
.L_x_3299:
[----:B------:R-:W-:Y:S01]  /*5b60*/  CS2R R24, SRZ ;  /* 0x0000000000187805 */ /* 0x000fe2000001ff00 */
[----:B------:R-:W-:Y:S06]  /*5b70*/  BRA `(.L_x_3278) ;  /* 0x0000000000147947 */ /* 0x000fec0003800000 */
.L_x_3298:
[----:B------:R-:W3:Y:S02]  /*5b80*/  LDG.E.64 R24, desc[UR36][R2.64] ;  /* 0x0000002402187981 */ /* 0x000ee4000c1e1b00 */
[----:B---3--:R-:W0:Y:S01]  /*5b90*/  I2F.F64.U64 R24, R24 ;  /* 0x0000001800187312 */ /* 0x008e220000301800 */
[----:B------:R-:W-:Y:S05]  /*5ba0*/  BRA `(.L_x_3278) ;  /* 0x0000000000087947 */ /* 0x000fea0003800000 */
.L_x_3297:
[----:B------:R-:W3:Y:S02]  /*5bb0*/  LDG.E R2, desc[UR36][R2.64] ;  /* 0x0000002402027981 */ /* 0x000ee4000c1e1900 */
[----:B---3--:R0:W3:Y:S02]  /*5bc0*/  I2F.F64.U32 R24, R2 ;  /* 0x0000000200187312 */ /* 0x0080e40000201800 */
.L_x_3278:
[----:B------:R-:W-:Y:S05]  /*5bd0*/  BSYNC.RECONVERGENT B6 ;  /* 0x0000000000067941 */ /* 0x000fea0003800200 */
.L_x_3272:
[----:B------:R-:W-:-:S07]  /*5be0*/  VIADD R35, R35, 0x80 ;  /* 0x0000008023237836 */ /* 0x000fce0000000000 */
.L_x_3243:
[----:B------:R-:W-:Y:S05]  /*5bf0*/  BSYNC.RECONVERGENT B7 ;  /* 0x0000000000077941 */ /* 0x000fea0003800200 */
.L_x_3242:
[----:B------:R-:W-:Y:S01]  /*5c00*/  ISETP.GE.AND P0, PT, R35, R34, PT ;  /* 0x000000222300720c */ /* 0x000fe20003f06270 */
[----:B------:R-:W-:Y:S01]  /*5c10*/  BSSY.RECONVERGENT B7, `(.L_x_3300) ;  /* 0x00001e2000077945 */ /* 0x000fe20003800200 */
[----:B------:R-:W-:Y:S02]  /*5c20*/  CS2R R18, SRZ ;  /* 0x0000000000127805 */ /* 0x000fe4000001ff00 */
[----:B------:R-:W-:-:S09]  /*5c30*/  CS2R R16, SRZ ;  /* 0x0000000000107805 */ /* 0x000fd2000001ff00 */
[----:B------:R-:W-:Y:S05]  /*5c40*/  @P0 BRA `(.L_x_3301) ;  /* 0x0000001c00780947 */ /* 0x000fea0003800000 */
[----:B0-----:R-:W0:Y:S01]  /*5c50*/  S2R R2, SR_CTAID.X ;  /* 0x0000000000027919 */ /* 0x001e220000002500 */
[----:B------:R-:W1:Y:S01]  /*5c60*/  LDC.64 R4, c[0x0][0x390] ;  /* 0x0000e400ff047b82 */ /* 0x000e620000000a00 */
[----:B------:R-:W2:Y:S01]  /*5c70*/  LDCU UR5, c[0x0][0x3a8] ;  /* 0x00007500ff0577ac */ /* 0x000ea20008000800 */
[----:B------:R-:W-:Y:S01]  /*5c80*/  BSSY.RECONVERGENT B6, `(.L_x_3302) ;  /* 0x00000ef000067945 */ /* 0x000fe20003800200 */
[----:B------:R-:W-:-:S04]  /*5c90*/  UPRMT UR4, UR38, 0x9910, URZ ;  /* 0x0000991026047896 */ /* 0x000fc800080000ff */
[----:B------:R-:W-:Y:S01]  /*5ca0*/  UISETP.GT.AND UP0, UPT, UR4, 0x9, UPT ;  /* 0x000000090400788c */ /* 0x000fe2000bf04270 */
[----:B0-----:R-:W-:-:S04]  /*5cb0*/  IMAD R2, R2, 0x200, R35 ;  /* 0x0000020002027824 */ /* 0x001fc800078e0223 */
[----:B--2---:R-:W-:-:S05]  /*5cc0*/  IMAD R3, R2, UR5, RZ ;  /* 0x0000000502037c24 */ /* 0x004fca000f8e02ff */
[----:B-1----:R-:W-:-:S05]  /*5cd0*/  IADD3 R4, P0, PT, R3, R4, RZ ;  /* 0x0000000403047210 */ /* 0x002fca0007f1e0ff */
        /* <DEDUP_REMOVED lines=13> */
.L_x_3306:
[----:B------:R-:W2:Y:S02]  /*5db0*/  LDG.E.U8 R4, desc[UR36][R4.64] ;  /* 0x0000002404047981 */ /* 0x000ea4000c1e1100 */
[----:B--2---:R0:W1:Y:S01]  /*5dc0*/  I2F.F64.U16 R16, R4 ;  /* 0x0000000400107312 */ /* 0x0040620000101800 */
[----:B------:R-:W-:Y:S05]  /*5dd0*/  BRA `(.L_x_3308) ;  /* 0x0000000c00647947 */ /* 0x000fea0003800000 */
.L_x_3305:
        /* <DEDUP_REMOVED lines=9> */
.L_x_3310:
[----:B------:R-:W2:Y:S02]  /*5e70*/  LDG.E R4, desc[UR36][R4.64] ;  /* 0x0000002404047981 */ /* 0x000ea4000c1e1900 */
[----:B--2---:R0:W1:Y:S01]  /*5e80*/  I2F.F64 R16, R4 ;  /* 0x0000000400107312 */ /* 0x0040620000201c00 */
[----:B------:R-:W-:Y:S05]  /*5e90*/  BRA `(.L_x_3308) ;  /* 0x0000000c00347947 */ /* 0x000fea0003800000 */
.L_x_3309:
[----:B------:R-:W2:Y:S02]  /*5ea0*/  LDG.E.U16 R4, desc[UR36][R4.64] ;  /* 0x0000002404047981 */ /* 0x000ea4000c1e1500 */
[----:B--2---:R0:W1:Y:S01]  /*5eb0*/  I2F.F64.S16 R16, R4 ;  /* 0x0000000400107312 */ /* 0x0040620000101c00 */
[----:B------:R-:W-:Y:S05]  /*5ec0*/  BRA `(.L_x_3308) ;  /* 0x0000000c00287947 */ /* 0x000fea0003800000 */
.L_x_3304:
        /* <DEDUP_REMOVED lines=10> */
.L_x_3312:
[----:B---3--:R-:W2:Y:S02]  /*5f70*/  LDG.E.U16 R0, desc[UR36][R4.64] ;  /* 0x0000002404007981 */ /* 0x008ea4000c1e1500 */
[----:B--2---:R-:W-:-:S05]  /*5f80*/  HADD2.F32 R0, -RZ, R0.H0_H0 ;  /* 0x20000000ff007230 */ /* 0x004fca0000004100 */
[----:B------:R-:W-:-:S04]  /*5f90*/  FMUL.FTZ R0, R0, 1 ;  /* 0x3f80000000007820 */ /* 0x000fc80000410000 */
[----:B------:R0:W1:Y:S01]  /*5fa0*/  F2F.F64.F32 R16, R0 ;  /* 0x0000000000107310 */ /* 0x0000620000201800 */
[----:B------:R-:W-:Y:S05]  /*5fb0*/  BRA `(.L_x_3308) ;  /* 0x0000000800ec7947 */ /* 0x000fea0003800000 */
.L_x_3311:
        /* <DEDUP_REMOVED lines=10> */
.L_x_3314:
[----:B------:R-:W3:Y:S02]  /*6060*/  LDG.E.U16 R4, desc[UR36][R4.64] ;  /* 0x0000002404047981 */ /* 0x000ee4000c1e1500 */
[----:B---3--:R-:W-:-:S05]  /*6070*/  HADD2.F32 R0, -RZ, R4.H0_H0 ;  /* 0x20000004ff007230 */ /* 0x008fca0000004100 */
[----:B------:R-:W-:-:S04]  /*6080*/  FMUL.FTZ R0, R0, 1 ;  /* 0x3f80000000007820 */ /* 0x000fc80000410000 */
[----:B------:R0:W1:Y:S01]  /*6090*/  F2F.F64.F32 R16, R0 ;  /* 0x0000000000107310 */ /* 0x0000620000201800 */
[----:B------:R-:W-:Y:S05]  /*60a0*/  BRA `(.L_x_3308) ;  /* 0x0000000800b07947 */ /* 0x000fea0003800000 */
.L_x_3313:
[----:B------:R0:W5:Y:S01]  /*60b0*/  LDG.E.64 R16, desc[UR36][R4.64] ;  /* 0x0000002404107981 */ /* 0x000162000c1e1b00 */
[----:B------:R-:W-:Y:S05]  /*60c0*/  BRA `(.L_x_3308) ;  /* 0x0000000800a87947 */ /* 0x000fea0003800000 */
.L_x_3303:
        /* <DEDUP_REMOVED lines=13> */
.L_x_3317:
[----:B------:R0:W5:Y:S01]  /*61a0*/  LDG.E.64 R16, desc[UR36][R4.64] ;  /* 0x0000002404107981 */ /* 0x000162000c1e1b00 */
[----:B------:R-:W-:Y:S05]  /*61b0*/  BRA `(.L_x_3308) ;  /* 0x00000008006c7947 */ /* 0x000fea0003800000 */
.L_x_3316:
[----:B------:R-:W-:-:S09]  /*61c0*/  UISETP.NE.AND UP0, UPT, UR4, 0xf, UPT ;  /* 0x0000000f0400788c */ /* 0x000fd2000bf05270 */
[----:B------:R-:W-:Y:S05]  /*61d0*/  BRA.U !UP0, `(.L_x_3318) ;  /* 0x0000000108a07547 */ /* 0x000fea000b800000 */
[----:B------:R-:W-:-:S09]  /*61e0*/  UISETP.NE.AND UP0, UPT, UR4, 0x17, UPT ;  /* 0x000000170400788c */ /* 0x000fd2000bf05270 */
[----:B------:R-:W-:Y:S05]  /*61f0*/  BRA.U !UP0, `(.L_x_3319) ;  /* 0x00000001085c7547 */ /* 0x000fea000b800000 */
[----:B------:R-:W-:-:S09]  /*6200*/  UISETP.NE.AND UP0, UPT, UR4, 0x18, UPT ;  /* 0x000000180400788c */ /* 0x000fd2000bf05270 */
[----:B------:R-:W-:Y:S05]  /*6210*/  BRA.U UP0, `(.L_x_3307) ;  /* 0x0000000500f87547 */ /* 0x000fea000b800000 */
[----:B---3--:R-:W2:Y:S01]  /*6220*/  LDG.E.U8 R0, desc[UR36][R4.64] ;  /* 0x0000002404007981 */ /* 0x008ea2000c1e1100 */
        /* <DEDUP_REMOVED lines=20> */
.L_x_3319:
[----:B------:R-:W3:Y:S02]  /*6370*/  LDG.E.U8 R4, desc[UR36][R4.64] ;  /* 0x0000002404047981 */ /* 0x000ee4000c1e1100 */
[C---:B---3--:R-:W-:Y:S02]  /*6380*/  IMAD.SHL.U32 R0, R4.reuse, 0x2000000, RZ ;  /* 0x0200000004007824 */ /* 0x048fe400078e00ff */
        /* <DEDUP_REMOVED lines=9> */
[----:B------:R-:W-:-:S05]  /*6420*/  LOP3.LUT R0, R0, 0x80000000, R3, 0xf8, !PT ;  /* 0x8000000000007812 */ /* 0x000fca00078ef803 */
[----:B------:R-:W-:-:S04]  /*6430*/  FMUL.FTZ R0, R0, 1 ;  /* 0x3f80000000007820 */ /* 0x000fc80000410000 */
[----:B------:R0:W1:Y:S01]  /*6440*/  F2F.F64.F32 R16, R0 ;  /* 0x0000000000107310 */ /* 0x0000620000201800 */
[----:B------:R-:W-:Y:S05]  /*6450*/  BRA `(.L_x_3308) ;  /* 0x0000000400c47947 */ /* 0x000fea0003800000 */
.L_x_3318:
[----:B---3--:R-:W2:Y:S02]  /*6460*/  LDG.E.U16 R0, desc[UR36][R4.64] ;  /* 0x0000002404007981 */ /* 0x008ea4000c1e1500 */
[----:B--2---:R-:W-:-:S04]  /*6470*/  IMAD.U32 R0, R0, 0x10000, RZ ;  /* 0x0001000000007824 */ /* 0x004fc800078e00ff */
[----:B------:R-:W-:-:S04]  /*6480*/  FMUL.FTZ R0, R0, 1 ;  /* 0x3f80000000007820 */ /* 0x000fc80000410000 */
[----:B------:R0:W1:Y:S01]  /*6490*/  F2F.F64.F32 R16, R0 ;  /* 0x0000000000107310 */ /* 0x0000620000201800 */
[----:B------:R-:W-:Y:S05]  /*64a0*/  BRA `(.L_x_3308) ;  /* 0x0000000400b07947 */ /* 0x000fea0003800000 */
.L_x_3315:
        /* <DEDUP_REMOVED lines=11> */
.L_x_3322:
        /* <DEDUP_REMOVED lines=21> */
.L_x_3324:
[----:B------:R-:W-:Y:S05]  /*66b0*/  BSYNC.RECONVERGENT B0 ;  /* 0x0000000000007941 */ /* 0x000fea0003800200 */
.L_x_3323:
[----:B------:R-:W-:Y:S01]  /*66c0*/  IMAD.SHL.U32 R0, R0, 0x100000, RZ ;  /* 0x0010000000007824 */ /* 0x000fe200078e00ff */
[----:B------:R-:W-:-:S04]  /*66d0*/  LEA R3, R3, 0x3b800000, 0x17 ;  /* 0x3b80000003037811 */ /* 0x000fc800078eb8ff */
[----:B------:R-:W-:-:S05]  /*66e0*/  LOP3.LUT R0, R3, R0, R7, 0xfe, !PT ;  /* 0x0000000003007212 */ /* 0x000fca00078efe07 */
[----:B------:R-:W-:-:S04]  /*66f0*/  FMUL.FTZ R0, R0, 1 ;  /* 0x3f80000000007820 */ /* 0x000fc80000410000 */
[----:B------:R0:W1:Y:S01]  /*6700*/  F2F.F64.F32 R16, R0 ;  /* 0x0000000000107310 */ /* 0x0000620000201800 */
[----:B------:R-:W-:Y:S05]  /*6710*/  BRA `(.L_x_3308) ;  /* 0x0000000400147947 */ /* 0x000fea0003800000 */
.L_x_3321:
        /* <DEDUP_REMOVED lines=21> */
.L_x_3326:
[----:B------:R-:W-:Y:S05]  /*6870*/  BSYNC.RECONVERGENT B0 ;  /* 0x0000000000007941 */ /* 0x000fea0003800200 */
.L_x_3325:
[----:B------:R-:W-:Y:S01]  /*6880*/  IMAD.SHL.U32 R0, R0, 0x200000, RZ ;  /* 0x0020000000007824 */ /* 0x000fe200078e00ff */
[----:B------:R-:W-:-:S04]  /*6890*/  LEA R3, R3, 0x37800000, 0x17 ;  /* 0x3780000003037811 */ /* 0x000fc800078eb8ff */
[----:B------:R-:W-:-:S05]  /*68a0*/  LOP3.LUT R0, R3, R0, R7, 0xfe, !PT ;  /* 0x0000000003007212 */ /* 0x000fca00078efe07 */
[----:B------:R-:W-:-:S04]  /*68b0*/  FMUL.FTZ R0, R0, 1 ;  /* 0x3f80000000007820 */ /* 0x000fc80000410000 */
[----:B------:R0:W1:Y:S01]  /*68c0*/  F2F.F64.F32 R16, R0 ;  /* 0x0000000000107310 */ /* 0x0000620000201800 */
[----:B------:R-:W-:Y:S05]  /*68d0*/  BRA `(.L_x_3308) ;  /* 0x0000000000a47947 */ /* 0x000fea0003800000 */
.L_x_3320:
        /* <DEDUP_REMOVED lines=18> */
.L_x_3307:
        /* <DEDUP_REMOVED lines=16> */
.L_x_3329:
[----:B------:R-:W-:Y:S01]  /*6b00*/  CS2R R16, SRZ ;  /* 0x0000000000107805 */ /* 0x000fe2000001ff00 */
[----:B------:R-:W-:Y:S06]  /*6b10*/  BRA `(.L_x_3308) ;  /* 0x0000000000147947 */ /* 0x000fec0003800000 */
.L_x_3328:
[----:B------:R-:W2:Y:S02]  /*6b20*/  LDG.E.64 R16, desc[UR36][R4.64] ;  /* 0x0000002404107981 */ /* 0x000ea4000c1e1b00 */
[----:B--2---:R-:W0:Y:S01]  /*6b30*/  I2F.F64.U64 R16, R16 ;  /* 0x0000001000107312 */ /* 0x004e220000301800 */
[----:B------:R-:W-:Y:S05]  /*6b40*/  BRA `(.L_x_3308) ;  /* 0x0000000000087947 */ /* 0x000fea0003800000 */
.L_x_3327:
[----:B------:R-:W2:Y:S02]  /*6b50*/  LDG.E R4, desc[UR36][R4.64] ;  /* 0x0000002404047981 */ /* 0x000ea4000c1e1900 */
[----:B--2---:R0:W1:Y:S02]  /*6b60*/  I2F.F64.U32 R16, R4 ;  /* 0x0000000400107312 */ /* 0x0040640000201800 */
.L_x_3308:
[----:B------:R-:W-:Y:S05]  /*6b70*/  BSYNC.RECONVERGENT B6 ;  /* 0x0000000000067941 */ /* 0x000fea0003800200 */
.L_x_3302:
[----:B0-----:R-:W0:Y:S01]  /*6b80*/  LDC.64 R4, c[0x0][0x398] ;  /* 0x0000e600ff047b82 */ /* 0x001e220000000a00 */
[----:B------:R-:W3:Y:S01]  /*6b90*/  LDCU UR5, c[0x0][0x3ac] ;  /* 0x00007580ff0577ac */ /* 0x000ee20008000800 */
        /* <DEDUP_REMOVED lines=17> */
.L_x_3333:
[----:B------:R-:W3:Y:S02]  /*6cb0*/  LDG.E.U8 R2, desc[UR36][R2.64] ;  /* 0x0000002402027981 */ /* 0x000ee4000c1e1100 */
[----:B---3--:R0:W3:Y:S01]  /*6cc0*/  I2F.F64.U16 R18, R2 ;  /* 0x0000000200127312 */ /* 0x0080e20000101800 */
[----:B------:R-:W-:Y:S05]  /*6cd0*/  BRA `(.L_x_3301) ;  /* 0x0000000c00547947 */ /* 0x000fea0003800000 */
.L_x_3332:
        /* <DEDUP_REMOVED lines=9> */
.L_x_3336:
[----:B------:R-:W3:Y:S02]  /*6d70*/  LDG.E R2, desc[UR36][R2.64] ;  /* 0x0000002402027981 */ /* 0x000ee4000c1e1900 */
[----:B---3--:R0:W3:Y:S01]  /*6d80*/  I2F.F64 R18, R2 ;  /* 0x0000000200127312 */ /* 0x0080e20000201c00 */
[----:B------:R-:W-:Y:S05]  /*6d90*/  BRA `(.L_x_3301) ;  /* 0x0000000c00247947 */ /* 0x000fea0003800000 */
.L_x_3335:
[----:B------:R-:W3:Y:S02]  /*6da0*/  LDG.E.U16 R2, desc[UR36][R2.64] ;  /* 0x0000002402027981 */ /* 0x000ee4000c1e1500 */
[----:B---3--:R0:W3:Y:S01]  /*6db0*/  I2F.F64.S16 R18, R2 ;  /* 0x0000000200127312 */ /* 0x0080e20000101c00 */
[----:B------:R-:W-:Y:S05]  /*6dc0*/  BRA `(.L_x_3301) ;  /* 0x0000000c00187947 */ /* 0x000fea0003800000 */
.L_x_3331:
        /* <DEDUP_REMOVED lines=10> */
.L_x_3338:
[----:B------:R-:W3:Y:S02]  /*6e70*/  LDG.E.U16 R0, desc[UR36][R2.64] ;  /* 0x0000002402007981 */ /* 0x000ee4000c1e1500 */
[----:B---3--:R-:W-:-:S05]  /*6e80*/  HADD2.F32 R0, -RZ, R0.H0_H0 ;  /* 0x20000000ff007230 */ /* 0x008fca0000004100 */
[----:B------:R-:W-:-:S04]  /*6e90*/  FMUL.FTZ R0, R0, 1 ;  /* 0x3f80000000007820 */ /* 0x000fc80000410000 */
[----:B------:R0:W3:Y:S01]  /*6ea0*/  F2F.F64.F32 R18, R0 ;  /* 0x0000000000127310 */ /* 0x0000e20000201800 */
[----:B------:R-:W-:Y:S05]  /*6eb0*/  BRA `(.L_x_3301) ;  /* 0x0000000800dc7947 */ /* 0x000fea0003800000 */
.L_x_3337:
        /* <DEDUP_REMOVED lines=10> */
.L_x_3340:
[----:B------:R-:W3:Y:S02]  /*6f60*/  LDG.E.U16 R2, desc[UR36][R2.64] ;  /* 0x0000002402027981 */ /* 0x000ee4000c1e1500 */
[----:B---3--:R-:W-:-:S05]  /*6f70*/  HADD2.F32 R0, -RZ, R2.H0_H0 ;  /* 0x20000002ff007230 */ /* 0x008fca0000004100 */
[----:B------:R-:W-:-:S04]  /*6f80*/  FMUL.FTZ R0, R0, 1 ;  /* 0x3f80000000007820 */ /* 0x000fc80000410000 */
[----:B------:R0:W3:Y:S01]  /*6f90*/  F2F.F64.F32 R18, R0 ;  /* 0x0000000000127310 */ /* 0x0000e20000201800 */
[----:B------:R-:W-:Y:S05]  /*6fa0*/  BRA `(.L_x_3301) ;  /* 0x0000000800a07947 */ /* 0x000fea0003800000 */
.L_x_3339:
[----:B------:R0:W5:Y:S01]  /*6fb0*/  LDG.E.64 R18, desc[UR36][R2.64] ;  /* 0x0000002402127981 */ /* 0x000162000c1e1b00 */
[----:B------:R-:W-:Y:S05]  /*6fc0*/  BRA `(.L_x_3301) ;  /* 0x0000000800987947 */ /* 0x000fea0003800000 */
.L_x_3330:
        /* <DEDUP_REMOVED lines=13> */
.L_x_3343:
[----:B------:R0:W5:Y:S01]  /*70a0*/  LDG.E.64 R18, desc[UR36][R2.64] ;  /* 0x0000002402127981 */ /* 0x000162000c1e1b00 */
[----:B------:R-:W-:Y:S05]  /*70b0*/  BRA `(.L_x_3301) ;  /* 0x00000008005c7947 */ /* 0x000fea0003800000 */
.L_x_3342:
        /* <DEDUP_REMOVED lines=27> */
.L_x_3345:
        /* <DEDUP_REMOVED lines=14> */
.L_x_3344:
[----:B------:R-:W3:Y:S02]  /*7350*/  LDG.E.U16 R0, desc[UR36][R2.64] ;  /* 0x0000002402007981 */ /* 0x000ee4000c1e1500 */
[----:B---3--:R-:W-:-:S04]  /*7360*/  IMAD.U32 R0, R0, 0x10000, RZ ;  /* 0x0001000000007824 */ /* 0x008fc800078e00ff */
[----:B------:R-:W-:-:S04]  /*7370*/  FMUL.FTZ R0, R0, 1 ;  /* 0x3f80000000007820 */ /* 0x000fc80000410000 */
[----:B------:R0:W3:Y:S01]  /*7380*/  F2F.F64.F32 R18, R0 ;  /* 0x0000000000127310 */ /* 0x0000e20000201800 */
[----:B------:R-:W-:Y:S05]  /*7390*/  BRA `(.L_x_3301) ;  /* 0x0000000400a47947 */ /* 0x000fea0003800000 */
.L_x_3341:
        /* <DEDUP_REMOVED lines=11> */
.L_x_3348:
[----:B------:R-:W3:Y:S02]  /*7450*/  LDG.E.U8 R3, desc[UR36][R2.64] ;  /* 0x0000002402037981 */ /* 0x000ee4000c1e1100 */
        /* <DEDUP_REMOVED lines=19> */
.L_x_3350:
[----:B------:R-:W-:Y:S05]  /*7590*/  BSYNC.RECONVERGENT B0 ;  /* 0x0000000000007941 */ /* 0x000fea0003800200 */
.L_x_3349:
[----:B------:R-:W-:Y:S01]  /*75a0*/  IMAD.SHL.U32 R0, R0, 0x100000, RZ ;  /* 0x0010000000007824 */ /* 0x000fe200078e00ff */
[----:B------:R-:W-:-:S04]  /*75b0*/  LEA R2, R2, 0x3b800000, 0x17 ;  /* 0x3b80000002027811 */ /* 0x000fc800078eb8ff */
[----:B------:R-:W-:-:S05]  /*75c0*/  LOP3.LUT R0, R2, R0, R7, 0xfe, !PT ;  /* 0x0000000002007212 */ /* 0x000fca00078efe07 */
[----:B------:R-:W-:-:S04]  /*75d0*/  FMUL.FTZ R0, R0, 1 ;  /* 0x3f80000000007820 */ /* 0x000fc80000410000 */
[----:B------:R0:W3:Y:S01]  /*75e0*/  F2F.F64.F32 R18, R0 ;  /* 0x0000000000127310 */ /* 0x0000e20000201800 */
[----:B------:R-:W-:Y:S05]  /*75f0*/  BRA `(.L_x_3301) ;  /* 0x00000004000c7947 */ /* 0x000fea0003800000 */
.L_x_3347:
        /* <DEDUP_REMOVED lines=20> */
.L_x_3352:
[----:B------:R-:W-:Y:S05]  /*7740*/  BSYNC.RECONVERGENT B0 ;  /* 0x0000000000007941 */ /* 0x000fea0003800200 */
.L_x_3351:
[----:B------:R-:W-:Y:S01]  /*7750*/  IMAD.SHL.U32 R0, R0, 0x200000, RZ ;  /* 0x0020000000007824 */ /* 0x000fe200078e00ff */
[----:B------:R-:W-:-:S04]  /*7760*/  LEA R2, R2, 0x37800000, 0x17 ;  /* 0x3780000002027811 */ /* 0x000fc800078eb8ff */
[----:B------:R-:W-:-:S05]  /*7770*/  LOP3.LUT R0, R2, R0, R7, 0xfe, !PT ;  /* 0x0000000002007212 */ /* 0x000fca00078efe07 */
[----:B------:R-:W-:-:S04]  /*7780*/  FMUL.FTZ R0, R0, 1 ;  /* 0x3f80000000007820 */ /* 0x000fc80000410000 */
[----:B------:R0:W3:Y:S01]  /*7790*/  F2F.F64.F32 R18, R0 ;  /* 0x0000000000127310 */ /* 0x0000e20000201800 */
[----:B------:R-:W-:Y:S05]  /*77a0*/  BRA `(.L_x_3301) ;  /* 0x0000000000a07947 */ /* 0x000fea0003800000 */
.L_x_3346:
        /* <DEDUP_REMOVED lines=18> */
.L_x_3334:
        /* <DEDUP_REMOVED lines=16> */
.L_x_3355:
[----:B------:R-:W-:Y:S05]  /*79d0*/  BRA `(.L_x_3301) ;  /* 0x0000000000147947 */ /* 0x000fea0003800000 */
.L_x_3354:
[----:B------:R-:W3:Y:S02]  /*79e0*/  LDG.E.64 R18, desc[UR36][R2.64] ;  /* 0x0000002402127981 */ /* 0x000ee4000c1e1b00 */
[----:B---3--:R-:W0:Y:S01]  /*79f0*/  I2F.F64.U64 R18, R18 ;  /* 0x0000001200127312 */ /* 0x008e220000301800 */
[----:B------:R-:W-:Y:S05]  /*7a00*/  BRA `(.L_x_3301) ;  /* 0x0000000000087947 */ /* 0x000fea0003800000 */
.L_x_3353:
[----:B------:R-:W3:Y:S02]  /*7a10*/  LDG.E R2, desc[UR36][R2.64] ;  /* 0x0000002402027981 */ /* 0x000ee4000c1e1900 */
[----:B---3--:R0:W3:Y:S02]  /*7a20*/  I2F.F64.U32 R18, R2 ;  /* 0x0000000200127312 */ /* 0x0080e40000201800 */
.L_x_3301:
[----:B------:R-:W-:Y:S05]  /*7a30*/  BSYNC.RECONVERGENT B7 ;  /* 0x0000000000077941 */ /* 0x000fea0003800200 */
.L_x_3300:
[----:B0-----:R-:W0:Y:S01]  /*7a40*/  S2R R3, SR_TID.X ;  /* 0x0000000000037919 */ /* 0x001e220000002100 */
[----:B------:R-:W-:Y:S01]  /*7a50*/  BSSY.RECONVERGENT B0, `(.L_x_3356) ;  /* 0x00000ca000007945 */ /* 0x000fe20003800200 */
[----:B0-----:R-:W-:-:S13]  /*7a60*/  ISETP.GE.AND P0, PT, R3, R34, PT ;  /* 0x000000220300720c */ /* 0x001fda0003f06270 */
[----:B------:R-:W-:Y:S05]  /*7a70*/  @P0 BRA `(.L_x_3357) ;  /* 0x0000000c001c0947 */ /* 0x000fea0003800000 */
[----:B-1---5:R-:W-:Y:S01]  /*7a80*/  DMUL R6, R22, -0.5 ;  /* 0xbfe0000016067828 */ /* 0x022fe20000000000 */
[----:B------:R-:W-:Y:S01]  /*7a90*/  IMAD.MOV.U32 R8, RZ, RZ, 0x652b82fe ;  /* 0x652b82feff087424 */ /* 0x000fe200078e00ff */
[----:B------:R-:W-:Y:S01]  /*7aa0*/  UMOV UR4, 0x3b39803f ;  /* 0x3b39803f00047882 */ /* 0x000fe20000000000 */
[----:B------:R-:W-:Y:S01]  /*7ab0*/  IMAD.MOV.U32 R9, RZ, RZ, 0x3ff71547 ;  /* 0x3ff71547ff097424 */ /* 0x000fe200078e00ff */
[----:B------:R-:W-:Y:S01]  /*7ac0*/  UMOV UR5, 0x3c7abc9e ;  /* 0x3c7abc9e00057882 */ /* 0x000fe20000000000 */
[----:B------:R-:W-:Y:S01]  /*7ad0*/  IMAD.MOV.U32 R4, RZ, RZ, -0x105c611 ;  /* 0xfefa39efff047424 */ /* 0x000fe200078e00ff */
[----:B------:R-:W-:Y:S01]  /*7ae0*/  BSSY.RECONVERGENT B1, `(.L_x_3358) ;  /* 0x0000037000017945 */ /* 0x000fe20003800200 */
[----:B------:R-:W-:Y:S01]  /*7af0*/  IMAD.MOV.U32 R5, RZ, RZ, 0x3fe62e42 ;  /* 0x3fe62e42ff057424 */ /* 0x000fe200078e00ff */
        /* <DEDUP_REMOVED lines=37> */
[----:B------:R-:W-:Y:S02]  /*7d50*/  IMAD R11, R8, 0x100000, R13 ;  /* 0x00100000080b7824 */ /* 0x000fe400078e020d */
[----:B------:R-:W-:Y:S01]  /*7d60*/  IMAD.MOV.U32 R10, RZ, RZ, R12 ;  /* 0x000000ffff0a7224 */ /* 0x000fe200078e000c */
[----:B------:R-:W-:Y:S06]  /*7d70*/  @!P1 BRA `(.L_x_3359) ;  /* 0x0000000000349947 */ /* 0x000fec0003800000 */
[----:B------:R-:W-:Y:S01]  /*7d80*/  FSETP.GEU.FTZ.AND P1, PT, |R7|, 4.2275390625, PT ;  /* 0x408748000700780b */ /* 0x000fe20003f3e200 */
[C---:B------:R-:W-:Y:S02]  /*7d90*/  DSETP.GEU.AND P2, PT, R6.reuse, RZ, PT ;  /* 0x000000ff0600722a */ /* 0x040fe40003f4e000 */
[----:B------:R-:W-:-:S10]  /*7da0*/  DADD R6, R6, +INF ;  /* 0x7ff0000006067429 */ /* 0x000fd40000000000 */
[----:B---3--:R-:W-:Y:S02]  /*7db0*/  @!P1 LEA.HI R0, R8, R8, RZ, 0x1 ;  /* 0x0000000808009211 */ /* 0x008fe400078f08ff */
[----:B------:R-:W-:Y:S02]  /*7dc0*/  FSEL R11, R7, RZ, P2 ;  /* 0x000000ff070b7208 */ /* 0x000fe40001000000 */
[----:B------:R-:W-:Y:S02]  /*7dd0*/  @!P1 SHF.R.S32.HI R9, RZ, 0x1, R0 ;  /* 0x00000001ff099819 */ /* 0x000fe40000011400 */
[----:B------:R-:W-:Y:S01]  /*7de0*/  FSEL R10, R6, RZ, P2 ;  /* 0x000000ff060a7208 */ /* 0x000fe20001000000 */
[----:B------:R-:W-:Y:S02]  /*7df0*/  @!P1 IMAD.MOV.U32 R6, RZ, RZ, R12 ;  /* 0x000000ffff069224 */ /* 0x000fe400078e000c */
[----:B------:R-:W-:Y:S02]  /*7e00*/  @!P1 IMAD.IADD R8, R8, 0x1, -R9 ;  /* 0x0000000108089824 */ /* 0x000fe400078e0a09 */
[----:B------:R-:W-:-:S03]  /*7e10*/  @!P1 IMAD R7, R9, 0x100000, R13 ;  /* 0x0010000009079824 */ /* 0x000fc600078e020d */
[----:B------:R-:W-:Y:S01]  /*7e20*/  @!P1 LEA R9, R8, 0x3ff00000, 0x14 ;  /* 0x3ff0000008099811 */ /* 0x000fe200078ea0ff */
[----:B------:R-:W-:-:S06]  /*7e30*/  @!P1 IMAD.MOV.U32 R8, RZ, RZ, RZ ;  /* 0x000000ffff089224 */ /* 0x000fcc00078e00ff */
[----:B------:R-:W-:-:S11]  /*7e40*/  @!P1 DMUL R10, R6, R8 ;  /* 0x00000008060a9228 */ /* 0x000fd60000000000 */
.L_x_3359:
[----:B------:R-:W-:Y:S05]  /*7e50*/  BSYNC.RECONVERGENT B1 ;  /* 0x0000000000017941 */ /* 0x000fea0003800200 */
.L_x_3358:
[----:B------:R-:W-:Y:S01]  /*7e60*/  UMOV UR4, 0x667f3bcd ;  /* 0x667f3bcd00047882 */ /* 0x000fe20000000000 */
[----:B------:R-:W-:Y:S01]  /*7e70*/  UMOV UR5, 0x3fe6a09e ;  /* 0x3fe6a09e00057882 */ /* 0x000fe20000000000 */
[----:B------:R-:W-:Y:S01]  /*7e80*/  IMAD.MOV.U32 R8, RZ, RZ, -0x24b905a1 ;  /* 0xdb46fa5fff087424 */ /* 0x000fe200078e00ff */
[----:B------:R-:W-:Y:S01]  /*7e90*/  DMUL R6, R22, UR4 ;  /* 0x0000000416067c28 */ /* 0x000fe20008000000 */
[----:B------:R-:W-:Y:S01]  /*7ea0*/  IMAD.MOV.U32 R9, RZ, RZ, 0x3d47088f ;  /* 0x3d47088fff097424 */ /* 0x000fe200078e00ff */
[----:B------:R-:W-:Y:S01]  /*7eb0*/  UMOV UR4, 0xfba6f279 ;  /* 0xfba6f27900047882 */ /* 0x000fe20000000000 */
[----:B------:R-:W-:Y:S01]  /*7ec0*/  UMOV UR5, 0x3cf0679a ;  /* 0x3cf0679a00057882 */ /* 0x000fe20000000000 */
[----:B------:R-:W-:Y:S01]  /*7ed0*/  UMOV UR6, 0x33d43651 ;  /* 0x33d4365100067882 */ /* 0x000fe20000000000 */
[----:B------:R-:W-:Y:S02]  /*7ee0*/  UMOV UR7, 0x3fd98845 ;  /* 0x3fd9884500077882 */ /* 0x000fe40000000000 */
[----:B------:R-:W-:-:S02]  /*7ef0*/  DMUL R10, R10, UR6 ;  /* 0x000000060a0a7c28 */ /* 0x000fc40008000000 */
[----:B------:R-:W-:Y:S01]  /*7f00*/  DFMA R8, |R6|, -UR4, R8 ;  /* 0x8000000406087c2b */ /* 0x000fe20008000208 */
[----:B------:R-:W-:Y:S01]  /*7f10*/  UMOV UR4, 0xb976a9b2 ;  /* 0xb976a9b200047882 */ /* 0x000fe20000000000 */
[----:B------:R-:W-:-:S04]  /*7f20*/  UMOV UR5, 0x3d8df9f9 ;  /* 0x3d8df9f900057882 */ /* 0x000fc80000000000 */
[----:B------:R-:W-:Y:S02]  /*7f30*/  DMUL R22, R10, R22 ;  /* 0x000000160a167228 */ /* 0x000fe40000000000 */
        /* <DEDUP_REMOVED lines=67> */
[----:B---3--:R-:W0:Y:S02]  /*8370*/  F2F.F32.F64 R0, R10 ;  /* 0x0000000a00007310 */ /* 0x008e240000301000 */
[----:B------:R-:W-:Y:S01]  /*8380*/  DSETP.GEU.AND P1, PT, |R10|, UR4, PT ;  /* 0x000000040a007e2a */ /* 0x000fe2000bf2e200 */
[----:B------:R-:W-:Y:S01]  /*8390*/  UMOV UR4, 0xa4741b81 ;  /* 0xa4741b8100047882 */ /* 0x000fe20000000000 */
[----:B------:R-:W-:-:S12]  /*83a0*/  UMOV UR5, 0x3e5ae904 ;  /* 0x3e5ae90400057882 */ /* 0x000fd80000000000 */
[----:B0-----:R-:W-:-:S04]  /*83b0*/  @!P1 FMUL R0, R0, 1.175494350822287508e-38 ;  /* 0x0080000000009820 */ /* 0x001fc80000400000 */
[----:B------:R-:W-:-:S06]  /*83c0*/  FMUL.FTZ R0, R0, -1.4426950216293334961 ;  /* 0xbfb8aa3b00007820 */ /* 0x000fcc0000410000 */
[----:B------:R-:W0:Y:S02]  /*83d0*/  FRND R0, R0 ;  /* 0x0000000000007307 */ /* 0x000e240000201000 */
[----:B0-----:R-:W-:-:S06]  /*83e0*/  FMUL.FTZ R2, R0, 1 ;  /* 0x3f80000000027820 */ /* 0x001fcc0000410000 */
[----:B------:R-:W0:Y:S08]  /*83f0*/  MUFU.EX2 R0, R0 ;  /* 0x0000000000007308 */ /* 0x000e300000000800 */
[----:B------:R-:W1:Y:S02]  /*8400*/  F2F.F64.F32 R12, R2 ;  /* 0x00000002000c7310 */ /* 0x000e640000201800 */
[----:B-1----:R-:W-:-:S02]  /*8410*/  DFMA R4, R12, -R4, -R10 ;  /* 0x800000040c04722b */ /* 0x002fc4000000080a */
[----:B------:R-:W-:-:S08]  /*8420*/  DADD R12, |R6|, -R10 ;  /* 0x00000000060c7229 */ /* 0x000fd00000000a0a */
[----:B------:R-:W-:Y:S01]  /*8430*/  DFMA R8, |R6|, R8, R12 ;  /* 0x000000080608722b */ /* 0x000fe2000000020c */
[----:B------:R-:W-:Y:S02]  /*8440*/  IMAD.MOV.U32 R12, RZ, RZ, -0x7649667 ;  /* 0xf89b6999ff0c7424 */ /* 0x000fe400078e00ff */
        /* <DEDUP_REMOVED lines=28> */
[----:B------:R-:W-:-:S04]  /*8610*/  DSETP.GE.AND P1, PT, |R6|, UR4, PT ;  /* 0x0000000406007e2a */ /* 0x000fc8000bf26200 */
[----:B------:R-:W-:-:S08]  /*8620*/  DMUL R10, R4, R10 ;  /* 0x0000000a040a7228 */ /* 0x000fd00000000000 */
[----:B------:R-:W-:Y:S01]  /*8630*/  DFMA R10, R4, R10, -R8 ;  /* 0x0000000a040a722b */ /* 0x000fe20000000808 */
[----:B0-----:R-:W-:-:S06]  /*8640*/  FMUL.FTZ R8, R0, 1 ;  /* 0x3f80000000087820 */ /* 0x001fcc0000410000 */
[----:B------:R-:W0:Y:S01]  /*8650*/  F2F.F64.F32 R8, R8 ;  /* 0x0000000800087310 */ /* 0x000e220000201800 */
[----:B------:R-:W-:Y:S02]  /*8660*/  DADD R10, R4, R10 ;  /* 0x00000000040a7229 */ /* 0x000fe4000000000a */
[----:B0-----:R-:W-:-:S08]  /*8670*/  DADD R4, -R8, 1 ;  /* 0x3ff0000008047429 */ /* 0x001fd00000000100 */
[----:B------:R-:W-:-:S10]  /*8680*/  DFMA R4, R8, -R10, R4 ;  /* 0x8000000a0804722b */ /* 0x000fd40000000004 */
[----:B------:R-:W-:Y:S02]  /*8690*/  FSEL R5, R5, 1.875, !P1 ;  /* 0x3ff0000005057808 */ /* 0x000fe40004800000 */
[----:B------:R-:W-:Y:S02]  /*86a0*/  FSEL R4, R4, RZ, !P1 ;  /* 0x000000ff04047208 */ /* 0x000fe40004800000 */
[----:B------:R-:W-:-:S06]  /*86b0*/  LOP3.LUT R5, R5, 0x80000000, R7, 0xb8, !PT ;  /* 0x8000000005057812 */ /* 0x000fcc00078eb807 */
[----:B------:R-:W-:-:S08]  /*86c0*/  DADD R4, R4, 1 ;  /* 0x3ff0000004047429 */ /* 0x000fd00000000000 */
[----:B------:R-:W-:-:S08]  /*86d0*/  DFMA R4, R4, 0.5, R22 ;  /* 0x3fe000000404782b */ /* 0x000fd00000000016 */
[----:B--2-4-:R-:W-:-:S11]  /*86e0*/  DMUL R4, R4, R32 ;  /* 0x0000002004047228 */ /* 0x014fd60000000000 */
.L_x_3357:
[----:B------:R-:W-:Y:S05]  /*86f0*/  BSYNC.RECONVERGENT B0 ;  /* 0x0000000000007941 */ /* 0x000fea0003800200 */
.L_x_3356:
[----:B------:R-:W1:Y:S01]  /*8700*/  S2R R2, SR_CTAID.X ;  /* 0x0000000000027919 */ /* 0x000e620000002500 */
[----:B------:R-:W1:Y:S01]  /*8710*/  LDC R7, c[0x0][0x380] ;  /* 0x0000e000ff077b82 */ /* 0x000e620000000800 */
[----:B------:R-:W-:Y:S01]  /*8720*/  BSSY.RECONVERGENT B0, `(.L_x_3360) ;  /* 0x00000cb000007945 */ /* 0x000fe20003800200 */
[----:B-1---5:R-:W-:Y:S02]  /*8730*/  IMAD R22, R2, -0x200, R7 ;  /* 0xfffffe0002167824 */ /* 0x022fe400078e0207 */
[----:B------:R-:W-:-:S05]  /*8740*/  VIADD R7, R3, 0x80 ;  /* 0x0000008003077836 */ /* 0x000fca0000000000 */
[----:B------:R-:W-:-:S13]  /*8750*/  ISETP.GE.AND P1, PT, R7, R22, PT ;  /* 0x000000160700720c */ /* 0x000fda0003f26270 */
[----:B------:R-:W-:Y:S05]  /*8760*/  @P1 BRA `(.L_x_3361) ;  /* 0x0000000c00181947 */ /* 0x000fea0003800000 */
[----:B--2---:R-:W-:Y:S01]  /*8770*/  DMUL R10, R28, -0.5 ;  /* 0xbfe000001c0a7828 */ /* 0x004fe20000000000 */
        /* <DEDUP_REMOVED lines=51> */
[----:B------:R-:W-:Y:S01]  /*8ab0*/  FSEL R14, R10, RZ, P2 ;  /* 0x000000ff0a0e7208 */ /* 0x000fe20001000000 */
[----:B------:R-:W-:Y:S01]  /*8ac0*/  @!P1 IMAD.MOV.U32 R10, RZ, RZ, RZ ;  /* 0x000000ffff0a9224 */ /* 0x000fe200078e00ff */
[----:B------:R-:W-:Y:S02]  /*8ad0*/  @!P1 SHF.R.S32.HI R13, RZ, 0x1, R0 ;  /* 0x00000001ff0d9819 */ /* 0x000fe40000011400 */
[----:B------:R-:W-:-:S03]  /*8ae0*/  FSEL R15, R11, RZ, P2 ;  /* 0x000000ff0b0f7208 */ /* 0x000fc60001000000 */
[----:B------:R-:W-:Y:S02]  /*8af0*/  @!P1 IMAD.IADD R12, R12, 0x1, -R13 ;  /* 0x000000010c0c9824 */ /* 0x000fe400078e0a0d */
[----:B------:R-:W-:-:S03]  /*8b00*/  @!P1 IMAD R21, R13, 0x100000, R21 ;  /* 0x001000000d159824 */ /* 0x000fc600078e0215 */
[----:B------:R-:W-:-:S06]  /*8b10*/  @!P1 LEA R11, R12, 0x3ff00000, 0x14 ;  /* 0x3ff000000c0b9811 */ /* 0x000fcc00078ea0ff */
[----:B------:R-:W-:-:S11]  /*8b20*/  @!P1 DMUL R14, R20, R10 ;  /* 0x0000000a140e9228 */ /* 0x000fd60000000000 */
.L_x_3363:
[----:B------:R-:W-:Y:S05]  /*8b30*/  BSYNC.RECONVERGENT B1 ;  /* 0x0000000000017941 */ /* 0x000fea0003800200 */
.L_x_3362:
        /* <DEDUP_REMOVED lines=136> */
[----:B------:R-:W-:-:S11]  /*93c0*/  DMUL R28, R28, R30 ;  /* 0x0000001e1c1c7228 */ /* 0x000fd60000000000 */
.L_x_3361:
[----:B------:R-:W-:Y:S05]  /*93d0*/  BSYNC.RECONVERGENT B0 ;  /* 0x0000000000007941 */ /* 0x000fea0003800200 */
.L_x_3360:
[----:B------:R-:W-:Y:S01]  /*93e0*/  VIADD R9, R3, 0x100 ;  /* 0x0000010003097836 */ /* 0x000fe20000000000 */
[----:B------:R-:W-:Y:S04]  /*93f0*/  BSSY.RECONVERGENT B0, `(.L_x_3364) ;  /* 0x00000c9000007945 */ /* 0x000fe80003800200 */
[----:B------:R-:W-:-:S13]  /*9400*/  ISETP.GE.AND P1, PT, R9, R22, PT ;  /* 0x000000160900720c */ /* 0x000fda0003f26270 */
[----:B------:R-:W-:Y:S05]  /*9410*/  @P1 BRA `(.L_x_3365) ;  /* 0x0000000c00181947 */ /* 0x000fea0003800000 */
[----:B---3--:R-:W-:Y:S01]  /*9420*/  DMUL R10, R24, -0.5 ;  /* 0xbfe00000180a7828 */ /* 0x008fe20000000000 */
        /* <DEDUP_REMOVED lines=50> */
[----:B------:R-:W-:Y:S02]  /*9750*/  @!P1 LEA.HI R0, R12, R12, RZ, 0x1 ;  /* 0x0000000c0c009211 */ /* 0x000fe400078f08ff */
        /* <DEDUP_REMOVED lines=8> */
.L_x_3367:
[----:B------:R-:W-:Y:S05]  /*97e0*/  BSYNC.RECONVERGENT B1 ;  /* 0x0000000000017941 */ /* 0x000fea0003800200 */
.L_x_3366:
[----:B------:R-:W-:Y:S01]  /*97f0*/  UMOV UR4, 0x667f3bcd ;  /* 0x667f3bcd00047882 */ /* 0x000fe20000000000 */
[----:B------:R-:W-:Y:S01]  /*9800*/  UMOV UR5, 0x3fe6a09e ;  /* 0x3fe6a09e00057882 */ /* 0x000fe20000000000 */
[----:B------:R-:W-:Y:S01]  /*9810*/  IMAD.MOV.U32 R12, RZ, RZ, -0x24b905a1 ;  /* 0xdb46fa5fff0c7424 */ /* 0x000fe200078e00ff */
[----:B------:R-:W-:Y:S01]  /*9820*/  DMUL R10, R24, UR4 ;  /* 0x00000004180a7c28 */ /* 0x000fe20008000000 */
[----:B------:R-:W-:Y:S01]  /*9830*/  IMAD.MOV.U32 R13, RZ, RZ, 0x3d47088f ;  /* 0x3d47088fff0d7424 */ /* 0x000fe200078e00ff */
[----:B------:R-:W-:Y:S01]  /*9840*/  UMOV UR4, 0xfba6f279 ;  /* 0xfba6f27900047882 */ /* 0x000fe20000000000 */
[----:B------:R-:W-:-:S05]  /*9850*/  UMOV UR5, 0x3cf0679a ;  /* 0x3cf0679a00057882 */ /* 0x000fca0000000000 */
        /* <DEDUP_REMOVED lines=68> */
[----:B------:R-:W-:Y:S02]  /*9ca0*/  UMOV UR5, 0x3fd98845 ;  /* 0x3fd9884500057882 */ /* 0x000fe40000000000 */
[----:B------:R-:W-:Y:S01]  /*9cb0*/  DMUL R20, R14, UR4 ;  /* 0x000000040e147c28 */ /* 0x000fe20008000000 */
[----:B------:R-:W-:Y:S01]  /*9cc0*/  UMOV UR4, 0xf0000000 ;  /* 0xf000000000047882 */ /* 0x000fe20000000000 */
[----:B------:R-:W-:Y:S02]  /*9cd0*/  UMOV UR5, 0x380fffff ;  /* 0x380fffff00057882 */ /* 0x000fe40000000000 */
[----:B------:R-:W-:-:S04]  /*9ce0*/  DFMA R14, |R10|, R12, |R10| ;  /* 0x0000000c0a0e722b */ /* 0x000fc8000000060a */
[----:B------:R-:W-:Y:S02]  /*9cf0*/  DMUL R24, R20, R24 ;  /* 0x0000001814187228 */ /* 0x000fe40000000000 */
[----:B------:R-:W0:Y:S02]  /*9d00*/  F2F.F32.F64 R0, R14 ;  /* 0x0000000e00007310 */ /* 0x000e240000301000 */
        /* <DEDUP_REMOVED lines=8> */
[----:B------:R0:W1:Y:S02]  /*9d90*/  F2F.F64.F32 R20, R6 ;  /* 0x0000000600147310 */ /* 0x0000640000201800 */
[----:B0-----:R-:W-:Y:S01]  /*9da0*/  FMUL.FTZ R6, R0, 1 ;  /* 0x3f80000000067820 */ /* 0x001fe20000410000 */
        /* <DEDUP_REMOVED lines=33> */
[C---:B------:R-:W-:Y:S02]  /*9fc0*/  DMUL R20, R8.reuse, R14 ;  /* 0x0000000e08147228 */ /* 0x040fe40000000000 */
[----:B------:R-:W0:Y:S06]  /*9fd0*/  F2F.F64.F32 R14, R6 ;  /* 0x00000006000e7310 */ /* 0x000e2c0000201800 */
[----:B------:R-:W-:-:S08]  /*9fe0*/  DFMA R12, R8, R20, -R12 ;  /* 0x00000014080c722b */ /* 0x000fd0000000080c */
        /* <DEDUP_REMOVED lines=8> */
[----:B--2---:R-:W-:-:S11]  /*a070*/  DMUL R24, R24, R26 ;  /* 0x0000001a18187228 */ /* 0x004fd60000000000 */
.L_x_3365:
[----:B------:R-:W-:Y:S05]  /*a080*/  BSYNC.RECONVERGENT B0 ;  /* 0x0000000000007941 */ /* 0x000fea0003800200 */
.L_x_3364:
        /* <DEDUP_REMOVED lines=60> */
[----:B------:R-:W-:Y:S02]  /*a450*/  @!P1 IMAD.IADD R12, R12, 0x1, -R11 ;  /* 0x000000010c0c9824 */ /* 0x000fe400078e0a0b */
[----:B------:R-:W-:-:S03]  /*a460*/  @!P1 IMAD R11, R11, 0x100000, R21 ;  /* 0x001000000b0b9824 */ /* 0x000fc600078e0215 */
[----:B------:R-:W-:Y:S01]  /*a470*/  @!P1 LEA R13, R12, 0x3ff00000, 0x14 ;  /* 0x3ff000000c0d9811 */ /* 0x000fe200078ea0ff */
[----:B------:R-:W-:-:S06]  /*a480*/  @!P1 IMAD.MOV.U32 R12, RZ, RZ, RZ ;  /* 0x000000ffff0c9224 */ /* 0x000fcc00078e00ff */
[----:B------:R-:W-:-:S11]  /*a490*/  @!P1 DMUL R14, R10, R12 ;  /* 0x0000000c0a0e9228 */ /* 0x000fd60000000000 */
.L_x_3371:
[----:B------:R-:W-:Y:S05]  /*a4a0*/  BSYNC.RECONVERGENT B1 ;  /* 0x0000000000017941 */ /* 0x000fea0003800200 */
.L_x_3370:
        /* <DEDUP_REMOVED lines=78> */
[----:B------:R-:W-:Y:S01]  /*a990*/  DSETP.GEU.AND P1, PT, |R20|, UR4, PT ;  /* 0x0000000414007e2a */ /* 0x000fe2000bf2e200 */
[----:B------:R-:W-:Y:S01]  /*a9a0*/  UMOV UR4, 0x33d43651 ;  /* 0x33d4365100047882 */ /* 0x000fe20000000000 */
[----:B------:R-:W-:Y:S02]  /*a9b0*/  UMOV UR5, 0x3fd98845 ;  /* 0x3fd9884500057882 */ /* 0x000fe40000000000 */
[----:B------:R-:W-:Y:S01]  /*a9c0*/  DMUL R14, R14, UR4 ;  /* 0x000000040e0e7c28 */ /* 0x000fe20008000000 */
[----:B------:R-:W-:Y:S01]  /*a9d0*/  UMOV UR4, 0xa4741b81 ;  /* 0xa4741b8100047882 */ /* 0x000fe20000000000 */
[----:B------:R-:W-:-:S06]  /*a9e0*/  UMOV UR5, 0x3e5ae904 ;  /* 0x3e5ae90400057882 */ /* 0x000fcc0000000000 */
[----:B------:R-:W-:Y:S02]  /*a9f0*/  DMUL R18, R14, R18 ;  /* 0x000000120e127228 */ /* 0x000fe40000000000 */
[----:B0-----:R-:W-:-:S04]  /*aa00*/  @!P1 FMUL R0, R0, 1.175494350822287508e-38 ;  /* 0x0080000000009820 */ /* 0x001fc80000400000 */
[----:B------:R-:W-:-:S06]  /*aa10*/  FMUL.FTZ R0, R0, -1.4426950216293334961 ;  /* 0xbfb8aa3b00007820 */ /* 0x000fcc0000410000 */
[----:B------:R-:W0:Y:S02]  /*aa20*/  FRND R0, R0 ;  /* 0x0000000000007307 */ /* 0x000e240000201000 */
[----:B0-----:R-:W-:-:S06]  /*aa30*/  FMUL.FTZ R6, R0, 1 ;  /* 0x3f80000000067820 */ /* 0x001fcc0000410000 */
[----:B------:R-:W0:Y:S08]  /*aa40*/  MUFU.EX2 R0, R0 ;  /* 0x0000000000007308 */ /* 0x000e300000000800 */
[----:B------:R0:W1:Y:S02]  /*aa50*/  F2F.F64.F32 R14, R6 ;  /* 0x00000006000e7310 */ /* 0x0000640000201800 */
[----:B0-----:R-:W-:Y:S01]  /*aa60*/  FMUL.FTZ R6, R0, 1 ;  /* 0x3f80000000067820 */ /* 0x001fe20000410000 */
[--C-:B-1----:R-:W-:Y:S01]  /*aa70*/  DFMA R8, R14, -R8, -R20.reuse ;  /* 0x800000080e08722b */ /* 0x102fe20000000814 */
[----:B------:R-:W-:Y:S01]  /*aa80*/  IMAD.MOV.U32 R14, RZ, RZ, -0x7649667 ;  /* 0xf89b6999ff0e7424 */ /* 0x000fe200078e00ff */
[----:B------:R-:W-:Y:S01]  /*aa90*/  DADD R20, |R10|, -R20 ;  /* 0x000000000a147229 */ /* 0x000fe20000000a14 */
[----:B------:R-:W-:-:S06]  /*aaa0*/  IMAD.MOV.U32 R15, RZ, RZ, 0x3e928a27 ;  /* 0x3e928a27ff0f7424 */ /* 0x000fcc00078e00ff */
[----:B------:R-:W-:Y:S01]  /*aab0*/  DFMA R14, R8, UR4, R14 ;  /* 0x00000004080e7c2b */ /* 0x000fe2000800000e */
[----:B------:R-:W-:Y:S01]  /*aac0*/  UMOV UR4, 0x15ff7e07 ;  /* 0x15ff7e0700047882 */ /* 0x000fe20000000000 */
[----:B------:R-:W-:Y:S01]  /*aad0*/  UMOV UR5, 0x3ec71de7 ;  /* 0x3ec71de700057882 */ /* 0x000fe20000000000 */
[----:B------:R-:W-:Y:S01]  /*aae0*/  DFMA R20, |R10|, R12, R20 ;  /* 0x0000000c0a14722b */ /* 0x000fe20000000214 */
[----:B------:R-:W0:Y:S04]  /*aaf0*/  F2F.F64.F32 R12, R6 ;  /* 0x00000006000c7310 */ /* 0x000e280000201800 */
        /* <DEDUP_REMOVED lines=26> */
[----:B------:R-:W-:Y:S02]  /*aca0*/  DFMA R14, R8, R14, -R20 ;  /* 0x0000000e080e722b */ /* 0x000fe40000000814 */
[----:B0-----:R-:W-:-:S06]  /*acb0*/  DADD R20, -R12, 1 ;  /* 0x3ff000000c147429 */ /* 0x001fcc0000000100 */
[----:B------:R-:W-:-:S08]  /*acc0*/  DADD R14, R8, R14 ;  /* 0x00000000080e7229 */ /* 0x000fd0000000000e */
[----:B------:R-:W-:-:S10]  /*acd0*/  DFMA R14, R12, -R14, R20 ;  /* 0x8000000e0c0e722b */ /* 0x000fd40000000014 */
[----:B------:R-:W-:Y:S02]  /*ace0*/  FSEL R9, R15, 1.875, !P1 ;  /* 0x3ff000000f097808 */ /* 0x000fe40004800000 */
[----:B------:R-:W-:Y:S02]  /*acf0*/  FSEL R14, R14, RZ, !P1 ;  /* 0x000000ff0e0e7208 */ /* 0x000fe40004800000 */
[----:B------:R-:W-:-:S06]  /*ad00*/  LOP3.LUT R15, R9, 0x80000000, R11, 0xb8, !PT ;  /* 0x80000000090f7812 */ /* 0x000fcc00078eb80b */
[----:B------:R-:W-:-:S08]  /*ad10*/  DADD R14, R14, 1 ;  /* 0x3ff000000e0e7429 */ /* 0x000fd00000000000 */
[----:B------:R-:W-:-:S08]  /*ad20*/  DFMA R14, R14, 0.5, R18 ;  /* 0x3fe000000e0e782b */ /* 0x000fd00000000012 */
[----:B--2---:R-:W-:-:S11]  /*ad30*/  DMUL R16, R14, R16 ;  /* 0x000000100e107228 */ /* 0x004fd60000000000 */
.L_x_3369:
[----:B------:R-:W-:Y:S05]  /*ad40*/  BSYNC.RECONVERGENT B0 ;  /* 0x0000000000007941 */ /* 0x000fea0003800200 */
.L_x_3368:
[----:B---3--:R-:W0:Y:S01]  /*ad50*/  LDC.U8 R18, c[0x0][0x3b0] ;  /* 0x0000ec00ff127b82 */ /* 0x008e220000000000 */
[----:B------:R-:W-:Y:S01]  /*ad60*/  BSSY.RECONVERGENT B6, `(.L_x_3372) ;  /* 0x0000113000067945 */ /* 0x000fe20003800200 */
[----:B------:R-:W-:-:S03]  /*ad70*/  IMAD.MOV.U32 R19, RZ, RZ, R3 ;  /* 0x000000ffff137224 */ /* 0x000fc600078e0003 */
[----:B------:R-:W-:Y:S05]  /*ad80*/  @P0 BRA `(.L_x_3373) ;  /* 0x0000001000400947 */ /* 0x000fea0003800000 */
[----:B------:R-:W1:Y:S01]  /*ad90*/  LDC.64 R8, c[0x0][0x388] ;  /* 0x0000e200ff087b82 */ /* 0x000e620000000a00 */
[----:B------:R-:W3:Y:S01]  /*ada0*/  LDCU UR4, c[0x0][0x3b4] ;  /* 0x00007680ff0477ac */ /* 0x000ee20008000800 */
[----:B0-----:R-:W-:Y:S01]  /*adb0*/  PRMT R0, R18, 0x9910, RZ ;  /* 0x0000991012007816 */ /* 0x001fe200000000ff */
[----:B------:R-:W-:Y:S02]  /*adc0*/  IMAD R3, R2, 0x200, R3 ;  /* 0x0000020002037824 */ /* 0x000fe400078e0203 */
[----:B------:R-:W-:Y:S01]  /*add0*/  IMAD.MOV.U32 R19, RZ, RZ, R7 ;  /* 0x000000ffff137224 */ /* 0x000fe200078e0007 */
[----:B------:R-:W-:Y:S01]  /*ade0*/  ISETP.GT.AND P0, PT, R0, 0x9, PT ;  /* 0x000000090000780c */ /* 0x000fe20003f04270 */
[----:B---3--:R-:W-:-:S05]  /*adf0*/  IMAD R3, R3, UR4, RZ ;  /* 0x0000000403037c24 */ /* 0x008fca000f8e02ff */
[----:B-1----:R-:W-:-:S05]  /*ae00*/  IADD3 R8, P1, PT, R3, R8, RZ ;  /* 0x0000000803087210 */ /* 0x002fca0007f3e0ff */
        /* <DEDUP_REMOVED lines=10> */
[----:B------:R-:W0:Y:S02]  /*aeb0*/  F2I.F64.TRUNC R5, R4 ;  /* 0x0000000400057311 */ /* 0x000e24000030d100 */
[----:B0-----:R0:W-:Y:S01]  /*aec0*/  STG.E.U8 desc[UR36][R8.64], R5 ;  /* 0x0000000508007986 */ /* 0x0011e2000c101124 */
[----:B------:R-:W-:Y:S05]  /*aed0*/  BRA `(.L_x_3373) ;  /* 0x0000000c00ec7947 */ /* 0x000fea0003800000 */
.L_x_3377:
[----:B------:R-:W0:Y:S02]  /*aee0*/  F2I.S64.F64.TRUNC R4, R4 ;  /* 0x0000000400047311 */ /* 0x000e24000030d900 */
[----:B0-----:R-:W-:-:S05]  /*aef0*/  IMAD.MOV.U32 R3, RZ, RZ, R4 ;  /* 0x000000ffff037224 */ /* 0x001fca00078e0004 */
[----:B------:R0:W-:Y:S01]  /*af00*/  STG.E.U8 desc[UR36][R8.64], R3 ;  /* 0x0000000308007986 */ /* 0x0001e2000c101124 */
[----:B------:R-:W-:Y:S05]  /*af10*/  BRA `(.L_x_3373) ;  /* 0x0000000c00dc7947 */ /* 0x000fea0003800000 */
.L_x_3376:
[----:B------:R-:W-:-:S13]  /*af20*/  ISETP.NE.AND P0, PT, R0, 0x2, PT ;  /* 0x000000020000780c */ /* 0x000fda0003f05270 */
[----:B------:R-:W-:Y:S05]  /*af30*/  @!P0 BRA `(.L_x_3379) ;  /* 0x0000000000288947 */ /* 0x000fea0003800000 */
[----:B------:R-:W-:-:S13]  /*af40*/  ISETP.NE.AND P0, PT, R0, 0x3, PT ;  /* 0x000000030000780c */ /* 0x000fda0003f05270 */
[----:B------:R-:W-:Y:S05]  /*af50*/  @!P0 BRA `(.L_x_3380) ;  /* 0x0000000000148947 */ /* 0x000fea0003800000 */
[----:B------:R-:W-:-:S13]  /*af60*/  ISETP.NE.AND P0, PT, R0, 0x4, PT ;  /* 0x000000040000780c */ /* 0x000fda0003f05270 */
[----:B------:R-:W-:Y:S05]  /*af70*/  @P0 BRA `(.L_x_3378) ;  /* 0x0000000c001c0947 */ /* 0x000fea0003800000 */
[----:B------:R-:W0:Y:S02]  /*af80*/  F2I.S64.F64.TRUNC R4, R4 ;  /* 0x0000000400047311 */ /* 0x000e24000030d900 */
[----:B0-----:R0:W-:Y:S01]  /*af90*/  STG.E.64 desc[UR36][R8.64], R4 ;  /* 0x0000000408007986 */ /* 0x0011e2000c101b24 */
[----:B------:R-:W-:Y:S05]  /*afa0*/  BRA `(.L_x_3373) ;  /* 0x0000000c00b87947 */ /* 0x000fea0003800000 */
.L_x_3380:
[----:B------:R-:W0:Y:S02]  /*afb0*/  F2I.F64.TRUNC R5, R4 ;  /* 0x0000000400057311 */ /* 0x000e24000030d100 */
[----:B0-----:R0:W-:Y:S01]  /*afc0*/  STG.E desc[UR36][R8.64], R5 ;  /* 0x0000000508007986 */ /* 0x0011e2000c101924 */
[----:B------:R-:W-:Y:S05]  /*afd0*/  BRA `(.L_x_3373) ;  /* 0x0000000c00ac7947 */ /* 0x000fea0003800000 */
.L_x_3379:
[----:B------:R-:W0:Y:S02]  /*afe0*/  F2I.F64.TRUNC R5, R4 ;  /* 0x0000000400057311 */ /* 0x000e24000030d100 */
[----:B0-----:R0:W-:Y:S01]  /*aff0*/  STG.E.U16 desc[UR36][R8.64], R5 ;  /* 0x0000000508007986 */ /* 0x0011e2000c101524 */
[----:B------:R-:W-:Y:S05]  /*b000*/  BRA `(.L_x_3373) ;  /* 0x0000000c00a07947 */ /* 0x000fea0003800000 */
.L_x_3375:
[----:B------:R-:W-:-:S13]  /*b010*/  ISETP.GT.AND P0, PT, R0, 0x6, PT ;  /* 0x000000060000780c */ /* 0x000fda0003f04270 */
[----:B------:R-:W-:Y:S05]  /*b020*/  @P0 BRA `(.L_x_3381) ;  /* 0x00000000004c0947 */ /* 0x000fea0003800000 */
[----:B------:R-:W-:-:S13]  /*b030*/  ISETP.NE.AND P0, PT, R0, 0x5, PT ;  /* 0x000000050000780c */ /* 0x000fda0003f05270 */
[----:B------:R-:W-:Y:S05]  /*b040*/  @!P0 BRA `(.L_x_3382) ;  /* 0x0000000000248947 */ /* 0x000fea0003800000 */
[----:B------:R-:W-:-:S13]  /*b050*/  ISETP.NE.AND P0, PT, R0, 0x6, PT ;  /* 0x000000060000780c */ /* 0x000fda0003f05270 */
[----:B------:R-:W-:Y:S05]  /*b060*/  @P0 BRA `(.L_x_3378) ;  /* 0x0000000800e00947 */ /* 0x000fea0003800000 */
[----:B------:R-:W-:Y:S01]  /*b070*/  UMOV UR4, 0xf0000000 ;  /* 0xf000000000047882 */ /* 0x000fe20000000000 */
[----:B------:R-:W-:Y:S01]  /*b080*/  UMOV UR5, 0x380fffff ;  /* 0x380fffff00057882 */ /* 0x000fe20000000000 */
[----:B------:R-:W0:Y:S01]  /*b090*/  F2F.F32.F64 R3, R4 ;  /* 0x0000000400037310 */ /* 0x000e220000301000 */
[----:B------:R-:W-:-:S14]  /*b0a0*/  DSETP.GEU.AND P0, PT, |R4|, UR4, PT ;  /* 0x0000000404007e2a */ /* 0x000fdc000bf0e200 */
[----:B0-----:R-:W-:-:S05]  /*b0b0*/  @!P0 FMUL R3, R3, 1.175494350822287508e-38 ;  /* 0x0080000003038820 */ /* 0x001fca0000400000 */
[----:B------:R0:W-:Y:S01]  /*b0c0*/  STG.E desc[UR36][R8.64], R3 ;  /* 0x0000000308007986 */ /* 0x0001e2000c101924 */
[----:B------:R-:W-:Y:S05]  /*b0d0*/  BRA `(.L_x_3373) ;  /* 0x0000000c006c7947 */ /* 0x000fea0003800000 */
.L_x_3382:
[----:B------:R-:W-:Y:S01]  /*b0e0*/  UMOV UR4, 0xf0000000 ;  /* 0xf000000000047882 */ /* 0x000fe20000000000 */
[----:B------:R-:W-:Y:S01]  /*b0f0*/  UMOV UR5, 0x380fffff ;  /* 0x380fffff00057882 */ /* 0x000fe20000000000 */
[----:B------:R-:W0:Y:S01]  /*b100*/  F2F.F32.F64 R0, R4 ;  /* 0x0000000400007310 */ /* 0x000e220000301000 */
[----:B------:R-:W-:-:S14]  /*b110*/  DSETP.GEU.AND P0, PT, |R4|, UR4, PT ;  /* 0x0000000404007e2a */ /* 0x000fdc000bf0e200 */
[----:B0-----:R-:W-:-:S05]  /*b120*/  @!P0 FMUL R0, R0, 1.175494350822287508e-38 ;  /* 0x0080000000008820 */ /* 0x001fca0000400000 */
[----:B------:R-:W-:-:S05]  /*b130*/  F2FP.F16.F32.PACK_AB R0, RZ, R0 ;  /* 0x00000000ff00723e */ /* 0x000fca00000000ff */
[----:B------:R0:W-:Y:S01]  /*b140*/  STG.E.U16 desc[UR36][R8.64], R0 ;  /* 0x0000000008007986 */ /* 0x0001e2000c101524 */
[----:B------:R-:W-:Y:S05]  /*b150*/  BRA `(.L_x_3373) ;  /* 0x0000000c004c7947 */ /* 0x000fea0003800000 */
.L_x_3381:
[----:B------:R-:W-:-:S13]  /*b160*/  ISETP.NE.AND P0, PT, R0, 0x7, PT ;  /* 0x000000070000780c */ /* 0x000fda0003f05270 */
[----:B------:R-:W-:Y:S05]  /*b170*/  @!P0 BRA `(.L_x_3383) ;  /* 0x0000000000548947 */ /* 0x000fea0003800000 */
[----:B------:R-:W-:-:S13]  /*b180*/  ISETP.NE.AND P0, PT, R0, 0x8, PT ;  /* 0x000000080000780c */ /* 0x000fda0003f05270 */
[----:B------:R-:W-:Y:S05]  /*b190*/  @!P0 BRA `(.L_x_3384) ;  /* 0x0000000000288947 */ /* 0x000fea0003800000 */
[----:B------:R-:W-:-:S13]  /*b1a0*/  ISETP.NE.AND P0, PT, R0, 0x9, PT ;  /* 0x000000090000780c */ /* 0x000fda0003f05270 */
[----:B------:R-:W-:Y:S05]  /*b1b0*/  @P0 BRA `(.L_x_3378) ;  /* 0x00000008008c0947 */ /* 0x000fea0003800000 */
[----:B------:R-:W-:Y:S01]  /*b1c0*/  UMOV UR4, 0xf0000000 ;  /* 0xf000000000047882 */ /* 0x000fe20000000000 */
[----:B------:R-:W-:Y:S01]  /*b1d0*/  UMOV UR5, 0x380fffff ;  /* 0x380fffff00057882 */ /* 0x000fe20000000000 */
[----:B------:R-:W0:Y:S01]  /*b1e0*/  F2F.F32.F64 R6, R4 ;  /* 0x0000000400067310 */ /* 0x000e220000301000 */
[----:B------:R-:W-:Y:S01]  /*b1f0*/  DSETP.GEU.AND P0, PT, |R4|, UR4, PT ;  /* 0x0000000404007e2a */ /* 0x000fe2000bf0e200 */
[----:B------:R-:W-:-:S13]  /*b200*/  IMAD.MOV.U32 R7, RZ, RZ, RZ ;  /* 0x000000ffff077224 */ /* 0x000fda00078e00ff */
[----:B0-----:R-:W-:-:S05]  /*b210*/  @!P0 FMUL R6, R6, 1.175494350822287508e-38 ;  /* 0x0080000006068820 */ /* 0x001fca0000400000 */
[----:B------:R3:W-:Y:S01]  /*b220*/  STG.E.64 desc[UR36][R8.64], R6 ;  /* 0x0000000608007986 */ /* 0x0007e2000c101b24 */
[----:B------:R-:W-:Y:S05]  /*b230*/  BRA `(.L_x_3373) ;  /* 0x0000000c00147947 */ /* 0x000fea0003800000 */
.L_x_3384:
[----:B------:R-:W-:Y:S01]  /*b240*/  UMOV UR4, 0xf0000000 ;  /* 0xf000000000047882 */ /* 0x000fe20000000000 */
[----:B------:R-:W-:Y:S01]  /*b250*/  UMOV UR5, 0x380fffff ;  /* 0x380fffff00057882 */ /* 0x000fe20000000000 */
[----:B------:R-:W0:Y:S01]  /*b260*/  F2F.F32.F64 R0, R4 ;  /* 0x0000000400007310 */ /* 0x000e220000301000 */
[----:B------:R-:W-:-:S14]  /*b270*/  DSETP.GEU.AND P0, PT, |R4|, UR4, PT ;  /* 0x0000000404007e2a */ /* 0x000fdc000bf0e200 */
[----:B0-----:R-:W-:-:S05]  /*b280*/  @!P0 FMUL R0, R0, 1.175494350822287508e-38 ;  /* 0x0080000000008820 */ /* 0x001fca0000400000 */
[----:B------:R-:W-:-:S04]  /*b290*/  F2FP.F16.F32.PACK_AB R3, RZ, R0 ;  /* 0x00000000ff03723e */ /* 0x000fc800000000ff */
[----:B------:R-:W-:-:S05]  /*b2a0*/  PRMT R3, R3, 0x5410, RZ ;  /* 0x0000541003037816 */ /* 0x000fca00000000ff */
[----:B------:R0:W-:Y:S01]  /*b2b0*/  STG.E desc[UR36][R8.64], R3 ;  /* 0x0000000308007986 */ /* 0x0001e2000c101924 */
[----:B------:R-:W-:Y:S05]  /*b2c0*/  BRA `(.L_x_3373) ;  /* 0x0000000800f07947 */ /* 0x000fea0003800000 */
.L_x_3383:
[----:B------:R1:W-:Y:S01]  /*b2d0*/  STG.E.64 desc[UR36][R8.64], R4 ;  /* 0x0000000408007986 */ /* 0x0003e2000c101b24 */
[----:B------:R-:W-:Y:S05]  /*b2e0*/  BRA `(.L_x_3373) ;  /* 0x0000000800e87947 */ /* 0x000fea0003800000 */
.L_x_3374:
        /* <DEDUP_REMOVED lines=8> */
[----:B------:R-:W-:-:S06]  /*b370*/  DSETP.NEU.AND P0, PT, R4, RZ, PT ;  /* 0x000000ff0400722a */ /* 0x000fcc0003f0d000 */
[----:B------:R-:W-:-:S05]  /*b380*/  SEL R3, RZ, 0x1, !P0 ;  /* 0x00000001ff037807 */ /* 0x000fca0004000000 */
[----:B------:R0:W-:Y:S01]  /*b390*/  STG.E.U8 desc[UR36][R8.64], R3 ;  /* 0x0000000308007986 */ /* 0x0001e2000c101124 */
[----:B------:R-:W-:Y:S05]  /*b3a0*/  BRA `(.L_x_3373) ;  /* 0x0000000800b87947 */ /* 0x000fea0003800000 */
.L_x_3387:
[----:B------:R-:W-:-:S05]  /*b3b0*/  CS2R R6, SRZ ;  /* 0x0000000000067805 */ /* 0x000fca000001ff00 */
[----:B------:R0:W-:Y:S01]  /*b3c0*/  STG.E.128 desc[UR36][R8.64], R4 ;  /* 0x0000000408007986 */ /* 0x0001e2000c101d24 */
[----:B------:R-:W-:Y:S05]  /*b3d0*/  BRA `(.L_x_3373) ;  /* 0x0000000800ac7947 */ /* 0x000fea0003800000 */
.L_x_3386:
        /* <DEDUP_REMOVED lines=23> */
.L_x_3391:
[----:B------:R-:W-:Y:S05]  /*b550*/  BSYNC.RECONVERGENT B0 ;  /* 0x0000000000007941 */ /* 0x000fea0003800200 */
.L_x_3390:
[----:B------:R-:W-:-:S05]  /*b560*/  LOP3.LUT R7, R0, 0x80, R7, 0xf8, !PT ;  /* 0x0000008000077812 */ /* 0x000fca00078ef807 */
[----:B------:R0:W-:Y:S01]  /*b570*/  STG.E.U8 desc[UR36][R8.64], R7 ;  /* 0x0000000708007986 */ /* 0x0001e2000c101124 */
[----:B------:R-:W-:Y:S05]  /*b580*/  BRA `(.L_x_3373) ;  /* 0x0000000800407947 */ /* 0x000fea0003800000 */
.L_x_3389:
[----:B------:R-:W-:Y:S01]  /*b590*/  UMOV UR4, 0xf0000000 ;  /* 0xf000000000047882 */ /* 0x000fe20000000000 */
[----:B------:R-:W-:Y:S01]  /*b5a0*/  UMOV UR5, 0x380fffff ;  /* 0x380fffff00057882 */ /* 0x000fe20000000000 */
        /* <DEDUP_REMOVED lines=17> */
.L_x_3393:
[----:B------:R-:W-:Y:S05]  /*b6c0*/  BSYNC.RECONVERGENT B0 ;  /* 0x0000000000007941 */ /* 0x000fea0003800200 */
.L_x_3392:
[----:B------:R-:W-:-:S05]  /*b6d0*/  LOP3.LUT R7, R0, 0x80, R7, 0xf8, !PT ;  /* 0x0000008000077812 */ /* 0x000fca00078ef807 */
[----:B------:R0:W-:Y:S01]  /*b6e0*/  STG.E.U8 desc[UR36][R8.64], R7 ;  /* 0x0000000708007986 */ /* 0x0001e2000c101124 */
[----:B------:R-:W-:Y:S05]  /*b6f0*/  BRA `(.L_x_3373) ;  /* 0x0000000400e47947 */ /* 0x000fea0003800000 */
.L_x_3388:
[----:B------:R-:W-:Y:S01]  /*b700*/  UMOV UR4, 0xf0000000 ;  /* 0xf000000000047882 */ /* 0x000fe20000000000 */
[----:B------:R-:W-:Y:S01]  /*b710*/  UMOV UR5, 0x380fffff ;  /* 0x380fffff00057882 */ /* 0x000fe20000000000 */
[----:B------:R-:W0:Y:S01]  /*b720*/  F2F.F32.F64 R0, R4 ;  /* 0x0000000400007310 */ /* 0x000e220000301000 */
[----:B------:R-:W-:-:S14]  /*b730*/  DSETP.GEU.AND P0, PT, |R4|, UR4, PT ;  /* 0x0000000404007e2a */ /* 0x000fdc000bf0e200 */
[----:B0-----:R-:W-:-:S05]  /*b740*/  @!P0 FMUL R0, R0, 1.175494350822287508e-38 ;  /* 0x0080000000008820 */ /* 0x001fca0000400000 */
[----:B------:R-:W-:-:S05]  /*b750*/  F2FP.BF16.F32.PACK_AB R0, RZ, R0 ;  /* 0x00000000ff00723e */ /* 0x000fca00000010ff */
[----:B------:R0:W-:Y:S01]  /*b760*/  STG.E.U16 desc[UR36][R8.64], R0 ;  /* 0x0000000008007986 */ /* 0x0001e2000c101524 */
[----:B------:R-:W-:Y:S05]  /*b770*/  BRA `(.L_x_3373) ;  /* 0x0000000400c47947 */ /* 0x000fea0003800000 */
.L_x_3385:
        /* <DEDUP_REMOVED lines=8> */
[----:B------:R-:W0:Y:S02]  /*b800*/  F2I.U32.F64.TRUNC R5, R4 ;  /* 0x0000000400057311 */ /* 0x000e24000030d000 */
[----:B0-----:R0:W-:Y:S01]  /*b810*/  STG.E.U16 desc[UR36][R8.64], R5 ;  /* 0x0000000508007986 */ /* 0x0011e2000c101524 */
[----:B------:R-:W-:Y:S05]  /*b820*/  BRA `(.L_x_3373) ;  /* 0x0000000400987947 */ /* 0x000fea0003800000 */
.L_x_3396:
[----:B------:R-:W-:Y:S01]  /*b830*/  UMOV UR4, 0xf0000000 ;  /* 0xf000000000047882 */ /* 0x000fe20000000000 */
[----:B------:R-:W-:Y:S01]  /*b840*/  UMOV UR5, 0x380fffff ;  /* 0x380fffff00057882 */ /* 0x000fe20000000000 */
        /* <DEDUP_REMOVED lines=15> */
.L_x_3399:
[----:B------:R-:W-:-:S04]  /*b940*/  SHF.R.U32.HI R0, RZ, 0x14, R7 ;  /* 0x00000014ff007819 */ /* 0x000fc80000011607 */
[----:B------:R-:W-:-:S04]  /*b950*/  LOP3.LUT R0, R0, 0x1, RZ, 0xc0, !PT ;  /* 0x0000000100007812 */ /* 0x000fc800078ec0ff */
[----:B------:R-:W-:-:S04]  /*b960*/  IADD3 R0, PT, PT, R7, 0x487ffff, R0 ;  /* 0x0487ffff07007810 */ /* 0x000fc80007ffe000 */
[----:B------:R-:W-:-:S04]  /*b970*/  SHF.R.U32.HI R0, RZ, 0x14, R0 ;  /* 0x00000014ff007819 */ /* 0x000fc80000011600 */
[----:B------:R-:W-:-:S07]  /*b980*/  LOP3.LUT R3, R0, 0xff, RZ, 0xc0, !PT ;  /* 0x000000ff00037812 */ /* 0x000fce00078ec0ff */
.L_x_3400:
[----:B------:R-:W-:-:S04]  /*b990*/  SHF.R.U32.HI R0, RZ, 0x18, R7 ;  /* 0x00000018ff007819 */ /* 0x000fc80000011607 */
[----:B------:R-:W-:-:S07]  /*b9a0*/  LOP3.LUT R0, R3, 0x80, R0, 0xf8, !PT ;  /* 0x0000008003007812 */ /* 0x000fce00078ef800 */
.L_x_3398:
[----:B------:R-:W-:Y:S05]  /*b9b0*/  BSYNC.RECONVERGENT B0 ;  /* 0x0000000000007941 */ /* 0x000fea0003800200 */
.L_x_3397:
[----:B------:R0:W-:Y:S01]  /*b9c0*/  STG.E.U8 desc[UR36][R8.64], R0 ;  /* 0x0000000008007986 */ /* 0x0001e2000c101124 */
[----:B------:R-:W-:Y:S05]  /*b9d0*/  BRA `(.L_x_3373) ;  /* 0x00000004002c7947 */ /* 0x000fea0003800000 */
.L_x_3395:
        /* <DEDUP_REMOVED lines=17> */
.L_x_3403:
[----:B------:R-:W-:-:S04]  /*baf0*/  SHF.R.U32.HI R0, RZ, 0x15, R7 ;  /* 0x00000015ff007819 */ /* 0x000fc80000011607 */
[----:B------:R-:W-:-:S04]  /*bb00*/  LOP3.LUT R0, R0, 0x1, RZ, 0xc0, !PT ;  /* 0x0000000100007812 */ /* 0x000fc800078ec0ff */
[----:B------:R-:W-:-:S04]  /*bb10*/  IADD3 R0, PT, PT, R7, 0x88fffff, R0 ;  /* 0x088fffff07007810 */ /* 0x000fc80007ffe000 */
[----:B------:R-:W-:-:S04]  /*bb20*/  SHF.R.U32.HI R0, RZ, 0x15, R0 ;  /* 0x00000015ff007819 */ /* 0x000fc80000011600 */
[----:B------:R-:W-:-:S07]  /*bb30*/  LOP3.LUT R3, R0, 0xff, RZ, 0xc0, !PT ;  /* 0x000000ff00037812 */ /* 0x000fce00078ec0ff */
.L_x_3404:
[----:B------:R-:W-:-:S04]  /*bb40*/  SHF.R.U32.HI R0, RZ, 0x18, R7 ;  /* 0x00000018ff007819 */ /* 0x000fc80000011607 */
[----:B------:R-:W-:-:S07]  /*bb50*/  LOP3.LUT R0, R3, 0x80, R0, 0xf8, !PT ;  /* 0x0000008003007812 */ /* 0x000fce00078ef800 */
.L_x_3402:
[----:B------:R-:W-:Y:S05]  /*bb60*/  BSYNC.RECONVERGENT B0 ;  /* 0x0000000000007941 */ /* 0x000fea0003800200 */
.L_x_3401:
[----:B------:R0:W-:Y:S01]  /*bb70*/  STG.E.U8 desc[UR36][R8.64], R0 ;  /* 0x0000000008007986 */ /* 0x0001e2000c101124 */
[----:B------:R-:W-:Y:S05]  /*bb80*/  BRA `(.L_x_3373) ;  /* 0x0000000000c07947 */ /* 0x000fea0003800000 */
.L_x_3394:
[----:B------:R-:W-:-:S13]  /*bb90*/  ISETP.NE.AND P0, PT, R0, 0x1c, PT ;  /* 0x0000001c0000780c */ /* 0x000fda0003f05270 */
[----:B------:R-:W-:Y:S05]  /*bba0*/  @!P0 BRA `(.L_x_3405) ;  /* 0x0000000000b08947 */ /* 0x000fea0003800000 */
[----:B------:R-:W-:-:S13]  /*bbb0*/  ISETP.NE.AND P0, PT, R0, 0x1d, PT ;  /* 0x0000001d0000780c */ /* 0x000fda0003f05270 */
[----:B------:R-:W-:Y:S05]  /*bbc0*/  @!P0 BRA `(.L_x_3406) ;  /* 0x00000000009c8947 */ /* 0x000fea0003800000 */
[----:B------:R-:W-:-:S13]  /*bbd0*/  ISETP.NE.AND P0, PT, R0, 0x2c, PT ;  /* 0x0000002c0000780c */ /* 0x000fda0003f05270 */
[----:B------:R-:W-:Y:S05]  /*bbe0*/  @!P0 BRA `(.L_x_3407) ;  /* 0x0000000000448947 */ /* 0x000fea0003800000 */
.L_x_3378:
[----:B------:R-:W-:Y:S01]  /*bbf0*/  MOV R14, 0x0 ;  /* 0x00000000000e7802 */ /* 0x000fe20000000f00 */
[----:B------:R-:W0:Y:S01]  /*bc00*/  LDCU.64 UR6, c[0x4][0x128] ;  /* 0x01002500ff0677ac */ /* 0x000e220008000a00 */
[----:B------:R-:W-:Y:S02]  /*bc10*/  IMAD.MOV.U32 R8, RZ, RZ, 0x65 ;  /* 0x00000065ff087424 */ /* 0x000fe400078e00ff */
[----:B------:R-:W-:Y:S01]  /*bc20*/  IMAD.MOV.U32 R12, RZ, RZ, 0x1 ;  /* 0x00000001ff0c7424 */ /* 0x000fe200078e00ff */
[----:B------:R-:W1:Y:S01]  /*bc30*/  LDCU.64 UR8, c[0x4][0x130] ;  /* 0x01002600ff0877ac */ /* 0x000e620008000a00 */
[----:B------:R-:W3:Y:S01]  /*bc40*/  LDC.64 R14, c[0x4][R14] ;  /* 0x010000000e0e7b82 */ /* 0x000ee20000000a00 */
        /* <DEDUP_REMOVED lines=10> */
.L_x_3408:
[----:B------:R-:W-:Y:S05]  /*bcf0*/  BRA `(.L_x_3373) ;  /* 0x0000000000647947 */ /* 0x000fea0003800000 */
.L_x_3407:
[----:B------:R-:W-:Y:S01]  /*bd00*/  UMOV UR4, 0xf0000000 ;  /* 0xf000000000047882 */ /* 0x000fe20000000000 */
[----:B------:R-:W-:Y:S01]  /*bd10*/  UMOV UR5, 0x380fffff ;  /* 0x380fffff00057882 */ /* 0x000fe20000000000 */
        /* <DEDUP_REMOVED lines=18> */
.L_x_3406:
[----:B------:R-:W0:Y:S02]  /*be40*/  F2I.U64.F64.TRUNC R4, R4 ;  /* 0x0000000400047311 */ /* 0x000e24000030d800 */
[----:B0-----:R0:W-:Y:S01]  /*be50*/  STG.E.64 desc[UR36][R8.64], R4 ;  /* 0x0000000408007986 */ /* 0x0011e2000c101b24 */
[----:B------:R-:W-:Y:S05]  /*be60*/  BRA `(.L_x_3373) ;  /* 0x0000000000087947 */ /* 0x000fea0003800000 */
.L_x_3405:
[----:B------:R-:W0:Y:S02]  /*be70*/  F2I.U32.F64.TRUNC R5, R4 ;  /* 0x0000000400057311 */ /* 0x000e24000030d000 */
[----:B0-----:R0:W-:Y:S02]  /*be80*/  STG.E desc[UR36][R8.64], R5 ;  /* 0x0000000508007986 */ /* 0x0011e4000c101924 */
.L_x_3373:
[----:B------:R-:W-:Y:S05]  /*be90*/  BSYNC.RECONVERGENT B6 ;  /* 0x0000000000067941 */ /* 0x000fea0003800200 */
.L_x_3372:
[----:B------:R-:W-:Y:S01]  /*bea0*/  ISETP.GE.AND P0, PT, R19, R22, PT ;  /* 0x000000161300720c */ /* 0x000fe20003f06270 */
[----:B------:R-:W-:-:S12]  /*beb0*/  BSSY.RECONVERGENT B6, `(.L_x_3409) ;  /* 0x0000228000067945 */ /* 0x000fd80003800200 */
[----:B------:R-:W-:Y:S05]  /*bec0*/  @P0 BRA `(.L_x_3410) ;  /* 0x0000002000980947 */ /* 0x000fea0003800000 */
[----:B------:R-:W5:Y:S01]  /*bed0*/  LDCU UR4, c[0x0][0x3b4] ;  /* 0x00007680ff0477ac */ /* 0x000f620008000800 */
[----:B01----:R-:W0:Y:S01]  /*bee0*/  LDC.64 R4, c[0x0][0x388] ;  /* 0x0000e200ff047b82 */ /* 0x003e220000000a00 */
[----:B------:R-:W-:Y:S01]  /*bef0*/  IMAD R0, R2, 0x200, R19 ;  /* 0x0000020002007824 */ /* 0x000fe200078e0213 */
[----:B---3--:R-:W-:-:S03]  /*bf00*/  PRMT R6, R18, 0x9910, RZ ;  /* 0x0000991012067816 */ /* 0x008fc600000000ff */
        /* <DEDUP_REMOVED lines=14> */
[----:B--2---:R-:W0:Y:S02]  /*bff0*/  F2I.F64.TRUNC R29, R28 ;  /* 0x0000001c001d7311 */ /* 0x004e24000030d100 */
[----:B0-----:R3:W-:Y:S01]  /*c000*/  STG.E.U8 desc[UR36][R4.64], R29 ;  /* 0x0000001d04007986 */ /* 0x0017e2000c101124 */
[----:B------:R-:W-:Y:S05]  /*c010*/  BRA `(.L_x_3416) ;  /* 0x0000000c00f07947 */ /* 0x000fea0003800000 */
.L_x_3414:
[----:B--2---:R-:W0:Y:S02]  /*c020*/  F2I.S64.F64.TRUNC R28, R28 ;  /* 0x0000001c001c7311 */ /* 0x004e24000030d900 */
[----:B0-----:R-:W-:-:S05]  /*c030*/  IMAD.MOV.U32 R3, RZ, RZ, R28 ;  /* 0x000000ffff037224 */ /* 0x001fca00078e001c */
[----:B------:R0:W-:Y:S01]  /*c040*/  STG.E.U8 desc[UR36][R4.64], R3 ;  /* 0x0000000304007986 */ /* 0x0001e2000c101124 */
[----:B------:R-:W-:Y:S05]  /*c050*/  BRA `(.L_x_3416) ;  /* 0x0000000c00e07947 */ /* 0x000fea0003800000 */
.L_x_3413:
[----:B------:R-:W-:-:S13]  /*c060*/  ISETP.NE.AND P0, PT, R0, 0x2, PT ;  /* 0x000000020000780c */ /* 0x000fda0003f05270 */
[----:B------:R-:W-:Y:S05]  /*c070*/  @!P0 BRA `(.L_x_3417) ;  /* 0x0000000000288947 */ /* 0x000fea0003800000 */
[----:B------:R-:W-:-:S13]  /*c080*/  ISETP.NE.AND P0, PT, R0, 0x3, PT ;  /* 0x000000030000780c */ /* 0x000fda0003f05270 */
[----:B------:R-:W-:Y:S05]  /*c090*/  @!P0 BRA `(.L_x_3418) ;  /* 0x0000000000148947 */ /* 0x000fea0003800000 */
[----:B------:R-:W-:-:S13]  /*c0a0*/  ISETP.NE.AND P0, PT, R0, 0x4, PT ;  /* 0x000000040000780c */ /* 0x000fda0003f05270 */
[----:B------:R-:W-:Y:S05]  /*c0b0*/  @P0 BRA `(.L_x_3415) ;  /* 0x0000000800b40947 */ /* 0x000fea0003800000 */
[----:B--2---:R-:W0:Y:S02]  /*c0c0*/  F2I.S64.F64.TRUNC R28, R28 ;  /* 0x0000001c001c7311 */ /* 0x004e24000030d900 */
[----:B0-----:R1:W-:Y:S01]  /*c0d0*/  STG.E.64 desc[UR36][R4.64], R28 ;  /* 0x0000001c04007986 */ /* 0x0013e2000c101b24 */
[----:B------:R-:W-:Y:S05]  /*c0e0*/  BRA `(.L_x_3416) ;  /* 0x0000000c00bc7947 */ /* 0x000fea0003800000 */
.L_x_3418:
[----:B--2---:R-:W0:Y:S02]  /*c0f0*/  F2I.F64.TRUNC R29, R28 ;  /* 0x0000001c001d7311 */ /* 0x004e24000030d100 */
[----:B0-----:R2:W-:Y:S01]  /*c100*/  STG.E desc[UR36][R4.64], R29 ;  /* 0x0000001d04007986 */ /* 0x0015e2000c101924 */
[----:B------:R-:W-:Y:S05]  /*c110*/  BRA `(.L_x_3416) ;  /* 0x0000000c00b07947 */ /* 0x000fea0003800000 */
.L_x_3417:
[----:B--2---:R-:W0:Y:S02]  /*c120*/  F2I.F64.TRUNC R29, R28 ;  /* 0x0000001c001d7311 */ /* 0x004e24000030d100 */
[----:B0-----:R0:W-:Y:S01]  /*c130*/  STG.E.U16 desc[UR36][R4.64], R29 ;  /* 0x0000001d04007986 */ /* 0x0011e2000c101524 */
[----:B------:R-:W-:Y:S05]  /*c140*/  BRA `(.L_x_3416) ;  /* 0x0000000c00a47947 */ /* 0x000fea0003800000 */
.L_x_3412:
        /* <DEDUP_REMOVED lines=8> */
[----:B--2---:R-:W0:Y:S01]  /*c1d0*/  F2F.F32.F64 R3, R28 ;  /* 0x0000001c00037310 */ /* 0x004e220000301000 */
[----:B------:R-:W-:-:S14]  /*c1e0*/  DSETP.GEU.AND P0, PT, |R28|, UR4, PT ;  /* 0x000000041c007e2a */ /* 0x000fdc000bf0e200 */
[----:B0-----:R-:W-:-:S05]  /*c1f0*/  @!P0 FMUL R3, R3, 1.175494350822287508e-38 ;  /* 0x0080000003038820 */ /* 0x001fca0000400000 */
[----:B------:R0:W-:Y:S01]  /*c200*/  STG.E desc[UR36][R4.64], R3 ;  /* 0x0000000304007986 */ /* 0x0001e2000c101924 */
[----:B------:R-:W-:Y:S05]  /*c210*/  BRA `(.L_x_3416) ;  /* 0x0000000c00707947 */ /* 0x000fea0003800000 */
.L_x_3420:
[----:B------:R-:W-:Y:S01]  /*c220*/  UMOV UR4, 0xf0000000 ;  /* 0xf000000000047882 */ /* 0x000fe20000000000 */
[----:B------:R-:W-:Y:S01]  /*c230*/  UMOV UR5, 0x380fffff ;  /* 0x380fffff00057882 */ /* 0x000fe20000000000 */
[----:B--2---:R-:W0:Y:S01]  /*c240*/  F2F.F32.F64 R0, R28 ;  /* 0x0000001c00007310 */ /* 0x004e220000301000 */
[----:B------:R-:W-:-:S14]  /*c250*/  DSETP.GEU.AND P0, PT, |R28|, UR4, PT ;  /* 0x000000041c007e2a */ /* 0x000fdc000bf0e200 */
[----:B0-----:R-:W-:-:S05]  /*c260*/  @!P0 FMUL R0, R0, 1.175494350822287508e-38 ;  /* 0x0080000000008820 */ /* 0x001fca0000400000 */
[----:B------:R-:W-:-:S05]  /*c270*/  F2FP.F16.F32.PACK_AB R0, RZ, R0 ;  /* 0x00000000ff00723e */ /* 0x000fca00000000ff */
[----:B------:R0:W-:Y:S01]  /*c280*/  STG.E.U16 desc[UR36][R4.64], R0 ;  /* 0x0000000004007986 */ /* 0x0001e2000c101524 */
[----:B------:R-:W-:Y:S05]  /*c290*/  BRA `(.L_x_3416) ;  /* 0x0000000c00507947 */ /* 0x000fea0003800000 */
.L_x_3419:
        /* <DEDUP_REMOVED lines=8> */
[----:B--2---:R-:W0:Y:S01]  /*c320*/  F2F.F32.F64 R6, R28 ;  /* 0x0000001c00067310 */ /* 0x004e220000301000 */
[----:B------:R-:W-:Y:S01]  /*c330*/  DSETP.GEU.AND P0, PT, |R28|, UR4, PT ;  /* 0x000000041c007e2a */ /* 0x000fe2000bf0e200 */
[----:B------:R-:W-:-:S13]  /*c340*/  IMAD.MOV.U32 R7, RZ, RZ, RZ ;  /* 0x000000ffff077224 */ /* 0x000fda00078e00ff */
[----:B0-----:R-:W-:-:S05]  /*c350*/  @!P0 FMUL R6, R6, 1.175494350822287508e-38 ;  /* 0x0080000006068820 */ /* 0x001fca0000400000 */
[----:B------:R0:W-:Y:S01]  /*c360*/  STG.E.64 desc[UR36][R4.64], R6 ;  /* 0x0000000604007986 */ /* 0x0001e2000c101b24 */
[----:B------:R-:W-:Y:S05]  /*c370*/  BRA `(.L_x_3416) ;  /* 0x0000000c00187947 */ /* 0x000fea0003800000 */
.L_x_3422:
[----:B------:R-:W-:Y:S01]  /*c380*/  UMOV UR4, 0xf0000000 ;  /* 0xf000000000047882 */ /* 0x000fe20000000000 */
[----:B------:R-:W-:Y:S01]  /*c390*/  UMOV UR5, 0x380fffff ;  /* 0x380fffff00057882 */ /* 0x000fe20000000000 */
[----:B--2---:R-:W0:Y:S01]  /*c3a0*/  F2F.F32.F64 R0, R28 ;  /* 0x0000001c00007310 */ /* 0x004e220000301000 */
[----:B------:R-:W-:-:S14]  /*c3b0*/  DSETP.GEU.AND P0, PT, |R28|, UR4, PT ;  /* 0x000000041c007e2a */ /* 0x000fdc000bf0e200 */
[----:B0-----:R-:W-:-:S05]  /*c3c0*/  @!P0 FMUL R0, R0, 1.175494350822287508e-38 ;  /* 0x0080000000008820 */ /* 0x001fca0000400000 */
[----:B------:R-:W-:-:S04]  /*c3d0*/  F2FP.F16.F32.PACK_AB R3, RZ, R0 ;  /* 0x00000000ff03723e */ /* 0x000fc800000000ff */
[----:B------:R-:W-:-:S05]  /*c3e0*/  PRMT R3, R3, 0x5410, RZ ;  /* 0x0000541003037816 */ /* 0x000fca00000000ff */
[----:B------:R0:W-:Y:S01]  /*c3f0*/  STG.E desc[UR36][R4.64], R3 ;  /* 0x0000000304007986 */ /* 0x0001e2000c101924 */
[----:B------:R-:W-:Y:S05]  /*c400*/  BRA `(.L_x_3416) ;  /* 0x0000000800f47947 */ /* 0x000fea0003800000 */
.L_x_3421:
[----:B--2---:R0:W-:Y:S01]  /*c410*/  STG.E.64 desc[UR36][R4.64], R28 ;  /* 0x0000001c04007986 */ /* 0x0041e2000c101b24 */
[----:B------:R-:W-:Y:S05]  /*c420*/  BRA `(.L_x_3416) ;  /* 0x0000000800ec7947 */ /* 0x000fea0003800000 */
.L_x_3411:
        /* <DEDUP_REMOVED lines=10> */
[----:B--2---:R-:W0:Y:S02]  /*c4d0*/  F2I.U32.F64.TRUNC R29, R28 ;  /* 0x0000001c001d7311 */ /* 0x004e24000030d000 */
[----:B0-----:R0:W-:Y:S01]  /*c4e0*/  STG.E.U16 desc[UR36][R4.64], R29 ;  /* 0x0000001d04007986 */ /* 0x0011e2000c101524 */
[----:B------:R-:W-:Y:S05]  /*c4f0*/  BRA `(.L_x_3416) ;  /* 0x0000000800b87947 */ /* 0x000fea0003800000 */
.L_x_3426:
[----:B------:R-:W-:Y:S01]  /*c500*/  UMOV UR4, 0xf0000000 ;  /* 0xf000000000047882 */ /* 0x000fe20000000000 */
[----:B------:R-:W-:Y:S01]  /*c510*/  UMOV UR5, 0x380fffff ;  /* 0x380fffff00057882 */ /* 0x000fe20000000000 */
[----:B--2---:R-:W0:Y:S01]  /*c520*/  F2F.F32.F64 R7, R28 ;  /* 0x0000001c00077310 */ /* 0x004e220000301000 */
        /* <DEDUP_REMOVED lines=19> */
.L_x_3429:
[----:B------:R-:W-:-:S04]  /*c660*/  SHF.R.U32.HI R3, RZ, 0x18, R7 ;  /* 0x00000018ff037819 */ /* 0x000fc80000011607 */
[----:B------:R-:W-:-:S07]  /*c670*/  LOP3.LUT R0, R0, 0x80, R3, 0xf8, !PT ;  /* 0x0000008000007812 */ /* 0x000fce00078ef803 */
.L_x_3428:
[----:B------:R-:W-:Y:S05]  /*c680*/  BSYNC.RECONVERGENT B0 ;  /* 0x0000000000007941 */ /* 0x000fea0003800200 */
.L_x_3427:
[----:B------:R0:W-:Y:S01]  /*c690*/  STG.E.U8 desc[UR36][R4.64], R0 ;  /* 0x0000000004007986 */ /* 0x0001e2000c101124 */
[----:B------:R-:W-:Y:S05]  /*c6a0*/  BRA `(.L_x_3416) ;  /* 0x00000008004c7947 */ /* 0x000fea0003800000 */
.L_x_3425:
        /* <DEDUP_REMOVED lines=22> */
.L_x_3432:
[----:B------:R-:W-:-:S04]  /*c810*/  SHF.R.U32.HI R3, RZ, 0x18, R7 ;  /* 0x00000018ff037819 */ /* 0x000fc80000011607 */
[----:B------:R-:W-:-:S07]  /*c820*/  LOP3.LUT R0, R0, 0x80, R3, 0xf8, !PT ;  /* 0x0000008000007812 */ /* 0x000fce00078ef803 */
.L_x_3431:
[----:B------:R-:W-:Y:S05]  /*c830*/  BSYNC.RECONVERGENT B0 ;  /* 0x0000000000007941 */ /* 0x000fea0003800200 */
.L_x_3430:
[----:B------:R0:W-:Y:S01]  /*c840*/  STG.E.U8 desc[UR36][R4.64], R0 ;  /* 0x0000000004007986 */ /* 0x0001e2000c101124 */
[----:B------:R-:W-:Y:S05]  /*c850*/  BRA `(.L_x_3416) ;  /* 0x0000000400e07947 */ /* 0x000fea0003800000 */
.L_x_3424:
        /* <DEDUP_REMOVED lines=26> */
.L_x_3434:
[----:B--2---:R-:W0:Y:S02]  /*ca00*/  F2I.U64.F64.TRUNC R28, R28 ;  /* 0x0000001c001c7311 */ /* 0x004e24000030d800 */
[----:B0-----:R0:W-:Y:S01]  /*ca10*/  STG.E.64 desc[UR36][R4.64], R28 ;  /* 0x0000001c04007986 */ /* 0x0011e2000c101b24 */
[----:B------:R-:W-:Y:S05]  /*ca20*/  BRA `(.L_x_3416) ;  /* 0x00000004006c7947 */ /* 0x000fea0003800000 */
.L_x_3433:
[----:B--2---:R-:W0:Y:S02]  /*ca30*/  F2I.U32.F64.TRUNC R29, R28 ;  /* 0x0000001c001d7311 */ /* 0x004e24000030d000 */
[----:B0-----:R0:W-:Y:S01]  /*ca40*/  STG.E desc[UR36][R4.64], R29 ;  /* 0x0000001d04007986 */ /* 0x0011e2000c101924 */
[----:B------:R-:W-:Y:S05]  /*ca50*/  BRA `(.L_x_3416) ;  /* 0x0000000400607947 */ /* 0x000fea0003800000 */
.L_x_3423:
[----:B------:R-:W-:-:S13]  /*ca60*/  ISETP.GT.AND P0, PT, R0, 0xe, PT ;  /* 0x0000000e0000780c */ /* 0x000fda0003f04270 */
[----:B------:R-:W-:Y:S05]  /*ca70*/  @P0 BRA `(.L_x_3435) ;  /* 0x00000000002c0947 */ /* 0x000fea0003800000 */
[----:B------:R-:W-:-:S13]  /*ca80*/  ISETP.NE.AND P0, PT, R0, 0xa, PT ;  /* 0x0000000a0000780c */ /* 0x000fda0003f05270 */
[----:B------:R-:W-:Y:S05]  /*ca90*/  @!P0 BRA `(.L_x_3436) ;  /* 0x0000000000188947 */ /* 0x000fea0003800000 */
[----:B------:R-:W-:-:S13]  /*caa0*/  ISETP.NE.AND P0, PT, R0, 0xb, PT ;  /* 0x0000000b0000780c */ /* 0x000fda0003f05270 */
[----:B------:R-:W-:Y:S05]  /*cab0*/  @P0 BRA `(.L_x_3415) ;  /* 0x0000000000340947 */ /* 0x000fea0003800000 */
[----:B--2---:R-:W-:-:S06]  /*cac0*/  DSETP.NEU.AND P0, PT, R28, RZ, PT ;  /* 0x000000ff1c00722a */ /* 0x004fcc0003f0d000 */
[----:B------:R-:W-:-:S05]  /*cad0*/  SEL R3, RZ, 0x1, !P0 ;  /* 0x00000001ff037807 */ /* 0x000fca0004000000 */
[----:B------:R0:W-:Y:S01]  /*cae0*/  STG.E.U8 desc[UR36][R4.64], R3 ;  /* 0x0000000304007986 */ /* 0x0001e2000c101124 */
[----:B------:R-:W-:Y:S05]  /*caf0*/  BRA `(.L_x_3416) ;  /* 0x0000000400387947 */ /* 0x000fea0003800000 */
.L_x_3436:
[----:B------:R-:W-:-:S05]  /*cb00*/  CS2R R30, SRZ ;  /* 0x00000000001e7805 */ /* 0x000fca000001ff00 */
[----:B--2---:R0:W-:Y:S01]  /*cb10*/  STG.E.128 desc[UR36][R4.64], R28 ;  /* 0x0000001c04007986 */ /* 0x0041e2000c101d24 */
[----:B------:R-:W-:Y:S05]  /*cb20*/  BRA `(.L_x_3416) ;  /* 0x00000004002c7947 */ /* 0x000fea0003800000 */
.L_x_3435:
[----:B------:R-:W-:-:S13]  /*cb30*/  ISETP.NE.AND P0, PT, R0, 0xf, PT ;  /* 0x0000000f0000780c */ /* 0x000fda0003f05270 */
[----:B------:R-:W-:Y:S05]  /*cb40*/  @!P0 BRA `(.L_x_3437) ;  /* 0x0000000400088947 */ /* 0x000fea0003800000 */
[----:B------:R-:W-:-:S13]  /*cb50*/  ISETP.NE.AND P0, PT, R0, 0x17, PT ;  /* 0x000000170000780c */ /* 0x000fda0003f05270 */
[----:B------:R-:W-:Y:S05]  /*cb60*/  @!P0 BRA `(.L_x_3438) ;  /* 0x0000000000a08947 */ /* 0x000fea0003800000 */
[----:B------:R-:W-:-:S13]  /*cb70*/  ISETP.NE.AND P0, PT, R0, 0x18, PT ;  /* 0x000000180000780c */ /* 0x000fda0003f05270 */
[----:B------:R-:W-:Y:S05]  /*cb80*/  @!P0 BRA `(.L_x_3439) ;  /* 0x0000000000448947 */ /* 0x000fea0003800000 */
.L_x_3415:
        /* <DEDUP_REMOVED lines=16> */
.L_x_3440:
[----:B------:R-:W-:Y:S05]  /*cc90*/  BRA `(.L_x_3416) ;  /* 0x0000000000d07947 */ /* 0x000fea0003800000 */
.L_x_3439:
[----:B------:R-:W-:Y:S01]  /*cca0*/  UMOV UR4, 0xf0000000 ;  /* 0xf000000000047882 */ /* 0x000fe20000000000 */
[----:B------:R-:W-:Y:S01]  /*ccb0*/  UMOV UR5, 0x380fffff ;  /* 0x380fffff00057882 */ /* 0x000fe20000000000 */
[----:B--2---:R-:W0:Y:S01]  /*ccc0*/  F2F.F32.F64 R7, R28 ;  /* 0x0000001c00077310 */ /* 0x004e220000301000 */
        /* <DEDUP_REMOVED lines=14> */
.L_x_3442:
[----:B------:R-:W-:Y:S05]  /*cdb0*/  BSYNC.RECONVERGENT B0 ;  /* 0x0000000000007941 */ /* 0x000fea0003800200 */
.L_x_3441:
[----:B------:R-:W-:-:S05]  /*cdc0*/  LOP3.LUT R3, R0, 0x80, R3, 0xf8, !PT ;  /* 0x0000008000037812 */ /* 0x000fca00078ef803 */
[----:B------:R0:W-:Y:S01]  /*cdd0*/  STG.E.U8 desc[UR36][R4.64], R3 ;  /* 0x0000000304007986 */ /* 0x0001e2000c101124 */
[----:B------:R-:W-:Y:S05]  /*cde0*/  BRA `(.L_x_3416) ;  /* 0x00000000007c7947 */ /* 0x000fea0003800000 */
.L_x_3438:
[----:B------:R-:W-:Y:S01]  /*cdf0*/  UMOV UR4, 0xf0000000 ;  /* 0xf000000000047882 */ /* 0x000fe20000000000 */
[----:B------:R-:W-:Y:S01]  /*ce00*/  UMOV UR5, 0x380fffff ;  /* 0x380fffff00057882 */ /* 0x000fe20000000000 */
[----:B--2---:R-:W0:Y:S01]  /*ce10*/  F2F.F32.F64 R7, R28 ;  /* 0x0000001c00077310 */ /* 0x004e220000301000 */
        /* <DEDUP_REMOVED lines=13> */
.L_x_3444:
[----:B------:R-:W-:Y:S01]  /*cef0*/  IMAD.MOV.U32 R0, RZ, RZ, 0x7f ;  /* 0x0000007fff007424 */ /* 0x000fe200078e00ff */
[----:B------:R-:W-:-:S04]  /*cf00*/  ISETP.GT.U32.AND P0, PT, R3, 0x7f800000, PT ;  /* 0x7f8000000300780c */ /* 0x000fc80003f04070 */
[----:B------:R-:W-:-:S09]  /*cf10*/  SEL R0, R0, 0x7c, P0 ;  /* 0x0000007c00007807 */ /* 0x000fd20000000000 */
.L_x_3445:
[----:B------:R-:W-:Y:S05]  /*cf20*/  BSYNC.RECONVERGENT B0 ;  /* 0x0000000000007941 */ /* 0x000fea0003800200 */
.L_x_3443:
[----:B------:R-:W-:-:S04]  /*cf30*/  SHF.R.U32.HI R3, RZ, 0x18, R7 ;  /* 0x00000018ff037819 */ /* 0x000fc80000011607 */
[----:B------:R-:W-:-:S05]  /*cf40*/  LOP3.LUT R3, R0, 0x80, R3, 0xf8, !PT ;  /* 0x0000008000037812 */ /* 0x000fca00078ef803 */
[----:B------:R0:W-:Y:S01]  /*cf50*/  STG.E.U8 desc[UR36][R4.64], R3 ;  /* 0x0000000304007986 */ /* 0x0001e2000c101124 */
[----:B------:R-:W-:Y:S05]  /*cf60*/  BRA `(.L_x_3416) ;  /* 0x00000000001c7947 */ /* 0x000fea0003800000 */
.L_x_3437:
[----:B------:R-:W-:Y:S01]  /*cf70*/  UMOV UR4, 0xf0000000 ;  /* 0xf000000000047882 */ /* 0x000fe20000000000 */
[----:B------:R-:W-:Y:S01]  /*cf80*/  UMOV UR5, 0x380fffff ;  /* 0x380fffff00057882 */ /* 0x000fe20000000000 */
[----:B--2---:R-:W0:Y:S01]  /*cf90*/  F2F.F32.F64 R0, R28 ;  /* 0x0000001c00007310 */ /* 0x004e220000301000 */
[----:B------:R-:W-:-:S14]  /*cfa0*/  DSETP.GEU.AND P0, PT, |R28|, UR4, PT ;  /* 0x000000041c007e2a */ /* 0x000fdc000bf0e200 */
[----:B0-----:R-:W-:-:S05]  /*cfb0*/  @!P0 FMUL R0, R0, 1.175494350822287508e-38 ;  /* 0x0080000000008820 */ /* 0x001fca0000400000 */
[----:B------:R-:W-:-:S05]  /*cfc0*/  F2FP.BF16.F32.PACK_AB R0, RZ, R0 ;  /* 0x00000000ff00723e */ /* 0x000fca00000010ff */
[----:B------:R0:W-:Y:S02]  /*cfd0*/  STG.E.U16 desc[UR36][R4.64], R0 ;  /* 0x0000000004007986 */ /* 0x0001e4000c101524 */
.L_x_3416:
[----:B------:R-:W-:-:S05]  /*cfe0*/  VIADD R19, R19, 0x80 ;  /* 0x0000008013137836 */ /* 0x000fca0000000000 */
[----:B------:R-:W-:-:S13]  /*cff0*/  ISETP.GE.AND P0, PT, R19, R22, PT ;  /* 0x000000161300720c */ /* 0x000fda0003f06270 */
[----:B------:R-:W-:Y:S05]  /*d000*/  @P0 BRA `(.L_x_3410) ;  /* 0x0000001000480947 */ /* 0x000fea0003800000 */
[----:B------:R-:W5:Y:S01]  /*d010*/  LDCU UR4, c[0x0][0x3b4] ;  /* 0x00007680ff0477ac */ /* 0x000f620008000800 */
[----:B0123--:R-:W0:Y:S01]  /*d020*/  LDC.64 R4, c[0x0][0x388] ;  /* 0x0000e200ff047b82 */ /* 0x00fe220000000a00 */
        /* <DEDUP_REMOVED lines=19> */
.L_x_3449:
[----:B------:R-:W0:Y:S02]  /*d160*/  F2I.S64.F64.TRUNC R24, R24 ;  /* 0x0000001800187311 */ /* 0x000e24000030d900 */
[----:B0-----:R-:W-:-:S05]  /*d170*/  IMAD.MOV.U32 R3, RZ, RZ, R24 ;  /* 0x000000ffff037224 */ /* 0x001fca00078e0018 */
[----:B------:R0:W-:Y:S01]  /*d180*/  STG.E.U8 desc[UR36][R4.64], R3 ;  /* 0x0000000304007986 */ /* 0x0001e2000c101124 */
[----:B------:R-:W-:Y:S05]  /*d190*/  BRA `(.L_x_3451) ;  /* 0x0000000c00e07947 */ /* 0x000fea0003800000 */
.L_x_3448:
        /* <DEDUP_REMOVED lines=9> */
.L_x_3453:
[----:B------:R-:W0:Y:S02]  /*d230*/  F2I.F64.TRUNC R25, R24 ;  /* 0x0000001800197311 */ /* 0x000e24000030d100 */
[----:B0-----:R0:W-:Y:S01]  /*d240*/  STG.E desc[UR36][R4.64], R25 ;  /* 0x0000001904007986 */ /* 0x0011e2000c101924 */
[----:B------:R-:W-:Y:S05]  /*d250*/  BRA `(.L_x_3451) ;  /* 0x0000000c00b07947 */ /* 0x000fea0003800000 */
.L_x_3452:
[----:B------:R-:W0:Y:S02]  /*d260*/  F2I.F64.TRUNC R25, R24 ;  /* 0x0000001800197311 */ /* 0x000e24000030d100 */
[----:B0-----:R0:W-:Y:S01]  /*d270*/  STG.E.U16 desc[UR36][R4.64], R25 ;  /* 0x0000001904007986 */ /* 0x0011e2000c101524 */
[----:B------:R-:W-:Y:S05]  /*d280*/  BRA `(.L_x_3451) ;  /* 0x0000000c00a47947 */ /* 0x000fea0003800000 */
.L_x_3447:
        /* <DEDUP_REMOVED lines=13> */
.L_x_3455:
        /* <DEDUP_REMOVED lines=8> */
.L_x_3454:
        /* <DEDUP_REMOVED lines=14> */
.L_x_3457:
        /* <DEDUP_REMOVED lines=9> */
.L_x_3456:
[----:B------:R0:W-:Y:S01]  /*d550*/  STG.E.64 desc[UR36][R4.64], R24 ;  /* 0x0000001804007986 */ /* 0x0001e2000c101b24 */
[----:B------:R-:W-:Y:S05]  /*d560*/  BRA `(.L_x_3451) ;  /* 0x0000000800ec7947 */ /* 0x000fea0003800000 */
.L_x_3446:
        /* <DEDUP_REMOVED lines=13> */
.L_x_3461:
        /* <DEDUP_REMOVED lines=22> */
.L_x_3464:
[----:B------:R-:W-:-:S04]  /*d7a0*/  SHF.R.U32.HI R3, RZ, 0x18, R7 ;  /* 0x00000018ff037819 */ /* 0x000fc80000011607 */
[----:B------:R-:W-:-:S07]  /*d7b0*/  LOP3.LUT R0, R0, 0x80, R3, 0xf8, !PT ;  /* 0x0000008000007812 */ /* 0x000fce00078ef803 */
.L_x_3463:
[----:B------:R-:W-:Y:S05]  /*d7c0*/  BSYNC.RECONVERGENT B0 ;  /* 0x0000000000007941 */ /* 0x000fea0003800200 */
.L_x_3462:
[----:B------:R0:W-:Y:S01]  /*d7d0*/  STG.E.U8 desc[UR36][R4.64], R0 ;  /* 0x0000000004007986 */ /* 0x0001e2000c101124 */
[----:B------:R-:W-:Y:S05]  /*d7e0*/  BRA `(.L_x_3451) ;  /* 0x00000008004c7947 */ /* 0x000fea0003800000 */
.L_x_3460:
        /* <DEDUP_REMOVED lines=22> */
.L_x_3467:
[----:B------:R-:W-:-:S04]  /*d950*/  SHF.R.U32.HI R3, RZ, 0x18, R7 ;  /* 0x00000018ff037819 */ /* 0x000fc80000011607 */
[----:B------:R-:W-:-:S07]  /*d960*/  LOP3.LUT R0, R0, 0x80, R3, 0xf8, !PT ;  /* 0x0000008000007812 */ /* 0x000fce00078ef803 */
.L_x_3466:
[----:B------:R-:W-:Y:S05]  /*d970*/  BSYNC.RECONVERGENT B0 ;  /* 0x0000000000007941 */ /* 0x000fea0003800200 */
.L_x_3465:
[----:B------:R0:W-:Y:S01]  /*d980*/  STG.E.U8 desc[UR36][R4.64], R0 ;  /* 0x0000000004007986 */ /* 0x0001e2000c101124 */
[----:B------:R-:W-:Y:S05]  /*d990*/  BRA `(.L_x_3451) ;  /* 0x0000000400e07947 */ /* 0x000fea0003800000 */
.L_x_3459:
        /* <DEDUP_REMOVED lines=26> */
.L_x_3469:
[----:B------:R-:W0:Y:S02]  /*db40*/  F2I.U64.F64.TRUNC R24, R24 ;  /* 0x0000001800187311 */ /* 0x000e24000030d800 */
[----:B0-----:R0:W-:Y:S01]  /*db50*/  STG.E.64 desc[UR36][R4.64], R24 ;  /* 0x0000001804007986 */ /* 0x0011e2000c101b24 */
[----:B------:R-:W-:Y:S05]  /*db60*/  BRA `(.L_x_3451) ;  /* 0x00000004006c7947 */ /* 0x000fea0003800000 */
.L_x_3468:
[----:B------:R-:W0:Y:S02]  /*db70*/  F2I.U32.F64.TRUNC R25, R24 ;  /* 0x0000001800197311 */ /* 0x000e24000030d000 */
[----:B0-----:R0:W-:Y:S01]  /*db80*/  STG.E desc[UR36][R4.64], R25 ;  /* 0x0000001904007986 */ /* 0x0011e2000c101924 */
[----:B------:R-:W-:Y:S05]  /*db90*/  BRA `(.L_x_3451) ;  /* 0x0000000400607947 */ /* 0x000fea0003800000 */
.L_x_3458:
        /* <DEDUP_REMOVED lines=10> */
.L_x_3471:
[----:B------:R-:W-:-:S05]  /*dc40*/  CS2R R26, SRZ ;  /* 0x00000000001a7805 */ /* 0x000fca000001ff00 */
[----:B------:R0:W-:Y:S01]  /*dc50*/  STG.E.128 desc[UR36][R4.64], R24 ;  /* 0x0000001804007986 */ /* 0x0001e2000c101d24 */
[----:B------:R-:W-:Y:S05]  /*dc60*/  BRA `(.L_x_3451) ;  /* 0x00000004002c7947 */ /* 0x000fea0003800000 */
.L_x_3470:
[----:B------:R-:W-:-:S13]  /*dc70*/  ISETP.NE.AND P0, PT, R0, 0xf, PT ;  /* 0x0000000f0000780c */ /* 0x000fda0003f05270 */
[----:B------:R-:W-:Y:S05]  /*dc80*/  @!P0 BRA `(.L_x_3472) ;  /* 0x0000000400088947 */ /* 0x000fea0003800000 */
[----:B------:R-:W-:-:S13]  /*dc90*/  ISETP.NE.AND P0, PT, R0, 0x17, PT ;  /* 0x000000170000780c */ /* 0x000fda0003f05270 */
[----:B------:R-:W-:Y:S05]  /*dca0*/  @!P0 BRA `(.L_x_3473) ;  /* 0x0000000000a08947 */ /* 0x000fea0003800000 */
[----:B------:R-:W-:-:S13]  /*dcb0*/  ISETP.NE.AND P0, PT, R0, 0x18, PT ;  /* 0x000000180000780c */ /* 0x000fda0003f05270 */
[----:B------:R-:W-:Y:S05]  /*dcc0*/  @!P0 BRA `(.L_x_3474) ;  /* 0x0000000000448947 */ /* 0x000fea0003800000 */
.L_x_3450:
        /* <DEDUP_REMOVED lines=16> */
.L_x_3475:
[----:B------:R-:W-:Y:S05]  /*ddd0*/  BRA `(.L_x_3451) ;  /* 0x0000000000d07947 */ /* 0x000fea0003800000 */
.L_x_3474:
        /* <DEDUP_REMOVED lines=17> */
.L_x_3477:
[----:B------:R-:W-:Y:S05]  /*def0*/  BSYNC.RECONVERGENT B0 ;  /* 0x0000000000007941 */ /* 0x000fea0003800200 */
.L_x_3476:
[----:B------:R-:W-:-:S05]  /*df00*/  LOP3.LUT R3, R0, 0x80, R3, 0xf8, !PT ;  /* 0x0000008000037812 */ /* 0x000fca00078ef803 */
[----:B------:R0:W-:Y:S01]  /*df10*/  STG.E.U8 desc[UR36][R4.64], R3 ;  /* 0x0000000304007986 */ /* 0x0001e2000c101124 */
[----:B------:R-:W-:Y:S05]  /*df20*/  BRA `(.L_x_3451) ;  /* 0x00000000007c7947 */ /* 0x000fea0003800000 */
.L_x_3473:
[----:B------:R-:W-:Y:S01]  /*df30*/  UMOV UR4, 0xf0000000 ;  /* 0xf000000000047882 */ /* 0x000fe20000000000 */
[----:B------:R-:W-:Y:S01]  /*df40*/  UMOV UR5, 0x380fffff ;  /* 0x380fffff00057882 */ /* 0x000fe20000000000 */
        /* <DEDUP_REMOVED lines=14> */
.L_x_3479:
[----:B------:R-:W-:Y:S01]  /*e030*/  IMAD.MOV.U32 R0, RZ, RZ, 0x7f ;  /* 0x0000007fff007424 */ /* 0x000fe200078e00ff */
[----:B------:R-:W-:-:S04]  /*e040*/  ISETP.GT.U32.AND P0, PT, R3, 0x7f800000, PT ;  /* 0x7f8000000300780c */ /* 0x000fc80003f04070 */
[----:B------:R-:W-:-:S09]  /*e050*/  SEL R0, R0, 0x7c, P0 ;  /* 0x0000007c00007807 */ /* 0x000fd20000000000 */
.L_x_3480:
[----:B------:R-:W-:Y:S05]  /*e060*/  BSYNC.RECONVERGENT B0 ;  /* 0x0000000000007941 */ /* 0x000fea0003800200 */
.L_x_3478:
[----:B------:R-:W-:-:S04]  /*e070*/  SHF.R.U32.HI R3, RZ, 0x18, R7 ;  /* 0x00000018ff037819 */ /* 0x000fc80000011607 */
[----:B------:R-:W-:-:S05]  /*e080*/  LOP3.LUT R3, R0, 0x80, R3, 0xf8, !PT ;  /* 0x0000008000037812 */ /* 0x000fca00078ef803 */
[----:B------:R0:W-:Y:S01]  /*e090*/  STG.E.U8 desc[UR36][R4.64], R3 ;  /* 0x0000000304007986 */ /* 0x0001e2000c101124 */
[----:B------:R-:W-:Y:S05]  /*e0a0*/  BRA `(.L_x_3451) ;  /* 0x00000000001c7947 */ /* 0x000fea0003800000 */
.L_x_3472:
[----:B------:R-:W-:Y:S01]  /*e0b0*/  UMOV UR4, 0xf0000000 ;  /* 0xf000000000047882 */ /* 0x000fe20000000000 */
[----:B------:R-:W-:Y:S01]  /*e0c0*/  UMOV UR5, 0x380fffff ;  /* 0x380fffff00057882 */ /* 0x000fe20000000000 */
[----:B------:R-:W0:Y:S01]  /*e0d0*/  F2F.F32.F64 R0, R24 ;  /* 0x0000001800007310 */ /* 0x000e220000301000 */
[----:B------:R-:W-:-:S14]  /*e0e0*/  DSETP.GEU.AND P0, PT, |R24|, UR4, PT ;  /* 0x0000000418007e2a */ /* 0x000fdc000bf0e200 */
[----:B0-----:R-:W-:-:S05]  /*e0f0*/  @!P0 FMUL R0, R0, 1.175494350822287508e-38 ;  /* 0x0080000000008820 */ /* 0x001fca0000400000 */
[----:B------:R-:W-:-:S05]  /*e100*/  F2FP.BF16.F32.PACK_AB R0, RZ, R0 ;  /* 0x00000000ff00723e */ /* 0x000fca00000010ff */
[----:B------:R0:W-:Y:S02]  /*e110*/  STG.E.U16 desc[UR36][R4.64], R0 ;  /* 0x0000000004007986 */ /* 0x0001e4000c101524 */
.L_x_3451:
[----:B------:R-:W-:-:S07]  /*e120*/  VIADD R19, R19, 0x80 ;  /* 0x0000008013137836 */ /* 0x000fce0000000000 */
.L_x_3410:
[----:B------:R-:W-:Y:S05]  /*e130*/  BSYNC.RECONVERGENT B6 ;  /* 0x0000000000067941 */ /* 0x000fea0003800200 */
.L_x_3409:
[----:B------:R-:W-:-:S13]  /*e140*/  ISETP.GE.AND P0, PT, R19, R22, PT ;  /* 0x000000161300720c */ /* 0x000fda0003f06270 */
[----:B------:R-:W-:Y:S05]  /*e150*/  @P0 EXIT ;  /* 0x000000000000094d */ /* 0x000fea0003800000 */
[----:B0123--:R-:W0:Y:S01]  /*e160*/  LDC.64 R4, c[0x0][0x388] ;  /* 0x0000e200ff047b82 */ /* 0x00fe220000000a00 */
[----:B------:R-:W1:Y:S01]  /*e170*/  LDCU UR4, c[0x0][0x3b4] ;  /* 0x00007680ff0477ac */ /* 0x000e620008000800 */
[----:B------:R-:W-:Y:S01]  /*e180*/  PRMT R0, R18, 0x9910, RZ ;  /* 0x0000991012007816 */ /* 0x000fe200000000ff */
        /* <DEDUP_REMOVED lines=15> */
[----:B0-----:R-:W-:Y:S01]  /*e280*/  STG.E.U8 desc[UR36][R2.64], R17 ;  /* 0x0000001102007986 */ /* 0x001fe2000c101124 */
[----:B------:R-:W-:Y:S05]  /*e290*/  EXIT ;  /* 0x000000000000794d */ /* 0x000fea0003800000 */
.L_x_3484:
[----:B------:R-:W0:Y:S02]  /*e2a0*/  F2I.S64.F64.TRUNC R16, R16 ;  /* 0x0000001000107311 */ /* 0x000e24000030d900 */
[----:B0-----:R-:W-:-:S05]  /*e2b0*/  IMAD.MOV.U32 R5, RZ, RZ, R16 ;  /* 0x000000ffff057224 */ /* 0x001fca00078e0010 */
[----:B------:R-:W-:Y:S01]  /*e2c0*/  STG.E.U8 desc[UR36][R2.64], R5 ;  /* 0x0000000502007986 */ /* 0x000fe2000c101124 */
[----:B------:R-:W-:Y:S05]  /*e2d0*/  EXIT ;  /* 0x000000000000794d */ /* 0x000fea0003800000 */
.L_x_3483:
[----:B------:R-:W-:-:S13]  /*e2e0*/  ISETP.NE.AND P0, PT, R0, 0x2, PT ;  /* 0x000000020000780c */ /* 0x000fda0003f05270 */
[----:B------:R-:W-:Y:S05]  /*e2f0*/  @!P0 BRA `(.L_x_3486) ;  /* 0x0000000000288947 */ /* 0x000fea0003800000 */
[----:B------:R-:W-:-:S13]  /*e300*/  ISETP.NE.AND P0, PT, R0, 0x3, PT ;  /* 0x000000030000780c */ /* 0x000fda0003f05270 */
[----:B------:R-:W-:Y:S05]  /*e310*/  @!P0 BRA `(.L_x_3487) ;  /* 0x0000000000148947 */ /* 0x000fea0003800000 */
[----:B------:R-:W-:-:S13]  /*e320*/  ISETP.NE.AND P0, PT, R0, 0x4, PT ;  /* 0x000000040000780c */ /* 0x000fda0003f05270 */
[----:B------:R-:W-:Y:S05]  /*e330*/  @P0 BRA `(.L_x_3485) ;  /* 0x0000000800b40947 */ /* 0x000fea0003800000 */
[----:B------:R-:W0:Y:S02]  /*e340*/  F2I.S64.F64.TRUNC R16, R16 ;  /* 0x0000001000107311 */ /* 0x000e24000030d900 */
[----:B0-----:R-:W-:Y:S01]  /*e350*/  STG.E.64 desc[UR36][R2.64], R16 ;  /* 0x0000001002007986 */ /* 0x001fe2000c101b24 */
[----:B------:R-:W-:Y:S05]  /*e360*/  EXIT ;  /* 0x000000000000794d */ /* 0x000fea0003800000 */
.L_x_3487:
[----:B------:R-:W0:Y:S02]  /*e370*/  F2I.F64.TRUNC R17, R16 ;  /* 0x0000001000117311 */ /* 0x000e24000030d100 */
[----:B0-----:R-:W-:Y:S01]  /*e380*/  STG.E desc[UR36][R2.64], R17 ;  /* 0x0000001102007986 */ /* 0x001fe2000c101924 */
[----:B------:R-:W-:Y:S05]  /*e390*/  EXIT ;  /* 0x000000000000794d */ /* 0x000fea0003800000 */
.L_x_3486:
[----:B------:R-:W0:Y:S02]  /*e3a0*/  F2I.F64.TRUNC R17, R16 ;  /* 0x0000001000117311 */ /* 0x000e24000030d100 */
[----:B0-----:R-:W-:Y:S01]  /*e3b0*/  STG.E.U16 desc[UR36][R2.64], R17 ;  /* 0x0000001102007986 */ /* 0x001fe2000c101524 */
[----:B------:R-:W-:Y:S05]  /*e3c0*/  EXIT ;  /* 0x000000000000794d */ /* 0x000fea0003800000 */
.L_x_3482:
        /* <DEDUP_REMOVED lines=11> */
[----:B------:R-:W-:Y:S01]  /*e480*/  STG.E desc[UR36][R2.64], R5 ;  /* 0x0000000502007986 */ /* 0x000fe2000c101924 */
[----:B------:R-:W-:Y:S05]  /*e490*/  EXIT ;  /* 0x000000000000794d */ /* 0x000fea0003800000 */
.L_x_3489:
[----:B------:R-:W-:Y:S01]  /*e4a0*/  UMOV UR4, 0xf0000000 ;  /* 0xf000000000047882 */ /* 0x000fe20000000000 */
[----:B------:R-:W-:Y:S01]  /*e4b0*/  UMOV UR5, 0x380fffff ;  /* 0x380fffff00057882 */ /* 0x000fe20000000000 */
[----:B------:R-:W0:Y:S01]  /*e4c0*/  F2F.F32.F64 R0, R16 ;  /* 0x0000001000007310 */ /* 0x000e220000301000 */
[----:B------:R-:W-:-:S14]  /*e4d0*/  DSETP.GEU.AND P0, PT, |R16|, UR4, PT ;  /* 0x0000000410007e2a */ /* 0x000fdc000bf0e200 */
[----:B0-----:R-:W-:-:S05]  /*e4e0*/  @!P0 FMUL R0, R0, 1.175494350822287508e-38 ;  /* 0x0080000000008820 */ /* 0x001fca0000400000 */
[----:B------:R-:W-:-:S05]  /*e4f0*/  F2FP.F16.F32.PACK_AB R0, RZ, R0 ;  /* 0x00000000ff00723e */ /* 0x000fca00000000ff */
[----:B------:R-:W-:Y:S01]  /*e500*/  STG.E.U16 desc[UR36][R2.64], R0 ;  /* 0x0000000002007986 */ /* 0x000fe2000c101524 */
[----:B------:R-:W-:Y:S05]  /*e510*/  EXIT ;  /* 0x000000000000794d */ /* 0x000fea0003800000 */
.L_x_3488:
        /* <DEDUP_REMOVED lines=12> */
[----:B------:R-:W-:Y:S01]  /*e5e0*/  STG.E.64 desc[UR36][R2.64], R4 ;  /* 0x0000000402007986 */ /* 0x000fe2000c101b24 */
[----:B------:R-:W-:Y:S05]  /*e5f0*/  EXIT ;  /* 0x000000000000794d */ /* 0x000fea0003800000 */
.L_x_3491:
[----:B------:R-:W-:Y:S01]  /*e600*/  UMOV UR4, 0xf0000000 ;  /* 0xf000000000047882 */ /* 0x000fe20000000000 */
[----:B------:R-:W-:Y:S01]  /*e610*/  UMOV UR5, 0x380fffff ;  /* 0x380fffff00057882 */ /* 0x000fe20000000000 */
[----:B------:R-:W0:Y:S01]  /*e620*/  F2F.F32.F64 R0, R16 ;  /* 0x0000001000007310 */ /* 0x000e220000301000 */
[----:B------:R-:W-:-:S14]  /*e630*/  DSETP.GEU.AND P0, PT, |R16|, UR4, PT ;  /* 0x0000000410007e2a */ /* 0x000fdc000bf0e200 */
[----:B0-----:R-:W-:-:S05]  /*e640*/  @!P0 FMUL R0, R0, 1.175494350822287508e-38 ;  /* 0x0080000000008820 */ /* 0x001fca0000400000 */
[----:B------:R-:W-:-:S04]  /*e650*/  F2FP.F16.F32.PACK_AB R5, RZ, R0 ;  /* 0x00000000ff05723e */ /* 0x000fc800000000ff */
[----:B------:R-:W-:-:S05]  /*e660*/  PRMT R5, R5, 0x5410, RZ ;  /* 0x0000541005057816 */ /* 0x000fca00000000ff */
[----:B------:R-:W-:Y:S01]  /*e670*/  STG.E desc[UR36][R2.64], R5 ;  /* 0x0000000502007986 */ /* 0x000fe2000c101924 */
[----:B------:R-:W-:Y:S05]  /*e680*/  EXIT ;  /* 0x000000000000794d */ /* 0x000fea0003800000 */
.L_x_3490:
[----:B------:R-:W-:Y:S01]  /*e690*/  STG.E.64 desc[UR36][R2.64], R16 ;  /* 0x0000001002007986 */ /* 0x000fe2000c101b24 */
[----:B------:R-:W-:Y:S05]  /*e6a0*/  EXIT ;  /* 0x000000000000794d */ /* 0x000fea0003800000 */
.L_x_3481:
        /* <DEDUP_REMOVED lines=11> */
[----:B0-----:R-:W-:Y:S01]  /*e760*/  STG.E.U16 desc[UR36][R2.64], R17 ;  /* 0x0000001102007986 */ /* 0x001fe2000c101524 */
[----:B------:R-:W-:Y:S05]  /*e770*/  EXIT ;  /* 0x000000000000794d */ /* 0x000fea0003800000 */
.L_x_3495:
        /* <DEDUP_REMOVED lines=22> */
.L_x_3498:
[----:B------:R-:W-:-:S04]  /*e8e0*/  SHF.R.U32.HI R5, RZ, 0x18, R5 ;  /* 0x00000018ff057819 */ /* 0x000fc80000011605 */
[----:B------:R-:W-:-:S07]  /*e8f0*/  LOP3.LUT R0, R0, 0x80, R5, 0xf8, !PT ;  /* 0x0000008000007812 */ /* 0x000fce00078ef805 */
.L_x_3497:
[----:B------:R-:W-:Y:S05]  /*e900*/  BSYNC.RECONVERGENT B0 ;  /* 0x0000000000007941 */ /* 0x000fea0003800200 */
.L_x_3496:
[----:B------:R-:W-:Y:S01]  /*e910*/  STG.E.U8 desc[UR36][R2.64], R0 ;  /* 0x0000000002007986 */ /* 0x000fe2000c101124 */
[----:B------:R-:W-:Y:S05]  /*e920*/  EXIT ;  /* 0x000000000000794d */ /* 0x000fea0003800000 */
.L_x_3494:
        /* <DEDUP_REMOVED lines=22> */
.L_x_3501:
[----:B------:R-:W-:-:S04]  /*ea90*/  SHF.R.U32.HI R5, RZ, 0x18, R5 ;  /* 0x00000018ff057819 */ /* 0x000fc80000011605 */
[----:B------:R-:W-:-:S07]  /*eaa0*/  LOP3.LUT R0, R0, 0x80, R5, 0xf8, !PT ;  /* 0x0000008000007812 */ /* 0x000fce00078ef805 */
.L_x_3500:
[----:B------:R-:W-:Y:S05]  /*eab0*/  BSYNC.RECONVERGENT B0 ;  /* 0x0000000000007941 */ /* 0x000fea0003800200 */
.L_x_3499:
[----:B------:R-:W-:Y:S01]  /*eac0*/  STG.E.U8 desc[UR36][R2.64], R0 ;  /* 0x0000000002007986 */ /* 0x000fe2000c101124 */
[----:B------:R-:W-:Y:S05]  /*ead0*/  EXIT ;  /* 0x000000000000794d */ /* 0x000fea0003800000 */
.L_x_3493:
        /* <DEDUP_REMOVED lines=26> */
.L_x_3503:
[----:B------:R-:W0:Y:S02]  /*ec80*/  F2I.U64.F64.TRUNC R16, R16 ;  /* 0x0000001000107311 */ /* 0x000e24000030d800 */
[----:B0-----:R-:W-:Y:S01]  /*ec90*/  STG.E.64 desc[UR36][R2.64], R16 ;  /* 0x0000001002007986 */ /* 0x001fe2000c101b24 */
[----:B------:R-:W-:Y:S05]  /*eca0*/  EXIT ;  /* 0x000000000000794d */ /* 0x000fea0003800000 */
.L_x_3502:
[----:B------:R-:W0:Y:S02]  /*ecb0*/  F2I.U32.F64.TRUNC R17, R16 ;  /* 0x0000001000117311 */ /* 0x000e24000030d000 */
[----:B0-----:R-:W-:Y:S01]  /*ecc0*/  STG.E desc[UR36][R2.64], R17 ;  /* 0x0000001102007986 */ /* 0x001fe2000c101924 */
[----:B------:R-:W-:Y:S05]  /*ecd0*/  EXIT ;  /* 0x000000000000794d */ /* 0x000fea0003800000 */
.L_x_3492:
        /* <DEDUP_REMOVED lines=8> */
[----:B------:R-:W-:Y:S01]  /*ed60*/  STG.E.U8 desc[UR36][R2.64], R5 ;  /* 0x0000000502007986 */ /* 0x000fe2000c101124 */
[----:B------:R-:W-:Y:S05]  /*ed70*/  EXIT ;  /* 0x000000000000794d */ /* 0x000fea0003800000 */
.L_x_3505:
[----:B------:R-:W-:-:S05]  /*ed80*/  CS2R R18, SRZ ;  /* 0x0000000000127805 */ /* 0x000fca000001ff00 */
[----:B------:R-:W-:Y:S01]  /*ed90*/  STG.E.128 desc[UR36][R2.64], R16 ;  /* 0x0000001002007986 */ /* 0x000fe2000c101d24 */
[----:B------:R-:W-:Y:S05]  /*eda0*/  EXIT ;  /* 0x000000000000794d */ /* 0x000fea0003800000 */
.L_x_3504:
[----:B------:R-:W-:-:S13]  /*edb0*/  ISETP.NE.AND P0, PT, R0, 0xf, PT ;  /* 0x0000000f0000780c */ /* 0x000fda0003f05270 */
[----:B------:R-:W-:Y:S05]  /*edc0*/  @!P0 BRA `(.L_x_3506) ;  /* 0x0000000400088947 */ /* 0x000fea0003800000 */
[----:B------:R-:W-:-:S13]  /*edd0*/  ISETP.NE.AND P0, PT, R0, 0x17, PT ;  /* 0x000000170000780c */ /* 0x000fda0003f05270 */
[----:B------:R-:W-:Y:S05]  /*ede0*/  @!P0 BRA `(.L_x_3507) ;  /* 0x0000000000a08947 */ /* 0x000fea0003800000 */
[----:B------:R-:W-:-:S13]  /*edf0*/  ISETP.NE.AND P0, PT, R0, 0x18, PT ;  /* 0x000000180000780c */ /* 0x000fda0003f05270 */
[----:B------:R-:W-:Y:S05]  /*ee00*/  @!P0 BRA `(.L_x_3508) ;  /* 0x0000000000448947 */ /* 0x000fea0003800000 */
.L_x_3485:
        /* <DEDUP_REMOVED lines=16> */
.L_x_3509:
[----:B------:R-:W-:Y:S05]  /*ef10*/  EXIT ;  /* 0x000000000000794d */ /* 0x000fea0003800000 */
.L_x_3508:
        /* <DEDUP_REMOVED lines=17> */
.L_x_3511:
[----:B------:R-:W-:Y:S05]  /*f030*/  BSYNC.RECONVERGENT B0 ;  /* 0x0000000000007941 */ /* 0x000fea0003800200 */
.L_x_3510:
[----:B------:R-:W-:-:S05]  /*f040*/  LOP3.LUT R5, R0, 0x80, R5, 0xf8, !PT ;  /* 0x0000008000057812 */ /* 0x000fca00078ef805 */
[----:B------:R-:W-:Y:S01]  /*f050*/  STG.E.U8 desc[UR36][R2.64], R5 ;  /* 0x0000000502007986 */ /* 0x000fe2000c101124 */
[----:B------:R-:W-:Y:S05]  /*f060*/  EXIT ;  /* 0x000000000000794d */ /* 0x000fea0003800000 */
.L_x_3507:
        /* <DEDUP_REMOVED lines=16> */
.L_x_3513:
[----:B------:R-:W-:Y:S01]  /*f170*/  IMAD.MOV.U32 R0, RZ, RZ, 0x7f ;  /* 0x0000007fff007424 */ /* 0x000fe200078e00ff */
[----:B------:R-:W-:-:S04]  /*f180*/  ISETP.GT.U32.AND P0, PT, R4, 0x7f800000, PT ;  /* 0x7f8000000400780c */ /* 0x000fc80003f04070 */
[----:B------:R-:W-:-:S09]  /*f190*/  SEL R0, R0, 0x7c, P0 ;  /* 0x0000007c00007807 */ /* 0x000fd20000000000 */
.L_x_3514:
[----:B------:R-:W-:Y:S05]  /*f1a0*/  BSYNC.RECONVERGENT B0 ;  /* 0x0000000000007941 */ /* 0x000fea0003800200 */
.L_x_3512:
[----:B------:R-:W-:-:S04]  /*f1b0*/  SHF.R.U32.HI R5, RZ, 0x18, R5 ;  /* 0x00000018ff057819 */ /* 0x000fc80000011605 */
[----:B------:R-:W-:-:S05]  /*f1c0*/  LOP3.LUT R5, R0, 0x80, R5, 0xf8, !PT ;  /* 0x0000008000057812 */ /* 0x000fca00078ef805 */
[----:B------:R-:W-:Y:S01]  /*f1d0*/  STG.E.U8 desc[UR36][R2.64], R5 ;  /* 0x0000000502007986 */ /* 0x000fe2000c101124 */
[----:B------:R-:W-:Y:S05]  /*f1e0*/  EXIT ;  /* 0x000000000000794d */ /* 0x000fea0003800000 */
.L_x_3506:
[----:B------:R-:W-:Y:S01]  /*f1f0*/  UMOV UR4, 0xf0000000 ;  /* 0xf000000000047882 */ /* 0x000fe20000000000 */
[----:B------:R-:W-:Y:S01]  /*f200*/  UMOV UR5, 0x380fffff ;  /* 0x380fffff00057882 */ /* 0x000fe20000000000 */
[----:B------:R-:W0:Y:S01]  /*f210*/  F2F.F32.F64 R0, R16 ;  /* 0x0000001000007310 */ /* 0x000e220000301000 */
[----:B------:R-:W-:-:S14]  /*f220*/  DSETP.GEU.AND P0, PT, |R16|, UR4, PT ;  /* 0x0000000410007e2a */ /* 0x000fdc000bf0e200 */
[----:B0-----:R-:W-:-:S05]  /*f230*/  @!P0 FMUL R0, R0, 1.175494350822287508e-38 ;  /* 0x0080000000008820 */ /* 0x001fca0000400000 */
[----:B------:R-:W-:-:S05]  /*f240*/  F2FP.BF16.F32.PACK_AB R0, RZ, R0 ;  /* 0x00000000ff00723e */ /* 0x000fca00000010ff */
[----:B------:R-:W-:Y:S01]  /*f250*/  STG.E.U16 desc[UR36][R2.64], R0 ;  /* 0x0000000002007986 */ /* 0x000fe2000c101524 */
[----:B------:R-:W-:Y:S05]  /*f260*/  EXIT ;  /* 0x000000000000794d */ /* 0x000fea0003800000 */
.L_x_3515:
        /* <DEDUP_REMOVED lines=9> */
.L_x_12878:


//--------------------- .text._ZN2at6native18elementwise_kernelILi128ELi2EZNS0_22gpu_kernel_impl_nocastIZZZNS0_26GeluBackwardCUDAKernelImplERNS_18TensorIteratorBaseENS0_8GeluTypeEENKUlvE0_clEvENKUlvE_clEvEUlddE_EEvS4_RKT_EUliE_EEviT1_ --------------------------
	.section	.text._ZN2at6native18elementwise_kernelILi128ELi2EZNS0_22gpu_kernel_impl_nocastIZZZNS0_26GeluBackwardCUDAKernelImplERNS_18TensorIteratorBaseENS0_8GeluTypeEENKUlvE0_clEvENKUlvE_clEvEUlddE_EEvS4_RKT_EUliE_EEviT1_,"ax",@progbits
	.align	128
        .global         _ZN2at6native18elementwise_kernelILi128ELi2EZNS0_22gpu_kernel_impl_nocastIZZZNS0_26GeluBackwardCUDAKernelImplERNS_18TensorIteratorBaseENS0_8GeluTypeEENKUlvE0_clEvENKUlvE_clEvEUlddE_EEvS4_RKT_EUliE_EEviT1_
        .type           _ZN2at6native18elementwise_kernelILi128ELi2EZNS0_22gpu_kernel_impl_nocastIZZZNS0_26GeluBackwardCUDAKernelImplERNS_18TensorIteratorBaseENS0_8GeluTypeEENKUlvE0_clEvENKUlvE_clEvEUlddE_EEvS4_RKT_EUliE_EEviT1_,@function
        .size           _ZN2at6native18elementwise_kernelILi128ELi2EZNS0_22gpu_kernel_impl_nocastIZZZNS0_26GeluBackwardCUDAKernelImplERNS_18TensorIteratorBaseENS0_8GeluTypeEENKUlvE0_clEvENKUlvE_clEvEUlddE_EEvS4_RKT_EUliE_EEviT1_,(.L_x_12879 - _ZN2at6native18elementwise_kernelILi128ELi2EZNS0_22gpu_kernel_impl_nocastIZZZNS0_26GeluBackwardCUDAKernelImplERNS_18TensorIteratorBaseENS0_8GeluTypeEENKUlvE0_clEvENKUlvE_clEvEUlddE_EEvS4_RKT_EUliE_EEviT1_)
        .other          _ZN2at6native18elementwise_kernelILi128ELi2EZNS0_22gpu_kernel_impl_nocastIZZZNS0_26GeluBackwardCUDAKernelImplERNS_18TensorIteratorBaseENS0_8GeluTypeEENKUlvE0_clEvENKUlvE_clEvEUlddE_EEvS4_RKT_EUliE_EEviT1_,@"STO_CUDA_ENTRY STV_DEFAULT"
_ZN2at6native18elementwise_kernelILi128ELi2EZNS0_22gpu_kernel_impl_nocastIZZZNS0_26GeluBackwardCUDAKernelImplERNS_18TensorIteratorBaseENS0_8GeluTypeEENKUlvE0_clEvENKUlvE_clEvEUlddE_EEvS4_RKT_EUliE_EEviT1_:
.text._ZN2at6native18elementwise_kernelILi128ELi2EZNS0_22gpu_kernel_impl_nocastIZZZNS0_26GeluBackwardCUDAKernelImplERNS_18TensorIteratorBaseENS0_8GeluTypeEENKUlvE0_clEvENKUlvE_clEvEUlddE_EEvS4_RKT_EUliE_EEviT1_:
        /* <DEDUP_REMOVED lines=14> */
[----:B0-----:R-:W2:Y:S01]  /*00e0*/  LDG.E.64 R2, desc[UR6][R2.64] ;  /* 0x0000000602027981 */ /* 0x001ea2000c1e1b00 */
[----:B------:R-:W-:Y:S01]  /*00f0*/  UMOV UR8, 0x667f3bcd ;  /* 0x667f3bcd00087882 */ /* 0x000fe20000000000 */
[----:B------:R-:W-:Y:S01]  /*0100*/  UMOV UR9, 0x3fe6a09e ;  /* 0x3fe6a09e00097882 */ /* 0x000fe20000000000 */
[----:B------:R-:W-:Y:S01]  /*0110*/  HFMA2 R7, -RZ, RZ, 1.3193359375, 0.00013911724090576171875 ;  /* 0x3d47088fff077431 */ /* 0x000fe200000001ff */
[----:B------:R-:W-:Y:S01]  /*0120*/  MOV R6, 0xdb46fa5f ;  /* 0xdb46fa5f00067802 */ /* 0x000fe20000000f00 */
[----:B------:R-:W-:Y:S01]  /*0130*/  HFMA2 R11, -RZ, RZ, 1.9912109375, 0.00128841400146484375 ;  /* 0x3ff71547ff0b7431 */ /* 0x000fe200000001ff */
[----:B------:R-:W-:Y:S01]  /*0140*/  MOV R10, 0x652b82fe ;  /* 0x652b82fe000a7802 */ /* 0x000fe20000000f00 */
[----:B------:R-:W-:Y:S02]  /*0150*/  HFMA2 R18, -RZ, RZ, -37728, 2866 ;  /* 0xf89b6999ff127431 */ /* 0x000fe400000001ff */
[----:B------:R-:W-:-:S02]  /*0160*/  IMAD.MOV.U32 R19, RZ, RZ, 0x3e928a27 ;  /* 0x3e928a27ff137424 */ /* 0x000fc400078e00ff */
[----:B------:R-:W-:Y:S01]  /*0170*/  HFMA2 R27, -RZ, RZ, 1.642578125, -0.00021207332611083984375 ;  /* 0x3e928af3ff1b7431 */ /* 0x000fe200000001ff */
[----:B------:R-:W-:Y:S01]  /*0180*/  MOV R26, 0xfca213ea ;  /* 0xfca213ea001a7802 */ /* 0x000fe20000000f00 */
[----:B--2---:R-:W-:Y:S01]  /*0190*/  DMUL R4, R2, UR8 ;  /* 0x0000000802047c28 */ /* 0x004fe20008000000 */
[----:B------:R-:W-:Y:S01]  /*01a0*/  UMOV UR8, 0xfba6f279 ;  /* 0xfba6f27900087882 */ /* 0x000fe20000000000 */
[----:B------:R-:W-:-:S06]  /*01b0*/  UMOV UR9, 0x3cf0679a ;  /* 0x3cf0679a00097882 */ /* 0x000fcc0000000000 */
        /* <DEDUP_REMOVED lines=17> */
[----:B------:R-:W0:Y:S01]  /*02d0*/  LDC.64 R6, c[0x0][0x5f0] ;  /* 0x00017c00ff067b82 */ /* 0x000e220000000a00 */
[----:B------:R-:W-:-:S05]  /*02e0*/  UMOV UR9, 0x3e62d698 ;  /* 0x3e62d69800097882 */ /* 0x000fca0000000000 */
[----:B------:R-:W-:Y:S01]  /*02f0*/  DFMA R8, |R4|, R8, UR8 ;  /* 0x0000000804087e2b */ /* 0x000fe20008000208 */
[----:B------:R-:W-:Y:S01]  /*0300*/  UMOV UR8, 0x7155d5c6 ;  /* 0x7155d5c600087882 */ /* 0x000fe20000000000 */
[----:B------:R-:W-:-:S06]  /*0310*/  UMOV UR9, 0x3e720a2c ;  /* 0x3e720a2c00097882 */ /* 0x000fcc0000000000 */
[----:B------:R-:W-:Y:S01]  /*0320*/  DFMA R8, |R4|, R8, -UR8 ;  /* 0x8000000804087e2b */ /* 0x000fe20008000208 */
[----:B------:R-:W-:Y:S01]  /*0330*/  UMOV UR8, 0x37ca1397 ;  /* 0x37ca139700087882 */ /* 0x000fe20000000000 */
[----:B------:R-:W-:-:S06]  /*0340*/  UMOV UR9, 0x3e41d29b ;  /* 0x3e41d29b00097882 */ /* 0x000fcc0000000000 */
[----:B------:R-:W-:Y:S01]  /*0350*/  DFMA R8, |R4|, R8, -UR8 ;  /* 0x8000000804087e2b */ /* 0x000fe20008000208 */
[----:B0-----:R-:W5:Y:S01]  /*0360*/  LDG.E.64 R6, desc[UR6][R6.64] ;  /* 0x0000000606067981 */ /* 0x001f62000c1e1b00 */
[----:B------:R-:W-:Y:S01]  /*0370*/  UMOV UR8, 0xc0f67a49 ;  /* 0xc0f67a4900087882 */ /* 0x000fe20000000000 */
[----:B------:R-:W-:-:S05]  /*0380*/  UMOV UR9, 0x3ea2ef6c ;  /* 0x3ea2ef6c00097882 */ /* 0x000fca0000000000 */
        /* <DEDUP_REMOVED lines=41> */
[----:B------:R-:W-:Y:S01]  /*0620*/  UMOV UR9, 0x380fffff ;  /* 0x380fffff00097882 */ /* 0x000fe20000000000 */
[----:B------:R-:W-:-:S05]  /*0630*/  DMUL R8, R2, -0.5 ;  /* 0xbfe0000002087828 */ /* 0x000fca0000000000 */
[----:B------:R-:W-:-:S03]  /*0640*/  DFMA R22, |R4|, R16, |R4| ;  /* 0x000000100416722b */ /* 0x000fc60000000604 */
[----:B------:R-:W-:-:S03]  /*0650*/  DMUL R8, R2, R8 ;  /* 0x0000000802087228 */ /* 0x000fc60000000000 */
[----:B------:R-:W0:Y:S02]  /*0660*/  F2F.F32.F64 R0, R22 ;  /* 0x0000001600007310 */ /* 0x000e240000301000 */
[----:B------:R-:W-:Y:S01]  /*0670*/  DSETP.GEU.AND P0, PT, |R22|, UR8, PT ;  /* 0x0000000816007e2a */ /* 0x000fe2000bf0e200 */
[----:B------:R-:W-:Y:S01]  /*0680*/  UMOV UR8, 0xfefa39ef ;  /* 0xfefa39ef00087882 */ /* 0x000fe20000000000 */
[----:B------:R-:W-:Y:S01]  /*0690*/  UMOV UR9, 0x3fe62e42 ;  /* 0x3fe62e4200097882 */ /* 0x000fe20000000000 */
[----:B------:R-:W-:Y:S02]  /*06a0*/  DFMA R10, R8, R10, 6.75539944105574400000e+15 ;  /* 0x43380000080a742b */ /* 0x000fe4000000000a */
[----:B------:R-:W-:-:S06]  /*06b0*/  FSETP.GEU.FTZ.AND P1, PT, |R9|, 4.1917929649353027344, PT ;  /* 0x4086232b0900780b */ /* 0x000fcc0003f3e200 */
[----:B------:R-:W-:-:S03]  /*06c0*/  DADD R14, R10, -6.75539944105574400000e+15 ;  /* 0xc33800000a0e7429 */ /* 0x000fc60000000000 */
[----:B0-----:R-:W-:-:S04]  /*06d0*/  @!P0 FMUL R0, R0, 1.175494350822287508e-38 ;  /* 0x0080000000008820 */ /* 0x001fc80000400000 */
[----:B------:R-:W-:Y:S01]  /*06e0*/  FMUL.FTZ R0, R0, -1.4426950216293334961 ;  /* 0xbfb8aa3b00007820 */ /* 0x000fe20000410000 */
[----:B------:R-:W-:-:S05]  /*06f0*/  DFMA R24, R14, -UR8, R8 ;  /* 0x800000080e187c2b */ /* 0x000fca0008000008 */
[----:B------:R-:W0:Y:S02]  /*0700*/  FRND R0, R0 ;  /* 0x0000000000007307 */ /* 0x000e240000201000 */
[----:B0-----:R-:W-:-:S06]  /*0710*/  FMUL.FTZ R20, R0, 1 ;  /* 0x3f80000000147820 */ /* 0x001fcc0000410000 */
[----:B------:R-:W0:Y:S08]  /*0720*/  MUFU.EX2 R0, R0 ;  /* 0x0000000000007308 */ /* 0x000e300000000800 */
[----:B------:R-:W1:Y:S01]  /*0730*/  F2F.F64.F32 R12, R20 ;  /* 0x00000014000c7310 */ /* 0x000e620000201800 */
[----:B0-----:R-:W-:Y:S01]  /*0740*/  FMUL.FTZ R0, R0, 1 ;  /* 0x3f80000000007820 */ /* 0x001fe20000410000 */
[--C-:B-1----:R-:W-:Y:S01]  /*0750*/  DFMA R12, R12, -UR8, -R22.reuse ;  /* 0x800000080c0c7c2b */ /* 0x102fe20008000816 */
[----:B------:R-:W-:Y:S01]  /*0760*/  UMOV UR8, 0x3b39803f ;  /* 0x3b39803f00087882 */ /* 0x000fe20000000000 */
[----:B------:R-:W-:Y:S01]  /*0770*/  UMOV UR9, 0x3c7abc9e ;  /* 0x3c7abc9e00097882 */ /* 0x000fe20000000000 */
[----:B------:R-:W-:-:S02]  /*0780*/  DADD R22, |R4|, -R22 ;  /* 0x0000000004167229 */ /* 0x000fc40000000a16 */
[----:B------:R-:W-:Y:S01]  /*0790*/  DFMA R14, R14, -UR8, R24 ;  /* 0x800000080e0e7c2b */ /* 0x000fe20008000018 */
[----:B------:R-:W-:Y:S01]  /*07a0*/  UMOV UR8, 0xa4741b81 ;  /* 0xa4741b8100087882 */ /* 0x000fe20000000000 */
[----:B------:R-:W-:Y:S02]  /*07b0*/  UMOV UR9, 0x3e5ae904 ;  /* 0x3e5ae90400097882 */ /* 0x000fe40000000000 */
[----:B------:R-:W-:Y:S01]  /*07c0*/  DFMA R24, R12, UR8, R18 ;  /* 0x000000080c187c2b */ /* 0x000fe20008000012 */
[----:B------:R-:W-:Y:S01]  /*07d0*/  UMOV UR8, 0x69ce2bdf ;  /* 0x69ce2bdf00087882 */ /* 0x000fe20000000000 */
[----:B------:R-:W-:Y:S01]  /*07e0*/  UMOV UR9, 0x3e5ade15 ;  /* 0x3e5ade1500097882 */ /* 0x000fe20000000000 */
[----:B------:R-:W-:Y:S02]  /*07f0*/  DFMA R22, |R4|, R16, R22 ;  /* 0x000000100416722b */ /* 0x000fe40000000216 */
[----:B------:R-:W-:Y:S01]  /*0800*/  DFMA R18, R14, UR8, R26 ;  /* 0x000000080e127c2b */ /* 0x000fe2000800001a */
[----:B------:R-:W-:Y:S01]  /*0810*/  UMOV UR8, 0x15ff7e07 ;  /* 0x15ff7e0700087882 */ /* 0x000fe20000000000 */
[----:B------:R-:W-:Y:S01]  /*0820*/  UMOV UR9, 0x3ec71de7 ;  /* 0x3ec71de700097882 */ /* 0x000fe20000000000 */
[----:B------:R-:W0:Y:S01]  /*0830*/  F2F.F64.F32 R16, R0 ;  /* 0x0000000000107310 */ /* 0x000e220000201800 */
[----:B------:R-:W-:Y:S01]  /*0840*/  DFMA R24, R12, R24, UR8 ;  /* 0x000000080c187e2b */ /* 0x000fe20008000018 */
[----:B------:R-:W-:Y:S01]  /*0850*/  UMOV UR8, 0x62401315 ;  /* 0x6240131500087882 */ /* 0x000fe20000000000 */
[----:B------:R-:W-:-:S02]  /*0860*/  UMOV UR9, 0x3ec71dee ;  /* 0x3ec71dee00097882 */ /* 0x000fc40000000000 */
[----:B------:R-:W-:Y:S01]  /*0870*/  DFMA R18, R14, R18, UR8 ;  /* 0x000000080e127e2b */ /* 0x000fe20008000012 */
[----:B------:R-:W-:Y:S01]  /*0880*/  UMOV UR8, 0x6b0ac45a ;  /* 0x6b0ac45a00087882 */ /* 0x000fe20000000000 */
[----:B------:R-:W-:Y:S02]  /*0890*/  UMOV UR9, 0x3efa019a ;  /* 0x3efa019a00097882 */ /* 0x000fe40000000000 */
[----:B------:R-:W-:Y:S01]  /*08a0*/  DFMA R24, R12, R24, UR8 ;  /* 0x000000080c187e2b */ /* 0x000fe20008000018 */
[----:B------:R-:W-:Y:S01]  /*08b0*/  UMOV UR8, 0x7c89eb71 ;  /* 0x7c89eb7100087882 */ /* 0x000fe20000000000 */
[----:B------:R-:W-:Y:S02]  /*08c0*/  UMOV UR9, 0x3efa0199 ;  /* 0x3efa019900097882 */ /* 0x000fe40000000000 */
[----:B------:R-:W-:Y:S01]  /*08d0*/  DFMA R18, R14, R18, UR8 ;  /* 0x000000080e127e2b */ /* 0x000fe20008000012 */
[----:B------:R-:W-:Y:S01]  /*08e0*/  UMOV UR8, 0x17eed94f ;  /* 0x17eed94f00087882 */ /* 0x000fe20000000000 */
[----:B------:R-:W-:-:S02]  /*08f0*/  UMOV UR9, 0x3f2a01a0 ;  /* 0x3f2a01a000097882 */ /* 0x000fc40000000000 */
[----:B------:R-:W-:Y:S01]  /*0900*/  DFMA R24, R12, R24, UR8 ;  /* 0x000000080c187e2b */ /* 0x000fe20008000018 */
[----:B------:R-:W-:-:S03]  /*0910*/  UMOV UR8, 0x14761f65 ;  /* 0x14761f6500087882 */ /* 0x000fc60000000000 */
[----:B------:R-:W-:Y:S01]  /*0920*/  DFMA R18, R14, R18, UR8 ;  /* 0x000000080e127e2b */ /* 0x000fe20008000012 */
[----:B------:R-:W-:Y:S01]  /*0930*/  UMOV UR8, 0x17f2a71b ;  /* 0x17f2a71b00087882 */ /* 0x000fe20000000000 */
[----:B------:R-:W-:Y:S02]  /*0940*/  UMOV UR9, 0x3f56c16c ;  /* 0x3f56c16c00097882 */ /* 0x000fe40000000000 */
        /* <DEDUP_REMOVED lines=25> */
[----:B------:R-:W-:Y:S02]  /*0ae0*/  DMUL R18, R12, R18 ;  /* 0x000000120c127228 */ /* 0x000fe40000000000 */
[----:B------:R-:W-:Y:S01]  /*0af0*/  DSETP.GE.AND P0, PT, |R4|, UR8, PT ;  /* 0x0000000804007e2a */ /* 0x000fe2000bf06200 */
[----:B------:R-:W-:Y:S01]  /*0b00*/  UMOV UR8, 0x33d43651 ;  /* 0x33d4365100087882 */ /* 0x000fe20000000000 */
[----:B------:R-:W-:Y:S01]  /*0b10*/  DFMA R24, R14, R24, 1 ;  /* 0x3ff000000e18742b */ /* 0x000fe20000000018 */
[----:B------:R-:W-:-:S03]  /*0b20*/  UMOV UR9, 0x3fd98845 ;  /* 0x3fd9884500097882 */ /* 0x000fc60000000000 */
[----:B------:R-:W-:-:S04]  /*0b30*/  DFMA R18, R12, R18, -R22 ;  /* 0x000000120c12722b */ /* 0x000fc80000000816 */
[----:B------:R-:W-:-:S04]  /*0b40*/  DFMA R14, R14, R24, 1 ;  /* 0x3ff000000e0e742b */ /* 0x000fc80000000018 */
[----:B------:R-:W-:Y:S02]  /*0b50*/  DADD R18, R12, R18 ;  /* 0x000000000c127229 */ /* 0x000fe40000000012 */
[----:B0-----:R-:W-:-:S08]  /*0b60*/  DADD R12, -R16, 1 ;  /* 0x3ff00000100c7429 */ /* 0x001fd00000000100 */
[----:B------:R-:W-:Y:S01]  /*0b70*/  DFMA R16, R16, -R18, R12 ;  /* 0x800000121010722b */ /* 0x000fe2000000000c */
[----:B------:R-:W-:Y:S02]  /*0b80*/  LEA R13, R10, R15, 0x14 ;  /* 0x0000000f0a0d7211 */ /* 0x000fe400078ea0ff */
[----:B------:R-:W-:Y:S01]  /*0b90*/  MOV R12, R14 ;  /* 0x0000000e000c7202 */ /* 0x000fe20000000f00 */
[----:B------:R-:W-:Y:S07]  /*0ba0*/  @!P1 BRA `(.L_x_3519) ;  /* 0x0000000000349947 */ /* 0x000fee0003800000 */
[----:B------:R-:W-:Y:S01]  /*0bb0*/  FSETP.GEU.FTZ.AND P1, PT, |R9|, 4.2275390625, PT ;  /* 0x408748000900780b */ /* 0x000fe20003f3e200 */
[C---:B------:R-:W-:Y:S02]  /*0bc0*/  DADD R12, R8.reuse, +INF ;  /* 0x7ff00000080c7429 */ /* 0x040fe40000000000 */
[----:B------:R-:W-:-:S08]  /*0bd0*/  DSETP.GEU.AND P2, PT, R8, RZ, PT ;  /* 0x000000ff0800722a */ /* 0x000fd00003f4e000 */
[----:B------:R-:W-:Y:S02]  /*0be0*/  FSEL R12, R12, RZ, P2 ;  /* 0x000000ff0c0c7208 */ /* 0x000fe40001000000 */
[----:B------:R-:W-:Y:S01]  /*0bf0*/  FSEL R13, R13, RZ, P2 ;  /* 0x000000ff0d0d7208 */ /* 0x000fe20001000000 */
[----:B------:R-:W-:Y:S06]  /*0c00*/  @P1 BRA `(.L_x_3519) ;  /* 0x00000000001c1947 */ /* 0x000fec0003800000 */
[----:B------:R-:W-:Y:S02]  /*0c10*/  LEA.HI R0, R10, R10, RZ, 0x1 ;  /* 0x0000000a0a007211 */ /* 0x000fe400078f08ff */
[----:B------:R-:W-:Y:S02]  /*0c20*/  MOV R12, RZ ;  /* 0x000000ff000c7202 */ /* 0x000fe40000000f00 */
[----:B------:R-:W-:-:S04]  /*0c30*/  SHF.R.S32.HI R9, RZ, 0x1, R0 ;  /* 0x00000001ff097819 */ /* 0x000fc80000011400 */
[----:B------:R-:W-:Y:S01]  /*0c40*/  IADD3 R10, PT, PT, R10, -R9, RZ ;  /* 0x800000090a0a7210 */ /* 0x000fe20007ffe0ff */
[----:B------:R-:W-:-:S03]  /*0c50*/  IMAD R15, R9, 0x100000, R15 ;  /* 0x00100000090f7824 */ /* 0x000fc600078e020f */
[----:B------:R-:W-:-:S06]  /*0c60*/  LEA R13, R10, 0x3ff00000, 0x14 ;  /* 0x3ff000000a0d7811 */ /* 0x000fcc00078ea0ff */
[----:B------:R-:W-:-:S11]  /*0c70*/  DMUL R12, R14, R12 ;  /* 0x0000000c0e0c7228 */ /* 0x000fd60000000000 */
.L_x_3519:
[----:B------:R-:W-:Y:S01]  /*0c80*/  DMUL R12, R12, UR8 ;  /* 0x000000080c0c7c28 */ /* 0x000fe20008000000 */
[----:B------:R-:W-:Y:S02]  /*0c90*/  FSEL R4, R17, 1.875, !P0 ;  /* 0x3ff0000011047808 */ /* 0x000fe40004000000 */
[----:B------:R-:W-:Y:S02]  /*0ca0*/  FSEL R16, R16, RZ, !P0 ;  /* 0x000000ff10107208 */ /* 0x000fe40004000000 */
[----:B------:R-:W-:Y:S02]  /*0cb0*/  LOP3.LUT R17, R4, 0x80000000, R5, 0xb8, !PT ;  /* 0x8000000004117812 */ /* 0x000fe400078eb805 */
[----:B------:R-:W-:Y:S01]  /*0cc0*/  IADD3 R21, PT, PT, R21, 0x80, RZ ;  /* 0x0000008015157810 */ /* 0x000fe20007ffe0ff */
[----:B------:R-:W-:Y:S01]  /*0cd0*/  DMUL R12, R2, R12 ;  /* 0x0000000c020c7228 */ /* 0x000fe20000000000 */
[----:B------:R-:W0:Y:S02]  /*0ce0*/  LDC.64 R2, c[0x0][0x5e8] ;  /* 0x00017a00ff027b82 */ /* 0x000e240000000a00 */
[----:B------:R-:W-:-:S08]  /*0cf0*/  DADD R16, R16, 1 ;  /* 0x3ff0000010107429 */ /* 0x000fd00000000000 */
[----:B------:R-:W-:-:S08]  /*0d00*/  DFMA R12, R16, 0.5, R12 ;  /* 0x3fe00000100c782b */ /* 0x000fd0000000000c */
[----:B-----5:R-:W-:-:S07]  /*0d10*/  DMUL R6, R6, R12 ;  /* 0x0000000c06067228 */ /* 0x020fce0000000000 */
[----:B0-----:R0:W-:Y:S04]  /*0d20*/  STG.E.64 desc[UR6][R2.64], R6 ;  /* 0x0000000602007986 */ /* 0x0011e8000c101b06 */
.L_x_3518:
[----:B------:R-:W-:Y:S05]  /*0d30*/  BSYNC.RECONVERGENT B0 ;  /* 0x0000000000007941 */ /* 0x000fea0003800200 */
.L_x_3517:
[----:B------:R-:W-:-:S13]  /*0d40*/  ISETP.GE.AND P0, PT, R21, UR4, PT ;  /* 0x0000000415007c0c */ /* 0x000fda000bf06270 */
[----:B------:R-:W-:Y:S05]  /*0d50*/  @P0 EXIT ;  /* 0x000000000000094d */ /* 0x000fea0003800000 */
[----:B0-----:R-:W0:Y:S02]  /*0d60*/  LDC.64 R2, c[0x0][0x5f8] ;  /* 0x00017e00ff027b82 */ /* 0x001e240000000a00 */
[----:B0-----:R-:W2:Y:S01]  /*0d70*/  LDG.E.64 R2, desc[UR6][R2.64] ;  /* 0x0000000602027981 */ /* 0x001ea2000c1e1b00 */
[----:B------:R-:W-:Y:S01]  /*0d80*/  HFMA2 R7, -RZ, RZ, 1.9912109375, 0.00128841400146484375 ;  /* 0x3ff71547ff077431 */ /* 0x000fe200000001ff */
[----:B------:R-:W-:Y:S01]  /*0d90*/  MOV R6, 0x652b82fe ;  /* 0x652b82fe00067802 */ /* 0x000fe20000000f00 */
[----:B------:R-:W-:Y:S01]  /*0da0*/  UMOV UR4, 0xfefa39ef ;  /* 0xfefa39ef00047882 */ /* 0x000fe20000000000 */
[----:B------:R-:W-:Y:S01]  /*0db0*/  UMOV UR5, 0x3fe62e42 ;  /* 0x3fe62e4200057882 */ /* 0x000fe20000000000 */
[----:B------:R-:W-:Y:S01]  /*0dc0*/  UMOV UR8, 0x3b39803f ;  /* 0x3b39803f00087882 */ /* 0x000fe20000000000 */
[----:B------:R-:W-:Y:S01]  /*0dd0*/  UMOV UR9, 0x3c7abc9e ;  /* 0x3c7abc9e00097882 */ /* 0x000fe20000000000 */
[----:B--2---:R-:W-:-:S08]  /*0de0*/  DMUL R4, R2, -0.5 ;  /* 0xbfe0000002047828 */ /* 0x004fd00000000000 */
[----:B------:R-:W-:-:S08]  /*0df0*/  DMUL R4, R2, R4 ;  /* 0x0000000402047228 */ /* 0x000fd00000000000 */
[----:B------:R-:W-:Y:S02]  /*0e00*/  DFMA R6, R4, R6, 6.75539944105574400000e+15 ;  /* 0x433800000406742b */ /* 0x000fe40000000006 */
[----:B------:R-:W-:-:S06]  /*0e10*/  FSETP.GEU.FTZ.AND P0, PT, |R5|, 4.1917929649353027344, PT ;  /* 0x4086232b0500780b */ /* 0x000fcc0003f1e200 */
[----:B------:R-:W-:-:S08]  /*0e20*/  DADD R8, R6, -6.75539944105574400000e+15 ;  /* 0xc338000006087429 */ /* 0x000fd00000000000 */
[----:B------:R-:W-:-:S08]  /*0e30*/  DFMA R10, R8, -UR4, R4 ;  /* 0x80000004080a7c2b */ /* 0x000fd00008000004 */
        /* <DEDUP_REMOVED lines=32> */
[----:B------:R-:W-:Y:S02]  /*1040*/  LEA R9, R6, R11, 0x14 ;  /* 0x0000000b06097211 */ /* 0x000fe400078ea0ff */
[----:B------:R-:W-:Y:S01]  /*1050*/  MOV R8, R10 ;  /* 0x0000000a00087202 */ /* 0x000fe20000000f00 */
[----:B------:R-:W-:Y:S06]  /*1060*/  @!P0 BRA `(.L_x_3520) ;  /* 0x0000000000348947 */ /* 0x000fec0003800000 */
        /* <DEDUP_REMOVED lines=9> */
[----:B------:R-:W-:Y:S02]  /*1100*/  IADD3 R6, PT, PT, R6, -R5, RZ ;  /* 0x8000000506067210 */ /* 0x000fe40007ffe0ff */
[----:B------:R-:W-:Y:S02]  /*1110*/  LEA R11, R5, R11, 0x14 ;  /* 0x0000000b050b7211 */ /* 0x000fe400078ea0ff */
[----:B------:R-:W-:-:S06]  /*1120*/  LEA R9, R6, 0x3ff00000, 0x14 ;  /* 0x3ff0000006097811 */ /* 0x000fcc00078ea0ff */
[----:B------:R-:W-:-:S11]  /*1130*/  DMUL R8, R10, R8 ;  /* 0x000000080a087228 */ /* 0x000fd60000000000 */
.L_x_3520:
[----:B------:R-:W-:Y:S01]  /*1140*/  UMOV UR8, 0x667f3bcd ;  /* 0x667f3bcd00087882 */ /* 0x000fe20000000000 */
[----:B------:R-:W-:Y:S01]  /*1150*/  UMOV UR9, 0x3fe6a09e ;  /* 0x3fe6a09e00097882 */ /* 0x000fe20000000000 */
[----:B------:R-:W-:Y:S01]  /*1160*/  IMAD.MOV.U32 R6, RZ, RZ, -0x24b905a1 ;  /* 0xdb46fa5fff067424 */ /* 0x000fe200078e00ff */
[----:B------:R-:W-:Y:S01]  /*1170*/  DMUL R4, R2, UR8 ;  /* 0x0000000802047c28 */ /* 0x000fe20008000000 */
[----:B------:R-:W-:Y:S01]  /*1180*/  MOV R7, 0x3d47088f ;  /* 0x3d47088f00077802 */ /* 0x000fe20000000f00 */
[----:B------:R-:W-:Y:S01]  /*1190*/  UMOV UR8, 0xfba6f279 ;  /* 0xfba6f27900087882 */ /* 0x000fe20000000000 */
[----:B------:R-:W-:Y:S01]  /*11a0*/  UMOV UR9, 0x3cf0679a ;  /* 0x3cf0679a00097882 */ /* 0x000fe20000000000 */
[----:B------:R-:W0:Y:S04]  /*11b0*/  LDC.64 R12, c[0x0][0x5f0] ;  /* 0x00017c00ff0c7b82 */ /* 0x000e280000000a00 */
        /* <DEDUP_REMOVED lines=30> */
[C---:B------:R-:W-:Y:S01]  /*13a0*/  DFMA R10, |R4|.reuse, R6, -UR8 ;  /* 0x80000008040a7e2b */ /* 0x040fe20008000206 */
[----:B------:R-:W-:Y:S01]  /*13b0*/  UMOV UR8, 0x5ba9a84e ;  /* 0x5ba9a84e00087882 */ /* 0x000fe20000000000 */
[----:B------:R-:W-:Y:S01]  /*13c0*/  UMOV UR9, 0x3eca3037 ;  /* 0x3eca303700097882 */ /* 0x000fe20000000000 */
[----:B0-----:R0:W2:Y:S01]  /*13d0*/  LDG.E.64 R6, desc[UR6][R12.64] ;  /* 0x000000060c067981 */ /* 0x0010a2000c1e1b00 */
[----:B------:R-:W-:Y:S02]  /*13e0*/  MOV R16, 0xf89b6999 ;  /* 0xf89b699900107802 */ /* 0x000fe40000000f00 */
[----:B------:R-:W-:Y:S02]  /*13f0*/  MOV R17, 0x3e928a27 ;  /* 0x3e928a2700117802 */ /* 0x000fe40000000f00 */
        /* <DEDUP_REMOVED lines=36> */
[----:B0-----:R-:W-:-:S06]  /*1640*/  DFMA R12, |R4|, R14, |R4| ;  /* 0x0000000e040c722b */ /* 0x001fcc0000000604 */
[----:B------:R-:W0:Y:S02]  /*1650*/  F2F.F32.F64 R0, R12 ;  /* 0x0000000c00007310 */ /* 0x000e240000301000 */
[----:B------:R-:W-:-:S14]  /*1660*/  DSETP.GEU.AND P0, PT, |R12|, UR8, PT ;  /* 0x000000080c007e2a */ /* 0x000fdc000bf0e200 */
[----:B0-----:R-:W-:-:S04]  /*1670*/  @!P0 FMUL R0, R0, 1.175494350822287508e-38 ;  /* 0x0080000000008820 */ /* 0x001fc80000400000 */
[----:B------:R-:W-:-:S06]  /*1680*/  FMUL.FTZ R0, R0, -1.4426950216293334961 ;  /* 0xbfb8aa3b00007820 */ /* 0x000fcc0000410000 */
[----:B------:R-:W0:Y:S02]  /*1690*/  FRND R0, R0 ;  /* 0x0000000000007307 */ /* 0x000e240000201000 */
[----:B0-----:R-:W-:-:S06]  /*16a0*/  FMUL.FTZ R18, R0, 1 ;  /* 0x3f80000000127820 */ /* 0x001fcc0000410000 */
[----:B------:R-:W0:Y:S08]  /*16b0*/  MUFU.EX2 R0, R0 ;  /* 0x0000000000007308 */ /* 0x000e300000000800 */
[----:B------:R0:W1:Y:S02]  /*16c0*/  F2F.F64.F32 R10, R18 ;  /* 0x00000012000a7310 */ /* 0x0000640000201800 */
[----:B0-----:R-:W-:Y:S01]  /*16d0*/  FMUL.FTZ R18, R0, 1 ;  /* 0x3f80000000127820 */ /* 0x001fe20000410000 */
[--C-:B-1----:R-:W-:Y:S01]  /*16e0*/  DFMA R10, R10, -UR4, -R12.reuse ;  /* 0x800000040a0a7c2b */ /* 0x102fe2000800080c */
[----:B------:R-:W-:Y:S01]  /*16f0*/  UMOV UR4, 0xa4741b81 ;  /* 0xa4741b8100047882 */ /* 0x000fe20000000000 */
[----:B------:R-:W-:Y:S01]  /*1700*/  UMOV UR5, 0x3e5ae904 ;  /* 0x3e5ae90400057882 */ /* 0x000fe20000000000 */
        /* <DEDUP_REMOVED lines=34> */
[----:B------:R-:W-:-:S06]  /*1930*/  DMUL R8, R8, UR4 ;  /* 0x0000000408087c28 */ /* 0x000fcc0008000000 */
[----:B------:R-:W-:Y:S02]  /*1940*/  DFMA R14, R10, R16, -R14 ;  /* 0x000000100a0e722b */ /* 0x000fe4000000080e */
[----:B0-----:R-:W-:Y:S02]  /*1950*/  DADD R16, -R12, 1 ;  /* 0x3ff000000c107429 */ /* 0x001fe40000000100 */
[----:B------:R-:W-:Y:S01]  /*1960*/  DMUL R8, R2, R8 ;  /* 0x0000000802087228 */ /* 0x000fe20000000000 */
[----:B------:R-:W0:Y:S03]  /*1970*/  LDC.64 R2, c[0x0][0x5e8] ;  /* 0x00017a00ff027b82 */ /* 0x000e260000000a00 */
[----:B------:R-:W-:-:S08]  /*1980*/  DADD R14, R10, R14 ;  /* 0x000000000a0e7229 */ /* 0x000fd0000000000e */
[----:B------:R-:W-:-:S10]  /*1990*/  DFMA R14, R12, -R14, R16 ;  /* 0x8000000e0c0e722b */ /* 0x000fd40000000010 */
[----:B------:R-:W-:Y:S02]  /*19a0*/  FSEL R4, R15, 1.875, !P0 ;  /* 0x3ff000000f047808 */ /* 0x000fe40004000000 */
[----:B------:R-:W-:Y:S02]  /*19b0*/  FSEL R14, R14, RZ, !P0 ;  /* 0x000000ff0e0e7208 */ /* 0x000fe40004000000 */
[----:B------:R-:W-:-:S06]  /*19c0*/  LOP3.LUT R15, R4, 0x80000000, R5, 0xb8, !PT ;  /* 0x80000000040f7812 */ /* 0x000fcc00078eb805 */
[----:B------:R-:W-:-:S08]  /*19d0*/  DADD R14, R14, 1 ;  /* 0x3ff000000e0e7429 */ /* 0x000fd00000000000 */
[----:B------:R-:W-:-:S08]  /*19e0*/  DFMA R8, R14, 0.5, R8 ;  /* 0x3fe000000e08782b */ /* 0x000fd00000000008 */
[----:B--2---:R-:W-:-:S07]  /*19f0*/  DMUL R6, R6, R8 ;  /* 0x0000000806067228 */ /* 0x004fce0000000000 */
[----:B0-----:R-:W-:Y:S01]  /*1a00*/  STG.E.64 desc[UR6][R2.64], R6 ;  /* 0x0000000602007986 */ /* 0x001fe2000c101b06 */
[----:B------:R-:W-:Y:S05]  /*1a10*/  EXIT ;  /* 0x000000000000794d */ /* 0x000fea0003800000 */
.L_x_3516:
        /* <DEDUP_REMOVED lines=8> */
[----:B------:R-:W-:Y:S01]  /*1aa0*/  IMAD.MOV.U32 R20, RZ, RZ, RZ ;  /* 0x000000ffff147224 */ /* 0x000fe200078e00ff */
[----:B------:R-:W-:Y:S01]  /*1ab0*/  ISETP.NE.AND P0, PT, R8, RZ, PT ;  /* 0x000000ff0800720c */ /* 0x000fe20003f05270 */
[----:B------:R-:W1:Y:S01]  /*1ac0*/  LDCU UR5, c[0x0][0x38c] ;  /* 0x00007180ff0577ac */ /* 0x000e620008000800 */
        /* <DEDUP_REMOVED lines=39> */
[----:B------:R-:W-:Y:S01]  /*1d40*/  IMAD.MOV.U32 R4, RZ, RZ, RZ ;  /* 0x000000ffff047224 */ /* 0x000fe200078e00ff */
        /* <DEDUP_REMOVED lines=41> */
[----:B------:R-:W-:Y:S01]  /*1fe0*/  IMAD.MOV.U32 R10, RZ, RZ, RZ ;  /* 0x000000ffff0a7224 */ /* 0x000fe200078e00ff */
        /* <DEDUP_REMOVED lines=246> */
[----:B------:R-:W-:-:S05]  /*2f50*/  @P0 MOV R12, RZ ;  /* 0x000000ff000c0202 */ /* 0x000fca0000000f00 */
[----:B------:R-:W1:Y:S01]  /*2f60*/  @P0 LDC.64 R10, c[0x0][0x5d8] ;  /* 0x00017600ff0a0b82 */ /* 0x000e620000000a00 */
[----:B------:R-:W-:-:S04]  /*2f70*/  IMAD.MOV R3, RZ, RZ, -R13 ;  /* 0x000000ffff037224 */ /* 0x000fc800078e0a0d */
[----:B------:R-:W-:-:S03]  /*2f80*/  IMAD R5, R3, UR8, R5 ;  /* 0x0000000803057c24 */ /* 0x000fc6000f8e0205 */
        /* <DEDUP_REMOVED lines=11> */
.L_x_3523:
[----:B------:R-:W0:Y:S02]  /*3040*/  LDCU.128 UR8, c[0x0][0x5f0] ;  /* 0x0000be00ff0877ac */ /* 0x000e240008000c00 */
[----:B0-----:R-:W-:-:S04]  /*3050*/  IADD3 R2, P0, PT, R2, UR10, RZ ;  /* 0x0000000a02027c10 */ /* 0x001fc8000ff1e0ff */
[----:B------:R-:W-:-:S06]  /*3060*/  IADD3.X R3, PT, PT, RZ, UR11, RZ, P0, !PT ;  /* 0x0000000bff037c10 */ /* 0x000fcc00087fe4ff */
[----:B------:R-:W2:Y:S01]  /*3070*/  LDG.E.64 R2, desc[UR6][R2.64] ;  /* 0x0000000602027981 */ /* 0x000ea2000c1e1b00 */
[----:B------:R-:W-:Y:S01]  /*3080*/  MOV R12, 0x652b82fe ;  /* 0x652b82fe000c7802 */ /* 0x000fe20000000f00 */
[----:B------:R-:W-:Y:S01]  /*3090*/  IMAD.MOV.U32 R5, RZ, RZ, 0x3fe62e42 ;  /* 0x3fe62e42ff057424 */ /* 0x000fe200078e00ff */
[----:B------:R-:W-:Y:S01]  /*30a0*/  MOV R13, 0x3ff71547 ;  /* 0x3ff71547000d7802 */ /* 0x000fe20000000f00 */
[----:B------:R-:W-:Y:S01]  /*30b0*/  UMOV UR10, 0x3b39803f ;  /* 0x3b39803f000a7882 */ /* 0x000fe20000000000 */
[----:B------:R-:W-:Y:S01]  /*30c0*/  MOV R4, 0xfefa39ef ;  /* 0xfefa39ef00047802 */ /* 0x000fe20000000f00 */
[----:B------:R-:W-:Y:S01]  /*30d0*/  UMOV UR11, 0x3c7abc9e ;  /* 0x3c7abc9e000b7882 */ /* 0x000fe20000000000 */
[----:B------:R-:W-:Y:S01]  /*30e0*/  BSSY.RECONVERGENT B1, `(.L_x_3524) ;  /* 0x0000038000017945 */ /* 0x000fe20003800200 */
[----:B--2---:R-:W-:-:S08]  /*30f0*/  DMUL R10, R2, -0.5 ;  /* 0xbfe00000020a7828 */ /* 0x004fd00000000000 */
        /* <DEDUP_REMOVED lines=8> */
[----:B------:R-:W-:Y:S01]  /*3180*/  UMOV UR11, 0x3e5ade15 ;  /* 0x3e5ade15000b7882 */ /* 0x000fe20000000000 */
[----:B------:R-:W-:-:S06]  /*3190*/  MOV R17, 0x3e928af3 ;  /* 0x3e928af300117802 */ /* 0x000fcc0000000f00 */
        /* <DEDUP_REMOVED lines=26> */
[----:B------:R-:W-:Y:S01]  /*3340*/  DFMA R16, R14, R16, 1 ;  /* 0x3ff000000e10742b */ /* 0x000fe20000000010 */
[----:B------:R-:W-:-:S04]  /*3350*/  IADD3 R14, P1, PT, R6, UR8, RZ ;  /* 0x00000008060e7c10 */ /* 0x000fc8000ff3e0ff */
[----:B------:R-:W-:-:S05]  /*3360*/  IADD3.X R15, PT, PT, RZ, UR9, RZ, P1, !PT ;  /* 0x00000009ff0f7c10 */ /* 0x000fca0008ffe4ff */
[----:B------:R-:W-:Y:S02]  /*3370*/  LEA R7, R12, R17, 0x14 ;  /* 0x000000110c077211 */ /* 0x000fe400078ea0ff */
[----:B------:R-:W-:Y:S01]  /*3380*/  MOV R6, R16 ;  /* 0x0000001000067202 */ /* 0x000fe20000000f00 */
[----:B------:R-:W-:Y:S06]  /*3390*/  @!P0 BRA `(.L_x_3525) ;  /* 0x0000000000308947 */ /* 0x000fec0003800000 */
[----:B------:R-:W-:Y:S01]  /*33a0*/  FSETP.GEU.FTZ.AND P0, PT, |R11|, 4.2275390625, PT ;  /* 0x408748000b00780b */ /* 0x000fe20003f1e200 */
[C---:B------:R-:W-:Y:S02]  /*33b0*/  DADD R18, R10.reuse, +INF ;  /* 0x7ff000000a127429 */ /* 0x040fe40000000000 */
[----:B------:R-:W-:-:S08]  /*33c0*/  DSETP.GEU.AND P1, PT, R10, RZ, PT ;  /* 0x000000ff0a00722a */ /* 0x000fd00003f2e000 */
[----:B------:R-:W-:Y:S02]  /*33d0*/  FSEL R7, R19, RZ, P1 ;  /* 0x000000ff13077208 */ /* 0x000fe40000800000 */
[----:B------:R-:W-:-:S04]  /*33e0*/  @!P0 LEA.HI R6, R12, R12, RZ, 0x1 ;  /* 0x0000000c0c068211 */ /* 0x000fc800078f08ff */
[----:B------:R-:W-:Y:S02]  /*33f0*/  @!P0 SHF.R.S32.HI R11, RZ, 0x1, R6 ;  /* 0x00000001ff0b8819 */ /* 0x000fe40000011406 */
[----:B------:R-:W-:Y:S02]  /*3400*/  FSEL R6, R18, RZ, P1 ;  /* 0x000000ff12067208 */ /* 0x000fe40000800000 */
[----:B------:R-:W-:Y:S01]  /*3410*/  @!P0 LEA R17, R11, R17, 0x14 ;  /* 0x000000110b118211 */ /* 0x000fe200078ea0ff */
[----:B------:R-:W-:-:S05]  /*3420*/  @!P0 IMAD.IADD R10, R12, 0x1, -R11 ;  /* 0x000000010c0a8824 */ /* 0x000fca00078e0a0b */
[----:B------:R-:W-:Y:S02]  /*3430*/  @!P0 LEA R11, R10, 0x3ff00000, 0x14 ;  /* 0x3ff000000a0b8811 */ /* 0x000fe400078ea0ff */
[----:B------:R-:W-:-:S06]  /*3440*/  @!P0 MOV R10, RZ ;  /* 0x000000ff000a8202 */ /* 0x000fcc0000000f00 */
[----:B------:R-:W-:-:S11]  /*3450*/  @!P0 DMUL R6, R16, R10 ;  /* 0x0000000a10068228 */ /* 0x000fd60000000000 */
.L_x_3525:
[----:B------:R-:W-:Y:S05]  /*3460*/  BSYNC.RECONVERGENT B1 ;  /* 0x0000000000017941 */ /* 0x000fea0003800200 */
.L_x_3524:
[----:B------:R-:W-:Y:S01]  /*3470*/  UMOV UR8, 0x667f3bcd ;  /* 0x667f3bcd00087882 */ /* 0x000fe20000000000 */
[----:B------:R-:W-:Y:S01]  /*3480*/  UMOV UR9, 0x3fe6a09e ;  /* 0x3fe6a09e00097882 */ /* 0x000fe20000000000 */
[----:B------:R-:W-:Y:S01]  /*3490*/  HFMA2 R13, -RZ, RZ, 1.3193359375, 0.00013911724090576171875 ;  /* 0x3d47088fff0d7431 */ /* 0x000fe200000001ff */
[----:B------:R-:W-:Y:S01]  /*34a0*/  DMUL R10, R2, UR8 ;  /* 0x00000008020a7c28 */ /* 0x000fe20008000000 */
[----:B------:R-:W-:Y:S01]  /*34b0*/  MOV R12, 0xdb46fa5f ;  /* 0xdb46fa5f000c7802 */ /* 0x000fe20000000f00 */
        /* <DEDUP_REMOVED lines=34> */
[----:B------:R-:W-:Y:S01]  /*36e0*/  UMOV UR9, 0x3eca3037 ;  /* 0x3eca303700097882 */ /* 0x000fe20000000000 */
[----:B------:R0:W2:Y:S01]  /*36f0*/  LDG.E.64 R12, desc[UR6][R14.64] ;  /* 0x000000060e0c7981 */ /* 0x0000a2000c1e1b00 */
[----:B------:R-:W-:-:S04]  /*3700*/  IADD3 R21, PT, PT, R21, 0x80, RZ ;  /* 0x0000008015157810 */ /* 0x000fc80007ffe0ff */
        /* <DEDUP_REMOVED lines=30> */
[----:B0-----:R-:W-:Y:S01]  /*38f0*/  DFMA R14, |R10|, R16, UR8 ;  /* 0x000000080a0e7e2b */ /* 0x001fe20008000210 */
        /* <DEDUP_REMOVED lines=15> */
[----:B------:R-:W1:Y:S01]  /*39f0*/  F2F.F64.F32 R22, R19 ;  /* 0x0000001300167310 */ /* 0x000e620000201800 */
[----:B0-----:R-:W-:Y:S01]  /*3a00*/  FMUL.FTZ R20, R18, 1 ;  /* 0x3f80000012147820 */ /* 0x001fe20000410000 */
[----:B-1----:R-:W-:Y:S01]  /*3a10*/  DFMA R4, R22, -R4, -R16 ;  /* 0x800000041604722b */ /* 0x002fe20000000810 */
[----:B------:R-:W-:Y:S01]  /*3a20*/  MOV R22, 0xf89b6999 ;  /* 0xf89b699900167802 */ /* 0x000fe20000000f00 */
        /* <DEDUP_REMOVED lines=24> */
[----:B------:R-:W-:Y:S01]  /*3bb0*/  UMOV UR9, 0x3fe00000 ;  /* 0x3fe0000000097882 */ /* 0x000fe20000000000 */
[----:B------:R-:W-:-:S05]  /*3bc0*/  DADD R22, |R10|, -R16 ;  /* 0x000000000a167229 */ /* 0x000fca0000000a10 */
[----:B------:R-:W-:Y:S01]  /*3bd0*/  DFMA R16, R4, R24, UR8 ;  /* 0x0000000804107e2b */ /* 0x000fe20008000018 */
[----:B------:R-:W-:Y:S01]  /*3be0*/  UMOV UR8, 0x8dc96626 ;  /* 0x8dc9662600087882 */ /* 0x000fe20000000000 */
[----:B------:R-:W-:Y:S01]  /*3bf0*/  UMOV UR9, 0x4017afb4 ;  /* 0x4017afb400097882 */ /* 0x000fe20000000000 */
[C---:B------:R-:W-:Y:S01]  /*3c00*/  DFMA R22, |R10|.reuse, R14, R22 ;  /* 0x0000000e0a16722b */ /* 0x040fe20000000216 */
[----:B------:R-:W0:Y:S01]  /*3c10*/  F2F.F64.F32 R14, R20 ;  /* 0x00000014000e7310 */ /* 0x000e220000201800 */
[----:B------:R-:W-:Y:S01]  /*3c20*/  DSETP.GE.AND P0, PT, |R10|, UR8, PT ;  /* 0x000000080a007e2a */ /* 0x000fe2000bf06200 */
[----:B------:R-:W-:Y:S02]  /*3c30*/  UMOV UR8, 0x33d43651 ;  /* 0x33d4365100087882 */ /* 0x000fe40000000000 */
[----:B------:R-:W-:Y:S01]  /*3c40*/  DMUL R16, R4, R16 ;  /* 0x0000001004107228 */ /* 0x000fe20000000000 */
[----:B------:R-:W-:Y:S02]  /*3c50*/  UMOV UR9, 0x3fd98845 ;  /* 0x3fd9884500097882 */ /* 0x000fe40000000000 */
[----:B------:R-:W-:-:S02]  /*3c60*/  DMUL R6, R6, UR8 ;  /* 0x0000000806067c28 */ /* 0x000fc40008000000 */
[----:B------:R-:W1:Y:S03]  /*3c70*/  LDCU.64 UR8, c[0x0][0x5e8] ;  /* 0x0000bd00ff0877ac */ /* 0x000e660008000a00 */
[----:B------:R-:W-:-:S03]  /*3c80*/  DFMA R16, R4, R16, -R22 ;  /* 0x000000100410722b */ /* 0x000fc60000000816 */
[----:B------:R-:W-:Y:S02]  /*3c90*/  DMUL R6, R2, R6 ;  /* 0x0000000602067228 */ /* 0x000fe40000000000 */
[----:B0-----:R-:W-:-:S03]  /*3ca0*/  DADD R18, -R14, 1 ;  /* 0x3ff000000e127429 */ /* 0x001fc60000000100 */
[----:B------:R-:W-:-:S08]  /*3cb0*/  DADD R16, R4, R16 ;  /* 0x0000000004107229 */ /* 0x000fd00000000010 */
[----:B------:R-:W-:-:S10]  /*3cc0*/  DFMA R16, R14, -R16, R18 ;  /* 0x800000100e10722b */ /* 0x000fd40000000012 */
[----:B------:R-:W-:Y:S02]  /*3cd0*/  FSEL R5, R17, 1.875, !P0 ;  /* 0x3ff0000011057808 */ /* 0x000fe40004000000 */
[----:B------:R-:W-:Y:S02]  /*3ce0*/  FSEL R16, R16, RZ, !P0 ;  /* 0x000000ff10107208 */ /* 0x000fe40004000000 */
[----:B------:R-:W-:Y:S02]  /*3cf0*/  LOP3.LUT R17, R5, 0x80000000, R11, 0xb8, !PT ;  /* 0x8000000005117812 */ /* 0x000fe400078eb80b */
[----:B-1----:R-:W-:-:S04]  /*3d00*/  IADD3 R2, P0, PT, R9, UR8, RZ ;  /* 0x0000000809027c10 */ /* 0x002fc8000ff1e0ff */
[----:B------:R-:W-:Y:S01]  /*3d10*/  DADD R16, R16, 1 ;  /* 0x3ff0000010107429 */ /* 0x000fe20000000000 */
[----:B------:R-:W-:-:S07]  /*3d20*/  IADD3.X R3, PT, PT, RZ, UR9, RZ, P0, !PT ;  /* 0x00000009ff037c10 */ /* 0x000fce00087fe4ff */
[----:B------:R-:W-:-:S08]  /*3d30*/  DFMA R6, R16, 0.5, R6 ;  /* 0x3fe000001006782b */ /* 0x000fd00000000006 */
[----:B--2---:R-:W-:-:S07]  /*3d40*/  DMUL R6, R12, R6 ;  /* 0x000000060c067228 */ /* 0x004fce0000000000 */
[----:B------:R0:W-:Y:S04]  /*3d50*/  STG.E.64 desc[UR6][R2.64], R6 ;  /* 0x0000000602007986 */ /* 0x0001e8000c101b06 */
.L_x_3522:
[----:B------:R-:W-:Y:S05]  /*3d60*/  BSYNC.RECONVERGENT B0 ;  /* 0x0000000000007941 */ /* 0x000fea0003800200 */
.L_x_3521:
[----:B------:R-:W-:-:S13]  /*3d70*/  ISETP.GE.AND P0, PT, R21, UR4, PT ;  /* 0x0000000415007c0c */ /* 0x000fda000bf06270 */
[----:B------:R-:W-:Y:S05]  /*3d80*/  @P0 EXIT ;  /* 0x000000000000094d */ /* 0x000fea0003800000 */
[----:B------:R-:W0:Y:S01]  /*3d90*/  LDCU.64 UR4, c[0x0][0x390] ;  /* 0x00007200ff0477ac */ /* 0x000e220008000a00 */
[----:B------:R-:W-:Y:S02]  /*3da0*/  MOV R20, RZ ;  /* 0x000000ff00147202 */ /* 0x000fe40000000f00 */
        /* <DEDUP_REMOVED lines=75> */
[----:B-1----:R-:W-:-:S05]  /*4260*/  SHF.R.U32.HI R9, RZ, UR4, R8 ;  /* 0x00000004ff097c19 */ /* 0x002fca0008011608 */
[----:B------:R-:W-:-:S04]  /*4270*/  IMAD.MOV R3, RZ, RZ, -R9 ;  /* 0x000000ffff037224 */ /* 0x000fc800078e0a09 */
        /* <DEDUP_REMOVED lines=245> */
[----:B------:R-:W-:Y:S01]  /*51d0*/  IMAD.MOV.U32 R6, RZ, RZ, RZ ;  /* 0x000000ffff067224 */ /* 0x000fe200078e00ff */
        /* <DEDUP_REMOVED lines=22> */
.L_x_3526:
[----:B------:R-:W0:Y:S02]  /*5340*/  LDCU.128 UR12, c[0x0][0x5f0] ;  /* 0x0000be00ff0c77ac */ /* 0x000e240008000c00 */
[----:B0-----:R-:W-:-:S04]  /*5350*/  IADD3 R2, P0, PT, R2, UR14, RZ ;  /* 0x0000000e02027c10 */ /* 0x001fc8000ff1e0ff */
[----:B------:R-:W-:-:S06]  /*5360*/  IADD3.X R3, PT, PT, RZ, UR15, RZ, P0, !PT ;  /* 0x0000000fff037c10 */ /* 0x000fcc00087fe4ff */
[----:B------:R-:W2:Y:S01]  /*5370*/  LDG.E.64 R2, desc[UR6][R2.64] ;  /* 0x0000000602027981 */ /* 0x000ea2000c1e1b00 */
[----:B------:R-:W-:Y:S01]  /*5380*/  MOV R8, 0x652b82fe ;  /* 0x652b82fe00087802 */ /* 0x000fe20000000f00 */
[----:B------:R-:W-:Y:S01]  /*5390*/  UMOV UR4, 0xfefa39ef ;  /* 0xfefa39ef00047882 */ /* 0x000fe20000000000 */
[----:B------:R-:W-:Y:S01]  /*53a0*/  MOV R9, 0x3ff71547 ;  /* 0x3ff7154700097802 */ /* 0x000fe20000000f00 */
[----:B------:R-:W-:Y:S01]  /*53b0*/  UMOV UR5, 0x3fe62e42 ;  /* 0x3fe62e4200057882 */ /* 0x000fe20000000000 */
[----:B------:R-:W-:Y:S01]  /*53c0*/  UMOV UR8, 0x3b39803f ;  /* 0x3b39803f00087882 */ /* 0x000fe20000000000 */
[----:B------:R-:W-:Y:S01]  /*53d0*/  UMOV UR9, 0x3c7abc9e ;  /* 0x3c7abc9e00097882 */ /* 0x000fe20000000000 */
[----:B------:R-:W-:Y:S01]  /*53e0*/  BSSY.RECONVERGENT B0, `(.L_x_3527) ;  /* 0x000003c000007945 */ /* 0x000fe20003800200 */
        /* <DEDUP_REMOVED lines=35> */
[C---:B------:R-:W-:Y:S01]  /*5620*/  DFMA R12, R10.reuse, R12, UR8 ;  /* 0x000000080a0c7e2b */ /* 0x040fe2000800000c */
[----:B------:R-:W0:Y:S07]  /*5630*/  LDCU.64 UR8, c[0x0][0x5e8] ;  /* 0x0000bd00ff0877ac */ /* 0x000e2e0008000a00 */
[----:B------:R-:W-:-:S08]  /*5640*/  DFMA R12, R10, R12, 1 ;  /* 0x3ff000000a0c742b */ /* 0x000fd0000000000c */
[----:B------:R-:W-:Y:S01]  /*5650*/  DFMA R14, R10, R12, 1 ;  /* 0x3ff000000a0e742b */ /* 0x000fe2000000000c */
[----:B------:R-:W-:Y:S02]  /*5660*/  IADD3 R12, P2, PT, R4, UR12, RZ ;  /* 0x0000000c040c7c10 */ /* 0x000fe4000ff5e0ff */
[----:B0-----:R-:W-:Y:S02]  /*5670*/  IADD3 R4, P1, PT, R5, UR8, RZ ;  /* 0x0000000805047c10 */ /* 0x001fe4000ff3e0ff */
[----:B------:R-:W-:Y:S02]  /*5680*/  IADD3.X R13, PT, PT, RZ, UR13, RZ, P2, !PT ;  /* 0x0000000dff0d7c10 */ /* 0x000fe400097fe4ff */
[----:B------:R-:W-:-:S03]  /*5690*/  IADD3.X R5, PT, PT, RZ, UR9, RZ, P1, !PT ;  /* 0x00000009ff057c10 */ /* 0x000fc60008ffe4ff */
[----:B------:R-:W-:Y:S02]  /*56a0*/  LEA R11, R8, R15, 0x14 ;  /* 0x0000000f080b7211 */ /* 0x000fe400078ea0ff */
[----:B------:R-:W-:Y:S01]  /*56b0*/  MOV R10, R14 ;  /* 0x0000000e000a7202 */ /* 0x000fe20000000f00 */
        /* <DEDUP_REMOVED lines=11> */
[----:B------:R-:W-:Y:S02]  /*5770*/  @!P0 LEA R9, R8, 0x3ff00000, 0x14 ;  /* 0x3ff0000008098811 */ /* 0x000fe400078ea0ff */
[----:B------:R-:W-:-:S06]  /*5780*/  @!P0 MOV R8, RZ ;  /* 0x000000ff00088202 */ /* 0x000fcc0000000f00 */
[----:B------:R-:W-:-:S11]  /*5790*/  @!P0 DMUL R10, R6, R8 ;  /* 0x00000008060a8228 */ /* 0x000fd60000000000 */
.L_x_3528:
[----:B------:R-:W-:Y:S05]  /*57a0*/  BSYNC.RECONVERGENT B0 ;  /* 0x0000000000007941 */ /* 0x000fea0003800200 */
.L_x_3527:
[----:B------:R-:W-:Y:S01]  /*57b0*/  UMOV UR8, 0x667f3bcd ;  /* 0x667f3bcd00087882 */ /* 0x000fe20000000000 */
[----:B------:R-:W-:Y:S01]  /*57c0*/  UMOV UR9, 0x3fe6a09e ;  /* 0x3fe6a09e00097882 */ /* 0x000fe20000000000 */
[----:B------:R-:W-:Y:S01]  /*57d0*/  HFMA2 R9, -RZ, RZ, 1.3193359375, 0.00013911724090576171875 ;  /* 0x3d47088fff097431 */ /* 0x000fe200000001ff */
[----:B------:R-:W-:Y:S01]  /*57e0*/  DMUL R6, R2, UR8 ;  /* 0x0000000802067c28 */ /* 0x000fe20008000000 */
[----:B------:R-:W-:Y:S01]  /*57f0*/  MOV R8, 0xdb46fa5f ;  /* 0xdb46fa5f00087802 */ /* 0x000fe20000000f00 */
[----:B------:R-:W-:Y:S01]  /*5800*/  UMOV UR8, 0xfba6f279 ;  /* 0xfba6f27900087882 */ /* 0x000fe20000000000 */
[----:B------:R-:W-:Y:S01]  /*5810*/  UMOV UR9, 0x3cf0679a ;  /* 0x3cf0679a00097882 */ /* 0x000fe20000000000 */
[----:B------:R-:W2:Y:S04]  /*5820*/  LDG.E.64 R12, desc[UR6][R12.64] ;  /* 0x000000060c0c7981 */ /* 0x000ea8000c1e1b00 */
        /* <DEDUP_REMOVED lines=76> */
[----:B------:R-:W0:Y:S01]  /*5cf0*/  F2F.F64.F32 R8, R20 ;  /* 0x0000001400087310 */ /* 0x000e220000201800 */
[----:B------:R-:W-:Y:S01]  /*5d00*/  HFMA2 R19, -RZ, RZ, 1.642578125, -0.00018775463104248046875 ;  /* 0x3e928a27ff137431 */ /* 0x000fe200000001ff */
[----:B------:R-:W-:Y:S01]  /*5d10*/  MOV R18, 0xf89b6999 ;  /* 0xf89b699900127802 */ /* 0x000fe20000000f00 */
[----:B------:R-:W-:Y:S01]  /*5d20*/  UMOV UR8, 0xa4741b81 ;  /* 0xa4741b8100087882 */ /* 0x000fe20000000000 */
[----:B------:R-:W-:Y:S01]  /*5d30*/  UMOV UR9, 0x3e5ae904 ;  /* 0x3e5ae90400097882 */ /* 0x000fe20000000000 */
[----:B0-----:R-:W-:-:S08]  /*5d40*/  DFMA R8, R8, -UR4, -R14 ;  /* 0x8000000408087c2b */ /* 0x001fd0000800080e */
        /* <DEDUP_REMOVED lines=16> */
[----:B------:R-:W-:Y:S01]  /*5e50*/  UMOV UR8, 0x5555211a ;  /* 0x5555211a00087882 */ /* 0x000fe20000000000 */
[----:B------:R-:W-:Y:S01]  /*5e60*/  UMOV UR9, 0x3fa55555 ;  /* 0x3fa5555500097882 */ /* 0x000fe20000000000 */
[----:B------:R-:W0:Y:S05]  /*5e70*/  MUFU.EX2 R0, R0 ;  /* 0x0000000000007308 */ /* 0x000e2a0000000800 */
        /* <DEDUP_REMOVED lines=8> */
[----:B0-----:R-:W-:Y:S02]  /*5f00*/  FMUL.FTZ R20, R0, 1 ;  /* 0x3f80000000147820 */ /* 0x001fe40000410000 */
[----:B------:R-:W-:Y:S02]  /*5f10*/  DFMA R16, |R6|, R16, R14 ;  /* 0x000000100610722b */ /* 0x000fe4000000020e */
[----:B------:R-:W0:Y:S03]  /*5f20*/  F2F.F64.F32 R14, R20 ;  /* 0x00000014000e7310 */ /* 0x000e260000201800 */
[----:B------:R-:W-:-:S08]  /*5f30*/  DMUL R18, R8, R18 ;  /* 0x0000001208127228 */ /* 0x000fd00000000000 */
[----:B------:R-:W-:Y:S02]  /*5f40*/  DFMA R16, R8, R18, -R16 ;  /* 0x000000120810722b */ /* 0x000fe40000000810 */
[----:B0-----:R-:W-:-:S06]  /*5f50*/  DADD R18, -R14, 1 ;  /* 0x3ff000000e127429 */ /* 0x001fcc0000000100 */
[----:B------:R-:W-:Y:S01]  /*5f60*/  DADD R16, R8, R16 ;  /* 0x0000000008107229 */ /* 0x000fe20000000010 */
[----:B------:R-:W-:Y:S01]  /*5f70*/  UMOV UR8, 0x8dc96626 ;  /* 0x8dc9662600087882 */ /* 0x000fe20000000000 */
[----:B------:R-:W-:Y:S02]  /*5f80*/  UMOV UR9, 0x4017afb4 ;  /* 0x4017afb400097882 */ /* 0x000fe40000000000 */
[----:B------:R-:W-:-:S04]  /*5f90*/  DSETP.GE.AND P0, PT, |R6|, UR8, PT ;  /* 0x0000000806007e2a */ /* 0x000fc8000bf06200 */
[----:B------:R-:W-:Y:S01]  /*5fa0*/  DFMA R16, R14, -R16, R18 ;  /* 0x800000100e10722b */ /* 0x000fe20000000012 */
[----:B------:R-:W-:Y:S01]  /*5fb0*/  UMOV UR8, 0x33d43651 ;  /* 0x33d4365100087882 */ /* 0x000fe20000000000 */
[----:B------:R-:W-:Y:S02]  /*5fc0*/  UMOV UR9, 0x3fd98845 ;  /* 0x3fd9884500097882 */ /* 0x000fe40000000000 */
[----:B------:R-:W-:-:S06]  /*5fd0*/  DMUL R10, R10, UR8 ;  /* 0x000000080a0a7c28 */ /* 0x000fcc0008000000 */
[----:B------:R-:W-:Y:S02]  /*5fe0*/  FSEL R6, R17, 1.875, !P0 ;  /* 0x3ff0000011067808 */ /* 0x000fe40004000000 */
[----:B------:R-:W-:Y:S02]  /*5ff0*/  FSEL R16, R16, RZ, !P0 ;  /* 0x000000ff10107208 */ /* 0x000fe40004000000 */
[----:B------:R-:W-:Y:S01]  /*6000*/  LOP3.LUT R17, R6, 0x80000000, R7, 0xb8, !PT ;  /* 0x8000000006117812 */ /* 0x000fe200078eb807 */
[----:B------:R-:W-:-:S05]  /*6010*/  DMUL R10, R2, R10 ;  /* 0x0000000a020a7228 */ /* 0x000fca0000000000 */
[----:B------:R-:W-:-:S08]  /*6020*/  DADD R16, R16, 1 ;  /* 0x3ff0000010107429 */ /* 0x000fd00000000000 */
[----:B------:R-:W-:-:S08]  /*6030*/  DFMA R10, R16, 0.5, R10 ;  /* 0x3fe00000100a782b */ /* 0x000fd0000000000a */
[----:B--2---:R-:W-:-:S07]  /*6040*/  DMUL R10, R12, R10 ;  /* 0x0000000a0c0a7228 */ /* 0x004fce0000000000 */
[----:B------:R-:W-:Y:S01]  /*6050*/  STG.E.64 desc[UR6][R4.64], R10 ;  /* 0x0000000a04007986 */ /* 0x000fe2000c101b06 */
[----:B------:R-:W-:Y:S05]  /*6060*/  EXIT ;  /* 0x000000000000794d */ /* 0x000fea0003800000 */
.L_x_3529:
        /* <DEDUP_REMOVED lines=9> */
.L_x_12879:


//--------------------- .text._ZN2at6native27unrolled_elementwise_kernelIZZZNS0_26GeluBackwardCUDAKernelImplERNS_18TensorIteratorBaseENS0_8GeluTypeEENKUlvE0_clEvENKUlvE_clEvEUlddE_St5arrayIPcLm3EELi4E23TrivialOffsetCalculatorILi2EjESB_ILi1EjENS0_6memory15LoadWithoutCastENSE_16StoreWithoutCastEEEviT_T0_T2_T3_T4_T5_ --------------------------
	.section	.text._ZN2at6native27unrolled_elementwise_kernelIZZZNS0_26GeluBackwardCUDAKernelImplERNS_18TensorIteratorBaseENS0_8GeluTypeEENKUlvE0_clEvENKUlvE_clEvEUlddE_St5arrayIPcLm3EELi4E23TrivialOffsetCalculatorILi2EjESB_ILi1EjENS0_6memory15LoadWithoutCastENSE_16StoreWithoutCastEEEviT_T0_T2_T3_T4_T5_,"ax",@progbits
	.align	128
        .global         _ZN2at6native27unrolled_elementwise_kernelIZZZNS0_26GeluBackwardCUDAKernelImplERNS_18TensorIteratorBaseENS0_8GeluTypeEENKUlvE0_clEvENKUlvE_clEvEUlddE_St5arrayIPcLm3EELi4E23TrivialOffsetCalculatorILi2EjESB_ILi1EjENS0_6memory15LoadWithoutCastENSE_16StoreWithoutCastEEEviT_T0_T2_T3_T4_T5_
        .type           _ZN2at6native27unrolled_elementwise_kernelIZZZNS0_26GeluBackwardCUDAKernelImplERNS_18TensorIteratorBaseENS0_8GeluTypeEENKUlvE0_clEvENKUlvE_clEvEUlddE_St5arrayIPcLm3EELi4E23TrivialOffsetCalculatorILi2EjESB_ILi1EjENS0_6memory15LoadWithoutCastENSE_16StoreWithoutCastEEEviT_T0_T2_T3_T4_T5_,@function
        .size           _ZN2at6native27unrolled_elementwise_kernelIZZZNS0_26GeluBackwardCUDAKernelImplERNS_18TensorIteratorBaseENS0_8GeluTypeEENKUlvE0_clEvENKUlvE_clEvEUlddE_St5arrayIPcLm3EELi4E23TrivialOffsetCalculatorILi2EjESB_ILi1EjENS0_6memory15LoadWithoutCastENSE_16StoreWithoutCastEEEviT_T0_T2_T3_T4_T5_,(.L_x_12880 - _ZN2at6native27unrolled_elementwise_kernelIZZZNS0_26GeluBackwardCUDAKernelImplERNS_18TensorIteratorBaseENS0_8GeluTypeEENKUlvE0_clEvENKUlvE_clEvEUlddE_St5arrayIPcLm3EELi4E23TrivialOffsetCalculatorILi2EjESB_ILi1EjENS0_6memory15LoadWithoutCastENSE_16StoreWithoutCastEEEviT_T0_T2_T3_T4_T5_)
        .other          _ZN2at6native27unrolled_elementwise_kernelIZZZNS0_26GeluBackwardCUDAKernelImplERNS_18TensorIteratorBaseENS0_8GeluTypeEENKUlvE0_clEvENKUlvE_clEvEUlddE_St5arrayIPcLm3EELi4E23TrivialOffsetCalculatorILi2EjESB_ILi1EjENS0_6memory15LoadWithoutCastENSE_16StoreWithoutCastEEEviT_T0_T2_T3_T4_T5_,@"STO_CUDA_ENTRY STV_DEFAULT"
_ZN2at6native27unrolled_elementwise_kernelIZZZNS0_26GeluBackwardCUDAKernelImplERNS_18TensorIteratorBaseENS0_8GeluTypeEENKUlvE0_clEvENKUlvE_clEvEUlddE_St5arrayIPcLm3EELi4E23TrivialOffsetCalculatorILi2EjESB_ILi1EjENS0_6memory15LoadWithoutCastENSE_16StoreWithoutCastEEEviT_T0_T2_T3_T4_T5_:
.text._ZN2at6native27unrolled_elementwise_kernelIZZZNS0_26GeluBackwardCUDAKernelImplERNS_18TensorIteratorBaseENS0_8GeluTypeEENKUlvE0_clEvENKUlvE_clEvEUlddE_St5arrayIPcLm3EELi4E23TrivialOffsetCalculatorILi2EjESB_ILi1EjENS0_6memory15LoadWithoutCastENSE_16StoreWithoutCastEEEviT_T0_T2_T3_T4_T5_:
[----:B------:R-:W-:Y:S01]  /*0000*/  LDC R1, c[0x0][0x37c] ;  /* 0x0000df00ff017b82 */ /* 0x000fe20000000800 */
[----:B------:R-:W0:Y:S07]  /*0010*/  S2R R0, SR_CTAID.X ;  /* 0x0000000000007919 */ /* 0x000e2e0000002500 */
[----:B------:R-:W0:Y:S01]  /*0020*/  LDC R3, c[0x0][0x380] ;  /* 0x0000e000ff037b82 */ /* 0x000e220000000800 */
[----:B------:R-:W1:Y:S01]  /*0030*/  LDCU.64 UR4, c[0x0][0x358] ;  /* 0x00006b00ff0477ac */ /* 0x000e620008000a00 */
[----:B------:R-:W-:Y:S01]  /*0040*/  CS2R R14, SRZ ;  /* 0x00000000000e7805 */ /* 0x000fe2000001ff00 */
[----:B------:R-:W2:Y:S01]  /*0050*/  S2R R31, SR_TID.X ;  /* 0x00000000001f7919 */ /* 0x000ea20000002100 */
[----:B------:R-:W-:-:S04]  /*0060*/  CS2R R20, SRZ ;  /* 0x0000000000147805 */ /* 0x000fc8000001ff00 */
[----:B------:R-:W3:Y:S08]  /*0070*/  LDC.64 R10, c[0x0][0x390] ;  /* 0x0000e400ff0a7b82 */ /* 0x000ef00000000a00 */
[----:B------:R-:W4:Y:S08]  /*0080*/  LDC.64 R16, c[0x0][0x398] ;  /* 0x0000e600ff107b82 */ /* 0x000f300000000a00 */
[----:B------:R-:W4:Y:S01]  /*0090*/  LDC.64 R6, c[0x0][0x390] ;  /* 0x0000e400ff067b82 */ /* 0x000f220000000a00 */
[----:B0-----:R-:W-:-:S07]  /*00a0*/  IMAD R30, R0, -0x200, R3 ;  /* 0xfffffe00001e7824 */ /* 0x001fce00078e0203 */
[----:B------:R-:W0:Y:S01]  /*00b0*/  LDC.64 R22, c[0x0][0x390] ;  /* 0x0000e400ff167b82 */ /* 0x000e220000000a00 */
[----:B--2---:R-:W-:Y:S01]  /*00c0*/  IMAD.MOV.U32 R25, RZ, RZ, R31 ;  /* 0x000000ffff197224 */ /* 0x004fe200078e001f */
[----:B------:R-:W-:-:S06]  /*00d0*/  ISETP.GE.AND P0, PT, R31, R30, PT ;  /* 0x0000001e1f00720c */ /* 0x000fcc0003f06270 */
[----:B------:R-:W2:Y:S08]  /*00e0*/  LDC.64 R26, c[0x0][0x398] ;  /* 0x0000e600ff1a7b82 */ /* 0x000eb00000000a00 */
[----:B------:R-:W4:Y:S01]  /*00f0*/  LDC.64 R18, c[0x0][0x390] ;  /* 0x0000e400ff127b82 */ /* 0x000f220000000a00 */
[----:B------:R-:W-:Y:S01]  /*0100*/  @!P0 VIADD R25, R31, 0x80 ;  /* 0x000000801f198836 */ /* 0x000fe20000000000 */
[----:B------:R-:W-:-:S04]  /*0110*/  @!P0 LEA R3, R0, R31, 0x9 ;  /* 0x0000001f00038211 */ /* 0x000fc800078e48ff */
[----:B------:R-:W-:Y:S02]  /*0120*/  ISETP.GE.AND P1, PT, R25, R30, PT ;  /* 0x0000001e1900720c */ /* 0x000fe40003f26270 */
[----:B------:R-:W4:Y:S01]  /*0130*/  LDC.64 R8, c[0x0][0x398] ;  /* 0x0000e600ff087b82 */ /* 0x000f220000000a00 */
[----:B0-----:R-:W-:-:S05]  /*0140*/  @!P0 IMAD.WIDE.U32 R22, R3, 0x8, R22 ;  /* 0x0000000803168825 */ /* 0x001fca00078e0016 */
[----:B-1----:R0:W5:Y:S02]  /*0150*/  @!P0 LDG.E.64 R14, desc[UR4][R22.64] ;  /* 0x00000004160e8981 */ /* 0x002164000c1e1b00 */
[----:B------:R-:W1:Y:S01]  /*0160*/  LDC.64 R4, c[0x0][0x398] ;  /* 0x0000e600ff047b82 */ /* 0x000e620000000a00 */
[----:B--2---:R-:W-:Y:S01]  /*0170*/  @!P0 IMAD.WIDE.U32 R26, R3, 0x8, R26 ;  /* 0x00000008031a8825 */ /* 0x004fe200078e001a */
[----:B------:R-:W-:-:S03]  /*0180*/  CS2R R2, SRZ ;  /* 0x0000000000027805 */ /* 0x000fc6000001ff00 */
[----:B------:R-:W-:Y:S01]  /*0190*/  @!P1 IMAD R33, R0, 0x200, R25 ;  /* 0x0000020000219824 */ /* 0x000fe200078e0219 */
[----:B------:R-:W-:Y:S01]  /*01a0*/  @!P1 IADD3 R25, PT, PT, R25, 0x80, RZ ;  /* 0x0000008019199810 */ /* 0x000fe20007ffe0ff */
[----:B------:R0:W5:Y:S02]  /*01b0*/  @!P0 LDG.E.64 R20, desc[UR4][R26.64] ;  /* 0x000000041a148981 */ /* 0x000164000c1e1b00 */
[----:B---3--:R-:W-:Y:S01]  /*01c0*/  @!P1 IMAD.WIDE.U32 R28, R33, 0x8, R10 ;  /* 0x00000008211c9825 */ /* 0x008fe200078e000a */
[----:B------:R-:W-:-:S03]  /*01d0*/  ISETP.GE.AND P3, PT, R25, R30, PT ;  /* 0x0000001e1900720c */ /* 0x000fc60003f66270 */
[----:B----4-:R-:W-:Y:S01]  /*01e0*/  @!P1 IMAD.WIDE.U32 R16, R33, 0x8, R16 ;  /* 0x0000000821109825 */ /* 0x010fe200078e0010 */
[----:B------:R-:W-:Y:S01]  /*01f0*/  CS2R R10, SRZ ;  /* 0x00000000000a7805 */ /* 0x000fe2000001ff00 */
[----:B------:R0:W5:Y:S08]  /*0200*/  @!P1 LDG.E.64 R2, desc[UR4][R28.64] ;  /* 0x000000041c029981 */ /* 0x000170000c1e1b00 */
[----:B------:R-:W-:-:S02]  /*0210*/  @!P3 IMAD R13, R0, 0x200, R25 ;  /* 0x00000200000db824 */ /* 0x000fc400078e0219 */
[----:B------:R-:W-:-:S05]  /*0220*/  @!P3 VIADD R25, R25, 0x80 ;  /* 0x000000801919b836 */ /* 0x000fca0000000000 */
[----:B------:R-:W-:Y:S01]  /*0230*/  ISETP.GE.AND P2, PT, R25, R30, PT ;  /* 0x0000001e1900720c */ /* 0x000fe20003f46270 */
[----:B------:R-:W-:-:S12]  /*0240*/  @!P3 IMAD.WIDE.U32 R18, R13, 0x8, R18 ;  /* 0x000000080d12b825 */ /* 0x000fd800078e0012 */
[----:B------:R-:W-:Y:S02]  /*0250*/  @!P2 IMAD R35, R0, 0x200, R25 ;  /* 0x000002000023a824 */ /* 0x000fe400078e0219 */
[----:B------:R-:W-:Y:S01]  /*0260*/  @!P3 IMAD.WIDE.U32 R24, R13, 0x8, R8 ;  /* 0x000000080d18b825 */ /* 0x000fe200078e0008 */
[----:B------:R-:W-:Y:S02]  /*0270*/  CS2R R8, SRZ ;  /* 0x0000000000087805 */ /* 0x000fe4000001ff00 */
[----:B------:R-:W-:Y:S01]  /*0280*/  CS2R R12, SRZ ;  /* 0x00000000000c7805 */ /* 0x000fe2000001ff00 */
[C---:B------:R-:W-:Y:S01]  /*0290*/  @!P2 IMAD.WIDE.U32 R32, R35.reuse, 0x8, R6 ;  /* 0x000000082320a825 */ /* 0x040fe200078e0006 */
[----:B------:R-:W-:Y:S02]  /*02a0*/  CS2R R6, SRZ ;  /* 0x0000000000067805 */ /* 0x000fe4000001ff00 */
[----:B------:R0:W5:Y:S01]  /*02b0*/  @!P3 LDG.E.64 R8, desc[UR4][R24.64] ;  /* 0x000000041808b981 */ /* 0x000162000c1e1b00 */
[----:B-1----:R-:W-:Y:S01]  /*02c0*/  @!P2 IMAD.WIDE.U32 R34, R35, 0x8, R4 ;  /* 0x000000082322a825 */ /* 0x002fe200078e0004 */
[----:B------:R-:W-:-:S02]  /*02d0*/  CS2R R4, SRZ ;  /* 0x0000000000047805 */ /* 0x000fc4000001ff00 */
[----:B------:R0:W5:Y:S04]  /*02e0*/  @!P3 LDG.E.64 R6, desc[UR4][R18.64] ;  /* 0x000000041206b981 */ /* 0x000168000c1e1b00 */
[----:B------:R0:W5:Y:S04]  /*02f0*/  @!P1 LDG.E.64 R4, desc[UR4][R16.64] ;  /* 0x0000000410049981 */ /* 0x000168000c1e1b00 */
[----:B------:R0:W5:Y:S04]  /*0300*/  @!P2 LDG.E.64 R10, desc[UR4][R32.64] ;  /* 0x00000004200aa981 */ /* 0x000168000c1e1b00 */
[----:B------:R0:W5:Y:S01]  /*0310*/  @!P2 LDG.E.64 R12, desc[UR4][R34.64] ;  /* 0x00000004220ca981 */ /* 0x000162000c1e1b00 */
[----:B------:R-:W-:Y:S04]  /*0320*/  BSSY.RECONVERGENT B0, `(.L_x_3530) ;  /* 0x00000c8000007945 */ /* 0x000fe80003800200 */
[----:B------:R-:W-:Y:S05]  /*0330*/  @P0 BRA `(.L_x_3531) ;  /* 0x0000000c00180947 */ /* 0x000fea0003800000 */
[----:B0----5:R-:W-:Y:S01]  /*0340*/  DMUL R16, R20, -0.5 ;  /* 0xbfe0000014107828 */ /* 0x021fe20000000000 */
[----:B------:R-:W-:Y:S01]  /*0350*/  IMAD.MOV.U32 R24, RZ, RZ, 0x652b82fe ;  /* 0x652b82feff187424 */ /* 0x000fe200078e00ff */
[----:B------:R-:W-:Y:S01]  /*0360*/  MOV R25, 0x3ff71547 ;  /* 0x3ff7154700197802 */ /* 0x000fe20000000f00 */
[----:B------:R-:W-:Y:S01]  /*0370*/  IMAD.MOV.U32 R22, RZ, RZ, -0x105c611 ;  /* 0xfefa39efff167424 */ /* 0x000fe200078e00ff */
[----:B------:R-:W-:Y:S01]  /*0380*/  UMOV UR6, 0x3b39803f ;  /* 0x3b39803f00067882 */ /* 0x000fe20000000000 */
[----:B------:R-:W-:Y:S01]  /*0390*/  IMAD.MOV.U32 R23, RZ, RZ, 0x3fe62e42 ;  /* 0x3fe62e42ff177424 */ /* 0x000fe200078e00ff */
        /* <DEDUP_REMOVED lines=48> */
[----:B------:R-:W-:-:S03]  /*06a0*/  FSEL R18, R28, RZ, P2 ;  /* 0x000000ff1c127208 */ /* 0x000fc60001000000 */
[----:B------:R-:W-:Y:S02]  /*06b0*/  @!P1 IMAD.IADD R16, R24, 0x1, -R17 ;  /* 0x0000000118109824 */ /* 0x000fe400078e0a11 */
[----:B------:R-:W-:-:S03]  /*06c0*/  @!P1 IMAD R27, R17, 0x100000, R27 ;  /* 0x00100000111b9824 */ /* 0x000fc600078e021b */
[----:B------:R-:W-:Y:S02]  /*06d0*/  @!P1 LEA R17, R16, 0x3ff00000, 0x14 ;  /* 0x3ff0000010119811 */ /* 0x000fe400078ea0ff */
[----:B------:R-:W-:-:S06]  /*06e0*/  @!P1 MOV R16, RZ ;  /* 0x000000ff00109202 */ /* 0x000fcc0000000f00 */
[----:B------:R-:W-:-:S11]  /*06f0*/  @!P1 DMUL R18, R26, R16 ;  /* 0x000000101a129228 */ /* 0x000fd60000000000 */
.L_x_3533:
[----:B------:R-:W-:Y:S05]  /*0700*/  BSYNC.RECONVERGENT B1 ;  /* 0x0000000000017941 */ /* 0x000fea0003800200 */
.L_x_3532:
        /* <DEDUP_REMOVED lines=89> */
[----:B------:R-:W-:Y:S01]  /*0ca0*/  MOV R26, 0xf89b6999 ;  /* 0xf89b6999001a7802 */ /* 0x000fe20000000f00 */
[----:B------:R-:W-:Y:S01]  /*0cb0*/  IMAD.MOV.U32 R27, RZ, RZ, 0x3e928a27 ;  /* 0x3e928a27ff1b7424 */ /* 0x000fe200078e00ff */
[----:B------:R-:W-:-:S05]  /*0cc0*/  DADD R28, |R16|, -R28 ;  /* 0x00000000101c7229 */ /* 0x000fca0000000a1c */
        /* <DEDUP_REMOVED lines=44> */
[----:B------:R-:W-:-:S11]  /*0f90*/  DMUL R14, R18, R14 ;  /* 0x0000000e120e7228 */ /* 0x000fd60000000000 */
.L_x_3531:
[----:B------:R-:W-:Y:S05]  /*0fa0*/  BSYNC.RECONVERGENT B0 ;  /* 0x0000000000007941 */ /* 0x000fea0003800200 */
.L_x_3530:
[----:B0-----:R-:W-:Y:S01]  /*0fb0*/  VIADD R17, R31, 0x80 ;  /* 0x000000801f117836 */ /* 0x001fe20000000000 */
[----:B------:R-:W-:Y:S04]  /*0fc0*/  BSSY.RECONVERGENT B0, `(.L_x_3534) ;  /* 0x00000c9000007945 */ /* 0x000fe80003800200 */
[----:B------:R-:W-:-:S13]  /*0fd0*/  ISETP.GE.AND P1, PT, R17, R30, PT ;  /* 0x0000001e1100720c */ /* 0x000fda0003f26270 */
[----:B------:R-:W-:Y:S05]  /*0fe0*/  @P1 BRA `(.L_x_3535) ;  /* 0x0000000c00181947 */ /* 0x000fea0003800000 */
[----:B-----5:R-:W-:Y:S01]  /*0ff0*/  DMUL R20, R4, -0.5 ;  /* 0xbfe0000004147828 */ /* 0x020fe20000000000 */
        /* <DEDUP_REMOVED lines=56> */
[----:B------:R-:W-:Y:S01]  /*1380*/  @!P1 LEA R21, R20, 0x3ff00000, 0x14 ;  /* 0x3ff0000014159811 */ /* 0x000fe200078ea0ff */
[----:B------:R-:W-:-:S06]  /*1390*/  @!P1 IMAD.MOV.U32 R20, RZ, RZ, RZ ;  /* 0x000000ffff149224 */ /* 0x000fcc00078e00ff */
[----:B------:R-:W-:-:S11]  /*13a0*/  @!P1 DMUL R16, R24, R20 ;  /* 0x0000001418109228 */ /* 0x000fd60000000000 */
.L_x_3537:
[----:B------:R-:W-:Y:S05]  /*13b0*/  BSYNC.RECONVERGENT B1 ;  /* 0x0000000000017941 */ /* 0x000fea0003800200 */
.L_x_3536:
[----:B------:R-:W-:Y:S01]  /*13c0*/  UMOV UR6, 0x667f3bcd ;  /* 0x667f3bcd00067882 */ /* 0x000fe20000000000 */
[----:B------:R-:W-:Y:S01]  /*13d0*/  UMOV UR7, 0x3fe6a09e ;  /* 0x3fe6a09e00077882 */ /* 0x000fe20000000000 */
[----:B------:R-:W-:Y:S01]  /*13e0*/  IMAD.MOV.U32 R22, RZ, RZ, -0x24b905a1 ;  /* 0xdb46fa5fff167424 */ /* 0x000fe200078e00ff */
        /* <DEDUP_REMOVED lines=84> */
[----:B-1----:R-:W-:Y:S01]  /*1930*/  DFMA R18, R28, -R18, -R24 ;  /* 0x800000121c12722b */ /* 0x002fe20000000818 */
[----:B------:R-:W-:-:S02]  /*1940*/  IMAD.MOV.U32 R28, RZ, RZ, -0x7649667 ;  /* 0xf89b6999ff1c7424 */ /* 0x000fc400078e00ff */
        /* <DEDUP_REMOVED lines=28> */
[----:B0-----:R-:W-:Y:S01]  /*1b10*/  FMUL.FTZ R32, R26, 1 ;  /* 0x3f8000001a207820 */ /* 0x001fe20000410000 */
[C---:B------:R-:W-:Y:S01]  /*1b20*/  DFMA R28, |R20|.reuse, R22, R28 ;  /* 0x00000016141c722b */ /* 0x040fe2000000021c */
[----:B------:R-:W-:Y:S02]  /*1b30*/  UMOV UR7, 0x4017afb4 ;  /* 0x4017afb400077882 */ /* 0x000fe40000000000 */
[----:B------:R-:W0:Y:S01]  /*1b40*/  F2F.F64.F32 R22, R32 ;  /* 0x0000002000167310 */ /* 0x000e220000201800 */
[----:B------:R-:W-:Y:S01]  /*1b50*/  DSETP.GE.AND P1, PT, |R20|, UR6, PT ;  /* 0x0000000614007e2a */ /* 0x000fe2000bf26200 */
[----:B------:R-:W-:Y:S01]  /*1b60*/  UMOV UR6, 0x33d43651 ;  /* 0x33d4365100067882 */ /* 0x000fe20000000000 */
[----:B------:R-:W-:Y:S01]  /*1b70*/  DMUL R24, R18, R24 ;  /* 0x0000001812187228 */ /* 0x000fe20000000000 */
[----:B------:R-:W-:-:S02]  /*1b80*/  UMOV UR7, 0x3fd98845 ;  /* 0x3fd9884500077882 */ /* 0x000fc40000000000 */
[----:B------:R-:W-:-:S05]  /*1b90*/  DMUL R16, R16, UR6 ;  /* 0x0000000610107c28 */ /* 0x000fca0008000000 */
[----:B------:R-:W-:-:S03]  /*1ba0*/  DFMA R24, R18, R24, -R28 ;  /* 0x000000181218722b */ /* 0x000fc6000000081c */
[----:B------:R-:W-:Y:S02]  /*1bb0*/  DMUL R16, R16, R4 ;  /* 0x0000000410107228 */ /* 0x000fe40000000000 */
[----:B0-----:R-:W-:-:S03]  /*1bc0*/  DADD R26, -R22, 1 ;  /* 0x3ff00000161a7429 */ /* 0x001fc60000000100 */
        /* <DEDUP_REMOVED lines=8> */
.L_x_3535:
[----:B------:R-:W-:Y:S05]  /*1c50*/  BSYNC.RECONVERGENT B0 ;  /* 0x0000000000007941 */ /* 0x000fea0003800200 */
.L_x_3534:
[----:B-----5:R-:W-:Y:S01]  /*1c60*/  IADD3 R5, PT, PT, R31, 0x100, RZ ;  /* 0x000001001f057810 */ /* 0x020fe20007ffe0ff */
[----:B------:R-:W-:Y:S03]  /*1c70*/  BSSY.RECONVERGENT B0, `(.L_x_3538) ;  /* 0x00000ca000007945 */ /* 0x000fe60003800200 */
[----:B------:R-:W-:-:S13]  /*1c80*/  ISETP.GE.AND P1, PT, R5, R30, PT ;  /* 0x0000001e0500720c */ /* 0x000fda0003f26270 */
[----:B------:R-:W-:Y:S05]  /*1c90*/  @P1 BRA `(.L_x_3539) ;  /* 0x0000000c001c1947 */ /* 0x000fea0003800000 */
[----:B------:R-:W-:Y:S01]  /*1ca0*/  DMUL R18, R8, -0.5 ;  /* 0xbfe0000008127828 */ /* 0x000fe20000000000 */
[----:B------:R-:W-:Y:S01]  /*1cb0*/  IMAD.MOV.U32 R20, RZ, RZ, 0x652b82fe ;  /* 0x652b82feff147424 */ /* 0x000fe200078e00ff */
[----:B------:R-:W-:Y:S01]  /*1cc0*/  MOV R16, 0xfefa39ef ;  /* 0xfefa39ef00107802 */ /* 0x000fe20000000f00 */
[----:B------:R-:W-:Y:S01]  /*1cd0*/  IMAD.MOV.U32 R21, RZ, RZ, 0x3ff71547 ;  /* 0x3ff71547ff157424 */ /* 0x000fe200078e00ff */
        /* <DEDUP_REMOVED lines=49> */
[----:B------:R-:W-:-:S03]  /*1ff0*/  @!P1 IMAD.MOV.U32 R18, RZ, RZ, R22 ;  /* 0x000000ffff129224 */ /* 0x000fc600078e0016 */
[----:B------:R-:W-:Y:S02]  /*2000*/  @!P1 SHF.R.S32.HI R19, RZ, 0x1, R4 ;  /* 0x00000001ff139819 */ /* 0x000fe40000011404 */
[----:B------:R-:W-:Y:S02]  /*2010*/  FSEL R4, R24, RZ, P2 ;  /* 0x000000ff18047208 */ /* 0x000fe40001000000 */
[----:B------:R-:W-:Y:S01]  /*2020*/  @!P1 IADD3 R20, PT, PT, R20, -R19, RZ ;  /* 0x8000001314149210 */ /* 0x000fe20007ffe0ff */
[----:B------:R-:W-:-:S03]  /*2030*/  @!P1 IMAD R19, R19, 0x100000, R23 ;  /* 0x0010000013139824 */ /* 0x000fc600078e0217 */
[----:B------:R-:W-:Y:S02]  /*2040*/  @!P1 LEA R21, R20, 0x3ff00000, 0x14 ;  /* 0x3ff0000014159811 */ /* 0x000fe400078ea0ff */
[----:B------:R-:W-:-:S06]  /*2050*/  @!P1 MOV R20, RZ ;  /* 0x000000ff00149202 */ /* 0x000fcc0000000f00 */
[----:B------:R-:W-:-:S11]  /*2060*/  @!P1 DMUL R4, R18, R20 ;  /* 0x0000001412049228 */ /* 0x000fd60000000000 */
.L_x_3541:
[----:B------:R-:W-:Y:S05]  /*2070*/  BSYNC.RECONVERGENT B1 ;  /* 0x0000000000017941 */ /* 0x000fea0003800200 */
.L_x_3540:
        /* <DEDUP_REMOVED lines=80> */
[----:B------:R-:W-:Y:S01]  /*2580*/  UMOV UR7, 0x3e5ae904 ;  /* 0x3e5ae90400077882 */ /* 0x000fe20000000000 */
[----:B------:R-:W-:-:S08]  /*2590*/  DADD R28, |R18|, -R22 ;  /* 0x00000000121c7229 */ /* 0x000fd00000000a16 */
[----:B------:R-:W-:-:S03]  /*25a0*/  DFMA R28, |R18|, R20, R28 ;  /* 0x00000014121c722b */ /* 0x000fc6000000021c */
[----:B0-----:R-:W-:-:S04]  /*25b0*/  @!P1 FMUL R24, R24, 1.175494350822287508e-38 ;  /* 0x0080000018189820 */ /* 0x001fc80000400000 */
[----:B------:R-:W-:-:S06]  /*25c0*/  FMUL.FTZ R24, R24, -1.4426950216293334961 ;  /* 0xbfb8aa3b18187820 */ /* 0x000fcc0000410000 */
[----:B------:R-:W0:Y:S02]  /*25d0*/  FRND R24, R24 ;  /* 0x0000001800187307 */ /* 0x000e240000201000 */
[----:B0-----:R-:W-:-:S06]  /*25e0*/  FMUL.FTZ R25, R24, 1 ;  /* 0x3f80000018197820 */ /* 0x001fcc0000410000 */
[----:B------:R-:W0:Y:S08]  /*25f0*/  MUFU.EX2 R24, R24 ;  /* 0x0000001800187308 */ /* 0x000e300000000800 */
[----:B------:R-:W1:Y:S02]  /*2600*/  F2F.F64.F32 R26, R25 ;  /* 0x00000019001a7310 */ /* 0x000e640000201800 */
        /* <DEDUP_REMOVED lines=29> */
[----:B0-----:R-:W-:Y:S01]  /*27e0*/  FMUL.FTZ R26, R24, 1 ;  /* 0x3f800000181a7820 */ /* 0x001fe20000410000 */
[----:B------:R-:W-:Y:S02]  /*27f0*/  UMOV UR7, 0x4017afb4 ;  /* 0x4017afb400077882 */ /* 0x000fe40000000000 */
[----:B------:R-:W-:Y:S01]  /*2800*/  DSETP.GE.AND P1, PT, |R18|, UR6, PT ;  /* 0x0000000612007e2a */ /* 0x000fe2000bf26200 */
[----:B------:R-:W0:Y:S01]  /*2810*/  F2F.F64.F32 R20, R26 ;  /* 0x0000001a00147310 */ /* 0x000e220000201800 */
[----:B------:R-:W-:Y:S01]  /*2820*/  UMOV UR6, 0x33d43651 ;  /* 0x33d4365100067882 */ /* 0x000fe20000000000 */
[----:B------:R-:W-:Y:S01]  /*2830*/  DMUL R22, R16, R22 ;  /* 0x0000001610167228 */ /* 0x000fe20000000000 */
[----:B------:R-:W-:Y:S02]  /*2840*/  UMOV UR7, 0x3fd98845 ;  /* 0x3fd9884500077882 */ /* 0x000fe40000000000 */
        /* <DEDUP_REMOVED lines=12> */
.L_x_3539:
[----:B------:R-:W-:Y:S05]  /*2910*/  BSYNC.RECONVERGENT B0 ;  /* 0x0000000000007941 */ /* 0x000fea0003800200 */
.L_x_3538:
[----:B------:R-:W-:Y:S01]  /*2920*/  VIADD R5, R31, 0x180 ;  /* 0x000001801f057836 */ /* 0x000fe20000000000 */
[----:B------:R-:W-:Y:S04]  /*2930*/  BSSY.RECONVERGENT B0, `(.L_x_3542) ;  /* 0x00000ca000007945 */ /* 0x000fe80003800200 */
[----:B------:R-:W-:-:S13]  /*2940*/  ISETP.GE.AND P1, PT, R5, R30, PT ;  /* 0x0000001e0500720c */ /* 0x000fda0003f26270 */
[----:B------:R-:W-:Y:S05]  /*2950*/  @P1 BRA `(.L_x_3543) ;  /* 0x0000000c001c1947 */ /* 0x000fea0003800000 */
[----:B------:R-:W-:Y:S01]  /*2960*/  DMUL R8, R12, -0.5 ;  /* 0xbfe000000c087828 */ /* 0x000fe20000000000 */
        /* <DEDUP_REMOVED lines=54> */
[----:B------:R-:W-:-:S04]  /*2cd0*/  @!P1 SHF.R.S32.HI R17, RZ, 0x1, R17 ;  /* 0x00000001ff119819 */ /* 0x000fc80000011411 */
[----:B------:R-:W-:Y:S01]  /*2ce0*/  @!P1 LEA R9, R17, R21, 0x14 ;  /* 0x0000001511099211 */ /* 0x000fe200078ea0ff */
[----:B------:R-:W-:-:S05]  /*2cf0*/  @!P1 IMAD.IADD R16, R16, 0x1, -R17 ;  /* 0x0000000110109824 */ /* 0x000fca00078e0a11 */
[----:B------:R-:W-:Y:S01]  /*2d00*/  @!P1 LEA R17, R16, 0x3ff00000, 0x14 ;  /* 0x3ff0000010119811 */ /* 0x000fe200078ea0ff */
[----:B------:R-:W-:-:S06]  /*2d10*/  @!P1 IMAD.MOV.U32 R16, RZ, RZ, RZ ;  /* 0x000000ffff109224 */ /* 0x000fcc00078e00ff */
[----:B------:R-:W-:-:S11]  /*2d20*/  @!P1 DMUL R18, R8, R16 ;  /* 0x0000001008129228 */ /* 0x000fd60000000000 */
.L_x_3545:
[----:B------:R-:W-:Y:S05]  /*2d30*/  BSYNC.RECONVERGENT B1 ;  /* 0x0000000000017941 */ /* 0x000fea0003800200 */
.L_x_3544:
[----:B------:R-:W-:Y:S01]  /*2d40*/  UMOV UR6, 0x667f3bcd ;  /* 0x667f3bcd00067882 */ /* 0x000fe20000000000 */
[----:B------:R-:W-:Y:S01]  /*2d50*/  UMOV UR7, 0x3fe6a09e ;  /* 0x3fe6a09e00077882 */ /* 0x000fe20000000000 */
[----:B------:R-:W-:Y:S01]  /*2d60*/  MOV R16, 0xdb46fa5f ;  /* 0xdb46fa5f00107802 */ /* 0x000fe20000000f00 */
        /* <DEDUP_REMOVED lines=85> */
[--C-:B-1----:R-:W-:Y:S01]  /*32c0*/  DFMA R4, R24, -R4, -R16.reuse ;  /* 0x800000041804722b */ /* 0x102fe20000000810 */
[----:B------:R-:W-:Y:S01]  /*32d0*/  IMAD.MOV.U32 R24, RZ, RZ, -0x7649667 ;  /* 0xf89b6999ff187424 */ /* 0x000fe200078e00ff */
[----:B------:R-:W-:Y:S01]  /*32e0*/  MOV R25, 0x3e928a27 ;  /* 0x3e928a2700197802 */ /* 0x000fe20000000f00 */
        /* <DEDUP_REMOVED lines=11> */
[----:B------:R-:W-:Y:S01]  /*33a0*/  UMOV UR7, 0x3f2a01a0 ;  /* 0x3f2a01a000077882 */ /* 0x000fe20000000000 */
[----:B0-----:R-:W-:-:S05]  /*33b0*/  DADD R22, -R16, 1 ;  /* 0x3ff0000010167429 */ /* 0x001fca0000000100 */
        /* <DEDUP_REMOVED lines=24> */
[----:B------:R-:W-:-:S06]  /*3540*/  DMUL R18, R18, R12 ;  /* 0x0000000c12127228 */ /* 0x000fcc0000000000 */
        /* <DEDUP_REMOVED lines=8> */
.L_x_3543:
[----:B------:R-:W-:Y:S05]  /*35d0*/  BSYNC.RECONVERGENT B0 ;  /* 0x0000000000007941 */ /* 0x000fea0003800200 */
.L_x_3542:
[----:B------:R-:W0:Y:S01]  /*35e0*/  @!P0 LDC.64 R4, c[0x0][0x388] ;  /* 0x0000e200ff048b82 */ /* 0x000e220000000a00 */
[----:B------:R-:W-:Y:S01]  /*35f0*/  @!P0 IMAD R9, R0, 0x200, R31 ;  /* 0x0000020000098824 */ /* 0x000fe200078e021f */
[----:B------:R-:W-:Y:S01]  /*3600*/  BSSY.RECONVERGENT B0, `(.L_x_3546) ;  /* 0x0000011000007945 */ /* 0x000fe20003800200 */
[----:B------:R-:W-:-:S05]  /*3610*/  @!P0 VIADD R8, R31, 0x80 ;  /* 0x000000801f088836 */ /* 0x000fca0000000000 */
[----:B------:R-:W-:-:S04]  /*3620*/  @!P0 MOV R31, R8 ;  /* 0x00000008001f8202 */ /* 0x000fc80000000f00 */
[----:B------:R-:W-:Y:S01]  /*3630*/  ISETP.GE.AND P1, PT, R31, R30, PT ;  /* 0x0000001e1f00720c */ /* 0x000fe20003f26270 */
[----:B0-----:R-:W-:-:S05]  /*3640*/  @!P0 IMAD.WIDE.U32 R4, R9, 0x8, R4 ;  /* 0x0000000809048825 */ /* 0x001fca00078e0004 */
[----:B------:R0:W-:Y:S07]  /*3650*/  @!P0 STG.E.64 desc[UR4][R4.64], R14 ;  /* 0x0000000e04008986 */ /* 0x0001ee000c101b04 */
[----:B------:R-:W-:Y:S05]  /*3660*/  @P1 BRA `(.L_x_3547) ;  /* 0x0000000000281947 */ /* 0x000fea0003800000 */
[----:B0-----:R-:W0:Y:S01]  /*3670*/  LDC.64 R4, c[0x0][0x388] ;  /* 0x0000e200ff047b82 */ /* 0x001e220000000a00 */
[----:B------:R-:W-:Y:S02]  /*3680*/  IMAD R9, R0, 0x200, R31 ;  /* 0x0000020000097824 */ /* 0x000fe400078e021f */
[----:B------:R-:W-:-:S05]  /*3690*/  VIADD R31, R31, 0x80 ;  /* 0x000000801f1f7836 */ /* 0x000fca0000000000 */
[----:B------:R-:W-:-:S13]  /*36a0*/  ISETP.GE.AND P0, PT, R31, R30, PT ;  /* 0x0000001e1f00720c */ /* 0x000fda0003f06270 */
[----:B------:R-:W-:Y:S01]  /*36b0*/  @!P0 LEA R13, R0, R31, 0x9 ;  /* 0x0000001f000d8211 */ /* 0x000fe200078e48ff */
[----:B------:R-:W-:Y:S02]  /*36c0*/  @!P0 VIADD R31, R31, 0x80 ;  /* 0x000000801f1f8836 */ /* 0x000fe40000000000 */
[----:B0-----:R-:W-:-:S04]  /*36d0*/  IMAD.WIDE.U32 R8, R9, 0x8, R4 ;  /* 0x0000000809087825 */ /* 0x001fc800078e0004 */
[----:B------:R-:W-:Y:S01]  /*36e0*/  @!P0 IMAD.WIDE.U32 R4, R13, 0x8, R4 ;  /* 0x000000080d048825 */ /* 0x000fe200078e0004 */
[----:B------:R1:W-:Y:S04]  /*36f0*/  STG.E.64 desc[UR4][R8.64], R2 ;  /* 0x0000000208007986 */ /* 0x0003e8000c101b04 */
[----:B------:R1:W-:Y:S02]  /*3700*/  @!P0 STG.E.64 desc[UR4][R4.64], R6 ;  /* 0x0000000604008986 */ /* 0x0003e4000c101b04 */
.L_x_3547:
[----:B------:R-:W-:Y:S05]  /*3710*/  BSYNC.RECONVERGENT B0 ;  /* 0x0000000000007941 */ /* 0x000fea0003800200 */
.L_x_3546:
[----:B------:R-:W-:-:S13]  /*3720*/  ISETP.GE.AND P0, PT, R31, R30, PT ;  /* 0x0000001e1f00720c */ /* 0x000fda0003f06270 */
[----:B------:R-:W-:Y:S05]  /*3730*/  @P0 EXIT ;  /* 0x000000000000094d */ /* 0x000fea0003800000 */
[----:B-1----:R-:W1:Y:S01]  /*3740*/  LDC.64 R2, c[0x0][0x388] ;  /* 0x0000e200ff027b82 */ /* 0x002e620000000a00 */
[----:B------:R-:W-:-:S05]  /*3750*/  LEA R31, R0, R31, 0x9 ;  /* 0x0000001f001f7211 */ /* 0x000fca00078e48ff */
[----:B-1----:R-:W-:-:S05]  /*3760*/  IMAD.WIDE.U32 R2, R31, 0x8, R2 ;  /* 0x000000081f027825 */ /* 0x002fca00078e0002 */
[----:B------:R-:W-:Y:S01]  /*3770*/  STG.E.64 desc[UR4][R2.64], R10 ;  /* 0x0000000a02007986 */ /* 0x000fe2000c101b04 */
[----:B------:R-:W-:Y:S05]  /*3780*/  EXIT ;  /* 0x000000000000794d */ /* 0x000fea0003800000 */
.L_x_3548:
        /* <DEDUP_REMOVED lines=15> */
.L_x_12880:


//--------------------- .text._ZN2at6native29vectorized_elementwise_kernelILi2EZZZNS0_26GeluBackwardCUDAKernelImplERNS_18TensorIteratorBaseENS0_8GeluTypeEENKUlvE0_clEvENKUlvE_clEvEUlddE_St5arrayIPcLm3EEEEviT0_T1_ --------------------------
	.section	.text._ZN2at6native29vectorized_elementwise_kernelILi2EZZZNS0_26GeluBackwardCUDAKernelImplERNS_18TensorIteratorBaseENS0_8GeluTypeEENKUlvE0_clEvENKUlvE_clEvEUlddE_St5arrayIPcLm3EEEEviT0_T1_,"ax",@progbits
	.align	128
        .global         _ZN2at6native29vectorized_elementwise_kernelILi2EZZZNS0_26GeluBackwardCUDAKernelImplERNS_18TensorIteratorBaseENS0_8GeluTypeEENKUlvE0_clEvENKUlvE_clEvEUlddE_St5arrayIPcLm3EEEEviT0_T1_
        .type           _ZN2at6native29vectorized_elementwise_kernelILi2EZZZNS0_26GeluBackwardCUDAKernelImplERNS_18TensorIteratorBaseENS0_8GeluTypeEENKUlvE0_clEvENKUlvE_clEvEUlddE_St5arrayIPcLm3EEEEviT0_T1_,@function
        .size           _ZN2at6native29vectorized_elementwise_kernelILi2EZZZNS0_26GeluBackwardCUDAKernelImplERNS_18TensorIteratorBaseENS0_8GeluTypeEENKUlvE0_clEvENKUlvE_clEvEUlddE_St5arrayIPcLm3EEEEviT0_T1_,(.L_x_12881 - _ZN2at6native29vectorized_elementwise_kernelILi2EZZZNS0_26GeluBackwardCUDAKernelImplERNS_18TensorIteratorBaseENS0_8GeluTypeEENKUlvE0_clEvENKUlvE_clEvEUlddE_St5arrayIPcLm3EEEEviT0_T1_)
        .other          _ZN2at6native29vectorized_elementwise_kernelILi2EZZZNS0_26GeluBackwardCUDAKernelImplERNS_18TensorIteratorBaseENS0_8GeluTypeEENKUlvE0_clEvENKUlvE_clEvEUlddE_St5arrayIPcLm3EEEEviT0_T1_,@"STO_CUDA_ENTRY STV_DEFAULT"
_ZN2at6native29vectorized_elementwise_kernelILi2EZZZNS0_26GeluBackwardCUDAKernelImplERNS_18TensorIteratorBaseENS0_8GeluTypeEENKUlvE0_clEvENKUlvE_clEvEUlddE_St5arrayIPcLm3EEEEviT0_T1_:
.text._ZN2at6native29vectorized_elementwise_kernelILi2EZZZNS0_26GeluBackwardCUDAKernelImplERNS_18TensorIteratorBaseENS0_8GeluTypeEENKUlvE0_clEvENKUlvE_clEvEUlddE_St5arrayIPcLm3EEEEviT0_T1_:
[----:B------:R-:W-:Y:S01]  /*0000*/  LDC R1, c[0x0][0x37c] ;  /* 0x0000df00ff017b82 */ /* 0x000fe20000000800 */
[----:B------:R-:W0:Y:S07]  /*0010*/  S2R R24, SR_CTAID.X ;  /* 0x0000000000187919 */ /* 0x000e2e0000002500 */
[----:B------:R-:W1:Y:S01]  /*0020*/  LDC R25, c[0x0][0x380] ;  /* 0x0000e000ff197b82 */ /* 0x000e620000000800 */
[----:B------:R-:W2:Y:S01]  /*0030*/  LDCU.64 UR4, c[0x0][0x358] ;  /* 0x00006b00ff0477ac */ /* 0x000ea20008000a00 */
[----:B0-----:R-:W-:-:S04]  /*0040*/  IMAD.SHL.U32 R0, R24, 0x400, RZ ;  /* 0x0000040018007824 */ /* 0x001fc800078e00ff */
[----:B-1----:R-:W-:-:S05]  /*0050*/  IMAD.IADD R6, R25, 0x1, -R0 ;  /* 0x0000000119067824 */ /* 0x002fca00078e0a00 */
[----:B------:R-:W-:-:S13]  /*0060*/  ISETP.GT.U32.AND P0, PT, R6, 0x3ff, PT ;  /* 0x000003ff0600780c */ /* 0x000fda0003f04070 */
[----:B--2---:R-:W-:Y:S05]  /*0070*/  @P0 BRA `(.L_x_3549) ;  /* 0x0000006c00cc0947 */ /* 0x004fea0003800000 */
[----:B------:R-:W0:Y:S01]  /*0080*/  S2R R27, SR_TID.X ;  /* 0x00000000001b7919 */ /* 0x000e220000002100 */
[----:B------:R-:W1:Y:S08]  /*0090*/  LDC.64 R8, c[0x0][0x390] ;  /* 0x0000e400ff087b82 */ /* 0x000e700000000a00 */
[----:B------:R-:W2:Y:S08]  /*00a0*/  LDC.64 R10, c[0x0][0x398] ;  /* 0x0000e600ff0a7b82 */ /* 0x000eb00000000a00 */
[----:B------:R-:W3:Y:S08]  /*00b0*/  LDC.64 R2, c[0x0][0x390] ;  /* 0x0000e400ff027b82 */ /* 0x000ef00000000a00 */
[----:B------:R-:W4:Y:S01]  /*00c0*/  LDC.64 R4, c[0x0][0x398] ;  /* 0x0000e600ff047b82 */ /* 0x000f220000000a00 */
[----:B------:R-:W-:-:S02]  /*00d0*/  CS2R R16, SRZ ;  /* 0x0000000000107805 */ /* 0x000fc4000001ff00 */
[----:B------:R-:W-:Y:S02]  /*00e0*/  CS2R R18, SRZ ;  /* 0x0000000000127805 */ /* 0x000fe4000001ff00 */
[----:B0-----:R-:W-:Y:S01]  /*00f0*/  ISETP.GE.U32.AND P0, PT, R27, R6, PT ;  /* 0x000000061b00720c */ /* 0x001fe20003f06070 */
[----:B------:R-:W-:Y:S02]  /*0100*/  IMAD.MOV.U32 R49, RZ, RZ, R27 ;  /* 0x000000ffff317224 */ /* 0x000fe400078e001b */
[----:B------:R-:W0:Y:S01]  /*0110*/  LDC.64 R40, c[0x0][0x390] ;  /* 0x0000e400ff287b82 */ /* 0x000e220000000a00 */
[----:B------:R-:W-:-:S07]  /*0120*/  CS2R R22, SRZ ;  /* 0x0000000000167805 */ /* 0x000fce000001ff00 */
[----:B------:R-:W0:Y:S02]  /*0130*/  LDC.64 R42, c[0x0][0x398] ;  /* 0x0000e600ff2a7b82 */ /* 0x000e240000000a00 */
[----:B------:R-:W-:-:S04]  /*0140*/  @!P0 IADD3 R49, PT, PT, R27, 0x80, RZ ;  /* 0x000000801b318810 */ /* 0x000fc80007ffe0ff */
[----:B------:R-:W-:Y:S02]  /*0150*/  ISETP.GE.U32.AND P6, PT, R49, R6, PT ;  /* 0x000000063100720c */ /* 0x000fe40003fc6070 */
[----:B------:R-:W0:Y:S08]  /*0160*/  LDC.64 R44, c[0x0][0x390] ;  /* 0x0000e400ff2c7b82 */ /* 0x000e300000000a00 */
[----:B------:R-:W0:Y:S03]  /*0170*/  LDC.64 R46, c[0x0][0x398] ;  /* 0x0000e600ff2e7b82 */ /* 0x000e260000000a00 */
[----:B------:R-:W-:-:S02]  /*0180*/  @!P6 IMAD.IADD R13, R0, 0x1, R49 ;  /* 0x00000001000de824 */ /* 0x000fc400078e0231 */
[----:B------:R-:W-:Y:S02]  /*0190*/  @!P6 VIADD R49, R49, 0x80 ;  /* 0x000000803131e836 */ /* 0x000fe40000000000 */
[----:B-1----:R-:W-:Y:S01]  /*01a0*/  @!P6 IMAD.WIDE.U32 R8, R13, 0x8, R8 ;  /* 0x000000080d08e825 */ /* 0x002fe200078e0008 */
[----:B------:R-:W1:Y:S02]  /*01b0*/  LDC.64 R28, c[0x0][0x390] ;  /* 0x0000e400ff1c7b82 */ /* 0x000e640000000a00 */
[-C--:B------:R-:W-:Y:S01]  /*01c0*/  ISETP.GE.U32.AND P5, PT, R49, R6.reuse, PT ;  /* 0x000000063100720c */ /* 0x080fe20003fa6070 */
[----:B--2---:R-:W-:Y:S01]  /*01d0*/  @!P6 IMAD.WIDE.U32 R10, R13, 0x8, R10 ;  /* 0x000000080d0ae825 */ /* 0x004fe200078e000a */
[----:B------:R-:W-:Y:S01]  /*01e0*/  CS2R R20, SRZ ;  /* 0x0000000000147805 */ /* 0x000fe2000001ff00 */
[----:B------:R-:W5:Y:S03]  /*01f0*/  @!P6 LDG.E.64 R16, desc[UR4][R8.64] ;  /* 0x000000040810e981 */ /* 0x000f66000c1e1b00 */
[----:B------:R-:W2:Y:S01]  /*0200*/  LDC.64 R30, c[0x0][0x398] ;  /* 0x0000e600ff1e7b82 */ /* 0x000ea20000000a00 */
[----:B------:R-:W5:Y:S06]  /*0210*/  @!P6 LDG.E.64 R18, desc[UR4][R10.64] ;  /* 0x000000040a12e981 */ /* 0x000f6c000c1e1b00 */
[----:B------:R-:W-:Y:S01]  /*0220*/  @!P5 IMAD.IADD R39, R0, 0x1, R49 ;  /* 0x000000010027d824 */ /* 0x000fe200078e0231 */
[----:B------:R-:W-:Y:S01]  /*0230*/  @!P5 IADD3 R49, PT, PT, R49, 0x80, RZ ;  /* 0x000000803131d810 */ /* 0x000fe20007ffe0ff */
[----:B------:R-:W2:Y:S03]  /*0240*/  LDC.64 R32, c[0x0][0x390] ;  /* 0x0000e400ff207b82 */ /* 0x000ea60000000a00 */
[----:B------:R-:W-:-:S05]  /*0250*/  ISETP.GE.U32.AND P4, PT, R49, R6, PT ;  /* 0x000000063100720c */ /* 0x000fca0003f86070 */
[----:B------:R-:W2:Y:S08]  /*0260*/  LDC.64 R34, c[0x0][0x398] ;  /* 0x0000e600ff227b82 */ /* 0x000eb00000000a00 */
[----:B------:R-:W-:Y:S01]  /*0270*/  @!P4 IMAD.IADD R15, R0, 0x1, R49 ;  /* 0x00000001000fc824 */ /* 0x000fe200078e0231 */
[----:B------:R-:W2:Y:S01]  /*0280*/  LDC.64 R36, c[0x0][0x390] ;  /* 0x0000e400ff247b82 */ /* 0x000ea20000000a00 */
[----:B------:R-:W-:-:S05]  /*0290*/  @!P4 VIADD R49, R49, 0x80 ;  /* 0x000000803131c836 */ /* 0x000fca0000000000 */
[----:B------:R-:W-:-:S13]  /*02a0*/  ISETP.GE.U32.AND P3, PT, R49, R6, PT ;  /* 0x000000063100720c */ /* 0x000fda0003f66070 */
[----:B------:R-:W-:Y:S01]  /*02b0*/  @!P3 IMAD.IADD R7, R0, 0x1, R49 ;  /* 0x000000010007b824 */ /* 0x000fe200078e0231 */
[----:B------:R-:W-:-:S04]  /*02c0*/  @!P3 IADD3 R49, PT, PT, R49, 0x80, RZ ;  /* 0x000000803131b810 */ /* 0x000fc80007ffe0ff */
[----:B------:R-:W-:Y:S01]  /*02d0*/  ISETP.GE.U32.AND P2, PT, R49, R6, PT ;  /* 0x000000063100720c */ /* 0x000fe20003f46070 */
[C---:B---3--:R-:W-:Y:S02]  /*02e0*/  @!P5 IMAD.WIDE.U32 R12, R39.reuse, 0x8, R2 ;  /* 0x00000008270cd825 */ /* 0x048fe400078e0002 */
[----:B------:R-:W3:Y:S02]  /*02f0*/  LDC.64 R2, c[0x0][0x390] ;  /* 0x0000e400ff027b82 */ /* 0x000ee40000000a00 */
[----:B----4-:R-:W-:Y:S01]  /*0300*/  @!P5 IMAD.WIDE.U32 R38, R39, 0x8, R4 ;  /* 0x000000082726d825 */ /* 0x010fe200078e0004 */
[----:B------:R-:W5:Y:S04]  /*0310*/  @!P5 LDG.E.64 R20, desc[UR4][R12.64] ;  /* 0x000000040c14d981 */ /* 0x000f68000c1e1b00 */
[----:B------:R4:W5:Y:S01]  /*0320*/  @!P5 LDG.E.64 R22, desc[UR4][R38.64] ;  /* 0x000000042616d981 */ /* 0x000962000c1e1b00 */
[----:B------:R-:W1:Y:S02]  /*0330*/  LDC.64 R4, c[0x0][0x398] ;  /* 0x0000e600ff047b82 */ /* 0x000e640000000a00 */
[----:B------:R-:W-:-:S02]  /*0340*/  @!P2 IMAD.IADD R53, R0, 0x1, R49 ;  /* 0x000000010035a824 */ /* 0x000fc400078e0231 */
[----:B------:R-:W-:-:S05]  /*0350*/  @!P2 VIADD R49, R49, 0x80 ;  /* 0x000000803131a836 */ /* 0x000fca0000000000 */
[----:B------:R-:W-:Y:S01]  /*0360*/  ISETP.GE.U32.AND P1, PT, R49, R6, PT ;  /* 0x000000063100720c */ /* 0x000fe20003f26070 */
[----:B----4-:R-:W4:Y:S01]  /*0370*/  LDC.64 R38, c[0x0][0x398] ;  /* 0x0000e600ff267b82 */ /* 0x010f220000000a00 */
[----:B------:R-:W-:Y:S01]  /*0380*/  CS2R R12, SRZ ;  /* 0x00000000000c7805 */ /* 0x000fe2000001ff00 */
[----:B0-----:R-:W-:-:S10]  /*0390*/  @!P4 IMAD.WIDE.U32 R40, R15, 0x8, R40 ;  /* 0x000000080f28c825 */ /* 0x001fd400078e0028 */
[----:B------:R-:W-:Y:S01]  /*03a0*/  @!P1 IMAD.IADD R51, R0, 0x1, R49 ;  /* 0x0000000100339824 */ /* 0x000fe200078e0231 */
[----:B------:R-:W-:Y:S01]  /*03b0*/  @!P1 IADD3 R49, PT, PT, R49, 0x80, RZ ;  /* 0x0000008031319810 */ /* 0x000fe20007ffe0ff */
[----:B------:R-:W-:-:S03]  /*03c0*/  @!P4 IMAD.WIDE.U32 R42, R15, 0x8, R42 ;  /* 0x000000080f2ac825 */ /* 0x000fc600078e002a */
[----:B------:R-:W-:Y:S02]  /*03d0*/  ISETP.GE.U32.AND P6, PT, R49, R6, PT ;  /* 0x000000063100720c */ /* 0x000fe40003fc6070 */
[----:B------:R-:W-:Y:S01]  /*03e0*/  CS2R R14, SRZ ;  /* 0x00000000000e7805 */ /* 0x000fe2000001ff00 */
[----:B------:R1:W5:Y:S01]  /*03f0*/  @!P4 LDG.E.64 R12, desc[UR4][R42.64] ;  /* 0x000000042a0cc981 */ /* 0x000362000c1e1b00 */
[C---:B------:R-:W-:Y:S01]  /*0400*/  @!P3 IMAD.WIDE.U32 R44, R7.reuse, 0x8, R44 ;  /* 0x00000008072cb825 */ /* 0x040fe200078e002c */
[----:B------:R-:W-:Y:S02]  /*0410*/  CS2R R10, SRZ ;  /* 0x00000000000a7805 */ /* 0x000fe4000001ff00 */
[----:B------:R-:W-:Y:S01]  /*0420*/  CS2R R8, SRZ ;  /* 0x0000000000087805 */ /* 0x000fe2000001ff00 */
[----:B------:R-:W-:Y:S01]  /*0430*/  @!P3 IMAD.WIDE.U32 R46, R7, 0x8, R46 ;  /* 0x00000008072eb825 */ /* 0x000fe200078e002e */
[----:B------:R3:W5:Y:S01]  /*0440*/  @!P4 LDG.E.64 R14, desc[UR4][R40.64] ;  /* 0x00000004280ec981 */ /* 0x000762000c1e1b00 */
[----:B------:R-:W-:-:S02]  /*0450*/  CS2R R6, SRZ ;  /* 0x0000000000067805 */ /* 0x000fc4000001ff00 */
[C---:B-1----:R-:W-:Y:S01]  /*0460*/  @!P2 IMAD.WIDE.U32 R42, R53.reuse, 0x8, R4 ;  /* 0x00000008352aa825 */ /* 0x042fe200078e0004 */
[----:B------:R-:W-:Y:S01]  /*0470*/  CS2R R4, SRZ ;  /* 0x0000000000047805 */ /* 0x000fe2000001ff00 */
[----:B------:R2:W5:Y:S02]  /*0480*/  @!P3 LDG.E.64 R10, desc[UR4][R44.64] ;  /* 0x000000042c0ab981 */ /* 0x000564000c1e1b00 */
[C---:B------:R-:W-:Y:S02]  /*0490*/  @!P6 IMAD.IADD R49, R0.reuse, 0x1, R49 ;  /* 0x000000010031e824 */ /* 0x040fe400078e0231 */
[----:B---3--:R-:W-:Y:S01]  /*04a0*/  @!P2 IMAD.WIDE.U32 R40, R53, 0x8, R2 ;  /* 0x000000083528a825 */ /* 0x008fe200078e0002 */
[----:B------:R0:W5:Y:S03]  /*04b0*/  @!P3 LDG.E.64 R8, desc[UR4][R46.64] ;  /* 0x000000042e08b981 */ /* 0x000166000c1e1b00 */
[----:B------:R-:W-:Y:S01]  /*04c0*/  @!P1 IMAD.WIDE.U32 R52, R51, 0x8, R28 ;  /* 0x0000000833349825 */ /* 0x000fe200078e001c */
[----:B------:R1:W5:Y:S03]  /*04d0*/  @!P2 LDG.E.64 R4, desc[UR4][R42.64] ;  /* 0x000000042a04a981 */ /* 0x000366000c1e1b00 */
[----:B------:R-:W-:Y:S01]  /*04e0*/  @!P0 IMAD.IADD R29, R0, 0x1, R27 ;  /* 0x00000001001d8824 */ /* 0x000fe200078e021b */
[----:B------:R3:W5:Y:S01]  /*04f0*/  @!P2 LDG.E.64 R6, desc[UR4][R40.64] ;  /* 0x000000042806a981 */ /* 0x000762000c1e1b00 */
[----:B--2---:R-:W-:Y:S01]  /*0500*/  @!P6 IMAD.WIDE.U32 R44, R49, 0x8, R32 ;  /* 0x00000008312ce825 */ /* 0x004fe200078e0020 */
[----:B------:R-:W-:-:S02]  /*0510*/  CS2R R2, SRZ ;  /* 0x0000000000027805 */ /* 0x000fc4000001ff00 */
[----:B------:R-:W-:Y:S01]  /*0520*/  CS2R R32, SRZ ;  /* 0x0000000000207805 */ /* 0x000fe2000001ff00 */
[----:B0-----:R-:W-:Y:S01]  /*0530*/  @!P6 IMAD.WIDE.U32 R46, R49, 0x8, R34 ;  /* 0x00000008312ee825 */ /* 0x001fe200078e0022 */
[----:B------:R-:W-:Y:S02]  /*0540*/  CS2R R34, SRZ ;  /* 0x0000000000227805 */ /* 0x000fe4000001ff00 */
[----:B------:R0:W5:Y:S01]  /*0550*/  @!P1 LDG.E.64 R2, desc[UR4][R52.64] ;  /* 0x0000000434029981 */ /* 0x000162000c1e1b00 */
[----:B-1----:R-:W-:Y:S01]  /*0560*/  @!P1 IMAD.WIDE.U32 R42, R51, 0x8, R30 ;  /* 0x00000008332a9825 */ /* 0x002fe200078e001e */
[----:B------:R-:W-:Y:S02]  /*0570*/  CS2R R30, SRZ ;  /* 0x00000000001e7805 */ /* 0x000fe4000001ff00 */
[----:B---3--:R-:W-:Y:S01]  /*0580*/  CS2R R40, SRZ ;  /* 0x0000000000287805 */ /* 0x008fe2000001ff00 */
[----:B------:R0:W5:Y:S01]  /*0590*/  @!P6 LDG.E.64 R32, desc[UR4][R46.64] ;  /* 0x000000042e20e981 */ /* 0x000162000c1e1b00 */
[----:B------:R-:W-:-:S03]  /*05a0*/  @!P0 IMAD.WIDE.U32 R36, R29, 0x8, R36 ;  /* 0x000000081d248825 */ /* 0x000fc600078e0024 */
[----:B------:R0:W5:Y:S01]  /*05b0*/  @!P6 LDG.E.64 R30, desc[UR4][R44.64] ;  /* 0x000000042c1ee981 */ /* 0x000162000c1e1b00 */
[----:B----4-:R-:W-:Y:S01]  /*05c0*/  @!P0 IMAD.WIDE.U32 R38, R29, 0x8, R38 ;  /* 0x000000081d268825 */ /* 0x010fe200078e0026 */
[----:B------:R-:W-:Y:S02]  /*05d0*/  CS2R R28, SRZ ;  /* 0x00000000001c7805 */ /* 0x000fe4000001ff00 */
        /* <DEDUP_REMOVED lines=57> */
[----:B------:R-:W-:Y:S02]  /*0970*/  @!P0 LEA.HI R0, R44, R44, RZ, 0x1 ;  /* 0x0000002c2c008211 */ /* 0x000fe400078f08ff */
[----:B------:R-:W-:Y:S02]  /*0980*/  FSEL R39, R39, RZ, P1 ;  /* 0x000000ff27277208 */ /* 0x000fe40000800000 */
[----:B------:R-:W-:-:S04]  /*0990*/  @!P0 SHF.R.S32.HI R37, RZ, 0x1, R0 ;  /* 0x00000001ff258819 */ /* 0x000fc80000011400 */
[----:B------:R-:W-:Y:S01]  /*09a0*/  @!P0 LEA R47, R37, R47, 0x14 ;  /* 0x0000002f252f8211 */ /* 0x000fe200078ea0ff */
[----:B------:R-:W-:-:S05]  /*09b0*/  @!P0 IMAD.IADD R36, R44, 0x1, -R37 ;  /* 0x000000012c248824 */ /* 0x000fca00078e0a25 */
[----:B------:R-:W-:Y:S01]  /*09c0*/  @!P0 LEA R37, R36, 0x3ff00000, 0x14 ;  /* 0x3ff0000024258811 */ /* 0x000fe200078ea0ff */
[----:B------:R-:W-:-:S06]  /*09d0*/  @!P0 IMAD.MOV.U32 R36, RZ, RZ, RZ ;  /* 0x000000ffff248224 */ /* 0x000fcc00078e00ff */
[----:B------:R-:W-:-:S11]  /*09e0*/  @!P0 DMUL R38, R46, R36 ;  /* 0x000000242e268228 */ /* 0x000fd60000000000 */
.L_x_3553:
[----:B------:R-:W-:Y:S05]  /*09f0*/  BSYNC.RECONVERGENT B1 ;  /* 0x0000000000017941 */ /* 0x000fea0003800200 */
.L_x_3552:
        /* <DEDUP_REMOVED lines=95> */
[----:B0-----:R-:W-:-:S04]  /*0ff0*/  FMUL.FTZ R44, R0, 1 ;  /* 0x3f800000002c7820 */ /* 0x001fc80000410000 */
[C---:B------:R-:W-:Y:S01]  /*1000*/  DFMA R46, R42.reuse, R46, UR6 ;  /* 0x000000062a2e7e2b */ /* 0x040fe2000800002e */
[----:B------:R-:W-:Y:S01]  /*1010*/  UMOV UR6, 0x6b0ac45a ;  /* 0x6b0ac45a00067882 */ /* 0x000fe20000000000 */
[----:B------:R-:W-:Y:S01]  /*1020*/  UMOV UR7, 0x3efa019a ;  /* 0x3efa019a00077882 */ /* 0x000fe20000000000 */
[----:B------:R-:W0:Y:S05]  /*1030*/  F2F.F64.F32 R44, R44 ;  /* 0x0000002c002c7310 */ /* 0x000e2a0000201800 */
        /* <DEDUP_REMOVED lines=37> */
.L_x_3551:
[----:B------:R-:W-:Y:S05]  /*1290*/  BSYNC.RECONVERGENT B0 ;  /* 0x0000000000007941 */ /* 0x000fea0003800200 */
.L_x_3550:
[----:B------:R-:W-:Y:S01]  /*12a0*/  IMAD R25, R24, -0x400, R25 ;  /* 0xfffffc0018197824 */ /* 0x000fe200078e0219 */
[----:B------:R-:W-:Y:S01]  /*12b0*/  BSSY.RECONVERGENT B0, `(.L_x_3554) ;  /* 0x00000ca000007945 */ /* 0x000fe20003800200 */
[----:B------:R-:W-:-:S05]  /*12c0*/  VIADD R0, R27, 0x80 ;  /* 0x000000801b007836 */ /* 0x000fca0000000000 */
[----:B------:R-:W-:-:S13]  /*12d0*/  ISETP.GE.U32.AND P0, PT, R0, R25, PT ;  /* 0x000000190000720c */ /* 0x000fda0003f06070 */
[----:B------:R-:W-:Y:S05]  /*12e0*/  @P0 BRA `(.L_x_3555) ;  /* 0x0000000c00180947 */ /* 0x000fea0003800000 */
[----:B-----5:R-:W-:Y:S01]  /*12f0*/  DMUL R40, R18, -0.5 ;  /* 0xbfe0000012287828 */ /* 0x020fe20000000000 */
[----:B0-----:R-:W-:Y:S01]  /*1300*/  IMAD.MOV.U32 R42, RZ, RZ, 0x652b82fe ;  /* 0x652b82feff2a7424 */ /* 0x001fe200078e00ff */
        /* <DEDUP_REMOVED lines=58> */
.L_x_3557:
[----:B------:R-:W-:Y:S05]  /*16b0*/  BSYNC.RECONVERGENT B1 ;  /* 0x0000000000017941 */ /* 0x000fea0003800200 */
.L_x_3556:
        /* <DEDUP_REMOVED lines=137> */
.L_x_3555:
[----:B------:R-:W-:Y:S05]  /*1f50*/  BSYNC.RECONVERGENT B0 ;  /* 0x0000000000007941 */ /* 0x000fea0003800200 */
.L_x_3554:
[----:B------:R-:W-:Y:S01]  /*1f60*/  VIADD R0, R27, 0x100 ;  /* 0x000001001b007836 */ /* 0x000fe20000000000 */
[----:B------:R-:W-:Y:S04]  /*1f70*/  BSSY.RECONVERGENT B0, `(.L_x_3558) ;  /* 0x00000ca000007945 */ /* 0x000fe80003800200 */
[----:B------:R-:W-:-:S13]  /*1f80*/  ISETP.GE.U32.AND P0, PT, R0, R25, PT ;  /* 0x000000190000720c */ /* 0x000fda0003f06070 */
        /* <DEDUP_REMOVED lines=62> */
.L_x_3561:
[----:B------:R-:W-:Y:S05]  /*2370*/  BSYNC.RECONVERGENT B1 ;  /* 0x0000000000017941 */ /* 0x000fea0003800200 */
.L_x_3560:
        /* <DEDUP_REMOVED lines=88> */
[----:B------:R0:W1:Y:S02]  /*2900*/  F2F.F64.F32 R44, R26 ;  /* 0x0000001a002c7310 */ /* 0x0000640000201800 */
[----:B0-----:R-:W-:-:S06]  /*2910*/  FMUL.FTZ R26, R0, 1 ;  /* 0x3f800000001a7820 */ /* 0x001fcc0000410000 */
[----:B------:R-:W0:Y:S01]  /*2920*/  F2F.F64.F32 R40, R26 ;  /* 0x0000001a00287310 */ /* 0x000e220000201800 */
[----:B-1----:R-:W-:Y:S01]  /*2930*/  DFMA R36, R44, -R36, -R42 ;  /* 0x800000242c24722b */ /* 0x002fe2000000082a */
        /* <DEDUP_REMOVED lines=28> */
[----:B0-----:R-:W-:Y:S01]  /*2b00*/  DADD R44, -R40, 1 ;  /* 0x3ff00000282c7429 */ /* 0x001fe20000000100 */
[----:B------:R-:W-:Y:S02]  /*2b10*/  UMOV UR7, 0x4017afb4 ;  /* 0x4017afb400077882 */ /* 0x000fe40000000000 */
[----:B------:R-:W-:Y:S01]  /*2b20*/  DSETP.GE.AND P0, PT, |R38|, UR6, PT ;  /* 0x0000000626007e2a */ /* 0x000fe2000bf06200 */
[----:B------:R-:W-:Y:S01]  /*2b30*/  UMOV UR6, 0x33d43651 ;  /* 0x33d4365100067882 */ /* 0x000fe20000000000 */
[----:B------:R-:W-:Y:S01]  /*2b40*/  UMOV UR7, 0x3fd98845 ;  /* 0x3fd9884500077882 */ /* 0x000fe20000000000 */
        /* <DEDUP_REMOVED lines=12> */
.L_x_3559:
[----:B------:R-:W-:Y:S05]  /*2c10*/  BSYNC.RECONVERGENT B0 ;  /* 0x0000000000007941 */ /* 0x000fea0003800200 */
.L_x_3558:
[----:B------:R-:W-:Y:S01]  /*2c20*/  VIADD R0, R27, 0x180 ;  /* 0x000001801b007836 */ /* 0x000fe20000000000 */
[----:B------:R-:W-:Y:S04]  /*2c30*/  BSSY.RECONVERGENT B0, `(.L_x_3562) ;  /* 0x00000ca000007945 */ /* 0x000fe80003800200 */
[----:B------:R-:W-:-:S13]  /*2c40*/  ISETP.GE.U32.AND P0, PT, R0, R25, PT ;  /* 0x000000190000720c */ /* 0x000fda0003f06070 */
[----:B------:R-:W-:Y:S05]  /*2c50*/  @P0 BRA `(.L_x_3563) ;  /* 0x0000000c001c0947 */ /* 0x000fea0003800000 */
[----:B-----5:R-:W-:Y:S01]  /*2c60*/  DMUL R22, R12, -0.5 ;  /* 0xbfe000000c167828 */ /* 0x020fe20000000000 */
[----:B0-----:R-:W-:Y:S01]  /*2c70*/  MOV R36, 0x652b82fe ;  /* 0x652b82fe00247802 */ /* 0x001fe20000000f00 */
[----:B------:R-:W-:Y:S01]  /*2c80*/  IMAD.MOV.U32 R37, RZ, RZ, 0x3ff71547 ;  /* 0x3ff71547ff257424 */ /* 0x000fe200078e00ff */
[----:B------:R-:W-:Y:S01]  /*2c90*/  UMOV UR6, 0x3b39803f ;  /* 0x3b39803f00067882 */ /* 0x000fe20000000000 */
[----:B------:R-:W-:Y:S01]  /*2ca0*/  IMAD.MOV.U32 R18, RZ, RZ, -0x105c611 ;  /* 0xfefa39efff127424 */ /* 0x000fe200078e00ff */
[----:B------:R-:W-:Y:S01]  /*2cb0*/  UMOV UR7, 0x3c7abc9e ;  /* 0x3c7abc9e00077882 */ /* 0x000fe20000000000 */
[----:B------:R-:W-:Y:S01]  /*2cc0*/  IMAD.MOV.U32 R19, RZ, RZ, 0x3fe62e42 ;  /* 0x3fe62e42ff137424 */ /* 0x000fe200078e00ff */
        /* <DEDUP_REMOVED lines=49> */
[----:B------:R-:W-:Y:S01]  /*2fe0*/  @!P0 IADD3 R36, PT, PT, R36, -R23, RZ ;  /* 0x8000001724248210 */ /* 0x000fe20007ffe0ff */
[----:B------:R-:W-:-:S03]  /*2ff0*/  @!P0 IMAD R23, R23, 0x100000, R41 ;  /* 0x0010000017178824 */ /* 0x000fc600078e0229 */
[----:B------:R-:W-:Y:S01]  /*3000*/  @!P0 LEA R37, R36, 0x3ff00000, 0x14 ;  /* 0x3ff0000024258811 */ /* 0x000fe200078ea0ff */
[----:B------:R-:W-:-:S06]  /*3010*/  @!P0 IMAD.MOV.U32 R36, RZ, RZ, RZ ;  /* 0x000000ffff248224 */ /* 0x000fcc00078e00ff */
[----:B------:R-:W-:-:S11]  /*3020*/  @!P0 DMUL R38, R22, R36 ;  /* 0x0000002416268228 */ /* 0x000fd60000000000 */
.L_x_3565:
[----:B------:R-:W-:Y:S05]  /*3030*/  BSYNC.RECONVERGENT B1 ;  /* 0x0000000000017941 */ /* 0x000fea0003800200 */
.L_x_3564:
        /* <DEDUP_REMOVED lines=137> */
.L_x_3563:
[----:B------:R-:W-:Y:S05]  /*38d0*/  BSYNC.RECONVERGENT B0 ;  /* 0x0000000000007941 */ /* 0x000fea0003800200 */
.L_x_3562:
[----:B------:R-:W-:Y:S01]  /*38e0*/  IADD3 R0, PT, PT, R27, 0x200, RZ ;  /* 0x000002001b007810 */ /* 0x000fe20007ffe0ff */
[----:B------:R-:W-:Y:S03]  /*38f0*/  BSSY.RECONVERGENT B0, `(.L_x_3566) ;  /* 0x00000ca000007945 */ /* 0x000fe60003800200 */
[----:B------:R-:W-:-:S13]  /*3900*/  ISETP.GE.U32.AND P0, PT, R0, R25, PT ;  /* 0x000000190000720c */ /* 0x000fda0003f06070 */
[----:B------:R-:W-:Y:S05]  /*3910*/  @P0 BRA `(.L_x_3567) ;  /* 0x0000000c001c0947 */ /* 0x000fea0003800000 */
[----:B-----5:R-:W-:Y:S01]  /*3920*/  DMUL R18, R8, -0.5 ;  /* 0xbfe0000008127828 */ /* 0x020fe20000000000 */
[----:B------:R-:W-:Y:S01]  /*3930*/  IMAD.MOV.U32 R22, RZ, RZ, 0x652b82fe ;  /* 0x652b82feff167424 */ /* 0x000fe200078e00ff */
[----:B------:R-:W-:Y:S01]  /*3940*/  MOV R13, 0x3fe62e42 ;  /* 0x3fe62e42000d7802 */ /* 0x000fe20000000f00 */
[----:B------:R-:W-:Y:S01]  /*3950*/  IMAD.MOV.U32 R23, RZ, RZ, 0x3ff71547 ;  /* 0x3ff71547ff177424 */ /* 0x000fe200078e00ff */
[----:B------:R-:W-:Y:S01]  /*3960*/  UMOV UR6, 0x3b39803f ;  /* 0x3b39803f00067882 */ /* 0x000fe20000000000 */
[----:B------:R-:W-:Y:S01]  /*3970*/  IMAD.MOV.U32 R12, RZ, RZ, -0x105c611 ;  /* 0xfefa39efff0c7424 */ /* 0x000fe200078e00ff */
[----:B------:R-:W-:Y:S01]  /*3980*/  UMOV UR7, 0x3c7abc9e ;  /* 0x3c7abc9e00077882 */ /* 0x000fe20000000000 */
[----:B------:R-:W-:Y:S01]  /*3990*/  BSSY.RECONVERGENT B1, `(.L_x_3568) ;  /* 0x0000036000017945 */ /* 0x000fe20003800200 */
[----:B------:R-:W-:-:S08]  /*39a0*/  DMUL R18, R18, R8 ;  /* 0x0000000812127228 */ /* 0x000fd00000000000 */
[----:B------:R-:W-:Y:S02]  /*39b0*/  DFMA R22, R18, R22, 6.75539944105574400000e+15 ;  /* 0x433800001216742b */ /* 0x000fe40000000016 */
[----:B------:R-:W-:-:S06]  /*39c0*/  FSETP.GEU.FTZ.AND P0, PT, |R19|, 4.1917929649353027344, PT ;  /* 0x4086232b1300780b */ /* 0x000fcc0003f1e200 */
[----:B0-----:R-:W-:-:S08]  /*39d0*/  DADD R36, R22, -6.75539944105574400000e+15 ;  /* 0xc338000016247429 */ /* 0x001fd00000000000 */
        /* <DEDUP_REMOVED lines=46> */
[----:B------:R-:W-:Y:S02]  /*3cc0*/  @!P0 LEA R23, R22, 0x3ff00000, 0x14 ;  /* 0x3ff0000016178811 */ /* 0x000fe400078ea0ff */
[----:B------:R-:W-:-:S06]  /*3cd0*/  @!P0 MOV R22, RZ ;  /* 0x000000ff00168202 */ /* 0x000fcc0000000f00 */
[----:B------:R-:W-:-:S11]  /*3ce0*/  @!P0 DMUL R36, R18, R22 ;  /* 0x0000001612248228 */ /* 0x000fd60000000000 */
.L_x_3569:
[----:B------:R-:W-:Y:S05]  /*3cf0*/  BSYNC.RECONVERGENT B1 ;  /* 0x0000000000017941 */ /* 0x000fea0003800200 */
.L_x_3568:
        /* <DEDUP_REMOVED lines=137> */
.L_x_3567:
[----:B------:R-:W-:Y:S05]  /*4590*/  BSYNC.RECONVERGENT B0 ;  /* 0x0000000000007941 */ /* 0x000fea0003800200 */
.L_x_3566:
[----:B------:R-:W-:Y:S01]  /*45a0*/  VIADD R0, R27, 0x280 ;  /* 0x000002801b007836 */ /* 0x000fe20000000000 */
[----:B------:R-:W-:Y:S04]  /*45b0*/  BSSY.RECONVERGENT B0, `(.L_x_3570) ;  /* 0x00000ca000007945 */ /* 0x000fe80003800200 */
[----:B------:R-:W-:-:S13]  /*45c0*/  ISETP.GE.U32.AND P0, PT, R0, R25, PT ;  /* 0x000000190000720c */ /* 0x000fda0003f06070 */
[----:B------:R-:W-:Y:S05]  /*45d0*/  @P0 BRA `(.L_x_3571) ;  /* 0x0000000c001c0947 */ /* 0x000fea0003800000 */
[----:B-----5:R-:W-:Y:S01]  /*45e0*/  DMUL R12, R4, -0.5 ;  /* 0xbfe00000040c7828 */ /* 0x020fe20000000000 */
        /* <DEDUP_REMOVED lines=11> */
[----:B0-----:R-:W-:-:S08]  /*46a0*/  DFMA R36, R22, -R8, R12 ;  /* 0x800000081624722b */ /* 0x001fd0000000000c */
        /* <DEDUP_REMOVED lines=39> */
[----:B------:R-:W-:Y:S02]  /*4920*/  @!P0 LEA.HI R0, R18, R18, RZ, 0x1 ;  /* 0x0000001212008211 */ /* 0x000fe400078f08ff */
[----:B------:R-:W-:Y:S02]  /*4930*/  @!P0 MOV R12, R36 ;  /* 0x00000024000c8202 */ /* 0x000fe40000000f00 */
[----:B------:R-:W-:Y:S02]  /*4940*/  @!P0 SHF.R.S32.HI R13, RZ, 0x1, R0 ;  /* 0x00000001ff0d8819 */ /* 0x000fe40000011400 */
[----:B------:R-:W-:-:S03]  /*4950*/  FSEL R23, R23, RZ, P1 ;  /* 0x000000ff17177208 */ /* 0x000fc60000800000 */
[----:B------:R-:W-:Y:S02]  /*4960*/  @!P0 IMAD.IADD R18, R18, 0x1, -R13 ;  /* 0x0000000112128824 */ /* 0x000fe400078e0a0d */
[----:B------:R-:W-:-:S03]  /*4970*/  @!P0 IMAD R13, R13, 0x100000, R37 ;  /* 0x001000000d0d8824 */ /* 0x000fc600078e0225 */
[----:B------:R-:W-:Y:S01]  /*4980*/  @!P0 LEA R19, R18, 0x3ff00000, 0x14 ;  /* 0x3ff0000012138811 */ /* 0x000fe200078ea0ff */
[----:B------:R-:W-:-:S06]  /*4990*/  @!P0 IMAD.MOV.U32 R18, RZ, RZ, RZ ;  /* 0x000000ffff128224 */ /* 0x000fcc00078e00ff */
[----:B------:R-:W-:-:S11]  /*49a0*/  @!P0 DMUL R22, R12, R18 ;  /* 0x000000120c168228 */ /* 0x000fd60000000000 */
.L_x_3573:
[----:B------:R-:W-:Y:S05]  /*49b0*/  BSYNC.RECONVERGENT B1 ;  /* 0x0000000000017941 */ /* 0x000fea0003800200 */
.L_x_3572:
        /* <DEDUP_REMOVED lines=137> */
.L_x_3571:
[----:B------:R-:W-:Y:S05]  /*5250*/  BSYNC.RECONVERGENT B0 ;  /* 0x0000000000007941 */ /* 0x000fea0003800200 */
.L_x_3570:
        /* <DEDUP_REMOVED lines=62> */
[----:B------:R-:W-:Y:S02]  /*5640*/  @!P0 LEA R13, R12, 0x3ff00000, 0x14 ;  /* 0x3ff000000c0d8811 */ /* 0x000fe400078ea0ff */
[----:B------:R-:W-:-:S06]  /*5650*/  @!P0 MOV R12, RZ ;  /* 0x000000ff000c8202 */ /* 0x000fcc0000000f00 */
[----:B------:R-:W-:-:S11]  /*5660*/  @!P0 DMUL R18, R8, R12 ;  /* 0x0000000c08128228 */ /* 0x000fd60000000000 */
.L_x_3577:
[----:B------:R-:W-:Y:S05]  /*5670*/  BSYNC.RECONVERGENT B1 ;  /* 0x0000000000017941 */ /* 0x000fea0003800200 */
.L_x_3576:
        /* <DEDUP_REMOVED lines=77> */
[----:B------:R-:W1:Y:S02]  /*5b50*/  F2F.F32.F64 R0, R12 ;  /* 0x0000000c00007310 */ /* 0x000e640000301000 */
[----:B------:R-:W-:Y:S01]  /*5b60*/  DSETP.GEU.AND P0, PT, |R12|, UR6, PT ;  /* 0x000000060c007e2a */ /* 0x000fe2000bf0e200 */
[----:B------:R-:W-:Y:S01]  /*5b70*/  UMOV UR6, 0xa4741b81 ;  /* 0xa4741b8100067882 */ /* 0x000fe20000000000 */
[----:B------:R-:W-:-:S12]  /*5b80*/  UMOV UR7, 0x3e5ae904 ;  /* 0x3e5ae90400077882 */ /* 0x000fd80000000000 */
[----:B-1----:R-:W-:-:S04]  /*5b90*/  @!P0 FMUL R0, R0, 1.175494350822287508e-38 ;  /* 0x0080000000008820 */ /* 0x002fc80000400000 */
[----:B------:R-:W-:-:S06]  /*5ba0*/  FMUL.FTZ R0, R0, -1.4426950216293334961 ;  /* 0xbfb8aa3b00007820 */ /* 0x000fcc0000410000 */
[----:B------:R-:W1:Y:S02]  /*5bb0*/  FRND R0, R0 ;  /* 0x0000000000007307 */ /* 0x000e640000201000 */
[----:B-1----:R-:W-:-:S06]  /*5bc0*/  FMUL.FTZ R26, R0, 1 ;  /* 0x3f800000001a7820 */ /* 0x002fcc0000410000 */
[----:B------:R-:W1:Y:S08]  /*5bd0*/  MUFU.EX2 R0, R0 ;  /* 0x0000000000007308 */ /* 0x000e700000000800 */
[----:B0-----:R1:W0:Y:S02]  /*5be0*/  F2F.F64.F32 R36, R26 ;  /* 0x0000001a00247310 */ /* 0x0012240000201800 */
[----:B-1----:R-:W-:Y:S01]  /*5bf0*/  FMUL.FTZ R26, R0, 1 ;  /* 0x3f800000001a7820 */ /* 0x002fe20000410000 */
[--C-:B0-----:R-:W-:Y:S01]  /*5c00*/  DFMA R4, R36, -R4, -R12.reuse ;  /* 0x800000042404722b */ /* 0x101fe2000000080c */
        /* <DEDUP_REMOVED lines=48> */
.L_x_3575:
[----:B------:R-:W-:Y:S05]  /*5f10*/  BSYNC.RECONVERGENT B0 ;  /* 0x0000000000007941 */ /* 0x000fea0003800200 */
.L_x_3574:
[----:B------:R-:W-:Y:S01]  /*5f20*/  VIADD R0, R27, 0x380 ;  /* 0x000003801b007836 */ /* 0x000fe20000000000 */
[----:B------:R-:W-:Y:S04]  /*5f30*/  BSSY.RECONVERGENT B0, `(.L_x_3578) ;  /* 0x00000ca000007945 */ /* 0x000fe80003800200 */
[----:B------:R-:W-:-:S13]  /*5f40*/  ISETP.GE.U32.AND P0, PT, R0, R25, PT ;  /* 0x000000190000720c */ /* 0x000fda0003f06070 */
        /* <DEDUP_REMOVED lines=62> */
.L_x_3581:
[----:B------:R-:W-:Y:S05]  /*6330*/  BSYNC.RECONVERGENT B1 ;  /* 0x0000000000017941 */ /* 0x000fea0003800200 */
.L_x_3580:
        /* <DEDUP_REMOVED lines=86> */
[----:B------:R1:W2:Y:S02]  /*68a0*/  F2F.F64.F32 R28, R26 ;  /* 0x0000001a001c7310 */ /* 0x0002a40000201800 */
[----:B-1----:R-:W-:Y:S01]  /*68b0*/  FMUL.FTZ R26, R0, 1 ;  /* 0x3f800000001a7820 */ /* 0x002fe20000410000 */
[--C-:B--2---:R-:W-:Y:S01]  /*68c0*/  DFMA R4, R28, -R4, -R22.reuse ;  /* 0x800000041c04722b */ /* 0x104fe20000000816 */
[----:B------:R-:W-:Y:S01]  /*68d0*/  IMAD.MOV.U32 R28, RZ, RZ, -0x7649667 ;  /* 0xf89b6999ff1c7424 */ /* 0x000fe200078e00ff */
[----:B------:R-:W-:Y:S01]  /*68e0*/  MOV R29, 0x3e928a27 ;  /* 0x3e928a27001d7802 */ /* 0x000fe20000000f00 */
[----:B------:R-:W-:-:S05]  /*68f0*/  DADD R22, |R8|, -R22 ;  /* 0x0000000008167229 */ /* 0x000fca0000000a16 */
[----:B------:R-:W-:Y:S01]  /*6900*/  DFMA R28, R4, UR6, R28 ;  /* 0x00000006041c7c2b */ /* 0x000fe2000800001c */
[----:B------:R-:W-:Y:S01]  /*6910*/  UMOV UR6, 0x15ff7e07 ;  /* 0x15ff7e0700067882 */ /* 0x000fe20000000000 */
[----:B------:R-:W-:Y:S01]  /*6920*/  UMOV UR7, 0x3ec71de7 ;  /* 0x3ec71de700077882 */ /* 0x000fe20000000000 */
[----:B------:R-:W-:Y:S01]  /*6930*/  DFMA R22, |R8|, R12, R22 ;  /* 0x0000000c0816722b */ /* 0x000fe20000000216 */
[----:B------:R-:W1:Y:S04]  /*6940*/  F2F.F64.F32 R12, R26 ;  /* 0x0000001a000c7310 */ /* 0x000e680000201800 */
        /* <DEDUP_REMOVED lines=30> */
[----:B-1----:R-:W-:Y:S02]  /*6b30*/  DADD R28, -R12, 1 ;  /* 0x3ff000000c1c7429 */ /* 0x002fe40000000100 */
        /* <DEDUP_REMOVED lines=9> */
.L_x_3579:
[----:B------:R-:W-:Y:S05]  /*6bd0*/  BSYNC.RECONVERGENT B0 ;  /* 0x0000000000007941 */ /* 0x000fea0003800200 */
.L_x_3578:
[----:B------:R-:W-:Y:S01]  /*6be0*/  ISETP.GE.U32.AND P0, PT, R27, R25, PT ;  /* 0x000000191b00720c */ /* 0x000fe20003f06070 */
[----:B------:R-:W-:Y:S04]  /*6bf0*/  BSSY.RECONVERGENT B0, `(.L_x_3582) ;  /* 0x0000033000007945 */ /* 0x000fe80003800200 */
[----:B------:R-:W-:Y:S08]  /*6c00*/  BSSY.RELIABLE B1, `(.L_x_3583) ;  /* 0x000002b000017945 */ /* 0x000ff00003800100 */
[----:B------:R-:W-:Y:S05]  /*6c10*/  @P0 BRA `(.L_x_3584) ;  /* 0x0000000000300947 */ /* 0x000fea0003800000 */
[----:B-----5:R-:W1:Y:S01]  /*6c20*/  LDC.64 R4, c[0x0][0x388] ;  /* 0x0000e200ff047b82 */ /* 0x020e620000000a00 */
[----:B------:R-:W-:Y:S02]  /*6c30*/  IMAD R9, R24, 0x400, R27 ;  /* 0x0000040018097824 */ /* 0x000fe400078e021b */
[----:B------:R-:W-:-:S05]  /*6c40*/  VIADD R27, R27, 0x80 ;  /* 0x000000801b1b7836 */ /* 0x000fca0000000000 */
[----:B------:R-:W-:Y:S01]  /*6c50*/  ISETP.GE.U32.AND P0, PT, R27, R25, PT ;  /* 0x000000191b00720c */ /* 0x000fe20003f06070 */
[----:B-1----:R-:W-:-:S05]  /*6c60*/  IMAD.WIDE.U32 R4, R9, 0x8, R4 ;  /* 0x0000000809047825 */ /* 0x002fca00078e0004 */
[----:B------:R1:W-:Y:S07]  /*6c70*/  STG.E.64 desc[UR4][R4.64], R34 ;  /* 0x0000002204007986 */ /* 0x0003ee000c101b04 */
[----:B------:R-:W-:Y:S05]  /*6c80*/  @P0 BRA `(.L_x_3585) ;  /* 0x0000000000300947 */ /* 0x000fea0003800000 */
[----:B-1----:R-:W1:Y:S01]  /*6c90*/  LDC.64 R4, c[0x0][0x388] ;  /* 0x0000e200ff047b82 */ /* 0x002e620000000a00 */
[----:B------:R-:W-:Y:S01]  /*6ca0*/  LEA R9, R24, R27, 0xa ;  /* 0x0000001b18097211 */ /* 0x000fe200078e50ff */
[----:B------:R-:W-:-:S04]  /*6cb0*/  VIADD R27, R27, 0x80 ;  /* 0x000000801b1b7836 */ /* 0x000fc80000000000 */
[----:B-1----:R-:W-:-:S05]  /*6cc0*/  IMAD.WIDE.U32 R4, R9, 0x8, R4 ;  /* 0x0000000809047825 */ /* 0x002fca00078e0004 */
[----:B------:R1:W-:Y:S02]  /*6cd0*/  STG.E.64 desc[UR4][R4.64], R16 ;  /* 0x0000001004007986 */ /* 0x0003e4000c101b04 */
.L_x_3584:
[----:B------:R-:W-:-:S13]  /*6ce0*/  ISETP.GE.U32.AND P0, PT, R27, R25, PT ;  /* 0x000000191b00720c */ /* 0x000fda0003f06070 */
[----:B------:R-:W-:Y:S05]  /*6cf0*/  @P0 BRA `(.L_x_3586) ;  /* 0x0000000000300947 */ /* 0x000fea0003800000 */
[----:B-1---5:R-:W1:Y:S01]  /*6d00*/  LDC.64 R4, c[0x0][0x388] ;  /* 0x0000e200ff047b82 */ /* 0x022e620000000a00 */
[----:B------:R-:W-:Y:S01]  /*6d10*/  IMAD R9, R24, 0x400, R27 ;  /* 0x0000040018097824 */ /* 0x000fe200078e021b */
[----:B------:R-:W-:-:S03]  /*6d20*/  IADD3 R27, PT, PT, R27, 0x80, RZ ;  /* 0x000000801b1b7810 */ /* 0x000fc60007ffe0ff */
[----:B-1----:R-:W-:-:S05]  /*6d30*/  IMAD.WIDE.U32 R4, R9, 0x8, R4 ;  /* 0x0000000809047825 */ /* 0x002fca00078e0004 */
[----:B------:R2:W-:Y:S02]  /*6d40*/  STG.E.64 desc[UR4][R4.64], R20 ;  /* 0x0000001404007986 */ /* 0x0005e4000c101b04 */
.L_x_3585:
[----:B------:R-:W-:-:S13]  /*6d50*/  ISETP.GE.U32.AND P0, PT, R27, R25, PT ;  /* 0x000000191b00720c */ /* 0x000fda0003f06070 */
[----:B------:R-:W-:Y:S05]  /*6d60*/  @P0 BRA `(.L_x_3587) ;  /* 0x0000000000300947 */ /* 0x000fea0003800000 */
[----:B-12---:R-:W1:Y:S01]  /*6d70*/  LDC.64 R4, c[0x0][0x388] ;  /* 0x0000e200ff047b82 */ /* 0x006e620000000a00 */
[----:B------:R-:W-:Y:S02]  /*6d80*/  IMAD R9, R24, 0x400, R27 ;  /* 0x0000040018097824 */ /* 0x000fe400078e021b */
[----:B------:R-:W-:Y:S02]  /*6d90*/  VIADD R27, R27, 0x80 ;  /* 0x000000801b1b7836 */ /* 0x000fe40000000000 */
[----:B-1----:R-:W-:-:S05]  /*6da0*/  IMAD.WIDE.U32 R4, R9, 0x8, R4 ;  /* 0x0000000809047825 */ /* 0x002fca00078e0004 */
[----:B------:R2:W-:Y:S02]  /*6db0*/  STG.E.64 desc[UR4][R4.64], R14 ;  /* 0x0000000e04007986 */ /* 0x0005e4000c101b04 */
.L_x_3586:
[----:B------:R-:W-:-:S13]  /*6dc0*/  ISETP.GE.U32.AND P0, PT, R27, R25, PT ;  /* 0x000000191b00720c */ /* 0x000fda0003f06070 */
[----:B------:R-:W-:Y:S05]  /*6dd0*/  @P0 BRA `(.L_x_3588) ;  /* 0x0000000000340947 */ /* 0x000fea0003800000 */
[----:B-12--5:R-:W1:Y:S01]  /*6de0*/  LDC.64 R4, c[0x0][0x388] ;  /* 0x0000e200ff047b82 */ /* 0x026e620000000a00 */
[----:B------:R-:W-:Y:S01]  /*6df0*/  LEA R9, R24, R27, 0xa ;  /* 0x0000001b18097211 */ /* 0x000fe200078e50ff */
[----:B------:R-:W-:-:S04]  /*6e00*/  VIADD R27, R27, 0x80 ;  /* 0x000000801b1b7836 */ /* 0x000fc80000000000 */
[----:B-1----:R-:W-:-:S05]  /*6e10*/  IMAD.WIDE.U32 R4, R9, 0x8, R4 ;  /* 0x0000000809047825 */ /* 0x002fca00078e0004 */
[----:B------:R3:W-:Y:S02]  /*6e20*/  STG.E.64 desc[UR4][R4.64], R10 ;  /* 0x0000000a04007986 */ /* 0x0007e4000c101b04 */
.L_x_3587:
[----:B------:R-:W-:-:S13]  /*6e30*/  ISETP.GE.U32.AND P0, PT, R27, R25, PT ;  /* 0x000000191b00720c */ /* 0x000fda0003f06070 */
[----:B------:R-:W-:Y:S05]  /*6e40*/  @P0 BREAK.RELIABLE B1 ;  /* 0x0000000000010942 */ /* 0x000fea0003800100 */
[----:B------:R-:W-:Y:S05]  /*6e50*/  @P0 BRA `(.L_x_3589) ;  /* 0x0000000000300947 */ /* 0x000fea0003800000 */
[----:B-123--:R-:W1:Y:S01]  /*6e60*/  LDC.64 R4, c[0x0][0x388] ;  /* 0x0000e200ff047b82 */ /* 0x00ee620000000a00 */
[----:B------:R-:W-:Y:S01]  /*6e70*/  IMAD R9, R24, 0x400, R27 ;  /* 0x0000040018097824 */ /* 0x000fe200078e021b */
[----:B------:R-:W-:-:S03]  /*6e80*/  IADD3 R27, PT, PT, R27, 0x80, RZ ;  /* 0x000000801b1b7810 */ /* 0x000fc60007ffe0ff */
[----:B-1----:R-:W-:-:S05]  /*6e90*/  IMAD.WIDE.U32 R4, R9, 0x8, R4 ;  /* 0x0000000809047825 */ /* 0x002fca00078e0004 */
[----:B------:R3:W-:Y:S02]  /*6ea0*/  STG.E.64 desc[UR4][R4.64], R6 ;  /* 0x0000000604007986 */ /* 0x0007e4000c101b04 */
.L_x_3588:
[----:B------:R-:W-:Y:S05]  /*6eb0*/  BSYNC.RELIABLE B1 ;  /* 0x0000000000017941 */ /* 0x000fea0003800100 */
.L_x_3583:
[----:B------:R-:W-:-:S13]  /*6ec0*/  ISETP.GE.U32.AND P0, PT, R27, R25, PT ;  /* 0x000000191b00720c */ /* 0x000fda0003f06070 */
[----:B-123-5:R-:W1:Y:S01]  /*6ed0*/  @!P0 LDC.64 R4, c[0x0][0x388] ;  /* 0x0000e200ff048b82 */ /* 0x02ee620000000a00 */
[----:B------:R-:W-:Y:S02]  /*6ee0*/  @!P0 IMAD R7, R24, 0x400, R27 ;  /* 0x0000040018078824 */ /* 0x000fe400078e021b */
[----:B------:R-:W-:Y:S02]  /*6ef0*/  @!P0 VIADD R27, R27, 0x80 ;  /* 0x000000801b1b8836 */ /* 0x000fe40000000000 */
[----:B-1----:R-:W-:-:S05]  /*6f00*/  @!P0 IMAD.WIDE.U32 R4, R7, 0x8, R4 ;  /* 0x0000000807048825 */ /* 0x002fca00078e0004 */
[----:B------:R4:W-:Y:S02]  /*6f10*/  @!P0 STG.E.64 desc[UR4][R4.64], R2 ;  /* 0x0000000204008986 */ /* 0x0009e4000c101b04 */
.L_x_3589:
[----:B------:R-:W-:Y:S05]  /*6f20*/  BSYNC.RECONVERGENT B0 ;  /* 0x0000000000007941 */ /* 0x000fea0003800200 */
.L_x_3582:
[----:B------:R-:W-:Y:S05]  /*6f30*/  WARPSYNC.ALL ;  /* 0x0000000000007948 */ /* 0x000fea0003800000 */
[----:B------:R-:W-:-:S13]  /*6f40*/  ISETP.GE.U32.AND P0, PT, R27, R25, PT ;  /* 0x000000191b00720c */ /* 0x000fda0003f06070 */
[----:B------:R-:W-:Y:S05]  /*6f50*/  @P0 EXIT ;  /* 0x000000000000094d */ /* 0x000fea0003800000 */
[----:B----4-:R-:W4:Y:S01]  /*6f60*/  LDC.64 R2, c[0x0][0x388] ;  /* 0x0000e200ff027b82 */ /* 0x010f220000000a00 */
[----:B------:R-:W-:-:S05]  /*6f70*/  LEA R27, R24, R27, 0xa ;  /* 0x0000001b181b7211 */ /* 0x000fca00078e50ff */
[----:B----4-:R-:W-:-:S05]  /*6f80*/  IMAD.WIDE.U32 R2, R27, 0x8, R2 ;  /* 0x000000081b027825 */ /* 0x010fca00078e0002 */
[----:B------:R-:W-:Y:S01]  /*6f90*/  STG.E.64 desc[UR4][R2.64], R30 ;  /* 0x0000001e02007986 */ /* 0x000fe2000c101b04 */
[----:B------:R-:W-:Y:S05]  /*6fa0*/  EXIT ;  /* 0x000000000000794d */ /* 0x000fea0003800000 */
.L_x_3549:
[----:B------:R-:W0:Y:S01]  /*6fb0*/  S2R R38, SR_TID.X ;  /* 0x0000000000267919 */ /* 0x000e220000002100 */
[----:B------:R-:W1:Y:S02]  /*6fc0*/  LDC.64 R16, c[0x0][0x398] ;  /* 0x0000e600ff107b82 */ /* 0x000e640000000a00 */
[----:B-1----:R-:W-:-:S04]  /*6fd0*/  IMAD.WIDE.U32 R16, R0, 0x8, R16 ;  /* 0x0000000800107825 */ /* 0x002fc800078e0010 */
[----:B0-----:R-:W-:-:S05]  /*6fe0*/  IMAD.WIDE.U32 R16, R38, 0x10, R16 ;  /* 0x0000001026107825 */ /* 0x001fca00078e0010 */
[----:B------:R-:W2:Y:S01]  /*6ff0*/  LDG.E.128 R4, desc[UR4][R16.64] ;  /* 0x0000000410047981 */ /* 0x000ea2000c1e1d00 */
[----:B------:R-:W-:Y:S01]  /*7000*/  IMAD.MOV.U32 R8, RZ, RZ, 0x652b82fe ;  /* 0x652b82feff087424 */ /* 0x000fe200078e00ff */
[----:B------:R-:W-:Y:S01]  /*7010*/  UMOV UR6, 0xfefa39ef ;  /* 0xfefa39ef00067882 */ /* 0x000fe20000000000 */
[----:B------:R-:W-:Y:S01]  /*7020*/  IMAD.MOV.U32 R9, RZ, RZ, 0x3ff71547 ;  /* 0x3ff71547ff097424 */ /* 0x000fe200078e00ff */
        /* <DEDUP_REMOVED lines=50> */
[----:B------:R-:W-:Y:S02]  /*7350*/  FSEL R41, R13, RZ, P1 ;  /* 0x000000ff0d297208 */ /* 0x000fe40000800000 */
[----:B------:R-:W-:-:S05]  /*7360*/  @!P0 SHF.R.S32.HI R9, RZ, 0x1, R9 ;  /* 0x00000001ff098819 */ /* 0x000fca0000011409 */
[----:B------:R-:W-:Y:S02]  /*7370*/  @!P0 IMAD.IADD R2, R8, 0x1, -R9 ;  /* 0x0000000108028824 */ /* 0x000fe400078e0a09 */
[----:B------:R-:W-:-:S03]  /*7380*/  @!P0 IMAD R11, R9, 0x100000, R11 ;  /* 0x00100000090b8824 */ /* 0x000fc600078e020b */
[----:B------:R-:W-:Y:S02]  /*7390*/  @!P0 LEA R3, R2, 0x3ff00000, 0x14 ;  /* 0x3ff0000002038811 */ /* 0x000fe400078ea0ff */
[----:B------:R-:W-:-:S06]  /*73a0*/  @!P0 MOV R2, RZ ;  /* 0x000000ff00028202 */ /* 0x000fcc0000000f00 */
[----:B------:R-:W-:-:S11]  /*73b0*/  @!P0 DMUL R40, R10, R2 ;  /* 0x000000020a288228 */ /* 0x000fd60000000000 */
.L_x_3591:
[----:B------:R-:W-:Y:S05]  /*73c0*/  BSYNC.RECONVERGENT B0 ;  /* 0x0000000000007941 */ /* 0x000fea0003800200 */
.L_x_3590:
        /* <DEDUP_REMOVED lines=8> */
[----:B------:R-:W-:Y:S01]  /*7450*/  UMOV UR11, 0x3d8df9f9 ;  /* 0x3d8df9f9000b7882 */ /* 0x000fe20000000000 */
[----:B------:R-:W-:Y:S01]  /*7460*/  UMOV UR12, 0x590cc332 ;  /* 0x590cc332000c7882 */ /* 0x000fe20000000000 */
[----:B------:R-:W-:Y:S01]  /*7470*/  UMOV UR13, 0x3dc7f1f5 ;  /* 0x3dc7f1f5000d7882 */ /* 0x000fe20000000000 */
[C---:B------:R-:W-:Y:S01]  /*7480*/  DFMA R2, |R22|.reuse, -UR8, R28 ;  /* 0x8000000816027c2b */ /* 0x040fe2000800021c */
[----:B------:R-:W-:Y:S01]  /*7490*/  UMOV UR14, 0xcd2d56c4 ;  /* 0xcd2d56c4000e7882 */ /* 0x000fe20000000000 */
[----:B------:R-:W-:Y:S01]  /*74a0*/  UMOV UR15, 0x3dfa28a3 ;  /* 0x3dfa28a3000f7882 */ /* 0x000fe20000000000 */
[----:B------:R0:W5:Y:S05]  /*74b0*/  LDG.E.128 R8, desc[UR4][R16.64+0x800] ;  /* 0x0008000410087981 */ /* 0x00016a000c1e1d00 */
[----:B------:R-:W-:-:S08]  /*74c0*/  DFMA R2, |R22|, R2, -UR10 ;  /* 0x8000000a16027e2b */ /* 0x000fd00008000202 */
        /* <DEDUP_REMOVED lines=30> */
[----:B------:R-:W-:-:S08]  /*76b0*/  DFMA R2, |R22|, R2, UR32 ;  /* 0x0000002016027e2b */ /* 0x000fd00008000202 */
        /* <DEDUP_REMOVED lines=28> */
[----:B------:R-:W-:Y:S01]  /*7880*/  DFMA R26, |R22|, R2, UR34 ;  /* 0x00000022161a7e2b */ /* 0x000fe20008000202 */
[----:B------:R-:W-:Y:S02]  /*7890*/  MOV R14, 0x652b82fe ;  /* 0x652b82fe000e7802 */ /* 0x000fe40000000f00 */
[----:B------:R-:W-:Y:S01]  /*78a0*/  DMUL R12, R6, R12 ;  /* 0x0000000c060c7228 */ /* 0x000fe20000000000 */
[----:B------:R-:W-:-:S04]  /*78b0*/  IMAD.MOV.U32 R15, RZ, RZ, 0x3ff71547 ;  /* 0x3ff71547ff0f7424 */ /* 0x000fc800078e00ff */
[----:B------:R-:W-:Y:S01]  /*78c0*/  DFMA R24, |R22|, R26, |R22| ;  /* 0x0000001a1618722b */ /* 0x000fe20000000616 */
[----:B------:R-:W-:Y:S01]  /*78d0*/  UMOV UR34, 0xf0000000 ;  /* 0xf000000000227882 */ /* 0x000fe20000000000 */
[----:B------:R-:W-:Y:S01]  /*78e0*/  UMOV UR35, 0x380fffff ;  /* 0x380fffff00237882 */ /* 0x000fe20000000000 */
[----:B------:R-:W-:-:S03]  /*78f0*/  DFMA R14, R12, R14, 6.75539944105574400000e+15 ;  /* 0x433800000c0e742b */ /* 0x000fc6000000000e */
[----:B------:R-:W1:Y:S02]  /*7900*/  F2F.F32.F64 R30, R24 ;  /* 0x00000018001e7310 */ /* 0x000e640000301000 */
[----:B------:R-:W-:-:S03]  /*7910*/  DSETP.GEU.AND P0, PT, |R24|, UR34, PT ;  /* 0x0000002218007e2a */ /* 0x000fc6000bf0e200 */
[----:B------:R-:W-:Y:S01]  /*7920*/  DADD R2, R14, -6.75539944105574400000e+15 ;  /* 0xc33800000e027429 */ /* 0x000fe20000000000 */
[----:B------:R-:W-:Y:S01]  /*7930*/  UMOV UR34, 0x667f3bcd ;  /* 0x667f3bcd00227882 */ /* 0x000fe20000000000 */
[----:B------:R-:W-:Y:S02]  /*7940*/  UMOV UR35, 0x3fe6a09e ;  /* 0x3fe6a09e00237882 */ /* 0x000fe40000000000 */
[----:B------:R-:W-:-:S04]  /*7950*/  DMUL R32, R6, UR34 ;  /* 0x0000002206207c28 */ /* 0x000fc80008000000 */
[----:B------:R-:W-:-:S03]  /*7960*/  DFMA R18, R2, -UR6, R12 ;  /* 0x8000000602127c2b */ /* 0x000fc6000800000c */
[----:B-1----:R-:W-:Y:S01]  /*7970*/  @!P0 FMUL R30, R30, 1.175494350822287508e-38 ;  /* 0x008000001e1e8820 */ /* 0x002fe20000400000 */
[----:B------:R-:W-:-:S03]  /*7980*/  UMOV UR36, 0x3b39803f ;  /* 0x3b39803f00247882 */ /* 0x000fc60000000000 */
[----:B------:R-:W-:Y:S01]  /*7990*/  FMUL.FTZ R46, R30, -1.4426950216293334961 ;  /* 0xbfb8aa3b1e2e7820 */ /* 0x000fe20000410000 */
[----:B------:R-:W-:Y:S02]  /*79a0*/  UMOV UR37, 0x3c7abc9e ;  /* 0x3c7abc9e00257882 */ /* 0x000fe40000000000 */
[----:B------:R-:W-:Y:S02]  /*79b0*/  DFMA R2, R2, -UR36, R18 ;  /* 0x8000002402027c2b */ /* 0x000fe40008000012 */
[----:B------:R-:W-:Y:S01]  /*79c0*/  DFMA R20, |R32|, -UR8, R28 ;  /* 0x8000000820147c2b */ /* 0x000fe2000800021c */
[----:B------:R-:W1:Y:S01]  /*79d0*/  FRND R46, R46 ;  /* 0x0000002e002e7307 */ /* 0x000e620000201000 */
[----:B------:R-:W-:Y:S01]  /*79e0*/  IMAD.MOV.U32 R18, RZ, RZ, -0x35dec16 ;  /* 0xfca213eaff127424 */ /* 0x000fe200078e00ff */
[----:B------:R-:W-:Y:S01]  /*79f0*/  MOV R19, 0x3e928af3 ;  /* 0x3e928af300137802 */ /* 0x000fe20000000f00 */
[----:B------:R-:W-:Y:S01]  /*7a00*/  UMOV UR36, 0x69ce2bdf ;  /* 0x69ce2bdf00247882 */ /* 0x000fe20000000000 */
[----:B------:R-:W-:-:S04]  /*7a10*/  UMOV UR37, 0x3e5ade15 ;  /* 0x3e5ade1500257882 */ /* 0x000fc80000000000 */
[----:B------:R-:W-:Y:S02]  /*7a20*/  DFMA R18, R2, UR36, R18 ;  /* 0x0000002402127c2b */ /* 0x000fe40008000012 */
[----:B------:R-:W-:Y:S01]  /*7a30*/  DFMA R20, |R32|, R20, -UR10 ;  /* 0x8000000a20147e2b */ /* 0x000fe20008000214 */
[----:B------:R-:W-:Y:S01]  /*7a40*/  UMOV UR36, 0x62401315 ;  /* 0x6240131500247882 */ /* 0x000fe20000000000 */
[----:B------:R-:W-:Y:S01]  /*7a50*/  UMOV UR37, 0x3ec71dee ;  /* 0x3ec71dee00257882 */ /* 0x000fe20000000000 */
[----:B-1----:R-:W-:-:S03]  /*7a60*/  FMUL.FTZ R39, R46, 1 ;  /* 0x3f8000002e277820 */ /* 0x002fc60000410000 */
[----:B------:R-:W-:Y:S02]  /*7a70*/  DFMA R18, R2, R18, UR36 ;  /* 0x0000002402127e2b */ /* 0x000fe40008000012 */
[----:B------:R-:W-:Y:S01]  /*7a80*/  DFMA R20, |R32|, R20, UR12 ;  /* 0x0000000c20147e2b */ /* 0x000fe20008000214 */
[----:B------:R-:W1:Y:S01]  /*7a90*/  F2F.F64.F32 R34, R39 ;  /* 0x0000002700227310 */ /* 0x000e620000201800 */
[----:B------:R-:W-:Y:S01]  /*7aa0*/  UMOV UR36, 0x7c89eb71 ;  /* 0x7c89eb7100247882 */ /* 0x000fe20000000000 */
[----:B------:R-:W-:-:S03]  /*7ab0*/  UMOV UR37, 0x3efa0199 ;  /* 0x3efa019900257882 */ /* 0x000fc60000000000 */
[----:B------:R-:W-:Y:S02]  /*7ac0*/  DFMA R18, R2, R18, UR36 ;  /* 0x0000002402127e2b */ /* 0x000fe40008000012 */
[----:B------:R-:W-:Y:S01]  /*7ad0*/  DFMA R20, |R32|, R20, -UR14 ;  /* 0x8000000e20147e2b */ /* 0x000fe20008000214 */
[----:B------:R-:W-:Y:S01]  /*7ae0*/  UMOV UR36, 0x14761f65 ;  /* 0x14761f6500247882 */ /* 0x000fe20000000000 */
[----:B------:R-:W-:-:S04]  /*7af0*/  UMOV UR37, 0x3f2a01a0 ;  /* 0x3f2a01a000257882 */ /* 0x000fc80000000000 */
[----:B------:R-:W-:Y:S02]  /*7b00*/  DFMA R18, R2, R18, UR36 ;  /* 0x0000002402127e2b */ /* 0x000fe40008000012 */
[----:B------:R-:W-:Y:S02]  /*7b10*/  DFMA R30, |R32|, R20, UR16 ;  /* 0x00000010201e7e2b */ /* 0x000fe40008000214 */
[----:B-1----:R-:W-:Y:S01]  /*7b20*/  DFMA R34, R34, -UR6, -R24 ;  /* 0x8000000622227c2b */ /* 0x002fe20008000818 */
[----:B------:R-:W-:Y:S01]  /*7b30*/  IMAD.MOV.U32 R36, RZ, RZ, -0x7649667 ;  /* 0xf89b6999ff247424 */ /* 0x000fe200078e00ff */
[----:B------:R-:W-:Y:S01]  /*7b40*/  UMOV UR6, 0x1852b7af ;  /* 0x1852b7af00067882 */ /* 0x000fe20000000000 */
[----:B------:R-:W-:Y:S01]  /*7b50*/  IMAD.MOV.U32 R37, RZ, RZ, 0x3e928a27 ;  /* 0x3e928a27ff257424 */ /* 0x000fe200078e00ff */
[----:B------:R-:W-:Y:S02]  /*7b60*/  UMOV UR7, 0x3f56c16c ;  /* 0x3f56c16c00077882 */ /* 0x000fe40000000000 */
[----:B------:R-:W-:Y:S01]  /*7b70*/  DFMA R20, R2, R18, UR6 ;  /* 0x0000000602147e2b */ /* 0x000fe20008000012 */
[----:B------:R-:W-:Y:S01]  /*7b80*/  UMOV UR6, 0xa4741b81 ;  /* 0xa4741b8100067882 */ /* 0x000fe20000000000 */
[----:B------:R-:W-:Y:S01]  /*7b90*/  UMOV UR7, 0x3e5ae904 ;  /* 0x3e5ae90400077882 */ /* 0x000fe20000000000 */
[----:B------:R-:W-:-:S02]  /*7ba0*/  DFMA R30, |R32|, R30, -UR18 ;  /* 0x80000012201e7e2b */ /* 0x000fc4000800021e */
[----:B------:R-:W-:Y:S01]  /*7bb0*/  DFMA R18, R34, UR6, R36 ;  /* 0x0000000622127c2b */ /* 0x000fe20008000024 */
[----:B------:R-:W-:Y:S01]  /*7bc0*/  UMOV UR6, 0x11122322 ;  /* 0x1112232200067882 */ /* 0x000fe20000000000 */
[----:B------:R-:W-:Y:S02]  /*7bd0*/  UMOV UR7, 0x3f811111 ;  /* 0x3f81111100077882 */ /* 0x000fe40000000000 */
[----:B------:R-:W-:Y:S01]  /*7be0*/  DFMA R20, R2, R20, UR6 ;  /* 0x0000000602147e2b */ /* 0x000fe20008000014 */
[----:B------:R-:W-:Y:S01]  /*7bf0*/  UMOV UR6, 0x15ff7e07 ;  /* 0x15ff7e0700067882 */ /* 0x000fe20000000000 */
[----:B------:R-:W-:Y:S01]  /*7c00*/  UMOV UR7, 0x3ec71de7 ;  /* 0x3ec71de700077882 */ /* 0x000fe20000000000 */
[----:B------:R-:W-:Y:S02]  /*7c10*/  DFMA R30, |R32|, R30, UR20 ;  /* 0x00000014201e7e2b */ /* 0x000fe4000800021e */
[----:B------:R-:W-:Y:S01]  /*7c20*/  DFMA R18, R34, R18, UR6 ;  /* 0x0000000622127e2b */ /* 0x000fe20008000012 */
[----:B------:R-:W-:Y:S01]  /*7c30*/  UMOV UR6, 0x555502a1 ;  /* 0x555502a100067882 */ /* 0x000fe20000000000 */
[----:B------:R-:W-:-:S02]  /*7c40*/  UMOV UR7, 0x3fa55555 ;  /* 0x3fa5555500077882 */ /* 0x000fc40000000000 */
[----:B------:R-:W-:Y:S01]  /*7c50*/  DFMA R20, R2, R20, UR6 ;  /* 0x0000000602147e2b */ /* 0x000fe20008000014 */
[----:B------:R-:W-:Y:S01]  /*7c60*/  UMOV UR6, 0x6b0ac45a ;  /* 0x6b0ac45a00067882 */ /* 0x000fe20000000000 */
[----:B------:R-:W-:Y:S01]  /*7c70*/  UMOV UR7, 0x3efa019a ;  /* 0x3efa019a00077882 */ /* 0x000fe20000000000 */
[----:B------:R-:W-:Y:S02]  /*7c80*/  DFMA R30, |R32|, R30, -UR22 ;  /* 0x80000016201e7e2b */ /* 0x000fe4000800021e */
[----:B------:R-:W-:Y:S01]  /*7c90*/  DFMA R18, R34, R18, UR6 ;  /* 0x0000000622127e2b */ /* 0x000fe20008000012 */
[----:B------:R-:W-:Y:S01]  /*7ca0*/  UMOV UR6, 0x55555511 ;  /* 0x5555551100067882 */ /* 0x000fe20000000000 */
[----:B------:R-:W-:Y:S02]  /*7cb0*/  UMOV UR7, 0x3fc55555 ;  /* 0x3fc5555500077882 */ /* 0x000fe40000000000 */
[----:B------:R-:W-:Y:S01]  /*7cc0*/  DFMA R20, R2, R20, UR6 ;  /* 0x0000000602147e2b */ /* 0x000fe20008000014 */
[----:B------:R-:W-:Y:S01]  /*7cd0*/  UMOV UR6, 0x17eed94f ;  /* 0x17eed94f00067882 */ /* 0x000fe20000000000 */
[----:B------:R-:W-:Y:S01]  /*7ce0*/  UMOV UR7, 0x3f2a01a0 ;  /* 0x3f2a01a000077882 */ /* 0x000fe20000000000 */
[----:B------:R-:W-:-:S02]  /*7cf0*/  DFMA R30, |R32|, R30, -UR24 ;  /* 0x80000018201e7e2b */ /* 0x000fc4000800021e */
[----:B------:R-:W-:Y:S01]  /*7d00*/  DFMA R18, R34, R18, UR6 ;  /* 0x0000000622127e2b */ /* 0x000fe20008000012 */
        /* <DEDUP_REMOVED lines=8> */
[----:B------:R-:W-:Y:S01]  /*7d90*/  UMOV UR7, 0x3f811111 ;  /* 0x3f81111100077882 */ /* 0x000fe20000000000 */
[----:B------:R-:W-:-:S03]  /*7da0*/  DFMA R30, R2, R20, 1 ;  /* 0x3ff00000021e742b */ /* 0x000fc60000000014 */
[----:B------:R-:W-:Y:S02]  /*7db0*/  DFMA R36, |R32|, R36, -UR28 ;  /* 0x8000001c20247e2b */ /* 0x000fe40008000224 */
[----:B------:R-:W-:Y:S01]  /*7dc0*/  DFMA R20, R34, R18, UR6 ;  /* 0x0000000622147e2b */ /* 0x000fe20008000012 */
[----:B------:R-:W-:Y:S01]  /*7dd0*/  UMOV UR6, 0x5555211a ;  /* 0x5555211a00067882 */ /* 0x000fe20000000000 */
[----:B------:R-:W-:Y:S01]  /*7de0*/  UMOV UR7, 0x3fa55555 ;  /* 0x3fa5555500077882 */ /* 0x000fe20000000000 */
[----:B------:R-:W-:-:S03]  /*7df0*/  DFMA R18, R2, R30, 1 ;  /* 0x3ff000000212742b */ /* 0x000fc6000000001e */
[----:B------:R-:W-:Y:S02]  /*7e00*/  DFMA R36, |R32|, R36, UR30 ;  /* 0x0000001e20247e2b */ /* 0x000fe40008000224 */
[----:B------:R-:W-:Y:S01]  /*7e10*/  DFMA R2, R34, R20, UR6 ;  /* 0x0000000622027e2b */ /* 0x000fe20008000014 */
[----:B------:R-:W-:Y:S01]  /*7e20*/  FSETP.GEU.FTZ.AND P1, PT, |R13|, 4.1917929649353027344, PT ;  /* 0x4086232b0d00780b */ /* 0x000fe20003f3e200 */
[----:B------:R-:W-:Y:S01]  /*7e30*/  UMOV UR6, 0x55555540 ;  /* 0x5555554000067882 */ /* 0x000fe20000000000 */
[----:B------:R-:W-:-:S03]  /*7e40*/  UMOV UR7, 0x3fc55555 ;  /* 0x3fc5555500077882 */ /* 0x000fc60000000000 */
[----:B------:R-:W-:Y:S02]  /*7e50*/  DFMA R20, |R32|, R36, UR32 ;  /* 0x0000002020147e2b */ /* 0x000fe40008000224 */
[----:B------:R-:W-:Y:S01]  /*7e60*/  DFMA R36, R34, R2, UR6 ;  /* 0x0000000622247e2b */ /* 0x000fe20008000002 */
[----:B------:R-:W-:Y:S01]  /*7e70*/  UMOV UR6, 0x33d43651 ;  /* 0x33d4365100067882 */ /* 0x000fe20000000000 */
[----:B------:R-:W-:Y:S01]  /*7e80*/  UMOV UR7, 0x3fd98845 ;  /* 0x3fd9884500077882 */ /* 0x000fe20000000000 */
[----:B------:R-:W-:Y:S01]  /*7e90*/  UMOV UR36, 0x8dc96626 ;  /* 0x8dc9662600247882 */ /* 0x000fe20000000000 */
[----:B------:R-:W-:Y:S01]  /*7ea0*/  DMUL R40, R40, UR6 ;  /* 0x0000000628287c28 */ /* 0x000fe20008000000 */
[----:B------:R-:W-:Y:S01]  /*7eb0*/  UMOV UR37, 0x4017afb4 ;  /* 0x4017afb400257882 */ /* 0x000fe20000000000 */
[----:B------:R-:W-:Y:S01]  /*7ec0*/  UMOV UR6, 0x5 ;  /* 0x0000000500067882 */ /* 0x000fe20000000000 */
[----:B------:R-:W-:Y:S01]  /*7ed0*/  UMOV UR7, 0x3fe00000 ;  /* 0x3fe0000000077882 */ /* 0x000fe20000000000 */
[----:B------:R-:W-:Y:S01]  /*7ee0*/  DSETP.GE.AND P0, PT, |R22|, UR36, PT ;  /* 0x0000002416007e2a */ /* 0x000fe2000bf06200 */
[----:B------:R-:W-:Y:S01]  /*7ef0*/  BSSY.RECONVERGENT B0, `(.L_x_3592) ;  /* 0x0000011000007945 */ /* 0x000fe20003800200 */
[----:B------:R-:W-:Y:S01]  /*7f00*/  DFMA R36, R34, R36, UR6 ;  /* 0x0000000622247e2b */ /* 0x000fe20008000024 */
[----:B------:R-:W-:Y:S01]  /*7f10*/  LEA R3, R14, R19, 0x14 ;  /* 0x000000130e037211 */ /* 0x000fe200078ea0ff */
[----:B------:R-:W-:Y:S01]  /*7f20*/  IMAD.MOV.U32 R2, RZ, RZ, R18 ;  /* 0x000000ffff027224 */ /* 0x000fe200078e0012 */
[----:B0-----:R-:W-:Y:S09]  /*7f30*/  @!P1 BRA `(.L_x_3593) ;  /* 0x0000000000309947 */ /* 0x001ff20003800000 */
        /* <DEDUP_REMOVED lines=12> */
.L_x_3593:
[----:B------:R-:W-:Y:S05]  /*8000*/  BSYNC.RECONVERGENT B0 ;  /* 0x0000000000007941 */ /* 0x000fea0003800200 */
.L_x_3592:
[----:B------:R-:W-:Y:S01]  /*8010*/  UMOV UR6, 0x5bc5b225 ;  /* 0x5bc5b22500067882 */ /* 0x000fe20000000000 */
[----:B------:R-:W-:Y:S01]  /*8020*/  UMOV UR7, 0x3eff0535 ;  /* 0x3eff053500077882 */ /* 0x000fe20000000000 */
[----:B-----5:R-:W-:Y:S01]  /*8030*/  DMUL R14, R8, -0.5 ;  /* 0xbfe00000080e7828 */ /* 0x020fe20000000000 */
[----:B------:R-:W-:Y:S01]  /*8040*/  IMAD.MOV.U32 R42, RZ, RZ, 0x652b82fe ;  /* 0x652b82feff2a7424 */ /* 0x000fe200078e00ff */
[----:B------:R-:W-:Y:S01]  /*8050*/  DFMA R20, |R32|, R20, -UR6 ;  /* 0x8000000620147e2b */ /* 0x000fe20008000214 */
[----:B------:R-:W-:Y:S01]  /*8060*/  UMOV UR6, 0x3108bc8b ;  /* 0x3108bc8b00067882 */ /* 0x000fe20000000000 */
[----:B------:R-:W-:Y:S01]  /*8070*/  UMOV UR7, 0x3f10e37a ;  /* 0x3f10e37a00077882 */ /* 0x000fe20000000000 */
[----:B------:R-:W-:Y:S01]  /*8080*/  MOV R43, 0x3ff71547 ;  /* 0x3ff71547002b7802 */ /* 0x000fe20000000f00 */
[----:B------:R-:W-:Y:S01]  /*8090*/  UMOV UR36, 0x3b39803f ;  /* 0x3b39803f00247882 */ /* 0x000fe20000000000 */
[----:B------:R-:W-:Y:S01]  /*80a0*/  UMOV UR37, 0x3c7abc9e ;  /* 0x3c7abc9e00257882 */ /* 0x000fe20000000000 */
[----:B------:R-:W-:Y:S01]  /*80b0*/  DMUL R14, R8, R14 ;  /* 0x0000000e080e7228 */ /* 0x000fe20000000000 */
[----:B------:R-:W-:Y:S01]  /*80c0*/  BSSY.RECONVERGENT B0, `(.L_x_3594) ;  /* 0x000007d000007945 */ /* 0x000fe20003800200 */
[----:B------:R-:W-:Y:S01]  /*80d0*/  DFMA R20, |R32|, R20, UR6 ;  /* 0x0000000620147e2b */ /* 0x000fe20008000214 */
[----:B------:R-:W-:Y:S01]  /*80e0*/  UMOV UR6, 0x828e5cb2 ;  /* 0x828e5cb200067882 */ /* 0x000fe20000000000 */
[----:B------:R-:W-:-:S04]  /*80f0*/  UMOV UR7, 0x3efb292d ;  /* 0x3efb292d00077882 */ /* 0x000fc80000000000 */
[----:B------:R-:W-:Y:S02]  /*8100*/  DFMA R42, R14, R42, 6.75539944105574400000e+15 ;  /* 0x433800000e2a742b */ /* 0x000fe4000000002a */
[----:B------:R-:W-:Y:S01]  /*8110*/  DFMA R20, |R32|, R20, UR6 ;  /* 0x0000000620147e2b */ /* 0x000fe20008000214 */
[----:B------:R-:W-:Y:S01]  /*8120*/  UMOV UR6, 0x6ebf9bfa ;  /* 0x6ebf9bfa00067882 */ /* 0x000fe20000000000 */
[----:B------:R-:W-:-:S04]  /*8130*/  UMOV UR7, 0x3f435662 ;  /* 0x3f43566200077882 */ /* 0x000fc80000000000 */
[----:B------:R-:W-:Y:S02]  /*8140*/  DADD R44, R42, -6.75539944105574400000e+15 ;  /* 0xc33800002a2c7429 */ /* 0x000fe40000000000 */
        /* <DEDUP_REMOVED lines=26> */
[----:B------:R-:W-:-:S08]  /*82f0*/  DFMA R12, R44, -UR6, R14 ;  /* 0x800000062c0c7c2b */ /* 0x000fd0000800000e */
[----:B------:R-:W-:Y:S01]  /*8300*/  DFMA R44, R44, -UR36, R12 ;  /* 0x800000242c2c7c2b */ /* 0x000fe2000800000c */
[----:B------:R-:W-:Y:S01]  /*8310*/  UMOV UR36, 0x69ce2bdf ;  /* 0x69ce2bdf00247882 */ /* 0x000fe20000000000 */
[----:B0-----:R-:W-:Y:S01]  /*8320*/  @!P1 FMUL R18, R18, 1.175494350822287508e-38 ;  /* 0x0080000012129820 */ /* 0x001fe20000400000 */
[----:B------:R-:W-:Y:S01]  /*8330*/  IMAD.MOV.U32 R12, RZ, RZ, -0x35dec16 ;  /* 0xfca213eaff0c7424 */ /* 0x000fe200078e00ff */
[----:B------:R-:W-:Y:S01]  /*8340*/  UMOV UR37, 0x3e5ade15 ;  /* 0x3e5ade1500257882 */ /* 0x000fe20000000000 */
[----:B------:R-:W-:Y:S02]  /*8350*/  IMAD.MOV.U32 R13, RZ, RZ, 0x3e928af3 ;  /* 0x3e928af3ff0d7424 */ /* 0x000fe400078e00ff */
[----:B------:R-:W-:Y:S01]  /*8360*/  FMUL.FTZ R39, R18, -1.4426950216293334961 ;  /* 0xbfb8aa3b12277820 */ /* 0x000fe20000410000 */
[----:B------:R-:W-:-:S03]  /*8370*/  FSETP.GEU.FTZ.AND P1, PT, |R15|, 4.1917929649353027344, PT ;  /* 0x4086232b0f00780b */ /* 0x000fc60003f3e200 */
[----:B------:R-:W-:Y:S02]  /*8380*/  DFMA R12, R44, UR36, R12 ;  /* 0x000000242c0c7c2b */ /* 0x000fe4000800000c */
[----:B------:R-:W0:Y:S01]  /*8390*/  FRND R39, R39 ;  /* 0x0000002700277307 */ /* 0x000e220000201000 */
[----:B------:R-:W-:Y:S01]  /*83a0*/  UMOV UR36, 0x62401315 ;  /* 0x6240131500247882 */ /* 0x000fe20000000000 */
[----:B------:R-:W-:-:S04]  /*83b0*/  UMOV UR37, 0x3ec71dee ;  /* 0x3ec71dee00257882 */ /* 0x000fc80000000000 */
[----:B------:R-:W-:Y:S01]  /*83c0*/  DFMA R18, R44, R12, UR36 ;  /* 0x000000242c127e2b */ /* 0x000fe2000800000c */
[----:B------:R-:W-:Y:S01]  /*83d0*/  UMOV UR36, 0x7c89eb71 ;  /* 0x7c89eb7100247882 */ /* 0x000fe20000000000 */
[----:B------:R-:W-:Y:S01]  /*83e0*/  UMOV UR37, 0x3efa0199 ;  /* 0x3efa019900257882 */ /* 0x000fe20000000000 */
[----:B0-----:R-:W-:-:S05]  /*83f0*/  FMUL.FTZ R47, R39, 1 ;  /* 0x3f800000272f7820 */ /* 0x001fca0000410000 */
[C---:B------:R-:W-:Y:S01]  /*8400*/  DFMA R18, R44.reuse, R18, UR36 ;  /* 0x000000242c127e2b */ /* 0x040fe20008000012 */
[----:B------:R-:W-:Y:S01]  /*8410*/  UMOV UR36, 0x14761f65 ;  /* 0x14761f6500247882 */ /* 0x000fe20000000000 */
[----:B------:R-:W-:Y:S01]  /*8420*/  UMOV UR37, 0x3f2a01a0 ;  /* 0x3f2a01a000257882 */ /* 0x000fe20000000000 */
[----:B------:R-:W0:Y:S05]  /*8430*/  F2F.F64.F32 R12, R47 ;  /* 0x0000002f000c7310 */ /* 0x000e2a0000201800 */
[----:B------:R-:W-:Y:S01]  /*8440*/  DFMA R48, R44, R18, UR36 ;  /* 0x000000242c307e2b */ /* 0x000fe20008000012 */
[----:B------:R-:W-:Y:S01]  /*8450*/  UMOV UR36, 0x8dc96626 ;  /* 0x8dc9662600247882 */ /* 0x000fe20000000000 */
[----:B------:R-:W-:-:S02]  /*8460*/  HFMA2 R18, -RZ, RZ, -37728, 2866 ;  /* 0xf89b6999ff127431 */ /* 0x000fc400000001ff */
[----:B------:R-:W-:Y:S01]  /*8470*/  IMAD.MOV.U32 R19, RZ, RZ, 0x3e928a27 ;  /* 0x3e928a27ff137424 */ /* 0x000fe200078e00ff */
[----:B------:R-:W-:Y:S02]  /*8480*/  UMOV UR37, 0x4017afb4 ;  /* 0x4017afb400257882 */ /* 0x000fe40000000000 */
[----:B------:R-:W-:Y:S02]  /*8490*/  DSETP.GE.AND P3, PT, |R32|, UR36, PT ;  /* 0x0000002420007e2a */ /* 0x000fe4000bf66200 */
[----:B0-----:R-:W-:Y:S01]  /*84a0*/  DFMA R12, R12, -UR6, -R20 ;  /* 0x800000060c0c7c2b */ /* 0x001fe20008000814 */
[----:B------:R-:W-:Y:S01]  /*84b0*/  UMOV UR6, 0x1852b7af ;  /* 0x1852b7af00067882 */ /* 0x000fe20000000000 */
[----:B------:R-:W-:Y:S02]  /*84c0*/  UMOV UR7, 0x3f56c16c ;  /* 0x3f56c16c00077882 */ /* 0x000fe40000000000 */
[----:B------:R-:W-:Y:S01]  /*84d0*/  DFMA R48, R44, R48, UR6 ;  /* 0x000000062c307e2b */ /* 0x000fe20008000030 */
[----:B------:R-:W-:Y:S01]  /*84e0*/  UMOV UR6, 0xa4741b81 ;  /* 0xa4741b8100067882 */ /* 0x000fe20000000000 */
[----:B------:R-:W-:-:S02]  /*84f0*/  UMOV UR7, 0x3e5ae904 ;  /* 0x3e5ae90400077882 */ /* 0x000fc40000000000 */
[----:B------:R-:W-:Y:S01]  /*8500*/  DFMA R18, R12, UR6, R18 ;  /* 0x000000060c127c2b */ /* 0x000fe20008000012 */
        /* <DEDUP_REMOVED lines=26> */
[----:B------:R-:W-:-:S04]  /*86b0*/  DFMA R48, R44, R48, 1 ;  /* 0x3ff000002c30742b */ /* 0x000fc80000000030 */
[----:B------:R-:W-:Y:S01]  /*86c0*/  DFMA R18, R12, R18, UR6 ;  /* 0x000000060c127e2b */ /* 0x000fe20008000012 */
[----:B------:R-:W-:Y:S01]  /*86d0*/  UMOV UR6, 0x5555211a ;  /* 0x5555211a00067882 */ /* 0x000fe20000000000 */
[----:B------:R-:W-:Y:S02]  /*86e0*/  UMOV UR7, 0x3fa55555 ;  /* 0x3fa5555500077882 */ /* 0x000fe40000000000 */
[----:B------:R-:W-:-:S04]  /*86f0*/  DFMA R44, R44, R48, 1 ;  /* 0x3ff000002c2c742b */ /* 0x000fc80000000030 */
[----:B------:R-:W-:Y:S01]  /*8700*/  DFMA R18, R12, R18, UR6 ;  /* 0x000000060c127e2b */ /* 0x000fe20008000012 */
[----:B------:R-:W-:Y:S01]  /*8710*/  UMOV UR6, 0x55555540 ;  /* 0x5555554000067882 */ /* 0x000fe20000000000 */
[----:B------:R-:W-:-:S04]  /*8720*/  UMOV UR7, 0x3fc55555 ;  /* 0x3fc5555500077882 */ /* 0x000fc80000000000 */
[----:B------:R-:W-:Y:S01]  /*8730*/  IMAD R51, R42, 0x100000, R45 ;  /* 0x001000002a337824 */ /* 0x000fe200078e022d */
[----:B------:R-:W-:Y:S01]  /*8740*/  MOV R50, R44 ;  /* 0x0000002c00327202 */ /* 0x000fe20000000f00 */
[----:B------:R-:W-:Y:S01]  /*8750*/  DFMA R18, R12, R18, UR6 ;  /* 0x000000060c127e2b */ /* 0x000fe20008000012 */
[----:B------:R-:W-:Y:S01]  /*8760*/  UMOV UR6, 0x33d43651 ;  /* 0x33d4365100067882 */ /* 0x000fe20000000000 */
[----:B------:R-:W-:Y:S02]  /*8770*/  UMOV UR7, 0x3fd98845 ;  /* 0x3fd9884500077882 */ /* 0x000fe40000000000 */
[----:B------:R-:W-:Y:S01]  /*8780*/  DMUL R2, R2, UR6 ;  /* 0x0000000602027c28 */ /* 0x000fe20008000000 */
[----:B------:R-:W-:Y:S01]  /*8790*/  UMOV UR6, 0x5 ;  /* 0x0000000500067882 */ /* 0x000fe20000000000 */
[----:B------:R-:W-:Y:S02]  /*87a0*/  UMOV UR7, 0x3fe00000 ;  /* 0x3fe0000000077882 */ /* 0x000fe40000000000 */
[----:B------:R-:W-:Y:S01]  /*87b0*/  DFMA R18, R12, R18, UR6 ;  /* 0x000000060c127e2b */ /* 0x000fe20008000012 */
[----:B------:R-:W-:Y:S10]  /*87c0*/  @!P1 BRA `(.L_x_3595) ;  /* 0x0000000000309947 */ /* 0x000ff40003800000 */
[----:B------:R-:W-:Y:S01]  /*87d0*/  FSETP.GEU.FTZ.AND P1, PT, |R15|, 4.2275390625, PT ;  /* 0x408748000f00780b */ /* 0x000fe20003f3e200 */
[C---:B------:R-:W-:Y:S02]  /*87e0*/  DSETP.GEU.AND P2, PT, R14.reuse, RZ, PT ;  /* 0x000000ff0e00722a */ /* 0x040fe40003f4e000 */
[----:B------:R-:W-:-:S10]  /*87f0*/  DADD R14, R14, +INF ;  /* 0x7ff000000e0e7429 */ /* 0x000fd40000000000 */
[----:B------:R-:W-:Y:S02]  /*8800*/  @!P1 LEA.HI R43, R42, R42, RZ, 0x1 ;  /* 0x0000002a2a2b9211 */ /* 0x000fe400078f08ff */
[----:B------:R-:W-:Y:S02]  /*8810*/  FSEL R50, R14, RZ, P2 ;  /* 0x000000ff0e327208 */ /* 0x000fe40001000000 */
[----:B------:R-:W-:Y:S02]  /*8820*/  @!P1 SHF.R.S32.HI R43, RZ, 0x1, R43 ;  /* 0x00000001ff2b9819 */ /* 0x000fe4000001142b */
[----:B------:R-:W-:Y:S02]  /*8830*/  FSEL R51, R15, RZ, P2 ;  /* 0x000000ff0f337208 */ /* 0x000fe40001000000 */
[----:B------:R-:W-:Y:S01]  /*8840*/  @!P1 MOV R14, RZ ;  /* 0x000000ff000e9202 */ /* 0x000fe20000000f00 */
[----:B------:R-:W-:Y:S02]  /*8850*/  @!P1 IMAD.IADD R42, R42, 0x1, -R43 ;  /* 0x000000012a2a9824 */ /* 0x000fe400078e0a2b */
[----:B------:R-:W-:-:S03]  /*8860*/  @!P1 IMAD R45, R43, 0x100000, R45 ;  /* 0x001000002b2d9824 */ /* 0x000fc600078e022d */
[----:B------:R-:W-:-:S06]  /*8870*/  @!P1 LEA R15, R42, 0x3ff00000, 0x14 ;  /* 0x3ff000002a0f9811 */ /* 0x000fcc00078ea0ff */
[----:B------:R-:W-:-:S11]  /*8880*/  @!P1 DMUL R50, R44, R14 ;  /* 0x0000000e2c329228 */ /* 0x000fd60000000000 */
.L_x_3595:
[----:B------:R-:W-:Y:S05]  /*8890*/  BSYNC.RECONVERGENT B0 ;  /* 0x0000000000007941 */ /* 0x000fea0003800200 */
.L_x_3594:
[----:B------:R-:W-:Y:S01]  /*88a0*/  DMUL R14, R8, UR34 ;  /* 0x00000022080e7c28 */ /* 0x000fe20008000000 */
[----:B------:R-:W-:Y:S01]  /*88b0*/  UMOV UR6, 0x5bc5b225 ;  /* 0x5bc5b22500067882 */ /* 0x000fe20000000000 */
[----:B------:R-:W-:Y:S01]  /*88c0*/  UMOV UR7, 0x3eff0535 ;  /* 0x3eff053500077882 */ /* 0x000fe20000000000 */
[----:B------:R-:W0:Y:S01]  /*88d0*/  MUFU.EX2 R46, R46 ;  /* 0x0000002e002e7308 */ /* 0x000e220000000800 */
[----:B------:R-:W-:Y:S01]  /*88e0*/  DMUL R18, R12, R18 ;  /* 0x000000120c127228 */ /* 0x000fe20000000000 */
[----:B------:R-:W-:Y:S01]  /*88f0*/  UMOV UR36, 0x3b39803f ;  /* 0x3b39803f00247882 */ /* 0x000fe20000000000 */
[----:B------:R-:W-:Y:S01]  /*8900*/  UMOV UR37, 0x3c7abc9e ;  /* 0x3c7abc9e00257882 */ /* 0x000fe20000000000 */
[----:B------:R-:W-:Y:S01]  /*8910*/  BSSY.RECONVERGENT B0, `(.L_x_3596) ;  /* 0x00000a4000007945 */ /* 0x000fe20003800200 */
[----:B------:R-:W-:-:S03]  /*8920*/  DFMA R42, |R14|, -UR8, R28 ;  /* 0x800000080e2a7c2b */ /* 0x000fc6000800021c */
[----:B------:R-:W1:Y:S05]  /*8930*/  MUFU.EX2 R39, R39 ;  /* 0x0000002700277308 */ /* 0x000e6a0000000800 */
[----:B------:R-:W-:Y:S01]  /*8940*/  DFMA R42, |R14|, R42, -UR10 ;  /* 0x8000000a0e2a7e2b */ /* 0x000fe2000800022a */
[----:B0-----:R-:W-:-:S07]  /*8950*/  FMUL.FTZ R47, R46, 1 ;  /* 0x3f8000002e2f7820 */ /* 0x001fce0000410000 */
[----:B------:R-:W-:Y:S01]  /*8960*/  DFMA R42, |R14|, R42, UR12 ;  /* 0x0000000c0e2a7e2b */ /* 0x000fe2000800022a */
[----:B-1----:R-:W-:-:S07]  /*8970*/  FMUL.FTZ R48, R39, 1 ;  /* 0x3f80000027307820 */ /* 0x002fce0000410000 */
[----:B------:R-:W-:-:S08]  /*8980*/  DFMA R42, |R14|, R42, -UR14 ;  /* 0x8000000e0e2a7e2b */ /* 0x000fd0000800022a */
[----:B------:R-:W-:-:S08]  /*8990*/  DFMA R42, |R14|, R42, UR16 ;  /* 0x000000100e2a7e2b */ /* 0x000fd0000800022a */
[----:B------:R-:W-:-:S08]  /*89a0*/  DFMA R42, |R14|, R42, -UR18 ;  /* 0x800000120e2a7e2b */ /* 0x000fd0000800022a */
[----:B------:R-:W-:-:S08]  /*89b0*/  DFMA R42, |R14|, R42, UR20 ;  /* 0x000000140e2a7e2b */ /* 0x000fd0000800022a */
[----:B------:R-:W-:-:S08]  /*89c0*/  DFMA R42, |R14|, R42, -UR22 ;  /* 0x800000160e2a7e2b */ /* 0x000fd0000800022a */
[----:B------:R-:W-:-:S08]  /*89d0*/  DFMA R42, |R14|, R42, -UR24 ;  /* 0x800000180e2a7e2b */ /* 0x000fd0000800022a */
[----:B------:R-:W-:-:S08]  /*89e0*/  DFMA R42, |R14|, R42, UR26 ;  /* 0x0000001a0e2a7e2b */ /* 0x000fd0000800022a */
[----:B------:R-:W-:-:S08]  /*89f0*/  DFMA R42, |R14|, R42, -UR28 ;  /* 0x8000001c0e2a7e2b */ /* 0x000fd0000800022a */
[----:B------:R-:W-:-:S08]  /*8a00*/  DFMA R42, |R14|, R42, UR30 ;  /* 0x0000001e0e2a7e2b */ /* 0x000fd0000800022a */
        /* <DEDUP_REMOVED lines=18> */
[----:B------:R-:W-:Y:S01]  /*8b30*/  DADD R42, |R22|, -R24 ;  /* 0x00000000162a7229 */ /* 0x000fe20000000a18 */
[----:B------:R-:W-:-:S05]  /*8b40*/  UMOV UR7, 0x3f939668 ;  /* 0x3f93966800077882 */ /* 0x000fca0000000000 */
[----:B------:R-:W-:Y:S01]  /*8b50*/  DFMA R24, |R14|, R44, -UR6 ;  /* 0x800000060e187e2b */ /* 0x000fe2000800022c */
[----:B------:R-:W-:Y:S01]  /*8b60*/  UMOV UR6, 0x2a1abef8 ;  /* 0x2a1abef800067882 */ /* 0x000fe20000000000 */
[----:B------:R-:W-:Y:S01]  /*8b70*/  DFMA R42, |R22|, R26, R42 ;  /* 0x0000001a162a722b */ /* 0x000fe2000000022a */
[----:B------:R-:W-:Y:S01]  /*8b80*/  UMOV UR7, 0x3fba4f4e ;  /* 0x3fba4f4e00077882 */ /* 0x000fe20000000000 */
[----:B------:R-:W-:Y:S01]  /*8b90*/  DMUL R26, R34, R36 ;  /* 0x00000024221a7228 */ /* 0x000fe20000000000 */
[----:B------:R-:W0:Y:S03]  /*8ba0*/  F2F.F64.F32 R36, R47 ;  /* 0x0000002f00247310 */ /* 0x000e260000201800 */
[----:B------:R-:W-:Y:S01]  /*8bb0*/  DFMA R24, |R14|, R24, UR6 ;  /* 0x000000060e187e2b */ /* 0x000fe20008000218 */
[----:B------:R-:W-:Y:S01]  /*8bc0*/  UMOV UR6, 0x6dc9c8bb ;  /* 0x6dc9c8bb00067882 */ /* 0x000fe20000000000 */
[----:B------:R-:W-:-:S02]  /*8bd0*/  UMOV UR7, 0x3fe45f30 ;  /* 0x3fe45f3000077882 */ /* 0x000fc40000000000 */
[----:B------:R-:W-:Y:S02]  /*8be0*/  DFMA R42, R34, R26, -R42 ;  /* 0x0000001a222a722b */ /* 0x000fe4000000082a */
[----:B------:R-:W-:Y:S02]  /*8bf0*/  DMUL R26, R10, -0.5 ;  /* 0xbfe000000a1a7828 */ /* 0x000fe40000000000 */
[----:B------:R-:W-:Y:S01]  /*8c00*/  DFMA R24, |R14|, R24, UR6 ;  /* 0x000000060e187e2b */ /* 0x000fe20008000218 */
[----:B------:R-:W-:Y:S01]  /*8c10*/  UMOV UR6, 0x8214db69 ;  /* 0x8214db6900067882 */ /* 0x000fe20000000000 */
[----:B------:R-:W-:Y:S02]  /*8c20*/  UMOV UR7, 0x3fc06eba ;  /* 0x3fc06eba00077882 */ /* 0x000fe40000000000 */
[----:B------:R-:W-:Y:S02]  /*8c30*/  DADD R34, R34, R42 ;  /* 0x0000000022227229 */ /* 0x000fe4000000002a */
[----:B0-----:R-:W-:-:S02]  /*8c40*/  DADD R44, -R36, 1 ;  /* 0x3ff00000242c7429 */ /* 0x001fc40000000100 */
[----:B------:R-:W-:Y:S01]  /*8c50*/  DFMA R24, |R14|, R24, UR6 ;  /* 0x000000060e187e2b */ /* 0x000fe20008000218 */
[----:B------:R-:W-:Y:S01]  /*8c60*/  UMOV UR6, 0xf0000000 ;  /* 0xf000000000067882 */ /* 0x000fe20000000000 */
[----:B------:R-:W-:Y:S01]  /*8c70*/  DADD R42, |R32|, -R20 ;  /* 0x00000000202a7229 */ /* 0x000fe20000000a14 */
[----:B------:R-:W-:Y:S01]  /*8c80*/  UMOV UR7, 0x380fffff ;  /* 0x380fffff00077882 */ /* 0x000fe20000000000 */
[----:B------:R-:W-:Y:S02]  /*8c90*/  DMUL R26, R10, R26 ;  /* 0x0000001a0a1a7228 */ /* 0x000fe40000000000 */
[----:B------:R-:W-:Y:S02]  /*8ca0*/  DFMA R20, R36, -R34, R44 ;  /* 0x800000222414722b */ /* 0x000fe4000000002c */
[----:B------:R-:W-:Y:S01]  /*8cb0*/  DFMA R34, |R14|, R24, |R14| ;  /* 0x000000180e22722b */ /* 0x000fe2000000060e */
[----:B------:R-:W-:Y:S01]  /*8cc0*/  IMAD.MOV.U32 R44, RZ, RZ, 0x652b82fe ;  /* 0x652b82feff2c7424 */ /* 0x000fe200078e00ff */
[----:B------:R-:W-:Y:S01]  /*8cd0*/  DFMA R42, |R32|, R30, R42 ;  /* 0x0000001e202a722b */ /* 0x000fe2000000022a */
[----:B------:R-:W-:-:S03]  /*8ce0*/  IMAD.MOV.U32 R45, RZ, RZ, 0x3ff71547 ;  /* 0x3ff71547ff2d7424 */ /* 0x000fc600078e00ff */
[----:B------:R-:W0:Y:S01]  /*8cf0*/  F2F.F32.F64 R36, R34 ;  /* 0x0000002200247310 */ /* 0x000e220000301000 */
[----:B------:R-:W-:Y:S01]  /*8d00*/  FSETP.GEU.FTZ.AND P2, PT, |R27|, 4.1917929649353027344, PT ;  /* 0x4086232b1b00780b */ /* 0x000fe20003f5e200 */
[----:B------:R-:W-:Y:S01]  /*8d10*/  DSETP.GEU.AND P1, PT, |R34|, UR6, PT ;  /* 0x0000000622007e2a */ /* 0x000fe2000bf2e200 */
[----:B------:R-:W-:Y:S01]  /*8d20*/  UMOV UR6, 0xfefa39ef ;  /* 0xfefa39ef00067882 */ /* 0x000fe20000000000 */
[----:B------:R-:W-:Y:S01]  /*8d30*/  DFMA R44, R26, R44, 6.75539944105574400000e+15 ;  /* 0x433800001a2c742b */ /* 0x000fe2000000002c */
[----:B------:R-:W-:Y:S01]  /*8d40*/  UMOV UR7, 0x3fe62e42 ;  /* 0x3fe62e4200077882 */ /* 0x000fe20000000000 */
[----:B------:R-:W-:Y:S02]  /*8d50*/  DFMA R46, R12, R18, -R42 ;  /* 0x000000120c2e722b */ /* 0x000fe4000000082a */
[----:B------:R-:W1:Y:S04]  /*8d60*/  F2F.F64.F32 R18, R48 ;  /* 0x0000003000127310 */ /* 0x000e680000201800 */
[----:B------:R-:W-:-:S02]  /*8d70*/  DADD R30, R44, -6.75539944105574400000e+15 ;  /* 0xc33800002c1e7429 */ /* 0x000fc40000000000 */
[----:B------:R-:W-:Y:S02]  /*8d80*/  DADD R12, R12, R46 ;  /* 0x000000000c0c7229 */ /* 0x000fe4000000002e */
[----:B0-----:R-:W-:-:S04]  /*8d90*/  @!P1 FMUL R36, R36, 1.175494350822287508e-38 ;  /* 0x0080000024249820 */ /* 0x001fc80000400000 */
[----:B------:R-:W-:Y:S01]  /*8da0*/  DFMA R42, R30, -UR6, R26 ;  /* 0x800000061e2a7c2b */ /* 0x000fe2000800001a */
[----:B------:R-:W-:Y:S01]  /*8db0*/  FMUL.FTZ R39, R36, -1.4426950216293334961 ;  /* 0xbfb8aa3b24277820 */ /* 0x000fe20000410000 */
[----:B-1----:R-:W-:-:S05]  /*8dc0*/  DADD R36, -R18, 1 ;  /* 0x3ff0000012247429 */ /* 0x002fca0000000100 */
[----:B------:R-:W0:Y:S01]  /*8dd0*/  FRND R39, R39 ;  /* 0x0000002700277307 */ /* 0x000e220000201000 */
[----:B------:R-:W-:Y:S01]  /*8de0*/  DFMA R30, R30, -UR36, R42 ;  /* 0x800000241e1e7c2b */ /* 0x000fe2000800002a */
[----:B------:R-:W-:Y:S01]  /*8df0*/  UMOV UR36, 0x69ce2bdf ;  /* 0x69ce2bdf00247882 */ /* 0x000fe20000000000 */
[----:B------:R-:W-:Y:S01]  /*8e00*/  MOV R42, 0xfca213ea ;  /* 0xfca213ea002a7802 */ /* 0x000fe20000000f00 */
[----:B------:R-:W-:Y:S01]  /*8e10*/  IMAD.MOV.U32 R43, RZ, RZ, 0x3e928af3 ;  /* 0x3e928af3ff2b7424 */ /* 0x000fe200078e00ff */
[----:B------:R-:W-:Y:S01]  /*8e20*/  UMOV UR37, 0x3e5ade15 ;  /* 0x3e5ade1500257882 */ /* 0x000fe20000000000 */
[----:B------:R-:W-:Y:S01]  /*8e30*/  DFMA R18, R18, -R12, R36 ;  /* 0x8000000c1212722b */ /* 0x000fe20000000024 */
[----:B------:R-:W-:Y:S01]  /*8e40*/  IMAD.MOV.U32 R36, RZ, RZ, -0x7649667 ;  /* 0xf89b6999ff247424 */ /* 0x000fe200078e00ff */
[----:B------:R-:W-:Y:S02]  /*8e50*/  MOV R37, 0x3e928a27 ;  /* 0x3e928a2700257802 */ /* 0x000fe40000000f00 */
[----:B------:R-:W-:Y:S01]  /*8e60*/  DFMA R42, R30, UR36, R42 ;  /* 0x000000241e2a7c2b */ /* 0x000fe2000800002a */
[----:B------:R-:W-:Y:S01]  /*8e70*/  UMOV UR36, 0x62401315 ;  /* 0x6240131500247882 */ /* 0x000fe20000000000 */
[----:B------:R-:W-:Y:S01]  /*8e80*/  UMOV UR37, 0x3ec71dee ;  /* 0x3ec71dee00257882 */ /* 0x000fe20000000000 */
[----:B0-----:R-:W-:-:S05]  /*8e90*/  FMUL.FTZ R46, R39, 1 ;  /* 0x3f800000272e7820 */ /* 0x001fca0000410000 */
[----:B------:R-:W-:Y:S01]  /*8ea0*/  DFMA R42, R30, R42, UR36 ;  /* 0x000000241e2a7e2b */ /* 0x000fe2000800002a */
[----:B------:R-:W0:Y:S01]  /*8eb0*/  F2F.F64.F32 R12, R46 ;  /* 0x0000002e000c7310 */ /* 0x000e220000201800 */
[----:B------:R-:W-:Y:S01]  /*8ec0*/  UMOV UR36, 0x7c89eb71 ;  /* 0x7c89eb7100247882 */ /* 0x000fe20000000000 */
[----:B------:R-:W-:-:S05]  /*8ed0*/  UMOV UR37, 0x3efa0199 ;  /* 0x3efa019900257882 */ /* 0x000fca0000000000 */
[----:B------:R-:W-:Y:S01]  /*8ee0*/  DFMA R42, R30, R42, UR36 ;  /* 0x000000241e2a7e2b */ /* 0x000fe2000800002a */
[----:B------:R-:W-:Y:S01]  /*8ef0*/  UMOV UR36, 0x14761f65 ;  /* 0x14761f6500247882 */ /* 0x000fe20000000000 */
[----:B------:R-:W-:-:S06]  /*8f00*/  UMOV UR37, 0x3f2a01a0 ;  /* 0x3f2a01a000257882 */ /* 0x000fcc0000000000 */
[----:B------:R-:W-:Y:S01]  /*8f10*/  DFMA R42, R30, R42, UR36 ;  /* 0x000000241e2a7e2b */ /* 0x000fe2000800002a */
[----:B------:R-:W-:Y:S01]  /*8f20*/  UMOV UR36, 0x55555540 ;  /* 0x5555554000247882 */ /* 0x000fe20000000000 */
[----:B0-----:R-:W-:Y:S01]  /*8f30*/  DFMA R12, R12, -UR6, -R34 ;  /* 0x800000060c0c7c2b */ /* 0x001fe20008000822 */
[----:B------:R-:W-:Y:S01]  /*8f40*/  UMOV UR6, 0x1852b7af ;  /* 0x1852b7af00067882 */ /* 0x000fe20000000000 */
[----:B------:R-:W-:Y:S01]  /*8f50*/  UMOV UR7, 0x3f56c16c ;  /* 0x3f56c16c00077882 */ /* 0x000fe20000000000 */
[----:B------:R-:W-:-:S03]  /*8f60*/  UMOV UR37, 0x3fc55555 ;  /* 0x3fc5555500257882 */ /* 0x000fc60000000000 */
[----:B------:R-:W-:Y:S01]  /*8f70*/  DFMA R42, R30, R42, UR6 ;  /* 0x000000061e2a7e2b */ /* 0x000fe2000800002a */
[----:B------:R-:W-:Y:S01]  /*8f80*/  UMOV UR6, 0xa4741b81 ;  /* 0xa4741b8100067882 */ /* 0x000fe20000000000 */
[----:B------:R-:W-:Y:S02]  /*8f90*/  UMOV UR7, 0x3e5ae904 ;  /* 0x3e5ae90400077882 */ /* 0x000fe40000000000 */
[----:B------:R-:W-:Y:S01]  /*8fa0*/  DFMA R36, R12, UR6, R36 ;  /* 0x000000060c247c2b */ /* 0x000fe20008000024 */
        /* <DEDUP_REMOVED lines=26> */
[----:B------:R-:W-:-:S04]  /*9150*/  DFMA R42, R30, R42, 1 ;  /* 0x3ff000001e2a742b */ /* 0x000fc8000000002a */
[----:B------:R-:W-:Y:S01]  /*9160*/  DFMA R36, R12, R36, UR6 ;  /* 0x000000060c247e2b */ /* 0x000fe20008000024 */
[----:B------:R-:W-:Y:S01]  /*9170*/  UMOV UR6, 0x5555211a ;  /* 0x5555211a00067882 */ /* 0x000fe20000000000 */
[----:B------:R-:W-:Y:S02]  /*9180*/  UMOV UR7, 0x3fa55555 ;  /* 0x3fa5555500077882 */ /* 0x000fe40000000000 */
[----:B------:R-:W-:-:S04]  /*9190*/  DFMA R46, R30, R42, 1 ;  /* 0x3ff000001e2e742b */ /* 0x000fc8000000002a */
[----:B------:R-:W-:Y:S01]  /*91a0*/  DFMA R36, R12, R36, UR6 ;  /* 0x000000060c247e2b */ /* 0x000fe20008000024 */
[----:B------:R-:W-:Y:S01]  /*91b0*/  UMOV UR6, 0x33d43651 ;  /* 0x33d4365100067882 */ /* 0x000fe20000000000 */
[----:B------:R-:W-:Y:S02]  /*91c0*/  UMOV UR7, 0x3fd98845 ;  /* 0x3fd9884500077882 */ /* 0x000fe40000000000 */
[----:B------:R-:W-:Y:S01]  /*91d0*/  DMUL R50, R50, UR6 ;  /* 0x0000000632327c28 */ /* 0x000fe20008000000 */
[----:B------:R-:W-:Y:S01]  /*91e0*/  UMOV UR6, 0x8dc96626 ;  /* 0x8dc9662600067882 */ /* 0x000fe20000000000 */
[----:B------:R-:W-:Y:S01]  /*91f0*/  UMOV UR7, 0x4017afb4 ;  /* 0x4017afb400077882 */ /* 0x000fe20000000000 */
[----:B------:R-:W-:Y:S01]  /*9200*/  IMAD R43, R44, 0x100000, R47 ;  /* 0x001000002c2b7824 */ /* 0x000fe200078e022f */
[----:B------:R-:W-:Y:S01]  /*9210*/  DFMA R30, R12, R36, UR36 ;  /* 0x000000240c1e7e2b */ /* 0x000fe20008000024 */
[----:B------:R-:W-:Y:S01]  /*9220*/  UMOV UR36, 0x5 ;  /* 0x0000000500247882 */ /* 0x000fe20000000000 */
[----:B------:R-:W-:Y:S01]  /*9230*/  UMOV UR37, 0x3fe00000 ;  /* 0x3fe0000000257882 */ /* 0x000fe20000000000 */
[----:B------:R-:W-:Y:S01]  /*9240*/  DSETP.GE.AND P1, PT, |R14|, UR6, PT ;  /* 0x000000060e007e2a */ /* 0x000fe2000bf26200 */
[----:B------:R-:W-:Y:S01]  /*9250*/  IMAD.MOV.U32 R42, RZ, RZ, R46 ;  /* 0x000000ffff2a7224 */ /* 0x000fe200078e002e */
[----:B------:R-:W-:-:S03]  /*9260*/  DMUL R36, R10, UR34 ;  /* 0x000000220a247c28 */ /* 0x000fc60008000000 */
        /* <DEDUP_REMOVED lines=8> */
[----:B------:R-:W-:Y:S01]  /*92f0*/  FSEL R42, R26, RZ, P4 ;  /* 0x000000ff1a2a7208 */ /* 0x000fe20002000000 */
[----:B------:R-:W-:Y:S01]  /*9300*/  @!P2 IMAD.MOV.U32 R26, RZ, RZ, RZ ;  /* 0x000000ffff1aa224 */ /* 0x000fe200078e00ff */
[----:B------:R-:W-:Y:S01]  /*9310*/  @!P2 IADD3 R44, PT, PT, R44, -R45, RZ ;  /* 0x8000002d2c2ca210 */ /* 0x000fe20007ffe0ff */
[----:B------:R-:W-:-:S03]  /*9320*/  @!P2 IMAD R47, R45, 0x100000, R47 ;  /* 0x001000002d2fa824 */ /* 0x000fc600078e022f */
[----:B------:R-:W-:-:S06]  /*9330*/  @!P2 LEA R27, R44, 0x3ff00000, 0x14 ;  /* 0x3ff000002c1ba811 */ /* 0x000fcc00078ea0ff */
[----:B------:R-:W-:-:S11]  /*9340*/  @!P2 DMUL R42, R46, R26 ;  /* 0x0000001a2e2aa228 */ /* 0x000fd60000000000 */
.L_x_3597:
[----:B------:R-:W-:Y:S05]  /*9350*/  BSYNC.RECONVERGENT B0 ;  /* 0x0000000000007941 */ /* 0x000fea0003800200 */
.L_x_3596:
[----:B------:R-:W-:Y:S02]  /*9360*/  DFMA R26, |R36|, -UR8, R28 ;  /* 0x80000008241a7c2b */ /* 0x000fe4000800021c */
[----:B------:R-:W-:-:S06]  /*9370*/  DADD R34, |R14|, -R34 ;  /* 0x000000000e227229 */ /* 0x000fcc0000000a22 */
[----:B------:R-:W-:Y:S02]  /*9380*/  DFMA R26, |R36|, R26, -UR10 ;  /* 0x8000000a241a7e2b */ /* 0x000fe4000800021a */
[----:B------:R-:W-:-:S06]  /*9390*/  DFMA R34, |R14|, R24, R34 ;  /* 0x000000180e22722b */ /* 0x000fcc0000000222 */
[----:B------:R-:W-:-:S08]  /*93a0*/  DFMA R26, |R36|, R26, UR12 ;  /* 0x0000000c241a7e2b */ /* 0x000fd0000800021a */
[----:B------:R-:W-:-:S08]  /*93b0*/  DFMA R26, |R36|, R26, -UR14 ;  /* 0x8000000e241a7e2b */ /* 0x000fd0000800021a */
[----:B------:R-:W-:-:S08]  /*93c0*/  DFMA R26, |R36|, R26, UR16 ;  /* 0x00000010241a7e2b */ /* 0x000fd0000800021a */
[----:B------:R-:W-:-:S08]  /*93d0*/  DFMA R26, |R36|, R26, -UR18 ;  /* 0x80000012241a7e2b */ /* 0x000fd0000800021a */
[----:B------:R-:W-:Y:S02]  /*93e0*/  DFMA R44, |R36|, R26, UR20 ;  /* 0x00000014242c7e2b */ /* 0x000fe4000800021a */
[----:B------:R-:W2:Y:S01]  /*93f0*/  LDG.E.128 R24, desc[UR4][R16.64+0x1000] ;  /* 0x0010000410187981 */ /* 0x000ea2000c1e1d00 */
[----:B------:R-:W-:Y:S01]  /*9400*/  UMOV UR6, 0x5bc5b225 ;  /* 0x5bc5b22500067882 */ /* 0x000fe20000000000 */
[----:B------:R-:W-:Y:S01]  /*9410*/  UMOV UR7, 0x3eff0535 ;  /* 0x3eff053500077882 */ /* 0x000fe20000000000 */
[----:B------:R-:W-:Y:S01]  /*9420*/  DMUL R48, R12, R30 ;  /* 0x0000001e0c307228 */ /* 0x000fe20000000000 */
[----:B------:R-:W0:Y:S01]  /*9430*/  MUFU.EX2 R39, R39 ;  /* 0x0000002700277308 */ /* 0x000e220000000800 */
[----:B------:R-:W-:Y:S01]  /*9440*/  UMOV UR36, 0xa4741b81 ;  /* 0xa4741b8100247882 */ /* 0x000fe20000000000 */
[----:B------:R-:W-:Y:S01]  /*9450*/  DFMA R44, |R36|, R44, -UR22 ;  /* 0x80000016242c7e2b */ /* 0x000fe2000800022c */
[----:B------:R-:W-:Y:S01]  /*9460*/  UMOV UR37, 0x3e5ae904 ;  /* 0x3e5ae90400257882 */ /* 0x000fe20000000000 */
[----:B------:R-:W-:Y:S03]  /*9470*/  BSSY.RECONVERGENT B0, `(.L_x_3598) ;  /* 0x0000099000007945 */ /* 0x000fe60003800200 */
[----:B------:R-:W-:-:S03]  /*9480*/  DFMA R48, R12, R48, -R34 ;  /* 0x000000300c30722b */ /* 0x000fc60000000822 */
[----:B------:R-:W-:-:S05]  /*9490*/  DFMA R44, |R36|, R44, -UR24 ;  /* 0x80000018242c7e2b */ /* 0x000fca000800022c */
[----:B------:R-:W-:Y:S01]  /*94a0*/  DADD R48, R12, R48 ;  /* 0x000000000c307229 */ /* 0x000fe20000000030 */
[----:B0-----:R-:W-:Y:S02]  /*94b0*/  FMUL.FTZ R47, R39, 1 ;  /* 0x3f800000272f7820 */ /* 0x001fe40000410000 */
[C---:B------:R-:W-:Y:S02]  /*94c0*/  DFMA R44, |R36|.reuse, R44, UR26 ;  /* 0x0000001a242c7e2b */ /* 0x040fe4000800022c */
[----:B------:R-:W-:Y:S06]  /*94d0*/  F2F.F64.F32 R12, R47 ;  /* 0x0000002f000c7310 */ /* 0x000fec0000201800 */
        /* <DEDUP_REMOVED lines=39> */
[----:B------:R-:W-:Y:S01]  /*9750*/  FMUL.FTZ R46, R44, -1.4426950216293334961 ;  /* 0xbfb8aa3b2c2e7820 */ /* 0x000fe20000410000 */
[----:B------:R-:W-:-:S05]  /*9760*/  DADD R44, -R12, 1 ;  /* 0x3ff000000c2c7429 */ /* 0x000fca0000000100 */
[----:B------:R-:W0:Y:S03]  /*9770*/  FRND R46, R46 ;  /* 0x0000002e002e7307 */ /* 0x000e260000201000 */
[----:B------:R-:W-:Y:S01]  /*9780*/  DFMA R48, R12, -R48, R44 ;  /* 0x800000300c30722b */ /* 0x000fe2000000002c */
[----:B------:R-:W-:Y:S01]  /*9790*/  MOV R44, 0xf89b6999 ;  /* 0xf89b6999002c7802 */ /* 0x000fe20000000f00 */
[----:B------:R-:W-:Y:S02]  /*97a0*/  IMAD.MOV.U32 R45, RZ, RZ, 0x3e928a27 ;  /* 0x3e928a27ff2d7424 */ /* 0x000fe400078e00ff */
[----:B0-----:R-:W-:-:S04]  /*97b0*/  FMUL.FTZ R39, R46, 1 ;  /* 0x3f8000002e277820 */ /* 0x001fc80000410000 */
[----:B------:R0:W1:Y:S08]  /*97c0*/  F2F.F64.F32 R12, R39 ;  /* 0x00000027000c7310 */ /* 0x0000700000201800 */
[----:B0-----:R-:W0:Y:S01]  /*97d0*/  MUFU.EX2 R39, R46 ;  /* 0x0000002e00277308 */ /* 0x001e220000000800 */
[--C-:B-1----:R-:W-:Y:S02]  /*97e0*/  DFMA R12, R12, -UR6, -R34.reuse ;  /* 0x800000060c0c7c2b */ /* 0x102fe40008000822 */
[----:B------:R-:W-:-:S06]  /*97f0*/  DADD R34, |R36|, -R34 ;  /* 0x0000000024227229 */ /* 0x000fcc0000000a22 */
[----:B------:R-:W-:Y:S01]  /*9800*/  DFMA R44, R12, UR36, R44 ;  /* 0x000000240c2c7c2b */ /* 0x000fe2000800002c */
[----:B------:R-:W-:Y:S01]  /*9810*/  UMOV UR36, 0x15ff7e07 ;  /* 0x15ff7e0700247882 */ /* 0x000fe20000000000 */
[----:B------:R-:W-:Y:S01]  /*9820*/  UMOV UR37, 0x3ec71de7 ;  /* 0x3ec71de700257882 */ /* 0x000fe20000000000 */
[----:B0-----:R-:W-:Y:S01]  /*9830*/  FMUL.FTZ R39, R39, 1 ;  /* 0x3f80000027277820 */ /* 0x001fe20000410000 */
[----:B------:R-:W-:-:S03]  /*9840*/  DFMA R34, |R36|, R30, R34 ;  /* 0x0000001e2422722b */ /* 0x000fc60000000222 */
[----:B------:R-:W0:Y:S01]  /*9850*/  F2F.F64.F32 R30, R39 ;  /* 0x00000027001e7310 */ /* 0x000e220000201800 */
        /* <DEDUP_REMOVED lines=26> */
[----:B------:R-:W-:-:S08]  /*9a00*/  DFMA R34, R12, R44, -R34 ;  /* 0x0000002c0c22722b */ /* 0x000fd00000000822 */
[----:B------:R-:W-:Y:S02]  /*9a10*/  DADD R12, R12, R34 ;  /* 0x000000000c0c7229 */ /* 0x000fe40000000022 */
[----:B0-----:R-:W-:Y:S02]  /*9a20*/  DADD R34, -R30, 1 ;  /* 0x3ff000001e227429 */ /* 0x001fe40000000100 */
[----:B--2---:R-:W-:-:S06]  /*9a30*/  DMUL R44, R24, -0.5 ;  /* 0xbfe00000182c7828 */ /* 0x004fcc0000000000 */
[----:B------:R-:W-:Y:S02]  /*9a40*/  DFMA R12, R30, -R12, R34 ;  /* 0x8000000c1e0c722b */ /* 0x000fe40000000022 */
[----:B------:R-:W-:Y:S01]  /*9a50*/  DMUL R30, R24, R44 ;  /* 0x0000002c181e7228 */ /* 0x000fe20000000000 */
[----:B------:R-:W-:Y:S01]  /*9a60*/  IMAD.MOV.U32 R44, RZ, RZ, 0x652b82fe ;  /* 0x652b82feff2c7424 */ /* 0x000fe200078e00ff */
[----:B------:R-:W-:-:S06]  /*9a70*/  MOV R45, 0x3ff71547 ;  /* 0x3ff71547002d7802 */ /* 0x000fcc0000000f00 */
[----:B------:R-:W-:Y:S02]  /*9a80*/  DFMA R44, R30, R44, 6.75539944105574400000e+15 ;  /* 0x433800001e2c742b */ /* 0x000fe4000000002c */
[----:B------:R-:W-:-:S06]  /*9a90*/  FSETP.GEU.FTZ.AND P4, PT, |R31|, 4.1917929649353027344, PT ;  /* 0x4086232b1f00780b */ /* 0x000fcc0003f9e200 */
[----:B------:R-:W-:-:S08]  /*9aa0*/  DADD R46, R44, -6.75539944105574400000e+15 ;  /* 0xc33800002c2e7429 */ /* 0x000fd00000000000 */
[----:B------:R-:W-:Y:S01]  /*9ab0*/  DFMA R34, R46, -UR6, R30 ;  /* 0x800000062e227c2b */ /* 0x000fe2000800001e */
[----:B------:R-:W-:Y:S01]  /*9ac0*/  UMOV UR6, 0x3b39803f ;  /* 0x3b39803f00067882 */ /* 0x000fe20000000000 */
[----:B------:R-:W-:-:S06]  /*9ad0*/  UMOV UR7, 0x3c7abc9e ;  /* 0x3c7abc9e00077882 */ /* 0x000fcc0000000000 */
        /* <DEDUP_REMOVED lines=32> */
[----:B------:R-:W-:-:S04]  /*9ce0*/  DMUL R42, R42, UR6 ;  /* 0x000000062a2a7c28 */ /* 0x000fc80008000000 */
[----:B------:R-:W-:-:S08]  /*9cf0*/  DFMA R34, R46, R34, 1 ;  /* 0x3ff000002e22742b */ /* 0x000fd00000000022 */
[----:B------:R-:W-:-:S10]  /*9d00*/  DFMA R46, R46, R34, 1 ;  /* 0x3ff000002e2e742b */ /* 0x000fd40000000022 */
[----:B------:R-:W-:Y:S01]  /*9d10*/  LEA R35, R44, R47, 0x14 ;  /* 0x0000002f2c237211 */ /* 0x000fe200078ea0ff */
[----:B------:R-:W-:Y:S01]  /*9d20*/  IMAD.MOV.U32 R34, RZ, RZ, R46 ;  /* 0x000000ffff227224 */ /* 0x000fe200078e002e */
[----:B------:R-:W-:Y:S06]  /*9d30*/  @!P4 BRA `(.L_x_3599) ;  /* 0x000000000030c947 */ /* 0x000fec0003800000 */
        /* <DEDUP_REMOVED lines=8> */
[----:B------:R-:W-:Y:S01]  /*9dc0*/  @!P4 LEA R47, R39, R47, 0x14 ;  /* 0x0000002f272fc211 */ /* 0x000fe200078ea0ff */
[----:B------:R-:W-:-:S05]  /*9dd0*/  @!P4 IMAD.IADD R44, R44, 0x1, -R39 ;  /* 0x000000012c2cc824 */ /* 0x000fca00078e0a27 */
[----:B------:R-:W-:-:S06]  /*9de0*/  @!P4 LEA R31, R44, 0x3ff00000, 0x14 ;  /* 0x3ff000002c1fc811 */ /* 0x000fcc00078ea0ff */
[----:B------:R-:W-:-:S11]  /*9df0*/  @!P4 DMUL R34, R46, R30 ;  /* 0x0000001e2e22c228 */ /* 0x000fd60000000000 */
.L_x_3599:
[----:B------:R-:W-:Y:S05]  /*9e00*/  BSYNC.RECONVERGENT B0 ;  /* 0x0000000000007941 */ /* 0x000fea0003800200 */
.L_x_3598:
[----:B------:R-:W-:Y:S01]  /*9e10*/  DMUL R30, R24, UR34 ;  /* 0x00000022181e7c28 */ /* 0x000fe20008000000 */
[----:B------:R-:W-:Y:S01]  /*9e20*/  UMOV UR6, 0x5bc5b225 ;  /* 0x5bc5b22500067882 */ /* 0x000fe20000000000 */
[----:B------:R-:W-:Y:S01]  /*9e30*/  UMOV UR7, 0x3eff0535 ;  /* 0x3eff053500077882 */ /* 0x000fe20000000000 */
[----:B------:R-:W-:Y:S01]  /*9e40*/  FSEL R21, R21, 1.875, !P0 ;  /* 0x3ff0000015157808 */ /* 0x000fe20004000000 */
[----:B------:R-:W-:Y:S01]  /*9e50*/  DMUL R4, R4, R40 ;  /* 0x0000002804047228 */ /* 0x000fe20000000000 */
[----:B------:R-:W-:Y:S01]  /*9e60*/  FSEL R20, R20, RZ, !P0 ;  /* 0x000000ff14147208 */ /* 0x000fe20004000000 */
[----:B------:R-:W-:Y:S01]  /*9e70*/  DMUL R6, R6, R2 ;  /* 0x0000000206067228 */ /* 0x000fe20000000000 */
[----:B------:R-:W-:Y:S01]  /*9e80*/  LOP3.LUT R21, R21, 0x80000000, R23, 0xb8, !PT ;  /* 0x8000000015157812 */ /* 0x000fe200078eb817 */
[----:B------:R-:W-:Y:S01]  /*9e90*/  DFMA R44, |R30|, -UR8, R28 ;  /* 0x800000081e2c7c2b */ /* 0x000fe2000800021c */
[----:B------:R-:W0:Y:S04]  /*9ea0*/  LDC.64 R22, c[0x0][0x390] ;  /* 0x0000e400ff167b82 */ /* 0x000e280000000a00 */
[----:B------:R-:W-:-:S03]  /*9eb0*/  DADD R2, R20, 1 ;  /* 0x3ff0000014027429 */ /* 0x000fc60000000000 */
[----:B------:R-:W-:-:S08]  /*9ec0*/  DFMA R44, |R30|, R44, -UR10 ;  /* 0x8000000a1e2c7e2b */ /* 0x000fd0000800022c */
[----:B------:R-:W-:-:S08]  /*9ed0*/  DFMA R44, |R30|, R44, UR12 ;  /* 0x0000000c1e2c7e2b */ /* 0x000fd0000800022c */
[----:B------:R-:W-:Y:S01]  /*9ee0*/  DFMA R44, |R30|, R44, -UR14 ;  /* 0x8000000e1e2c7e2b */ /* 0x000fe2000800022c */
[----:B0-----:R-:W-:-:S04]  /*9ef0*/  IMAD.WIDE.U32 R22, R0, 0x8, R22 ;  /* 0x0000000800167825 */ /* 0x001fc800078e0016 */
[----:B------:R-:W-:-:S03]  /*9f00*/  IMAD.WIDE.U32 R38, R38, 0x10, R22 ;  /* 0x0000001026267825 */ /* 0x000fc600078e0016 */
[C---:B------:R-:W-:Y:S02]  /*9f10*/  DFMA R44, |R30|.reuse, R44, UR16 ;  /* 0x000000101e2c7e2b */ /* 0x040fe4000800022c */
[----:B------:R0:W5:Y:S06]  /*9f20*/  LDG.E.128 R20, desc[UR4][R38.64] ;  /* 0x0000000426147981 */ /* 0x00016c000c1e1d00 */
        /* <DEDUP_REMOVED lines=40> */
[----:B------:R-:W-:-:S14]  /*a1b0*/  DSETP.GEU.AND P4, PT, |R44|, UR6, PT ;  /* 0x000000062c007e2a */ /* 0x000fdc000bf8e200 */
[----:B-1----:R-:W-:-:S04]  /*a1c0*/  @!P4 FMUL R32, R32, 1.175494350822287508e-38 ;  /* 0x008000002020c820 */ /* 0x002fc80000400000 */
[----:B------:R-:W-:-:S06]  /*a1d0*/  FMUL.FTZ R0, R32, -1.4426950216293334961 ;  /* 0xbfb8aa3b20007820 */ /* 0x000fcc0000410000 */
[----:B------:R-:W1:Y:S01]  /*a1e0*/  FRND R0, R0 ;  /* 0x0000000000007307 */ /* 0x000e620000201000 */
[----:B------:R-:W-:Y:S01]  /*a1f0*/  DFMA R4, R2, 0.5, R4 ;  /* 0x3fe000000204782b */ /* 0x000fe20000000004 */
[----:B-1----:R-:W-:-:S06]  /*a200*/  FMUL.FTZ R32, R0, 1 ;  /* 0x3f80000000207820 */ /* 0x002fcc0000410000 */
[----:B------:R-:W1:Y:S01]  /*a210*/  F2F.F64.F32 R2, R32 ;  /* 0x0000002000027310 */ /* 0x000e620000201800 */
[----:B------:R-:W-:Y:S01]  /*a220*/  UMOV UR6, 0xfefa39ef ;  /* 0xfefa39ef00067882 */ /* 0x000fe20000000000 */
[----:B------:R-:W-:Y:S02]  /*a230*/  UMOV UR7, 0x3fe62e42 ;  /* 0x3fe62e4200077882 */ /* 0x000fe40000000000 */
[--C-:B-1----:R-:W-:Y:S02]  /*a240*/  DFMA R2, R2, -UR6, -R44.reuse ;  /* 0x8000000602027c2b */ /* 0x102fe4000800082c */
[----:B------:R-:W-:Y:S01]  /*a250*/  DADD R44, |R30|, -R44 ;  /* 0x000000001e2c7229 */ /* 0x000fe20000000a2c */
[----:B------:R-:W-:Y:S01]  /*a260*/  UMOV UR36, 0xa4741b81 ;  /* 0xa4741b8100247882 */ /* 0x000fe20000000000 */
[----:B------:R-:W-:-:S06]  /*a270*/  UMOV UR37, 0x3e5ae904 ;  /* 0x3e5ae90400257882 */ /* 0x000fcc0000000000 */
[----:B------:R-:W-:Y:S01]  /*a280*/  DFMA R40, |R30|, R40, R44 ;  /* 0x000000281e28722b */ /* 0x000fe2000000022c */
[----:B------:R-:W-:Y:S01]  /*a290*/  IMAD.MOV.U32 R44, RZ, RZ, -0x7649667 ;  /* 0xf89b6999ff2c7424 */ /* 0x000fe200078e00ff */
        /* <DEDUP_REMOVED lines=25> */
[----:B------:R-:W1:Y:S05]  /*a430*/  MUFU.EX2 R0, R0 ;  /* 0x0000000000007308 */ /* 0x000e6a0000000800 */
[----:B------:R-:W-:-:S08]  /*a440*/  DFMA R44, R2, R44, UR36 ;  /* 0x00000024022c7e2b */ /* 0x000fd0000800002c */
[----:B------:R-:W-:-:S08]  /*a450*/  DMUL R44, R2, R44 ;  /* 0x0000002c022c7228 */ /* 0x000fd00000000000 */
[----:B------:R-:W-:Y:S01]  /*a460*/  DFMA R44, R2, R44, -R40 ;  /* 0x0000002c022c722b */ /* 0x000fe20000000828 */
[----:B-1----:R-:W-:-:S06]  /*a470*/  FMUL.FTZ R40, R0, 1 ;  /* 0x3f80000000287820 */ /* 0x002fcc0000410000 */
[----:B------:R-:W1:Y:S01]  /*a480*/  F2F.F64.F32 R40, R40 ;  /* 0x0000002800287310 */ /* 0x000e620000201800 */
[----:B------:R-:W-:Y:S02]  /*a490*/  DADD R2, R2, R44 ;  /* 0x0000000002027229 */ /* 0x000fe4000000002c */
[----:B------:R-:W-:Y:S02]  /*a4a0*/  DMUL R46, R26, -0.5 ;  /* 0xbfe000001a2e7828 */ /* 0x000fe40000000000 */
[----:B-1----:R-:W-:-:S06]  /*a4b0*/  DADD R44, -R40, 1 ;  /* 0x3ff00000282c7429 */ /* 0x002fcc0000000100 */
[----:B------:R-:W-:Y:S02]  /*a4c0*/  DMUL R46, R26, R46 ;  /* 0x0000002e1a2e7228 */ /* 0x000fe40000000000 */
[----:B------:R-:W-:Y:S01]  /*a4d0*/  DFMA R2, R40, -R2, R44 ;  /* 0x800000022802722b */ /* 0x000fe2000000002c */
[----:B------:R-:W-:Y:S02]  /*a4e0*/  IMAD.MOV.U32 R44, RZ, RZ, 0x652b82fe ;  /* 0x652b82feff2c7424 */ /* 0x000fe400078e00ff */
[----:B------:R-:W-:Y:S01]  /*a4f0*/  IMAD.MOV.U32 R45, RZ, RZ, 0x3ff71547 ;  /* 0x3ff71547ff2d7424 */ /* 0x000fe200078e00ff */
[----:B------:R-:W-:-:S05]  /*a500*/  FSEL R19, R19, 1.875, !P3 ;  /* 0x3ff0000013137808 */ /* 0x000fca0005800000 */
[----:B------:R-:W-:Y:S01]  /*a510*/  DFMA R44, R46, R44, 6.75539944105574400000e+15 ;  /* 0x433800002e2c742b */ /* 0x000fe2000000002c */
[----:B------:R-:W-:-:S07]  /*a520*/  LOP3.LUT R19, R19, 0x80000000, R33, 0xb8, !PT ;  /* 0x8000000013137812 */ /* 0x000fce00078eb821 */
[----:B------:R-:W-:-:S08]  /*a530*/  DADD R32, R44, -6.75539944105574400000e+15 ;  /* 0xc33800002c207429 */ /* 0x000fd00000000000 */
[----:B------:R-:W-:Y:S01]  /*a540*/  DFMA R40, R32, -UR6, R46 ;  /* 0x8000000620287c2b */ /* 0x000fe2000800002e */
[----:B------:R-:W-:Y:S01]  /*a550*/  UMOV UR6, 0x3b39803f ;  /* 0x3b39803f00067882 */ /* 0x000fe20000000000 */
[----:B------:R-:W-:-:S06]  /*a560*/  UMOV UR7, 0x3c7abc9e ;  /* 0x3c7abc9e00077882 */ /* 0x000fcc0000000000 */
[----:B------:R-:W-:Y:S01]  /*a570*/  DFMA R32, R32, -UR6, R40 ;  /* 0x8000000620207c2b */ /* 0x000fe20008000028 */
[----:B------:R-:W-:Y:S01]  /*a580*/  MOV R40, 0xfca213ea ;  /* 0xfca213ea00287802 */ /* 0x000fe20000000f00 */
[----:B------:R-:W-:Y:S01]  /*a590*/  IMAD.MOV.U32 R41, RZ, RZ, 0x3e928af3 ;  /* 0x3e928af3ff297424 */ /* 0x000fe200078e00ff */
[----:B------:R-:W-:Y:S01]  /*a5a0*/  UMOV UR6, 0x69ce2bdf ;  /* 0x69ce2bdf00067882 */ /* 0x000fe20000000000 */
[----:B------:R-:W-:-:S04]  /*a5b0*/  UMOV UR7, 0x3e5ade15 ;  /* 0x3e5ade1500077882 */ /* 0x000fc80000000000 */
        /* <DEDUP_REMOVED lines=25> */
[----:B------:R-:W-:Y:S02]  /*a750*/  FSEL R18, R18, RZ, !P3 ;  /* 0x000000ff12127208 */ /* 0x000fe40005800000 */
[----:B------:R-:W-:-:S05]  /*a760*/  FSETP.GEU.FTZ.AND P3, PT, |R47|, 4.1917929649353027344, PT ;  /* 0x4086232b2f00780b */ /* 0x000fca0003f7e200 */
[----:B------:R-:W-:Y:S01]  /*a770*/  DFMA R40, R32, R40, 1 ;  /* 0x3ff000002028742b */ /* 0x000fe20000000028 */
[----:B------:R-:W-:Y:S01]  /*a780*/  UMOV UR6, 0x33d43651 ;  /* 0x33d4365100067882 */ /* 0x000fe20000000000 */
[----:B------:R-:W-:Y:S01]  /*a790*/  UMOV UR7, 0x3fd98845 ;  /* 0x3fd9884500077882 */ /* 0x000fe20000000000 */
[----:B------:R-:W-:-:S05]  /*a7a0*/  UMOV UR36, 0x8dc96626 ;  /* 0x8dc9662600247882 */ /* 0x000fca0000000000 */
[----:B------:R-:W-:Y:S01]  /*a7b0*/  DFMA R32, R32, R40, 1 ;  /* 0x3ff000002020742b */ /* 0x000fe20000000028 */
[----:B------:R-:W-:Y:S01]  /*a7c0*/  UMOV UR37, 0x4017afb4 ;  /* 0x4017afb400257882 */ /* 0x000fe20000000000 */
[----:B------:R-:W-:Y:S01]  /*a7d0*/  DMUL R34, R34, UR6 ;  /* 0x0000000622227c28 */ /* 0x000fe20008000000 */
[----:B------:R-:W-:Y:S01]  /*a7e0*/  BSSY.RECONVERGENT B0, `(.L_x_3600) ;  /* 0x0000011000007945 */ /* 0x000fe20003800200 */
[----:B------:R-:W-:-:S06]  /*a7f0*/  DSETP.GE.AND P0, PT, |R30|, UR36, PT ;  /* 0x000000241e007e2a */ /* 0x000fcc000bf06200 */
[----:B------:R-:W-:Y:S01]  /*a800*/  IMAD R41, R44, 0x100000, R33 ;  /* 0x001000002c297824 */ /* 0x000fe200078e0221 */
[----:B------:R-:W-:Y:S01]  /*a810*/  MOV R40, R32 ;  /* 0x0000002000287202 */ /* 0x000fe20000000f00 */
[----:B0-----:R-:W-:Y:S06]  /*a820*/  @!P3 BRA `(.L_x_3601) ;  /* 0x000000000030b947 */ /* 0x001fec0003800000 */
[----:B------:R-:W-:Y:S01]  /*a830*/  FSETP.GEU.FTZ.AND P3, PT, |R47|, 4.2275390625, PT ;  /* 0x408748002f00780b */ /* 0x000fe20003f7e200 */
[C---:B------:R-:W-:Y:S02]  /*a840*/  DSETP.GEU.AND P4, PT, R46.reuse, RZ, PT ;  /* 0x000000ff2e00722a */ /* 0x040fe40003f8e000 */
[----:B------:R-:W-:-:S10]  /*a850*/  DADD R46, R46, +INF ;  /* 0x7ff000002e2e7429 */ /* 0x000fd40000000000 */
[----:B------:R-:W-:Y:S02]  /*a860*/  @!P3 LEA.HI R0, R44, R44, RZ, 0x1 ;  /* 0x0000002c2c00b211 */ /* 0x000fe400078f08ff */
[----:B------:R-:W-:Y:S02]  /*a870*/  FSEL R40, R46, RZ, P4 ;  /* 0x000000ff2e287208 */ /* 0x000fe40002000000 */
[----:B------:R-:W-:Y:S02]  /*a880*/  @!P3 SHF.R.S32.HI R45, RZ, 0x1, R0 ;  /* 0x00000001ff2db819 */ /* 0x000fe40000011400 */
[----:B------:R-:W-:-:S03]  /*a890*/  FSEL R41, R47, RZ, P4 ;  /* 0x000000ff2f297208 */ /* 0x000fc60002000000 */
[----:B------:R-:W-:Y:S02]  /*a8a0*/  @!P3 IMAD.IADD R44, R44, 0x1, -R45 ;  /* 0x000000012c2cb824 */ /* 0x000fe400078e0a2d */
[----:B------:R-:W-:-:S03]  /*a8b0*/  @!P3 IMAD R33, R45, 0x100000, R33 ;  /* 0x001000002d21b824 */ /* 0x000fc600078e0221 */
[----:B------:R-:W-:Y:S02]  /*a8c0*/  @!P3 LEA R45, R44, 0x3ff00000, 0x14 ;  /* 0x3ff000002c2db811 */ /* 0x000fe400078ea0ff */
[----:B------:R-:W-:-:S06]  /*a8d0*/  @!P3 MOV R44, RZ ;  /* 0x000000ff002cb202 */ /* 0x000fcc0000000f00 */
[----:B------:R-:W-:-:S11]  /*a8e0*/  @!P3 DMUL R40, R32, R44 ;  /* 0x0000002c2028b228 */ /* 0x000fd60000000000 */
.L_x_3601:
[----:B------:R-:W-:Y:S05]  /*a8f0*/  BSYNC.RECONVERGENT B0 ;  /* 0x0000000000007941 */ /* 0x000fea0003800200 */
.L_x_3600:
[----:B------:R-:W-:Y:S02]  /*a900*/  DMUL R32, R26, UR34 ;  /* 0x000000221a207c28 */ /* 0x000fe40008000000 */
[----:B------:R-:W-:-:S06]  /*a910*/  DADD R18, R18, 1 ;  /* 0x3ff0000012127429 */ /* 0x000fcc0000000000 */
[----:B------:R-:W-:-:S08]  /*a920*/  DFMA R44, |R32|, -UR8, R28 ;  /* 0x80000008202c7c2b */ /* 0x000fd0000800021c */
[----:B------:R-:W-:-:S08]  /*a930*/  DFMA R44, |R32|, R44, -UR10 ;  /* 0x8000000a202c7e2b */ /* 0x000fd0000800022c */
[----:B------:R-:W-:-:S08]  /*a940*/  DFMA R44, |R32|, R44, UR12 ;  /* 0x0000000c202c7e2b */ /* 0x000fd0000800022c */
[----:B------:R-:W-:-:S08]  /*a950*/  DFMA R44, |R32|, R44, -UR14 ;  /* 0x8000000e202c7e2b */ /* 0x000fd0000800022c */
[----:B------:R-:W-:-:S08]  /*a960*/  DFMA R44, |R32|, R44, UR16 ;  /* 0x00000010202c7e2b */ /* 0x000fd0000800022c */
[----:B------:R-:W-:-:S08]  /*a970*/  DFMA R44, |R32|, R44, -UR18 ;  /* 0x80000012202c7e2b */ /* 0x000fd0000800022c */
[----:B------:R-:W-:-:S08]  /*a980*/  DFMA R44, |R32|, R44, UR20 ;  /* 0x00000014202c7e2b */ /* 0x000fd0000800022c */
[----:B------:R-:W-:-:S08]  /*a990*/  DFMA R44, |R32|, R44, -UR22 ;  /* 0x80000016202c7e2b */ /* 0x000fd0000800022c */
[----:B------:R-:W-:Y:S02]  /*a9a0*/  DFMA R46, |R32|, R44, -UR24 ;  /* 0x80000018202e7e2b */ /* 0x000fe4000800022c */
[----:B------:R-:W-:Y:S01]  /*a9b0*/  DFMA R44, R18, 0.5, R6 ;  /* 0x3fe00000122c782b */ /* 0x000fe20000000006 */
[----:B------:R-:W2:Y:S05]  /*a9c0*/  LDG.E.128 R16, desc[UR4][R16.64+0x1800] ;  /* 0x0018000410107981 */ /* 0x000eaa000c1e1d00 */
[----:B------:R-:W-:-:S08]  /*a9d0*/  DFMA R46, |R32|, R46, UR26 ;  /* 0x0000001a202e7e2b */ /* 0x000fd0000800022e */
[----:B------:R-:W-:-:S08]  /*a9e0*/  DFMA R46, |R32|, R46, -UR28 ;  /* 0x8000001c202e7e2b */ /* 0x000fd0000800022e */
        /* <DEDUP_REMOVED lines=31> */
[----:B------:R-:W-:Y:S02]  /*abe0*/  DFMA R6, |R32|, R6, UR6 ;  /* 0x0000000620067e2b */ /* 0x000fe40008000206 */
[----:B-----5:R-:W-:-:S06]  /*abf0*/  DMUL R20, R20, R4 ;  /* 0x0000000414147228 */ /* 0x020fcc0000000000 */
[----:B------:R-:W-:Y:S01]  /*ac00*/  DFMA R4, |R32|, R6, |R32| ;  /* 0x000000062004722b */ /* 0x000fe20000000620 */
[----:B------:R-:W-:Y:S01]  /*ac10*/  UMOV UR6, 0xf0000000 ;  /* 0xf000000000067882 */ /* 0x000fe20000000000 */
[----:B------:R-:W-:-:S04]  /*ac20*/  UMOV UR7, 0x380fffff ;  /* 0x380fffff00077882 */ /* 0x000fc80000000000 */
[----:B------:R-:W0:Y:S02]  /*ac30*/  F2F.F32.F64 R0, R4 ;  /* 0x0000000400007310 */ /* 0x000e240000301000 */
[----:B------:R-:W-:-:S14]  /*ac40*/  DSETP.GEU.AND P3, PT, |R4|, UR6, PT ;  /* 0x0000000604007e2a */ /* 0x000fdc000bf6e200 */
[----:B0-----:R-:W-:-:S04]  /*ac50*/  @!P3 FMUL R0, R0, 1.175494350822287508e-38 ;  /* 0x008000000000b820 */ /* 0x001fc80000400000 */
[----:B------:R-:W-:-:S06]  /*ac60*/  FMUL.FTZ R0, R0, -1.4426950216293334961 ;  /* 0xbfb8aa3b00007820 */ /* 0x000fcc0000410000 */
[----:B------:R-:W0:Y:S01]  /*ac70*/  FRND R0, R0 ;  /* 0x0000000000007307 */ /* 0x000e220000201000 */
[----:B------:R-:W-:Y:S01]  /*ac80*/  DMUL R22, R22, R44 ;  /* 0x0000002c16167228 */ /* 0x000fe20000000000 */
[----:B0-----:R-:W-:-:S06]  /*ac90*/  FMUL.FTZ R14, R0, 1 ;  /* 0x3f800000000e7820 */ /* 0x001fcc0000410000 */
[----:B------:R-:W0:Y:S01]  /*aca0*/  F2F.F64.F32 R44, R14 ;  /* 0x0000000e002c7310 */ /* 0x000e220000201800 */
[----:B------:R-:W-:Y:S01]  /*acb0*/  UMOV UR6, 0xfefa39ef ;  /* 0xfefa39ef00067882 */ /* 0x000fe20000000000 */
[----:B------:R-:W-:Y:S01]  /*acc0*/  UMOV UR7, 0x3fe62e42 ;  /* 0x3fe62e4200077882 */ /* 0x000fe20000000000 */
[--C-:B------:R-:W-:Y:S01]  /*acd0*/  DADD R46, |R32|, -R4.reuse ;  /* 0x00000000202e7229 */ /* 0x100fe20000000a04 */
[----:B------:R-:W-:Y:S01]  /*ace0*/  UMOV UR36, 0xa4741b81 ;  /* 0xa4741b8100247882 */ /* 0x000fe20000000000 */
[----:B------:R-:W-:Y:S01]  /*acf0*/  UMOV UR37, 0x3e5ae904 ;  /* 0x3e5ae90400257882 */ /* 0x000fe20000000000 */
[----:B0-----:R-:W-:Y:S01]  /*ad00*/  DFMA R44, R44, -UR6, -R4 ;  /* 0x800000062c2c7c2b */ /* 0x001fe20008000804 */
        /* <DEDUP_REMOVED lines=27> */
[----:B------:R-:W-:Y:S02]  /*aec0*/  DFMA R4, R44, R4, UR36 ;  /* 0x000000242c047e2b */ /* 0x000fe40008000004 */
[----:B------:R-:W-:-:S06]  /*aed0*/  DFMA R6, |R32|, R6, R46 ;  /* 0x000000062006722b */ /* 0x000fcc000000022e */
[----:B------:R-:W-:Y:S01]  /*aee0*/  DMUL R4, R44, R4 ;  /* 0x000000042c047228 */ /* 0x000fe20000000000 */
[----:B0-----:R-:W-:-:S07]  /*aef0*/  FMUL.FTZ R14, R0, 1 ;  /* 0x3f800000000e7820 */ /* 0x001fce0000410000 */
[C---:B------:R-:W-:Y:S02]  /*af00*/  DFMA R6, R44.reuse, R4, -R6 ;  /* 0x000000042c06722b */ /* 0x040fe40000000806 */
[----:B------:R-:W0:Y:S06]  /*af10*/  F2F.F64.F32 R4, R14 ;  /* 0x0000000e00047310 */ /* 0x000e2c0000201800 */
[----:B------:R-:W-:Y:S02]  /*af20*/  DADD R6, R44, R6 ;  /* 0x000000002c067229 */ /* 0x000fe40000000006 */
[----:B0-----:R-:W-:-:S08]  /*af30*/  DADD R44, -R4, 1 ;  /* 0x3ff00000042c7429 */ /* 0x001fd00000000100 */
[----:B------:R-:W-:Y:S02]  /*af40*/  DFMA R4, R4, -R6, R44 ;  /* 0x800000060404722b */ /* 0x000fe4000000002c */
[----:B--2---:R-:W-:Y:S01]  /*af50*/  DMUL R6, R16, -0.5 ;  /* 0xbfe0000010067828 */ /* 0x004fe20000000000 */
[----:B------:R-:W-:Y:S01]  /*af60*/  MOV R44, 0x652b82fe ;  /* 0x652b82fe002c7802 */ /* 0x000fe20000000f00 */
[----:B------:R-:W-:-:S06]  /*af70*/  IMAD.MOV.U32 R45, RZ, RZ, 0x3ff71547 ;  /* 0x3ff71547ff2d7424 */ /* 0x000fcc00078e00ff */
[----:B------:R-:W-:-:S08]  /*af80*/  DMUL R6, R16, R6 ;  /* 0x0000000610067228 */ /* 0x000fd00000000000 */
[----:B------:R-:W-:Y:S02]  /*af90*/  DFMA R44, R6, R44, 6.75539944105574400000e+15 ;  /* 0x43380000062c742b */ /* 0x000fe4000000002c */
[----:B------:R-:W-:Y:S01]  /*afa0*/  DMUL R50, R8, R50 ;  /* 0x0000003208327228 */ /* 0x000fe20000000000 */
[----:B------:R-:W-:-:S05]  /*afb0*/  FSEL R9, R49, 1.875, !P1 ;  /* 0x3ff0000031097808 */ /* 0x000fca0004800000 */
[----:B------:R-:W-:Y:S01]  /*afc0*/  DADD R46, R44, -6.75539944105574400000e+15 ;  /* 0xc33800002c2e7429 */ /* 0x000fe20000000000 */
[----:B------:R-:W-:-:S07]  /*afd0*/  LOP3.LUT R9, R9, 0x80000000, R15, 0xb8, !PT ;  /* 0x8000000009097812 */ /* 0x000fce00078eb80f */
[----:B------:R-:W-:Y:S01]  /*afe0*/  DFMA R14, R46, -UR6, R6 ;  /* 0x800000062e0e7c2b */ /* 0x000fe20008000006 */
[----:B------:R-:W-:Y:S01]  /*aff0*/  UMOV UR6, 0x3b39803f ;  /* 0x3b39803f00067882 */ /* 0x000fe20000000000 */
[----:B------:R-:W-:-:S06]  /*b000*/  UMOV UR7, 0x3c7abc9e ;  /* 0x3c7abc9e00077882 */ /* 0x000fcc0000000000 */
[----:B------:R-:W-:Y:S01]  /*b010*/  DFMA R46, R46, -UR6, R14 ;  /* 0x800000062e2e7c2b */ /* 0x000fe2000800000e */
[----:B------:R-:W-:Y:S01]  /*b020*/  IMAD.MOV.U32 R14, RZ, RZ, -0x35dec16 ;  /* 0xfca213eaff0e7424 */ /* 0x000fe200078e00ff */
[----:B------:R-:W-:Y:S01]  /*b030*/  MOV R15, 0x3e928af3 ;  /* 0x3e928af3000f7802 */ /* 0x000fe20000000f00 */
        /* <DEDUP_REMOVED lines=27> */
[----:B------:R-:W-:-:S07]  /*b1f0*/  FSETP.GEU.FTZ.AND P4, PT, |R7|, 4.1917929649353027344, PT ;  /* 0x4086232b0700780b */ /* 0x000fce0003f9e200 */
        /* <DEDUP_REMOVED lines=19> */
[----:B------:R-:W-:Y:S02]  /*b330*/  FSEL R15, R7, RZ, P5 ;  /* 0x000000ff070f7208 */ /* 0x000fe40002800000 */
[----:B------:R-:W-:Y:S01]  /*b340*/  @!P4 IADD3 R44, PT, PT, R44, -R45, RZ ;  /* 0x8000002d2c2cc210 */ /* 0x000fe20007ffe0ff */
[----:B------:R-:W-:-:S03]  /*b350*/  @!P4 IMAD R47, R45, 0x100000, R47 ;  /* 0x001000002d2fc824 */ /* 0x000fc600078e022f */
[----:B------:R-:W-:-:S06]  /*b360*/  @!P4 LEA R7, R44, 0x3ff00000, 0x14 ;  /* 0x3ff000002c07c811 */ /* 0x000fcc00078ea0ff */
[----:B------:R-:W-:-:S11]  /*b370*/  @!P4 DMUL R14, R46, R6 ;  /* 0x000000062e0ec228 */ /* 0x000fd60000000000 */
.L_x_3603:
[----:B------:R-:W-:Y:S05]  /*b380*/  BSYNC.RECONVERGENT B0 ;  /* 0x0000000000007941 */ /* 0x000fea0003800200 */
.L_x_3602:
[----:B------:R-:W-:Y:S01]  /*b390*/  DMUL R6, R16, UR34 ;  /* 0x0000002210067c28 */ /* 0x000fe20008000000 */
[----:B------:R-:W-:Y:S01]  /*b3a0*/  UMOV UR6, 0x5bc5b225 ;  /* 0x5bc5b22500067882 */ /* 0x000fe20000000000 */
[----:B------:R-:W-:Y:S01]  /*b3b0*/  UMOV UR7, 0x3eff0535 ;  /* 0x3eff053500077882 */ /* 0x000fe20000000000 */
[----:B------:R-:W-:Y:S01]  /*b3c0*/  DMUL R10, R10, R42 ;  /* 0x0000002a0a0a7228 */ /* 0x000fe20000000000 */
[----:B------:R-:W-:Y:S01]  /*b3d0*/  FSEL R8, R48, RZ, !P1 ;  /* 0x000000ff30087208 */ /* 0x000fe20004800000 */
[----:B------:R-:W-:Y:S01]  /*b3e0*/  IMAD.MOV.U32 R49, RZ, RZ, 0x3e928a27 ;  /* 0x3e928a27ff317424 */ /* 0x000fe200078e00ff */
[----:B------:R-:W-:Y:S01]  /*b3f0*/  MOV R48, 0xf89b6999 ;  /* 0xf89b699900307802 */ /* 0x000fe20000000f00 */
[----:B------:R-:W-:Y:S01]  /*b400*/  UMOV UR36, 0xa4741b81 ;  /* 0xa4741b8100247882 */ /* 0x000fe20000000000 */
[----:B------:R-:W-:Y:S01]  /*b410*/  DFMA R44, |R6|, -UR8, R28 ;  /* 0x80000008062c7c2b */ /* 0x000fe2000800021c */
[----:B------:R-:W-:Y:S01]  /*b420*/  UMOV UR37, 0x3e5ae904 ;  /* 0x3e5ae90400257882 */ /* 0x000fe20000000000 */
[----:B------:R-:W-:Y:S01]  /*b430*/  DADD R8, R8, 1 ;  /* 0x3ff0000008087429 */ /* 0x000fe20000000000 */
[----:B------:R-:W-:Y:S05]  /*b440*/  BSSY.RECONVERGENT B0, `(.L_x_3604) ;  /* 0x0000098000007945 */ /* 0x000fea0003800200 */
[----:B------:R-:W-:-:S02]  /*b450*/  DFMA R44, |R6|, R44, -UR10 ;  /* 0x8000000a062c7e2b */ /* 0x000fc4000800022c */
[----:B------:R-:W-:-:S06]  /*b460*/  DFMA R8, R8, 0.5, R50 ;  /* 0x3fe000000808782b */ /* 0x000fcc0000000032 */
[----:B------:R-:W-:-:S08]  /*b470*/  DFMA R44, |R6|, R44, UR12 ;  /* 0x0000000c062c7e2b */ /* 0x000fd0000800022c */
        /* <DEDUP_REMOVED lines=49> */
[----:B------:R0:W1:Y:S02]  /*b790*/  F2F.F64.F32 R42, R36 ;  /* 0x00000024002a7310 */ /* 0x0000640000201800 */
[----:B0-----:R-:W-:-:S04]  /*b7a0*/  FSEL R36, R13, 1.875, !P2 ;  /* 0x3ff000000d247808 */ /* 0x001fc80005000000 */
[----:B------:R-:W-:Y:S02]  /*b7b0*/  LOP3.LUT R37, R36, 0x80000000, R37, 0xb8, !PT ;  /* 0x8000000024257812 */ /* 0x000fe400078eb825 */
[----:B------:R-:W-:Y:S01]  /*b7c0*/  FSEL R36, R12, RZ, !P2 ;  /* 0x000000ff0c247208 */ /* 0x000fe20005000000 */
[--C-:B-1----:R-:W-:Y:S02]  /*b7d0*/  DFMA R42, R42, -UR6, -R46.reuse ;  /* 0x800000062a2a7c2b */ /* 0x102fe4000800082e */
[----:B------:R-:W-:-:S03]  /*b7e0*/  DADD R46, |R6|, -R46 ;  /* 0x00000000062e7229 */ /* 0x000fc60000000a2e */
[----:B------:R-:W-:-:S03]  /*b7f0*/  DADD R36, R36, 1 ;  /* 0x3ff0000024247429 */ /* 0x000fc60000000000 */
[----:B------:R-:W-:Y:S01]  /*b800*/  DFMA R48, R42, UR36, R48 ;  /* 0x000000242a307c2b */ /* 0x000fe20008000030 */
[----:B------:R-:W-:Y:S01]  /*b810*/  UMOV UR36, 0x15ff7e07 ;  /* 0x15ff7e0700247882 */ /* 0x000fe20000000000 */
[----:B------:R-:W-:Y:S01]  /*b820*/  UMOV UR37, 0x3ec71de7 ;  /* 0x3ec71de700257882 */ /* 0x000fe20000000000 */
[----:B------:R-:W-:Y:S02]  /*b830*/  DFMA R44, |R6|, R44, R46 ;  /* 0x0000002c062c722b */ /* 0x000fe4000000022e */
[----:B------:R-:W-:Y:S02]  /*b840*/  DFMA R10, R36, 0.5, R10 ;  /* 0x3fe00000240a782b */ /* 0x000fe4000000000a */
[----:B------:R-:W-:Y:S02]  /*b850*/  DMUL R36, R18, -0.5 ;  /* 0xbfe0000012247828 */ /* 0x000fe40000000000 */
[----:B------:R-:W-:Y:S01]  /*b860*/  DFMA R48, R42, R48, UR36 ;  /* 0x000000242a307e2b */ /* 0x000fe20008000030 */
[----:B------:R-:W-:Y:S01]  /*b870*/  UMOV UR36, 0x6b0ac45a ;  /* 0x6b0ac45a00247882 */ /* 0x000fe20000000000 */
[----:B------:R-:W-:-:S04]  /*b880*/  UMOV UR37, 0x3efa019a ;  /* 0x3efa019a00257882 */ /* 0x000fc80000000000 */
[----:B------:R-:W-:Y:S02]  /*b890*/  DMUL R36, R18, R36 ;  /* 0x0000002412247228 */ /* 0x000fe40000000000 */
[----:B------:R-:W-:Y:S01]  /*b8a0*/  DFMA R48, R42, R48, UR36 ;  /* 0x000000242a307e2b */ /* 0x000fe20008000030 */
[----:B------:R-:W-:Y:S01]  /*b8b0*/  UMOV UR36, 0x17eed94f ;  /* 0x17eed94f00247882 */ /* 0x000fe20000000000 */
[----:B------:R-:W-:-:S06]  /*b8c0*/  UMOV UR37, 0x3f2a01a0 ;  /* 0x3f2a01a000257882 */ /* 0x000fcc0000000000 */
[----:B------:R-:W-:Y:S01]  /*b8d0*/  DFMA R48, R42, R48, UR36 ;  /* 0x000000242a307e2b */ /* 0x000fe20008000030 */
[----:B------:R-:W-:Y:S01]  /*b8e0*/  UMOV UR36, 0x17f2a71b ;  /* 0x17f2a71b00247882 */ /* 0x000fe20000000000 */
[----:B------:R-:W-:Y:S01]  /*b8f0*/  UMOV UR37, 0x3f56c16c ;  /* 0x3f56c16c00257882 */ /* 0x000fe20000000000 */
[----:B------:R-:W-:-:S05]  /*b900*/  FSETP.GEU.FTZ.AND P2, PT, |R37|, 4.1917929649353027344, PT ;  /* 0x4086232b2500780b */ /* 0x000fca0003f5e200 */
        /* <DEDUP_REMOVED lines=11> */
[----:B------:R-:W-:Y:S01]  /*b9c0*/  IMAD.MOV.U32 R48, RZ, RZ, 0x652b82fe ;  /* 0x652b82feff307424 */ /* 0x000fe200078e00ff */
[----:B------:R-:W-:Y:S01]  /*b9d0*/  MOV R49, 0x3ff71547 ;  /* 0x3ff7154700317802 */ /* 0x000fe20000000f00 */
[----:B------:R-:W-:-:S04]  /*b9e0*/  UMOV UR37, 0x3fe00000 ;  /* 0x3fe0000000257882 */ /* 0x000fc80000000000 */
[----:B------:R-:W-:Y:S01]  /*b9f0*/  DFMA R12, R42, R12, UR36 ;  /* 0x000000242a0c7e2b */ /* 0x000fe2000800000c */
[----:B------:R-:W-:Y:S01]  /*ba00*/  UMOV UR36, 0x8dc96626 ;  /* 0x8dc9662600247882 */ /* 0x000fe20000000000 */
[----:B------:R-:W-:Y:S01]  /*ba10*/  DFMA R48, R36, R48, 6.75539944105574400000e+15 ;  /* 0x433800002430742b */ /* 0x000fe20000000030 */
[----:B------:R-:W-:Y:S02]  /*ba20*/  UMOV UR37, 0x4017afb4 ;  /* 0x4017afb400257882 */ /* 0x000fe40000000000 */
[----:B------:R-:W-:-:S03]  /*ba30*/  DSETP.GE.AND P1, PT, |R6|, UR36, PT ;  /* 0x0000002406007e2a */ /* 0x000fc6000bf26200 */
[----:B------:R-:W-:Y:S02]  /*ba40*/  DMUL R46, R42, R12 ;  /* 0x0000000c2a2e7228 */ /* 0x000fe40000000000 */
[----:B------:R-:W-:-:S06]  /*ba50*/  DADD R12, R48, -6.75539944105574400000e+15 ;  /* 0xc3380000300c7429 */ /* 0x000fcc0000000000 */
[----:B------:R-:W-:Y:S02]  /*ba60*/  DFMA R46, R42, R46, -R44 ;  /* 0x0000002e2a2e722b */ /* 0x000fe4000000082c */
        /* <DEDUP_REMOVED lines=53> */
.L_x_3605:
[----:B------:R-:W-:Y:S05]  /*bdc0*/  BSYNC.RECONVERGENT B0 ;  /* 0x0000000000007941 */ /* 0x000fea0003800200 */
.L_x_3604:
[----:B------:R-:W-:Y:S01]  /*bdd0*/  DMUL R36, R18, UR34 ;  /* 0x0000002212247c28 */ /* 0x000fe20008000000 */
[----:B------:R-:W0:Y:S01]  /*bde0*/  MUFU.EX2 R0, R0 ;  /* 0x0000000000007308 */ /* 0x000e220000000800 */
[----:B------:R-:W-:Y:S01]  /*bdf0*/  DADD R46, R42, R46 ;  /* 0x000000002a2e7229 */ /* 0x000fe2000000002e */
[----:B------:R-:W-:Y:S01]  /*be00*/  FSEL R3, R3, 1.875, !P0 ;  /* 0x3ff0000003037808 */ /* 0x000fe20004000000 */
[----:B------:R-:W-:Y:S01]  /*be10*/  DMUL R40, R26, R40 ;  /* 0x000000281a287228 */ /* 0x000fe20000000000 */
[----:B------:R-:W-:Y:S01]  /*be20*/  FSEL R5, R5, 1.875, !P3 ;  /* 0x3ff0000005057808 */ /* 0x000fe20005800000 */
[----:B------:R-:W-:Y:S01]  /*be30*/  UMOV UR6, 0x5bc5b225 ;  /* 0x5bc5b22500067882 */ /* 0x000fe20000000000 */
[----:B------:R-:W-:Y:S01]  /*be40*/  LOP3.LUT R3, R3, 0x80000000, R31, 0xb8, !PT ;  /* 0x8000000003037812 */ /* 0x000fe200078eb81f */
[----:B------:R-:W-:Y:S01]  /*be50*/  DFMA R28, |R36|, -UR8, R28 ;  /* 0x80000008241c7c2b */ /* 0x000fe2000800021c */
[----:B------:R-:W-:-:S07]  /*be60*/  UMOV UR7, 0x3eff0535 ;  /* 0x3eff053500077882 */ /* 0x000fce0000000000 */
[----:B------:R-:W-:Y:S01]  /*be70*/  DFMA R28, |R36|, R28, -UR10 ;  /* 0x8000000a241c7e2b */ /* 0x000fe2000800021c */
[----:B0-----:R-:W-:-:S07]  /*be80*/  FMUL.FTZ R6, R0, 1 ;  /* 0x3f80000000067820 */ /* 0x001fce0000410000 */
        /* <DEDUP_REMOVED lines=9> */
[C---:B------:R-:W-:Y:S02]  /*bf20*/  DFMA R44, |R36|.reuse, R28, UR30 ;  /* 0x0000001e242c7e2b */ /* 0x040fe4000800021c */
[----:B------:R-:W0:Y:S06]  /*bf30*/  F2F.F64.F32 R28, R6 ;  /* 0x00000006001c7310 */ /* 0x000e2c0000201800 */
[----:B------:R-:W-:Y:S02]  /*bf40*/  DFMA R48, |R36|, R44, UR32 ;  /* 0x0000002024307e2b */ /* 0x000fe4000800022c */
[----:B------:R-:W-:Y:S01]  /*bf50*/  DMUL R44, R24, R34 ;  /* 0x00000022182c7228 */ /* 0x000fe20000000000 */
[----:B------:R-:W-:Y:S01]  /*bf60*/  LOP3.LUT R5, R5, 0x80000000, R33, 0xb8, !PT ;  /* 0x8000000005057812 */ /* 0x000fe200078eb821 */
[----:B------:R-:W2:Y:S04]  /*bf70*/  LDG.E.128 R24, desc[UR4][R38.64+0x800] ;  /* 0x0008000426187981 */ /* 0x000ea8000c1e1d00 */
[----:B------:R-:W-:Y:S01]  /*bf80*/  DFMA R42, |R36|, R48, -UR6 ;  /* 0x80000006242a7e2b */ /* 0x000fe20008000230 */
[----:B------:R-:W-:Y:S01]  /*bf90*/  UMOV UR6, 0x3108bc8b ;  /* 0x3108bc8b00067882 */ /* 0x000fe20000000000 */
[----:B0-----:R-:W-:Y:S01]  /*bfa0*/  DADD R34, -R28, 1 ;  /* 0x3ff000001c227429 */ /* 0x001fe20000000100 */
[----:B------:R-:W-:-:S05]  /*bfb0*/  UMOV UR7, 0x3f10e37a ;  /* 0x3f10e37a00077882 */ /* 0x000fca0000000000 */
[----:B------:R-:W-:Y:S02]  /*bfc0*/  DFMA R42, |R36|, R42, UR6 ;  /* 0x00000006242a7e2b */ /* 0x000fe4000800022a */
[----:B------:R-:W-:Y:S01]  /*bfd0*/  DFMA R46, R28, -R46, R34 ;  /* 0x8000002e1c2e722b */ /* 0x000fe20000000022 */
[----:B------:R-:W3:Y:S04]  /*bfe0*/  LDG.E.128 R28, desc[UR4][R38.64+0x1000] ;  /* 0x00100004261c7981 */ /* 0x000ee8000c1e1d00 */
[----:B------:R0:W4:Y:S01]  /*bff0*/  LDG.E.128 R32, desc[UR4][R38.64+0x1800] ;  /* 0x0018000426207981 */ /* 0x000122000c1e1d00 */
[----:B------:R-:W-:Y:S01]  /*c000*/  UMOV UR6, 0x828e5cb2 ;  /* 0x828e5cb200067882 */ /* 0x000fe20000000000 */
[----:B------:R-:W-:Y:S02]  /*c010*/  UMOV UR7, 0x3efb292d ;  /* 0x3efb292d00077882 */ /* 0x000fe40000000000 */
        /* <DEDUP_REMOVED lines=32> */
[----:B------:R-:W-:Y:S01]  /*c220*/  UMOV UR6, 0xfefa39ef ;  /* 0xfefa39ef00067882 */ /* 0x000fe20000000000 */
[----:B------:R-:W-:Y:S01]  /*c230*/  UMOV UR7, 0x3fe62e42 ;  /* 0x3fe62e4200077882 */ /* 0x000fe20000000000 */
[--C-:B------:R-:W-:Y:S02]  /*c240*/  DADD R50, |R36|, -R42.reuse ;  /* 0x0000000024327229 */ /* 0x100fe40000000a2a */
[----:B0-----:R-:W-:Y:S01]  /*c250*/  DFMA R48, R48, -UR6, -R42 ;  /* 0x8000000630307c2b */ /* 0x001fe2000800082a */
        /* <DEDUP_REMOVED lines=33> */
[C---:B------:R-:W-:Y:S01]  /*c470*/  DFMA R42, R48.reuse, R42, -R38 ;  /* 0x0000002a302a722b */ /* 0x040fe20000000826 */
[----:B------:R-:W0:Y:S01]  /*c480*/  F2F.F64.F32 R38, R50 ;  /* 0x0000003200267310 */ /* 0x000e220000201800 */
[----:B------:R-:W1:Y:S06]  /*c490*/  S2R R6, SR_CTAID.X ;  /* 0x0000000000067919 */ /* 0x000e6c0000002500 */
[----:B------:R-:W-:Y:S02]  /*c4a0*/  DADD R42, R48, R42 ;  /* 0x00000000302a7229 */ /* 0x000fe4000000002a */
[----:B0-----:R-:W-:Y:S01]  /*c4b0*/  DADD R48, -R38, 1 ;  /* 0x3ff0000026307429 */ /* 0x001fe20000000100 */
[----:B------:R-:W-:Y:S01]  /*c4c0*/  UMOV UR6, 0x8dc96626 ;  /* 0x8dc9662600067882 */ /* 0x000fe20000000000 */
[----:B------:R-:W-:Y:S01]  /*c4d0*/  UMOV UR7, 0x4017afb4 ;  /* 0x4017afb400077882 */ /* 0x000fe20000000000 */
[----:B------:R-:W-:Y:S01]  /*c4e0*/  FSEL R2, R2, RZ, !P0 ;  /* 0x000000ff02027208 */ /* 0x000fe20004000000 */
[----:B------:R-:W-:-:S04]  /*c4f0*/  DSETP.GE.AND P0, PT, |R36|, UR6, PT ;  /* 0x0000000624007e2a */ /* 0x000fc8000bf06200 */
[----:B------:R-:W-:Y:S01]  /*c500*/  DFMA R38, R38, -R42, R48 ;  /* 0x8000002a2626722b */ /* 0x000fe20000000030 */
[----:B------:R-:W0:Y:S01]  /*c510*/  S2R R0, SR_TID.X ;  /* 0x0000000000007919 */ /* 0x000e220000002100 */
[----:B------:R-:W-:Y:S01]  /*c520*/  FSEL R43, R47, 1.875, !P1 ;  /* 0x3ff000002f2b7808 */ /* 0x000fe20004800000 */
[----:B------:R-:W-:Y:S01]  /*c530*/  DMUL R14, R16, R14 ;  /* 0x0000000e100e7228 */ /* 0x000fe20000000000 */
[----:B------:R-:W5:Y:S02]  /*c540*/  LDC.64 R16, c[0x0][0x388] ;  /* 0x0000e200ff107b82 */ /* 0x000f640000000a00 */
[----:B------:R-:W-:Y:S01]  /*c550*/  LOP3.LUT R43, R43, 0x80000000, R7, 0xb8, !PT ;  /* 0x800000002b2b7812 */ /* 0x000fe200078eb807 */
[----:B------:R-:W-:Y:S01]  /*c560*/  UMOV UR6, 0x33d43651 ;  /* 0x33d4365100067882 */ /* 0x000fe20000000000 */
[----:B------:R-:W-:Y:S02]  /*c570*/  UMOV UR7, 0x3fd98845 ;  /* 0x3fd9884500077882 */ /* 0x000fe40000000000 */
[----:B------:R-:W-:Y:S01]  /*c580*/  FSEL R7, R39, 1.875, !P0 ;  /* 0x3ff0000027077808 */ /* 0x000fe20004000000 */
[----:B------:R-:W-:Y:S01]  /*c590*/  DMUL R12, R12, UR6 ;  /* 0x000000060c0c7c28 */ /* 0x000fe20008000000 */
[----:B------:R-:W-:-:S02]  /*c5a0*/  FSEL R4, R4, RZ, !P3 ;  /* 0x000000ff04047208 */ /* 0x000fc40005800000 */
[----:B------:R-:W-:Y:S02]  /*c5b0*/  FSEL R42, R46, RZ, !P1 ;  /* 0x000000ff2e2a7208 */ /* 0x000fe40004800000 */
[----:B------:R-:W-:Y:S02]  /*c5c0*/  FSEL R38, R38, RZ, !P0 ;  /* 0x000000ff26267208 */ /* 0x000fe40004000000 */
[----:B------:R-:W-:Y:S01]  /*c5d0*/  LOP3.LUT R39, R7, 0x80000000, R37, 0xb8, !PT ;  /* 0x8000000007277812 */ /* 0x000fe200078eb825 */
[----:B------:R-:W-:Y:S02]  /*c5e0*/  DADD R2, R2, 1 ;  /* 0x3ff0000002027429 */ /* 0x000fe40000000000 */
[----:B------:R-:W-:Y:S02]  /*c5f0*/  DADD R4, R4, 1 ;  /* 0x3ff0000004047429 */ /* 0x000fe40000000000 */
[----:B------:R-:W-:Y:S02]  /*c600*/  DMUL R12, R18, R12 ;  /* 0x0000000c120c7228 */ /* 0x000fe40000000000 */
[----:B------:R-:W-:-:S02]  /*c610*/  DADD R42, R42, 1 ;  /* 0x3ff000002a2a7429 */ /* 0x000fc40000000000 */
[----:B------:R-:W-:Y:S02]  /*c620*/  DADD R38, R38, 1 ;  /* 0x3ff0000026267429 */ /* 0x000fe40000000000 */
[----:B------:R-:W-:Y:S02]  /*c630*/  DFMA R44, R2, 0.5, R44 ;  /* 0x3fe00000022c782b */ /* 0x000fe4000000002c */
[----:B------:R-:W-:Y:S01]  /*c640*/  DFMA R4, R4, 0.5, R40 ;  /* 0x3fe000000404782b */ /* 0x000fe20000000028 */
[----:B-1----:R-:W-:Y:S01]  /*c650*/  IMAD.SHL.U32 R3, R6, 0x400, RZ ;  /* 0x0000040006037824 */ /* 0x002fe200078e00ff */
[----:B------:R-:W-:Y:S02]  /*c660*/  DFMA R14, R42, 0.5, R14 ;  /* 0x3fe000002a0e782b */ /* 0x000fe4000000000e */
[----:B------:R-:W-:Y:S01]  /*c670*/  DFMA R12, R38, 0.5, R12 ;  /* 0x3fe00000260c782b */ /* 0x000fe2000000000c */
[----:B-----5:R-:W-:Y:S01]  /*c680*/  IMAD.WIDE.U32 R16, R3, 0x8, R16 ;  /* 0x0000000803107825 */ /* 0x020fe200078e0010 */
[----:B--2---:R-:W-:-:S02]  /*c690*/  DMUL R8, R24, R8 ;  /* 0x0000000818087228 */ /* 0x004fc40000000000 */
[----:B------:R-:W-:Y:S01]  /*c6a0*/  DMUL R10, R26, R10 ;  /* 0x0000000a1a0a7228 */ /* 0x000fe20000000000 */
[----:B0-----:R-:W-:Y:S01]  /*c6b0*/  IMAD.WIDE.U32 R16, R0, 0x10, R16 ;  /* 0x0000001000107825 */ /* 0x001fe200078e0010 */
[----:B---3--:R-:W-:Y:S02]  /*c6c0*/  DMUL R28, R28, R44 ;  /* 0x0000002c1c1c7228 */ /* 0x008fe40000000000 */
[----:B------:R-:W-:Y:S02]  /*c6d0*/  DMUL R30, R30, R4 ;  /* 0x000000041e1e7228 */ /* 0x000fe40000000000 */
[----:B----4-:R-:W-:Y:S02]  /*c6e0*/  DMUL R32, R32, R14 ;  /* 0x0000000e20207228 */ /* 0x010fe40000000000 */
[----:B------:R-:W-:Y:S01]  /*c6f0*/  DMUL R34, R34, R12 ;  /* 0x0000000c22227228 */ /* 0x000fe20000000000 */
[----:B------:R-:W-:Y:S04]  /*c700*/  STG.E.128 desc[UR4][R16.64], R20 ;  /* 0x0000001410007986 */ /* 0x000fe8000c101d04 */
[----:B------:R-:W-:Y:S04]  /*c710*/  STG.E.128 desc[UR4][R16.64+0x800], R8 ;  /* 0x0008000810007986 */ /* 0x000fe8000c101d04 */
[----:B------:R-:W-:Y:S04]  /*c720*/  STG.E.128 desc[UR4][R16.64+0x1000], R28 ;  /* 0x0010001c10007986 */ /* 0x000fe8000c101d04 */
[----:B------:R-:W-:Y:S01]  /*c730*/  STG.E.128 desc[UR4][R16.64+0x1800], R32 ;  /* 0x0018002010007986 */ /* 0x000fe2000c101d04 */
[----:B------:R-:W-:Y:S05]  /*c740*/  EXIT ;  /* 0x000000000000794d */ /* 0x000fea0003800000 */
.L_x_3606:
        /* <DEDUP_REMOVED lines=11> */
.L_x_12881:


//--------------------- .text._ZN2at6native29vectorized_elementwise_kernelILi4EZZZNS0_26GeluBackwardCUDAKernelImplERNS_18TensorIteratorBaseENS0_8GeluTypeEENKUlvE0_clEvENKUlvE_clEvEUlddE_St5arrayIPcLm3EEEEviT0_T1_ --------------------------
	.section	.text._ZN2at6native29vectorized_elementwise_kernelILi4EZZZNS0_26GeluBackwardCUDAKernelImplERNS_18TensorIteratorBaseENS0_8GeluTypeEENKUlvE0_clEvENKUlvE_clEvEUlddE_St5arrayIPcLm3EEEEviT0_T1_,"ax",@progbits
	.align	128
        .global         _ZN2at6native29vectorized_elementwise_kernelILi4EZZZNS0_26GeluBackwardCUDAKernelImplERNS_18TensorIteratorBaseENS0_8GeluTypeEENKUlvE0_clEvENKUlvE_clEvEUlddE_St5arrayIPcLm3EEEEviT0_T1_
        .type           _ZN2at6native29vectorized_elementwise_kernelILi4EZZZNS0_26GeluBackwardCUDAKernelImplERNS_18TensorIteratorBaseENS0_8GeluTypeEENKUlvE0_clEvENKUlvE_clEvEUlddE_St5arrayIPcLm3EEEEviT0_T1_,@function
        .size           _ZN2at6native29vectorized_elementwise_kernelILi4EZZZNS0_26GeluBackwardCUDAKernelImplERNS_18TensorIteratorBaseENS0_8GeluTypeEENKUlvE0_clEvENKUlvE_clEvEUlddE_St5arrayIPcLm3EEEEviT0_T1_,(.L_x_12882 - _ZN2at6native29vectorized_elementwise_kernelILi4EZZZNS0_26GeluBackwardCUDAKernelImplERNS_18TensorIteratorBaseENS0_8GeluTypeEENKUlvE0_clEvENKUlvE_clEvEUlddE_St5arrayIPcLm3EEEEviT0_T1_)
        .other          _ZN2at6native29vectorized_elementwise_kernelILi4EZZZNS0_26GeluBackwardCUDAKernelImplERNS_18TensorIteratorBaseENS0_8GeluTypeEENKUlvE0_clEvENKUlvE_clEvEUlddE_St5arrayIPcLm3EEEEviT0_T1_,@"STO_CUDA_ENTRY STV_DEFAULT"
_ZN2at6native29vectorized_elementwise_kernelILi4EZZZNS0_26GeluBackwardCUDAKernelImplERNS_18TensorIteratorBaseENS0_8GeluTypeEENKUlvE0_clEvENKUlvE_clEvEUlddE_St5arrayIPcLm3EEEEviT0_T1_:
.text._ZN2at6native29vectorized_elementwise_kernelILi4EZZZNS0_26GeluBackwardCUDAKernelImplERNS_18TensorIteratorBaseENS0_8GeluTypeEENKUlvE0_clEvENKUlvE_clEvEUlddE_St5arrayIPcLm3EEEEviT0_T1_:
        /* <DEDUP_REMOVED lines=159> */
.L_x_3611:
[----:B------:R-:W-:Y:S05]  /*09f0*/  BSYNC.RECONVERGENT B1 ;  /* 0x0000000000017941 */ /* 0x000fea0003800200 */
.L_x_3610:
        /* <DEDUP_REMOVED lines=137> */
.L_x_3609:
[----:B------:R-:W-:Y:S05]  /*1290*/  BSYNC.RECONVERGENT B0 ;  /* 0x0000000000007941 */ /* 0x000fea0003800200 */
.L_x_3608:
        /* <DEDUP_REMOVED lines=65> */
.L_x_3615:
[----:B------:R-:W-:Y:S05]  /*16b0*/  BSYNC.RECONVERGENT B1 ;  /* 0x0000000000017941 */ /* 0x000fea0003800200 */
.L_x_3614:
        /* <DEDUP_REMOVED lines=137> */
.L_x_3613:
[----:B------:R-:W-:Y:S05]  /*1f50*/  BSYNC.RECONVERGENT B0 ;  /* 0x0000000000007941 */ /* 0x000fea0003800200 */
.L_x_3612:
        /* <DEDUP_REMOVED lines=65> */
.L_x_3619:
[----:B------:R-:W-:Y:S05]  /*2370*/  BSYNC.RECONVERGENT B1 ;  /* 0x0000000000017941 */ /* 0x000fea0003800200 */
.L_x_3618:
        /* <DEDUP_REMOVED lines=137> */
.L_x_3617:
[----:B------:R-:W-:Y:S05]  /*2c10*/  BSYNC.RECONVERGENT B0 ;  /* 0x0000000000007941 */ /* 0x000fea0003800200 */
.L_x_3616:
        /* <DEDUP_REMOVED lines=65> */
.L_x_3623:
[----:B------:R-:W-:Y:S05]  /*3030*/  BSYNC.RECONVERGENT B1 ;  /* 0x0000000000017941 */ /* 0x000fea0003800200 */
.L_x_3622:
        /* <DEDUP_REMOVED lines=137> */
.L_x_3621:
[----:B------:R-:W-:Y:S05]  /*38d0*/  BSYNC.RECONVERGENT B0 ;  /* 0x0000000000007941 */ /* 0x000fea0003800200 */
.L_x_3620:
        /* <DEDUP_REMOVED lines=65> */
.L_x_3627:
[----:B------:R-:W-:Y:S05]  /*3cf0*/  BSYNC.RECONVERGENT B1 ;  /* 0x0000000000017941 */ /* 0x000fea0003800200 */
.L_x_3626:
        /* <DEDUP_REMOVED lines=137> */
.L_x_3625:
[----:B------:R-:W-:Y:S05]  /*4590*/  BSYNC.RECONVERGENT B0 ;  /* 0x0000000000007941 */ /* 0x000fea0003800200 */
.L_x_3624:
        /* <DEDUP_REMOVED lines=65> */
.L_x_3631:
[----:B------:R-:W-:Y:S05]  /*49b0*/  BSYNC.RECONVERGENT B1 ;  /* 0x0000000000017941 */ /* 0x000fea0003800200 */
.L_x_3630:
        /* <DEDUP_REMOVED lines=137> */
.L_x_3629:
[----:B------:R-:W-:Y:S05]  /*5250*/  BSYNC.RECONVERGENT B0 ;  /* 0x0000000000007941 */ /* 0x000fea0003800200 */
.L_x_3628:
        /* <DEDUP_REMOVED lines=65> */
.L_x_3635:
[----:B------:R-:W-:Y:S05]  /*5670*/  BSYNC.RECONVERGENT B1 ;  /* 0x0000000000017941 */ /* 0x000fea0003800200 */
.L_x_3634:
        /* <DEDUP_REMOVED lines=137> */
.L_x_3633:
[----:B------:R-:W-:Y:S05]  /*5f10*/  BSYNC.RECONVERGENT B0 ;  /* 0x0000000000007941 */ /* 0x000fea0003800200 */
.L_x_3632:
        /* <DEDUP_REMOVED lines=65> */
.L_x_3639:
[----:B------:R-:W-:Y:S05]  /*6330*/  BSYNC.RECONVERGENT B1 ;  /* 0x0000000000017941 */ /* 0x000fea0003800200 */
.L_x_3638:
        /* <DEDUP_REMOVED lines=137> */
.L_x_3637:
[----:B------:R-:W-:Y:S05]  /*6bd0*/  BSYNC.RECONVERGENT B0 ;  /* 0x0000000000007941 */ /* 0x000fea0003800200 */
.L_x_3636:
        /* <DEDUP_REMOVED lines=16> */
.L_x_3642:
[----:B------:R-:W-:-:S13]  /*6ce0*/  ISETP.GE.U32.AND P0, PT, R27, R3, PT ;  /* 0x000000031b00720c */ /* 0x000fda0003f06070 */
[----:B------:R-:W-:Y:S05]  /*6cf0*/  @P0 BRA `(.L_x_3644) ;  /* 0x0000000000300947 */ /* 0x000fea0003800000 */
[----:B-1---5:R-:W1:Y:S01]  /*6d00*/  LDC.64 R6, c[0x0][0x388] ;  /* 0x0000e200ff067b82 */ /* 0x022e620000000a00 */
[----:B------:R-:W-:Y:S01]  /*6d10*/  IMAD R11, R0, 0x400, R27 ;  /* 0x00000400000b7824 */ /* 0x000fe200078e021b */
[----:B------:R-:W-:-:S03]  /*6d20*/  IADD3 R27, PT, PT, R27, 0x80, RZ ;  /* 0x000000801b1b7810 */ /* 0x000fc60007ffe0ff */
[----:B-1----:R-:W-:-:S05]  /*6d30*/  IMAD.WIDE.U32 R6, R11, 0x8, R6 ;  /* 0x000000080b067825 */ /* 0x002fca00078e0006 */
[----:B------:R2:W-:Y:S02]  /*6d40*/  STG.E.64 desc[UR4][R6.64], R22 ;  /* 0x0000001606007986 */ /* 0x0005e4000c101b04 */
.L_x_3643:
[----:B------:R-:W-:-:S13]  /*6d50*/  ISETP.GE.U32.AND P0, PT, R27, R3, PT ;  /* 0x000000031b00720c */ /* 0x000fda0003f06070 */
[----:B------:R-:W-:Y:S05]  /*6d60*/  @P0 BRA `(.L_x_3645) ;  /* 0x0000000000300947 */ /* 0x000fea0003800000 */
[----:B-12---:R-:W1:Y:S01]  /*6d70*/  LDC.64 R6, c[0x0][0x388] ;  /* 0x0000e200ff067b82 */ /* 0x006e620000000a00 */
[----:B------:R-:W-:Y:S02]  /*6d80*/  IMAD R11, R0, 0x400, R27 ;  /* 0x00000400000b7824 */ /* 0x000fe400078e021b */
[----:B------:R-:W-:Y:S02]  /*6d90*/  VIADD R27, R27, 0x80 ;  /* 0x000000801b1b7836 */ /* 0x000fe40000000000 */
[----:B-1----:R-:W-:-:S05]  /*6da0*/  IMAD.WIDE.U32 R6, R11, 0x8, R6 ;  /* 0x000000080b067825 */ /* 0x002fca00078e0006 */
[----:B------:R2:W-:Y:S02]  /*6db0*/  STG.E.64 desc[UR4][R6.64], R16 ;  /* 0x0000001006007986 */ /* 0x0005e4000c101b04 */
.L_x_3644:
[----:B------:R-:W-:-:S13]  /*6dc0*/  ISETP.GE.U32.AND P0, PT, R27, R3, PT ;  /* 0x000000031b00720c */ /* 0x000fda0003f06070 */
[----:B------:R-:W-:Y:S05]  /*6dd0*/  @P0 BRA `(.L_x_3646) ;  /* 0x0000000000340947 */ /* 0x000fea0003800000 */
[----:B-12--5:R-:W1:Y:S01]  /*6de0*/  LDC.64 R6, c[0x0][0x388] ;  /* 0x0000e200ff067b82 */ /* 0x026e620000000a00 */
[----:B------:R-:W-:Y:S01]  /*6df0*/  LEA R11, R0, R27, 0xa ;  /* 0x0000001b000b7211 */ /* 0x000fe200078e50ff */
[----:B------:R-:W-:-:S04]  /*6e00*/  VIADD R27, R27, 0x80 ;  /* 0x000000801b1b7836 */ /* 0x000fc80000000000 */
[----:B-1----:R-:W-:-:S05]  /*6e10*/  IMAD.WIDE.U32 R6, R11, 0x8, R6 ;  /* 0x000000080b067825 */ /* 0x002fca00078e0006 */
[----:B------:R3:W-:Y:S02]  /*6e20*/  STG.E.64 desc[UR4][R6.64], R12 ;  /* 0x0000000c06007986 */ /* 0x0007e4000c101b04 */
.L_x_3645:
        /* <DEDUP_REMOVED lines=8> */
.L_x_3646:
[----:B------:R-:W-:Y:S05]  /*6eb0*/  BSYNC.RELIABLE B1 ;  /* 0x0000000000017941 */ /* 0x000fea0003800100 */
.L_x_3641:
[----:B------:R-:W-:-:S13]  /*6ec0*/  ISETP.GE.U32.AND P0, PT, R27, R3, PT ;  /* 0x000000031b00720c */ /* 0x000fda0003f06070 */
[----:B-123-5:R-:W1:Y:S01]  /*6ed0*/  @!P0 LDC.64 R6, c[0x0][0x388] ;  /* 0x0000e200ff068b82 */ /* 0x02ee620000000a00 */
[----:B------:R-:W-:Y:S02]  /*6ee0*/  @!P0 IMAD R9, R0, 0x400, R27 ;  /* 0x0000040000098824 */ /* 0x000fe400078e021b */
[----:B------:R-:W-:Y:S02]  /*6ef0*/  @!P0 VIADD R27, R27, 0x80 ;  /* 0x000000801b1b8836 */ /* 0x000fe40000000000 */
[----:B-1----:R-:W-:-:S05]  /*6f00*/  @!P0 IMAD.WIDE.U32 R6, R9, 0x8, R6 ;  /* 0x0000000809068825 */ /* 0x002fca00078e0006 */
[----:B------:R4:W-:Y:S02]  /*6f10*/  @!P0 STG.E.64 desc[UR4][R6.64], R4 ;  /* 0x0000000406008986 */ /* 0x0009e4000c101b04 */
.L_x_3647:
[----:B------:R-:W-:Y:S05]  /*6f20*/  BSYNC.RECONVERGENT B0 ;  /* 0x0000000000007941 */ /* 0x000fea0003800200 */
.L_x_3640:
[----:B------:R-:W-:Y:S05]  /*6f30*/  WARPSYNC.ALL ;  /* 0x0000000000007948 */ /* 0x000fea0003800000 */
[----:B------:R-:W-:-:S13]  /*6f40*/  ISETP.GE.U32.AND P0, PT, R27, R3, PT ;  /* 0x000000031b00720c */ /* 0x000fda0003f06070 */
[----:B------:R-:W-:Y:S05]  /*6f50*/  @P0 EXIT ;  /* 0x000000000000094d */ /* 0x000fea0003800000 */
[----:B------:R-:W5:Y:S01]  /*6f60*/  LDC.64 R2, c[0x0][0x388] ;  /* 0x0000e200ff027b82 */ /* 0x000f620000000a00 */
[----:B------:R-:W-:-:S05]  /*6f70*/  LEA R27, R0, R27, 0xa ;  /* 0x0000001b001b7211 */ /* 0x000fca00078e50ff */
[----:B-----5:R-:W-:-:S05]  /*6f80*/  IMAD.WIDE.U32 R2, R27, 0x8, R2 ;  /* 0x000000081b027825 */ /* 0x020fca00078e0002 */
[----:B------:R-:W-:Y:S01]  /*6f90*/  STG.E.64 desc[UR4][R2.64], R30 ;  /* 0x0000001e02007986 */ /* 0x000fe2000c101b04 */
[----:B------:R-:W-:Y:S05]  /*6fa0*/  EXIT ;  /* 0x000000000000794d */ /* 0x000fea0003800000 */
.L_x_3607:
[----:B------:R-:W0:Y:S01]  /*6fb0*/  S2R R0, SR_TID.X ;  /* 0x0000000000007919 */ /* 0x000e220000002100 */
[----:B------:R-:W1:Y:S02]  /*6fc0*/  LDC.64 R42, c[0x0][0x398] ;  /* 0x0000e600ff2a7b82 */ /* 0x000e640000000a00 */
[----:B-1----:R-:W-:-:S04]  /*6fd0*/  IMAD.WIDE.U32 R42, R2, 0x8, R42 ;  /* 0x00000008022a7825 */ /* 0x002fc800078e002a */
[----:B0-----:R-:W-:-:S05]  /*6fe0*/  IMAD.WIDE.U32 R42, R0, 0x20, R42 ;  /* 0x00000020002a7825 */ /* 0x001fca00078e002a */
[----:B------:R-:W2:Y:S01]  /*6ff0*/  LDG.E.ENL2.256 R16, R20, desc[UR4][R42.64] ;  /* 0xfe0000042a14797e */ /* 0x000ea20008121910 */
        /* <DEDUP_REMOVED lines=60> */
.L_x_3649:
[----:B------:R-:W-:Y:S05]  /*73c0*/  BSYNC.RECONVERGENT B0 ;  /* 0x0000000000007941 */ /* 0x000fea0003800200 */
.L_x_3648:
        /* <DEDUP_REMOVED lines=14> */
[----:B------:R-:W-:Y:S01]  /*74b0*/  UMOV UR16, 0x67835925 ;  /* 0x6783592500107882 */ /* 0x000fe20000000000 */
[----:B------:R-:W-:Y:S01]  /*74c0*/  UMOV UR17, 0x3e2485ee ;  /* 0x3e2485ee00117882 */ /* 0x000fe20000000000 */
[----:B------:R-:W-:Y:S01]  /*74d0*/  UMOV UR18, 0x5919f583 ;  /* 0x5919f58300127882 */ /* 0x000fe20000000000 */
[----:B------:R-:W-:Y:S01]  /*74e0*/  UMOV UR19, 0x3e476db4 ;  /* 0x3e476db400137882 */ /* 0x000fe20000000000 */
[----:B------:R-:W-:Y:S01]  /*74f0*/  UMOV UR20, 0xd98c8d71 ;  /* 0xd98c8d7100147882 */ /* 0x000fe20000000000 */
[C---:B------:R-:W-:Y:S01]  /*7500*/  DFMA R8, |R4|.reuse, R8, -UR10 ;  /* 0x8000000a04087e2b */ /* 0x040fe20008000208 */
[----:B------:R-:W-:Y:S01]  /*7510*/  UMOV UR21, 0x3e62d698 ;  /* 0x3e62d69800157882 */ /* 0x000fe20000000000 */
[----:B------:R-:W-:Y:S01]  /*7520*/  UMOV UR22, 0x7155d5c6 ;  /* 0x7155d5c600167882 */ /* 0x000fe20000000000 */
[----:B------:R-:W-:Y:S01]  /*7530*/  UMOV UR23, 0x3e720a2c ;  /* 0x3e720a2c00177882 */ /* 0x000fe20000000000 */
[----:B------:R-:W-:Y:S01]  /*7540*/  UMOV UR24, 0x37ca1397 ;  /* 0x37ca139700187882 */ /* 0x000fe20000000000 */
[----:B------:R-:W-:Y:S01]  /*7550*/  UMOV UR25, 0x3e41d29b ;  /* 0x3e41d29b00197882 */ /* 0x000fe20000000000 */
[----:B------:R-:W-:Y:S01]  /*7560*/  UMOV UR26, 0xc0f67a49 ;  /* 0xc0f67a49001a7882 */ /* 0x000fe20000000000 */
[----:B------:R-:W-:Y:S01]  /*7570*/  UMOV UR27, 0x3ea2ef6c ;  /* 0x3ea2ef6c001b7882 */ /* 0x000fe20000000000 */
[C---:B------:R-:W-:Y:S01]  /*7580*/  DFMA R8, |R4|.reuse, R8, UR12 ;  /* 0x0000000c04087e2b */ /* 0x040fe20008000208 */
[----:B------:R-:W-:Y:S01]  /*7590*/  UMOV UR28, 0x92333b6f ;  /* 0x92333b6f001c7882 */ /* 0x000fe20000000000 */
[----:B------:R-:W-:Y:S01]  /*75a0*/  UMOV UR29, 0x3ec102b8 ;  /* 0x3ec102b8001d7882 */ /* 0x000fe20000000000 */
[----:B------:R-:W-:Y:S01]  /*75b0*/  UMOV UR30, 0x5ba9a84e ;  /* 0x5ba9a84e001e7882 */ /* 0x000fe20000000000 */
[----:B------:R-:W-:Y:S01]  /*75c0*/  UMOV UR31, 0x3eca3037 ;  /* 0x3eca3037001f7882 */ /* 0x000fe20000000000 */
[----:B------:R-:W-:Y:S01]  /*75d0*/  UMOV UR32, 0xdedea43e ;  /* 0xdedea43e00207882 */ /* 0x000fe20000000000 */
[----:B------:R-:W-:Y:S01]  /*75e0*/  UMOV UR33, 0x3ecaad18 ;  /* 0x3ecaad1800217882 */ /* 0x000fe20000000000 */
[----:B------:R-:W-:Y:S01]  /*75f0*/  UMOV UR34, 0x5bc5b225 ;  /* 0x5bc5b22500227882 */ /* 0x000fe20000000000 */
[----:B------:R-:W-:Y:S01]  /*7600*/  DFMA R8, |R4|, R8, -UR14 ;  /* 0x8000000e04087e2b */ /* 0x000fe20008000208 */
[----:B------:R-:W-:Y:S01]  /*7610*/  UMOV UR35, 0x3eff0535 ;  /* 0x3eff053500237882 */ /* 0x000fe20000000000 */
[----:B------:R-:W-:Y:S01]  /*7620*/  DMUL R14, R22, -0.5 ;  /* 0xbfe00000160e7828 */ /* 0x000fe20000000000 */
[----:B------:R-:W-:Y:S01]  /*7630*/  MOV R24, 0x652b82fe ;  /* 0x652b82fe00187802 */ /* 0x000fe20000000f00 */
[----:B------:R-:W-:Y:S01]  /*7640*/  IMAD.MOV.U32 R25, RZ, RZ, 0x3ff71547 ;  /* 0x3ff71547ff197424 */ /* 0x000fe200078e00ff */
[----:B------:R-:W-:Y:S01]  /*7650*/  UMOV UR36, 0x3b39803f ;  /* 0x3b39803f00247882 */ /* 0x000fe20000000000 */
[----:B------:R-:W-:Y:S01]  /*7660*/  UMOV UR37, 0x3c7abc9e ;  /* 0x3c7abc9e00257882 */ /* 0x000fe20000000000 */
[----:B------:R-:W-:Y:S01]  /*7670*/  IMAD.MOV.U32 R38, RZ, RZ, -0x7649667 ;  /* 0xf89b6999ff267424 */ /* 0x000fe200078e00ff */
[----:B------:R-:W-:Y:S01]  /*7680*/  DFMA R8, |R4|, R8, UR16 ;  /* 0x0000001004087e2b */ /* 0x000fe20008000208 */
[----:B------:R-:W-:Y:S01]  /*7690*/  IMAD.MOV.U32 R39, RZ, RZ, 0x3e928a27 ;  /* 0x3e928a27ff277424 */ /* 0x000fe200078e00ff */
[----:B------:R-:W-:Y:S01]  /*76a0*/  DMUL R14, R22, R14 ;  /* 0x0000000e160e7228 */ /* 0x000fe20000000000 */
[----:B------:R-:W-:Y:S05]  /*76b0*/  BSSY.RECONVERGENT B0, `(.L_x_3650) ;  /* 0x0000094000007945 */ /* 0x000fea0003800200 */
[----:B------:R-:W-:-:S02]  /*76c0*/  DFMA R8, |R4|, R8, -UR18 ;  /* 0x8000001204087e2b */ /* 0x000fc40008000208 */
[----:B------:R-:W-:Y:S02]  /*76d0*/  DFMA R24, R14, R24, 6.75539944105574400000e+15 ;  /* 0x433800000e18742b */ /* 0x000fe40000000018 */
[----:B------:R-:W-:-:S04]  /*76e0*/  FSETP.GEU.FTZ.AND P1, PT, |R15|, 4.1917929649353027344, PT ;  /* 0x4086232b0f00780b */ /* 0x000fc80003f3e200 */
[----:B------:R-:W-:Y:S02]  /*76f0*/  DFMA R8, |R4|, R8, UR20 ;  /* 0x0000001404087e2b */ /* 0x000fe40008000208 */
[----:B------:R-:W-:-:S06]  /*7700*/  DADD R12, R24, -6.75539944105574400000e+15 ;  /* 0xc3380000180c7429 */ /* 0x000fcc0000000000 */
[----:B------:R-:W-:Y:S02]  /*7710*/  DFMA R8, |R4|, R8, -UR22 ;  /* 0x8000001604087e2b */ /* 0x000fe40008000208 */
[----:B------:R-:W-:-:S06]  /*7720*/  DFMA R30, R12, -UR6, R14 ;  /* 0x800000060c1e7c2b */ /* 0x000fcc000800000e */
[----:B------:R-:W-:Y:S02]  /*7730*/  DFMA R8, |R4|, R8, -UR24 ;  /* 0x8000001804087e2b */ /* 0x000fe40008000208 */
[----:B------:R-:W-:Y:S01]  /*7740*/  DFMA R12, R12, -UR36, R30 ;  /* 0x800000240c0c7c2b */ /* 0x000fe2000800001e */
[----:B------:R-:W-:Y:S01]  /*7750*/  UMOV UR36, 0x69ce2bdf ;  /* 0x69ce2bdf00247882 */ /* 0x000fe20000000000 */
[----:B------:R-:W-:Y:S01]  /*7760*/  IMAD.MOV.U32 R30, RZ, RZ, -0x35dec16 ;  /* 0xfca213eaff1e7424 */ /* 0x000fe200078e00ff */
[----:B------:R-:W-:Y:S01]  /*7770*/  MOV R31, 0x3e928af3 ;  /* 0x3e928af3001f7802 */ /* 0x000fe20000000f00 */
[----:B------:R-:W-:Y:S02]  /*7780*/  UMOV UR37, 0x3e5ade15 ;  /* 0x3e5ade1500257882 */ /* 0x000fe40000000000 */
[----:B------:R-:W-:-:S03]  /*7790*/  DFMA R8, |R4|, R8, UR26 ;  /* 0x0000001a04087e2b */ /* 0x000fc60008000208 */
[----:B------:R-:W-:Y:S01]  /*77a0*/  DFMA R30, R12, UR36, R30 ;  /* 0x000000240c1e7c2b */ /* 0x000fe2000800001e */
[----:B------:R-:W-:Y:S01]  /*77b0*/  UMOV UR36, 0x62401315 ;  /* 0x6240131500247882 */ /* 0x000fe20000000000 */
[----:B------:R-:W-:-:S03]  /*77c0*/  UMOV UR37, 0x3ec71dee ;  /* 0x3ec71dee00257882 */ /* 0x000fc60000000000 */
[----:B------:R-:W-:-:S03]  /*77d0*/  DFMA R8, |R4|, R8, -UR28 ;  /* 0x8000001c04087e2b */ /* 0x000fc60008000208 */
[----:B------:R-:W-:Y:S01]  /*77e0*/  DFMA R30, R12, R30, UR36 ;  /* 0x000000240c1e7e2b */ /* 0x000fe2000800001e */
[----:B------:R-:W-:Y:S01]  /*77f0*/  UMOV UR36, 0x7c89eb71 ;  /* 0x7c89eb7100247882 */ /* 0x000fe20000000000 */
[----:B------:R-:W-:-:S03]  /*7800*/  UMOV UR37, 0x3efa0199 ;  /* 0x3efa019900257882 */ /* 0x000fc60000000000 */
[----:B------:R-:W-:-:S03]  /*7810*/  DFMA R8, |R4|, R8, UR30 ;  /* 0x0000001e04087e2b */ /* 0x000fc60008000208 */
[----:B------:R-:W-:Y:S01]  /*7820*/  DFMA R30, R12, R30, UR36 ;  /* 0x000000240c1e7e2b */ /* 0x000fe2000800001e */
[----:B------:R-:W-:Y:S01]  /*7830*/  UMOV UR36, 0x14761f65 ;  /* 0x14761f6500247882 */ /* 0x000fe20000000000 */
[----:B------:R-:W-:-:S03]  /*7840*/  UMOV UR37, 0x3f2a01a0 ;  /* 0x3f2a01a000257882 */ /* 0x000fc60000000000 */
[----:B------:R-:W-:-:S03]  /*7850*/  DFMA R8, |R4|, R8, UR32 ;  /* 0x0000002004087e2b */ /* 0x000fc60008000208 */
[----:B------:R-:W-:Y:S01]  /*7860*/  DFMA R30, R12, R30, UR36 ;  /* 0x000000240c1e7e2b */ /* 0x000fe2000800001e */
[----:B------:R-:W-:Y:S01]  /*7870*/  UMOV UR36, 0x8dc96626 ;  /* 0x8dc9662600247882 */ /* 0x000fe20000000000 */
[----:B------:R-:W-:-:S03]  /*7880*/  UMOV UR37, 0x4017afb4 ;  /* 0x4017afb400257882 */ /* 0x000fc60000000000 */
        /* <DEDUP_REMOVED lines=35> */
[----:B------:R-:W-:-:S08]  /*7ac0*/  DMUL R8, R22, UR34 ;  /* 0x0000002216087c28 */ /* 0x000fd00008000000 */
[----:B------:R-:W-:Y:S02]  /*7ad0*/  DFMA R32, |R8|, -UR8, R6 ;  /* 0x8000000808207c2b */ /* 0x000fe40008000206 */
[----:B0-----:R-:W-:Y:S01]  /*7ae0*/  @!P0 FMUL R3, R3, 1.175494350822287508e-38 ;  /* 0x0080000003038820 */ /* 0x001fe20000400000 */
[----:B------:R-:W-:-:S03]  /*7af0*/  DSETP.GE.AND P0, PT, |R4|, UR36, PT ;  /* 0x0000002404007e2a */ /* 0x000fc6000bf06200 */
[----:B------:R-:W-:Y:S02]  /*7b00*/  FMUL.FTZ R3, R3, -1.4426950216293334961 ;  /* 0xbfb8aa3b03037820 */ /* 0x000fe40000410000 */
[----:B------:R-:W-:-:S04]  /*7b10*/  DFMA R32, |R8|, R32, -UR10 ;  /* 0x8000000a08207e2b */ /* 0x000fc80008000220 */
[----:B------:R-:W0:Y:S04]  /*7b20*/  FRND R3, R3 ;  /* 0x0000000300037307 */ /* 0x000e280000201000 */
[----:B------:R-:W-:-:S08]  /*7b30*/  DFMA R34, |R8|, R32, UR12 ;  /* 0x0000000c08227e2b */ /* 0x000fd00008000220 */
[----:B------:R-:W-:Y:S01]  /*7b40*/  DFMA R34, |R8|, R34, -UR14 ;  /* 0x8000000e08227e2b */ /* 0x000fe20008000222 */
[----:B0-----:R-:W-:-:S04]  /*7b50*/  FMUL.FTZ R40, R3, 1 ;  /* 0x3f80000003287820 */ /* 0x001fc80000410000 */
[----:B------:R-:W0:Y:S03]  /*7b60*/  F2F.F64.F32 R32, R40 ;  /* 0x0000002800207310 */ /* 0x000e260000201800 */
[----:B------:R-:W-:-:S08]  /*7b70*/  DFMA R34, |R8|, R34, UR16 ;  /* 0x0000001008227e2b */ /* 0x000fd00008000222 */
[----:B------:R-:W-:Y:S02]  /*7b80*/  DFMA R36, |R8|, R34, -UR18 ;  /* 0x8000001208247e2b */ /* 0x000fe40008000222 */
[----:B0-----:R-:W-:Y:S01]  /*7b90*/  DFMA R32, R32, -UR6, -R26 ;  /* 0x8000000620207c2b */ /* 0x001fe2000800081a */
[----:B------:R-:W-:Y:S01]  /*7ba0*/  UMOV UR6, 0x1852b7af ;  /* 0x1852b7af00067882 */ /* 0x000fe20000000000 */
[----:B------:R-:W-:-:S04]  /*7bb0*/  UMOV UR7, 0x3f56c16c ;  /* 0x3f56c16c00077882 */ /* 0x000fc80000000000 */
[----:B------:R-:W-:Y:S02]  /*7bc0*/  DFMA R36, |R8|, R36, UR20 ;  /* 0x0000001408247e2b */ /* 0x000fe40008000224 */
[----:B------:R-:W-:Y:S01]  /*7bd0*/  DFMA R34, R12, R30, UR6 ;  /* 0x000000060c227e2b */ /* 0x000fe2000800001e */
[----:B------:R-:W-:Y:S01]  /*7be0*/  UMOV UR6, 0xa4741b81 ;  /* 0xa4741b8100067882 */ /* 0x000fe20000000000 */
[----:B------:R-:W-:Y:S02]  /*7bf0*/  UMOV UR7, 0x3e5ae904 ;  /* 0x3e5ae90400077882 */ /* 0x000fe40000000000 */
[----:B------:R-:W-:Y:S01]  /*7c00*/  DFMA R30, R32, UR6, R38 ;  /* 0x00000006201e7c2b */ /* 0x000fe20008000026 */
[----:B------:R-:W-:Y:S01]  /*7c10*/  UMOV UR6, 0x11122322 ;  /* 0x1112232200067882 */ /* 0x000fe20000000000 */
[----:B------:R-:W-:Y:S01]  /*7c20*/  UMOV UR7, 0x3f811111 ;  /* 0x3f81111100077882 */ /* 0x000fe20000000000 */
[----:B------:R-:W-:Y:S02]  /*7c30*/  DFMA R36, |R8|, R36, -UR22 ;  /* 0x8000001608247e2b */ /* 0x000fe40008000224 */
        /* <DEDUP_REMOVED lines=13> */
[----:B------:R-:W-:-:S02]  /*7d10*/  DFMA R36, |R8|, R36, UR26 ;  /* 0x0000001a08247e2b */ /* 0x000fc40008000224 */
[----:B------:R-:W-:Y:S01]  /*7d20*/  DFMA R34, R12, R34, UR6 ;  /* 0x000000060c227e2b */ /* 0x000fe20008000022 */
[----:B------:R-:W-:Y:S01]  /*7d30*/  UMOV UR6, 0x17eed94f ;  /* 0x17eed94f00067882 */ /* 0x000fe20000000000 */
[----:B------:R-:W-:Y:S02]  /*7d40*/  UMOV UR7, 0x3f2a01a0 ;  /* 0x3f2a01a000077882 */ /* 0x000fe40000000000 */
[----:B------:R-:W-:Y:S01]  /*7d50*/  DFMA R30, R32, R30, UR6 ;  /* 0x00000006201e7e2b */ /* 0x000fe2000800001e */
        /* <DEDUP_REMOVED lines=9> */
[----:B------:R-:W-:Y:S02]  /*7df0*/  DFMA R38, |R8|, R36, UR30 ;  /* 0x0000001e08267e2b */ /* 0x000fe40008000224 */
[----:B------:R-:W-:-:S03]  /*7e00*/  DFMA R34, R12, R34, 1 ;  /* 0x3ff000000c22742b */ /* 0x000fc60000000022 */
[----:B------:R-:W-:Y:S01]  /*7e10*/  DFMA R30, R32, R30, UR6 ;  /* 0x00000006201e7e2b */ /* 0x000fe2000800001e */
[----:B------:R-:W-:Y:S01]  /*7e20*/  UMOV UR6, 0x5555211a ;  /* 0x5555211a00067882 */ /* 0x000fe20000000000 */
[----:B------:R-:W-:-:S03]  /*7e30*/  UMOV UR7, 0x3fa55555 ;  /* 0x3fa5555500077882 */ /* 0x000fc60000000000 */
[----:B------:R-:W-:-:S03]  /*7e40*/  DFMA R36, R12, R34, 1 ;  /* 0x3ff000000c24742b */ /* 0x000fc60000000022 */
[----:B------:R-:W-:Y:S01]  /*7e50*/  DFMA R12, R32, R30, UR6 ;  /* 0x00000006200c7e2b */ /* 0x000fe2000800001e */
[----:B------:R-:W-:Y:S01]  /*7e60*/  UMOV UR6, 0x55555540 ;  /* 0x5555554000067882 */ /* 0x000fe20000000000 */
[----:B------:R-:W-:Y:S01]  /*7e70*/  UMOV UR7, 0x3fc55555 ;  /* 0x3fc5555500077882 */ /* 0x000fe20000000000 */
[----:B------:R-:W-:-:S05]  /*7e80*/  DFMA R30, |R8|, R38, UR32 ;  /* 0x00000020081e7e2b */ /* 0x000fca0008000226 */
[----:B------:R-:W-:Y:S01]  /*7e90*/  DFMA R34, R32, R12, UR6 ;  /* 0x0000000620227e2b */ /* 0x000fe2000800000c */
[----:B------:R-:W-:Y:S01]  /*7ea0*/  UMOV UR6, 0x33d43651 ;  /* 0x33d4365100067882 */ /* 0x000fe20000000000 */
[----:B------:R-:W-:Y:S01]  /*7eb0*/  UMOV UR7, 0x3fd98845 ;  /* 0x3fd9884500077882 */ /* 0x000fe20000000000 */
[----:B------:R-:W-:Y:S01]  /*7ec0*/  LEA R13, R24, R37, 0x14 ;  /* 0x00000025180d7211 */ /* 0x000fe200078ea0ff */
[----:B------:R-:W-:Y:S01]  /*7ed0*/  DMUL R10, R10, UR6 ;  /* 0x000000060a0a7c28 */ /* 0x000fe20008000000 */
[----:B------:R-:W-:Y:S01]  /*7ee0*/  UMOV UR6, 0x5 ;  /* 0x0000000500067882 */ /* 0x000fe20000000000 */
[----:B------:R-:W-:Y:S01]  /*7ef0*/  UMOV UR7, 0x3fe00000 ;  /* 0x3fe0000000077882 */ /* 0x000fe20000000000 */
[----:B------:R-:W-:Y:S01]  /*7f00*/  IMAD.MOV.U32 R12, RZ, RZ, R36 ;  /* 0x000000ffff0c7224 */ /* 0x000fe200078e0024 */
[----:B------:R-:W-:Y:S01]  /*7f10*/  DFMA R34, R32, R34, UR6 ;  /* 0x0000000620227e2b */ /* 0x000fe20008000022 */
[----:B------:R-:W-:Y:S10]  /*7f20*/  @!P1 BRA `(.L_x_3651) ;  /* 0x0000000000309947 */ /* 0x000ff40003800000 */
        /* <DEDUP_REMOVED lines=12> */
.L_x_3651:
[----:B------:R-:W-:Y:S05]  /*7ff0*/  BSYNC.RECONVERGENT B0 ;  /* 0x0000000000007941 */ /* 0x000fea0003800200 */
.L_x_3650:
[----:B------:R-:W-:Y:S01]  /*8000*/  UMOV UR6, 0x5bc5b225 ;  /* 0x5bc5b22500067882 */ /* 0x000fe20000000000 */
[----:B------:R-:W-:Y:S01]  /*8010*/  UMOV UR7, 0x3eff0535 ;  /* 0x3eff053500077882 */ /* 0x000fe20000000000 */
[----:B------:R-:W-:Y:S01]  /*8020*/  DMUL R14, R16, -0.5 ;  /* 0xbfe00000100e7828 */ /* 0x000fe20000000000 */
        /* <DEDUP_REMOVED lines=15> */
[----:B------:R-:W-:Y:S01]  /*8120*/  UMOV UR7, 0x3f435662 ;  /* 0x3f43566200077882 */ /* 0x000fe20000000000 */
[----:B------:R-:W-:-:S03]  /*8130*/  FSETP.GEU.FTZ.AND P2, PT, |R15|, 4.1917929649353027344, PT ;  /* 0x4086232b0f00780b */ /* 0x000fc60003f5e200 */
        /* <DEDUP_REMOVED lines=34> */
[----:B------:R-:W-:-:S04]  /*8360*/  FMUL.FTZ R50, R36, -1.4426950216293334961 ;  /* 0xbfb8aa3b24327820 */ /* 0x000fc80000410000 */
        /* <DEDUP_REMOVED lines=58> */
[----:B------:R-:W-:-:S06]  /*8710*/  UMOV UR7, 0x3fc55555 ;  /* 0x3fc5555500077882 */ /* 0x000fcc0000000000 */
[----:B------:R-:W-:Y:S01]  /*8720*/  DFMA R44, R30, R36, UR6 ;  /* 0x000000061e2c7e2b */ /* 0x000fe20008000024 */
[----:B------:R-:W-:Y:S01]  /*8730*/  UMOV UR6, 0x33d43651 ;  /* 0x33d4365100067882 */ /* 0x000fe20000000000 */
[----:B------:R-:W-:Y:S01]  /*8740*/  UMOV UR7, 0x3fd98845 ;  /* 0x3fd9884500077882 */ /* 0x000fe20000000000 */
[----:B------:R-:W-:Y:S01]  /*8750*/  IMAD R37, R40, 0x100000, R47 ;  /* 0x0010000028257824 */ /* 0x000fe200078e022f */
[----:B------:R-:W-:Y:S01]  /*8760*/  DMUL R12, R12, UR6 ;  /* 0x000000060c0c7c28 */ /* 0x000fe20008000000 */
[----:B------:R-:W-:Y:S01]  /*8770*/  UMOV UR6, 0x5 ;  /* 0x0000000500067882 */ /* 0x000fe20000000000 */
[----:B------:R-:W-:Y:S01]  /*8780*/  UMOV UR7, 0x3fe00000 ;  /* 0x3fe0000000077882 */ /* 0x000fe20000000000 */
[----:B------:R-:W-:Y:S01]  /*8790*/  MOV R36, R46 ;  /* 0x0000002e00247202 */ /* 0x000fe20000000f00 */
        /* <DEDUP_REMOVED lines=14> */
.L_x_3653:
[----:B------:R-:W-:Y:S05]  /*8880*/  BSYNC.RECONVERGENT B0 ;  /* 0x0000000000007941 */ /* 0x000fea0003800200 */
.L_x_3652:
[----:B------:R-:W-:Y:S01]  /*8890*/  DMUL R14, R16, UR34 ;  /* 0x00000022100e7c28 */ /* 0x000fe20008000000 */
[----:B------:R-:W-:Y:S01]  /*88a0*/  UMOV UR6, 0x5bc5b225 ;  /* 0x5bc5b22500067882 */ /* 0x000fe20000000000 */
[----:B------:R-:W-:Y:S01]  /*88b0*/  UMOV UR7, 0x3eff0535 ;  /* 0x3eff053500077882 */ /* 0x000fe20000000000 */
[----:B------:R-:W0:Y:S01]  /*88c0*/  MUFU.EX2 R3, R3 ;  /* 0x0000000300037308 */ /* 0x000e220000000800 */
[----:B------:R-:W-:Y:S01]  /*88d0*/  DADD R26, |R4|, -R26 ;  /* 0x00000000041a7229 */ /* 0x000fe20000000a1a */
[----:B------:R-:W-:Y:S01]  /*88e0*/  UMOV UR36, 0x3b39803f ;  /* 0x3b39803f00247882 */ /* 0x000fe20000000000 */
[----:B------:R-:W-:Y:S01]  /*88f0*/  DMUL R34, R32, R34 ;  /* 0x0000002220227228 */ /* 0x000fe20000000000 */
[----:B------:R-:W-:Y:S01]  /*8900*/  UMOV UR37, 0x3c7abc9e ;  /* 0x3c7abc9e00257882 */ /* 0x000fe20000000000 */
[----:B------:R-:W-:Y:S01]  /*8910*/  DFMA R40, |R14|, -UR8, R6 ;  /* 0x800000080e287c2b */ /* 0x000fe20008000206 */
[----:B------:R-:W-:Y:S01]  /*8920*/  BSSY.RECONVERGENT B0, `(.L_x_3654) ;  /* 0x000009b000007945 */ /* 0x000fe20003800200 */
[----:B------:R-:W-:-:S02]  /*8930*/  DMUL R46, R18, -0.5 ;  /* 0xbfe00000122e7828 */ /* 0x000fc40000000000 */
[----:B------:R-:W-:Y:S02]  /*8940*/  DFMA R28, |R4|, R28, R26 ;  /* 0x0000001c041c722b */ /* 0x000fe4000000021a */
[----:B------:R-:W-:Y:S02]  /*8950*/  DADD R24, |R8|, -R24 ;  /* 0x0000000008187229 */ /* 0x000fe40000000a18 */
[----:B------:R-:W-:Y:S02]  /*8960*/  DFMA R40, |R14|, R40, -UR10 ;  /* 0x8000000a0e287e2b */ /* 0x000fe40008000228 */
[----:B------:R-:W-:Y:S01]  /*8970*/  DMUL R44, R30, R44 ;  /* 0x0000002c1e2c7228 */ /* 0x000fe20000000000 */
[----:B0-----:R-:W-:Y:S01]  /*8980*/  FMUL.FTZ R26, R3, 1 ;  /* 0x3f800000031a7820 */ /* 0x001fe20000410000 */
[----:B------:R-:W-:Y:S02]  /*8990*/  DFMA R34, R32, R34, -R28 ;  /* 0x000000222022722b */ /* 0x000fe4000000081c */
[----:B------:R-:W-:-:S02]  /*89a0*/  DFMA R24, |R8|, R38, R24 ;  /* 0x000000260818722b */ /* 0x000fc40000000218 */
[----:B------:R-:W-:Y:S01]  /*89b0*/  DFMA R40, |R14|, R40, UR12 ;  /* 0x0000000c0e287e2b */ /* 0x000fe20008000228 */
[----:B------:R-:W0:Y:S03]  /*89c0*/  F2F.F64.F32 R26, R26 ;  /* 0x0000001a001a7310 */ /* 0x000e260000201800 */
[----:B------:R-:W-:Y:S02]  /*89d0*/  DADD R32, R32, R34 ;  /* 0x0000000020207229 */ /* 0x000fe40000000022 */
[----:B------:R-:W-:Y:S02]  /*89e0*/  DFMA R24, R30, R44, -R24 ;  /* 0x0000002c1e18722b */ /* 0x000fe40000000818 */
[----:B------:R-:W-:-:S08]  /*89f0*/  DFMA R40, |R14|, R40, -UR14 ;  /* 0x8000000e0e287e2b */ /* 0x000fd00008000228 */
[----:B------:R-:W-:Y:S02]  /*8a00*/  DFMA R40, |R14|, R40, UR16 ;  /* 0x000000100e287e2b */ /* 0x000fe40008000228 */
[----:B0-----:R-:W-:-:S06]  /*8a10*/  DADD R34, -R26, 1 ;  /* 0x3ff000001a227429 */ /* 0x001fcc0000000100 */
[----:B------:R-:W-:Y:S02]  /*8a20*/  DFMA R40, |R14|, R40, -UR18 ;  /* 0x800000120e287e2b */ /* 0x000fe40008000228 */
[----:B------:R-:W-:-:S06]  /*8a30*/  DFMA R32, R26, -R32, R34 ;  /* 0x800000201a20722b */ /* 0x000fcc0000000022 */
        /* <DEDUP_REMOVED lines=34> */
[----:B------:R-:W-:Y:S01]  /*8c60*/  DMUL R40, R18, R46 ;  /* 0x0000002e12287228 */ /* 0x000fe20000000000 */
[----:B------:R-:W-:Y:S02]  /*8c70*/  IMAD.MOV.U32 R46, RZ, RZ, 0x652b82fe ;  /* 0x652b82feff2e7424 */ /* 0x000fe400078e00ff */
[----:B------:R-:W-:Y:S02]  /*8c80*/  IMAD.MOV.U32 R47, RZ, RZ, 0x3ff71547 ;  /* 0x3ff71547ff2f7424 */ /* 0x000fe400078e00ff */
[----:B------:R-:W-:Y:S01]  /*8c90*/  DFMA R28, |R14|, R28, UR6 ;  /* 0x000000060e1c7e2b */ /* 0x000fe2000800021c */
[----:B------:R-:W-:Y:S01]  /*8ca0*/  UMOV UR6, 0xf0000000 ;  /* 0xf000000000067882 */ /* 0x000fe20000000000 */
[----:B------:R-:W-:-:S02]  /*8cb0*/  UMOV UR7, 0x380fffff ;  /* 0x380fffff00077882 */ /* 0x000fc40000000000 */
[----:B------:R-:W-:Y:S01]  /*8cc0*/  DFMA R46, R40, R46, 6.75539944105574400000e+15 ;  /* 0x43380000282e742b */ /* 0x000fe2000000002e */
[----:B------:R-:W-:-:S03]  /*8cd0*/  FSETP.GEU.FTZ.AND P3, PT, |R41|, 4.1917929649353027344, PT ;  /* 0x4086232b2900780b */ /* 0x000fc60003f7e200 */
[----:B------:R-:W-:-:S04]  /*8ce0*/  DFMA R26, |R14|, R28, |R14| ;  /* 0x0000001c0e1a722b */ /* 0x000fc8000000060e */
[----:B------:R-:W-:Y:S02]  /*8cf0*/  DADD R34, R46, -6.75539944105574400000e+15 ;  /* 0xc33800002e227429 */ /* 0x000fe40000000000 */
[----:B------:R-:W0:Y:S02]  /*8d00*/  F2F.F32.F64 R3, R26 ;  /* 0x0000001a00037310 */ /* 0x000e240000301000 */
[----:B------:R-:W-:Y:S01]  /*8d10*/  DSETP.GEU.AND P2, PT, |R26|, UR6, PT ;  /* 0x000000061a007e2a */ /* 0x000fe2000bf4e200 */
[----:B------:R-:W-:Y:S01]  /*8d20*/  UMOV UR6, 0xfefa39ef ;  /* 0xfefa39ef00067882 */ /* 0x000fe20000000000 */
[----:B------:R-:W-:Y:S02]  /*8d30*/  UMOV UR7, 0x3fe62e42 ;  /* 0x3fe62e4200077882 */ /* 0x000fe40000000000 */
[----:B------:R-:W-:-:S08]  /*8d40*/  DFMA R48, R34, -UR6, R40 ;  /* 0x8000000622307c2b */ /* 0x000fd00008000028 */
[----:B------:R-:W-:Y:S02]  /*8d50*/  DFMA R48, R34, -UR36, R48 ;  /* 0x8000002422307c2b */ /* 0x000fe40008000030 */
[----:B0-----:R-:W-:Y:S01]  /*8d60*/  @!P2 FMUL R3, R3, 1.175494350822287508e-38 ;  /* 0x008000000303a820 */ /* 0x001fe20000400000 */
[----:B------:R-:W-:Y:S01]  /*8d70*/  MOV R34, 0xfca213ea ;  /* 0xfca213ea00227802 */ /* 0x000fe20000000f00 */
[----:B------:R-:W-:Y:S01]  /*8d80*/  IMAD.MOV.U32 R35, RZ, RZ, 0x3e928af3 ;  /* 0x3e928af3ff237424 */ /* 0x000fe200078e00ff */
[----:B------:R-:W-:Y:S01]  /*8d90*/  UMOV UR36, 0x69ce2bdf ;  /* 0x69ce2bdf00247882 */ /* 0x000fe20000000000 */
[----:B------:R-:W-:Y:S01]  /*8da0*/  FMUL.FTZ R3, R3, -1.4426950216293334961 ;  /* 0xbfb8aa3b03037820 */ /* 0x000fe20000410000 */
[----:B------:R-:W-:-:S03]  /*8db0*/  UMOV UR37, 0x3e5ade15 ;  /* 0x3e5ade1500257882 */ /* 0x000fc60000000000 */
[----:B------:R-:W-:Y:S01]  /*8dc0*/  DFMA R34, R48, UR36, R34 ;  /* 0x0000002430227c2b */ /* 0x000fe20008000022 */
[----:B------:R-:W-:Y:S01]  /*8dd0*/  UMOV UR36, 0x62401315 ;  /* 0x6240131500247882 */ /* 0x000fe20000000000 */
[----:B------:R-:W0:Y:S01]  /*8de0*/  FRND R3, R3 ;  /* 0x0000000300037307 */ /* 0x000e220000201000 */
[----:B------:R-:W-:-:S05]  /*8df0*/  UMOV UR37, 0x3ec71dee ;  /* 0x3ec71dee00257882 */ /* 0x000fca0000000000 */
[----:B------:R-:W-:Y:S01]  /*8e00*/  DFMA R34, R48, R34, UR36 ;  /* 0x0000002430227e2b */ /* 0x000fe20008000022 */
[----:B------:R-:W-:Y:S01]  /*8e10*/  UMOV UR36, 0x7c89eb71 ;  /* 0x7c89eb7100247882 */ /* 0x000fe20000000000 */
[----:B------:R-:W-:-:S06]  /*8e20*/  UMOV UR37, 0x3efa0199 ;  /* 0x3efa019900257882 */ /* 0x000fcc0000000000 */
[C---:B------:R-:W-:Y:S01]  /*8e30*/  DFMA R38, R48.reuse, R34, UR36 ;  /* 0x0000002430267e2b */ /* 0x040fe20008000022 */
[----:B0-----:R-:W-:Y:S01]  /*8e40*/  FMUL.FTZ R51, R3, 1 ;  /* 0x3f80000003337820 */ /* 0x001fe20000410000 */
[----:B------:R-:W-:Y:S01]  /*8e50*/  UMOV UR36, 0x14761f65 ;  /* 0x14761f6500247882 */ /* 0x000fe20000000000 */
[----:B------:R-:W-:Y:S02]  /*8e60*/  UMOV UR37, 0x3f2a01a0 ;  /* 0x3f2a01a000257882 */ /* 0x000fe40000000000 */
[----:B------:R-:W0:Y:S03]  /*8e70*/  F2F.F64.F32 R34, R51 ;  /* 0x0000003300227310 */ /* 0x000e260000201800 */
[----:B------:R-:W-:Y:S01]  /*8e80*/  DFMA R38, R48, R38, UR36 ;  /* 0x0000002430267e2b */ /* 0x000fe20008000026 */
[----:B------:R-:W-:Y:S01]  /*8e90*/  UMOV UR36, 0x1852b7af ;  /* 0x1852b7af00247882 */ /* 0x000fe20000000000 */
[----:B------:R-:W-:-:S06]  /*8ea0*/  UMOV UR37, 0x3f56c16c ;  /* 0x3f56c16c00257882 */ /* 0x000fcc0000000000 */
[----:B------:R-:W-:Y:S01]  /*8eb0*/  DFMA R44, R48, R38, UR36 ;  /* 0x00000024302c7e2b */ /* 0x000fe20008000026 */
[----:B------:R-:W-:Y:S01]  /*8ec0*/  UMOV UR36, 0x8dc96626 ;  /* 0x8dc9662600247882 */ /* 0x000fe20000000000 */
[----:B------:R-:W-:Y:S01]  /*8ed0*/  IMAD.MOV.U32 R38, RZ, RZ, -0x7649667 ;  /* 0xf89b6999ff267424 */ /* 0x000fe200078e00ff */
[----:B------:R-:W-:Y:S01]  /*8ee0*/  MOV R39, 0x3e928a27 ;  /* 0x3e928a2700277802 */ /* 0x000fe20000000f00 */
[----:B0-----:R-:W-:Y:S01]  /*8ef0*/  DFMA R34, R34, -UR6, -R26 ;  /* 0x8000000622227c2b */ /* 0x001fe2000800081a */
[----:B------:R-:W-:Y:S01]  /*8f00*/  UMOV UR6, 0xa4741b81 ;  /* 0xa4741b8100067882 */ /* 0x000fe20000000000 */
[----:B------:R-:W-:Y:S01]  /*8f10*/  UMOV UR7, 0x3e5ae904 ;  /* 0x3e5ae90400077882 */ /* 0x000fe20000000000 */
[----:B------:R-:W-:Y:S02]  /*8f20*/  UMOV UR37, 0x4017afb4 ;  /* 0x4017afb400257882 */ /* 0x000fe40000000000 */
[----:B------:R-:W-:-:S03]  /*8f30*/  DSETP.GE.AND P2, PT, |R14|, UR36, PT ;  /* 0x000000240e007e2a */ /* 0x000fc6000bf46200 */
        /* <DEDUP_REMOVED lines=42> */
[----:B------:R-:W-:Y:S01]  /*91e0*/  IMAD.MOV.U32 R38, RZ, RZ, R48 ;  /* 0x000000ffff267224 */ /* 0x000fe200078e0030 */
        /* <DEDUP_REMOVED lines=14> */
.L_x_3655:
[----:B------:R-:W-:Y:S05]  /*92d0*/  BSYNC.RECONVERGENT B0 ;  /* 0x0000000000007941 */ /* 0x000fea0003800200 */
.L_x_3654:
[----:B------:R-:W-:Y:S01]  /*92e0*/  DMUL R40, R18, UR34 ;  /* 0x0000002212287c28 */ /* 0x000fe20008000000 */
[----:B------:R-:W0:Y:S01]  /*92f0*/  MUFU.EX2 R50, R50 ;  /* 0x0000003200327308 */ /* 0x000e220000000800 */
[----:B------:R-:W-:Y:S02]  /*9300*/  DADD R30, R30, R24 ;  /* 0x000000001e1e7229 */ /* 0x000fe40000000018 */
[----:B------:R-:W-:-:S04]  /*9310*/  DADD R26, |R14|, -R26 ;  /* 0x000000000e1a7229 */ /* 0x000fc80000000a1a */
[----:B------:R-:W-:-:S04]  /*9320*/  DFMA R46, |R40|, -UR8, R6 ;  /* 0x80000008282e7c2b */ /* 0x000fc80008000206 */
[----:B------:R-:W-:Y:S02]  /*9330*/  DFMA R28, |R14|, R28, R26 ;  /* 0x0000001c0e1c722b */ /* 0x000fe4000000021a */
[----:B------:R-:W-:Y:S02]  /*9340*/  DMUL R26, R34, R44 ;  /* 0x0000002c221a7228 */ /* 0x000fe40000000000 */
[----:B------:R-:W-:Y:S01]  /*9350*/  DFMA R46, |R40|, R46, -UR10 ;  /* 0x8000000a282e7e2b */ /* 0x000fe2000800022e */
[----:B0-----:R-:W-:-:S04]  /*9360*/  FMUL.FTZ R4, R50, 1 ;  /* 0x3f80000032047820 */ /* 0x001fc80000410000 */
[----:B------:R-:W0:Y:S03]  /*9370*/  F2F.F64.F32 R24, R4 ;  /* 0x0000000400187310 */ /* 0x000e260000201800 */
[----:B------:R-:W-:-:S08]  /*9380*/  DFMA R46, |R40|, R46, UR12 ;  /* 0x0000000c282e7e2b */ /* 0x000fd0000800022e */
[----:B------:R-:W-:Y:S02]  /*9390*/  DFMA R46, |R40|, R46, -UR14 ;  /* 0x8000000e282e7e2b */ /* 0x000fe4000800022e */
[----:B0-----:R-:W-:-:S06]  /*93a0*/  DADD R48, -R24, 1 ;  /* 0x3ff0000018307429 */ /* 0x001fcc0000000100 */
[----:B------:R-:W-:Y:S02]  /*93b0*/  DFMA R46, |R40|, R46, UR16 ;  /* 0x00000010282e7e2b */ /* 0x000fe4000800022e */
[----:B------:R-:W-:Y:S02]  /*93c0*/  DFMA R44, R24, -R30, R48 ;  /* 0x8000001e182c722b */ /* 0x000fe40000000030 */
[----:B------:R-:W-:-:S04]  /*93d0*/  DFMA R48, R34, R26, -R28 ;  /* 0x0000001a2230722b */ /* 0x000fc8000000081c */
[C---:B------:R-:W-:Y:S01]  /*93e0*/  DFMA R46, |R40|.reuse, R46, -UR18 ;  /* 0x80000012282e7e2b */ /* 0x040fe2000800022e */
[----:B------:R0:W2:Y:S07]  /*93f0*/  LDG.E.ENL2.256 R28, R24, desc[UR4][R42.64+0x1000] ;  /* 0xfe0080042a18797e */ /* 0x0000ae000812191c */
[----:B------:R-:W-:-:S08]  /*9400*/  DFMA R46, |R40|, R46, UR20 ;  /* 0x00000014282e7e2b */ /* 0x000fd0000800022e */
[----:B------:R-:W-:-:S08]  /*9410*/  DFMA R46, |R40|, R46, -UR22 ;  /* 0x80000016282e7e2b */ /* 0x000fd0000800022e */
[----:B------:R-:W-:-:S08]  /*9420*/  DFMA R46, |R40|, R46, -UR24 ;  /* 0x80000018282e7e2b */ /* 0x000fd0000800022e */
        /* <DEDUP_REMOVED lines=18> */
[----:B------:R-:W1:Y:S05]  /*9550*/  MUFU.EX2 R3, R3 ;  /* 0x0000000300037308 */ /* 0x000e6a0000000800 */
[----:B------:R-:W-:Y:S01]  /*9560*/  DFMA R46, |R40|, R46, UR6 ;  /* 0x00000006282e7e2b */ /* 0x000fe2000800022e */
[----:B------:R-:W-:Y:S01]  /*9570*/  UMOV UR6, 0xebbc280b ;  /* 0xebbc280b00067882 */ /* 0x000fe20000000000 */
[----:B------:R-:W-:-:S06]  /*9580*/  UMOV UR7, 0x3f2b6b69 ;  /* 0x3f2b6b6900077882 */ /* 0x000fcc0000000000 */
[----:B------:R-:W-:Y:S01]  /*9590*/  DFMA R46, |R40|, R46, -UR6 ;  /* 0x80000006282e7e2b */ /* 0x000fe2000800022e */
[----:B------:R-:W-:Y:S01]  /*95a0*/  UMOV UR6, 0x5912a453 ;  /* 0x5912a45300067882 */ /* 0x000fe20000000000 */
[----:B------:R-:W-:-:S06]  /*95b0*/  UMOV UR7, 0x3f939668 ;  /* 0x3f93966800077882 */ /* 0x000fcc0000000000 */
[----:B------:R-:W-:Y:S01]  /*95c0*/  DFMA R46, |R40|, R46, -UR6 ;  /* 0x80000006282e7e2b */ /* 0x000fe2000800022e */
[----:B-1----:R-:W-:Y:S01]  /*95d0*/  FMUL.FTZ R4, R3, 1 ;  /* 0x3f80000003047820 */ /* 0x002fe20000410000 */
[----:B------:R-:W-:Y:S01]  /*95e0*/  UMOV UR6, 0x2a1abef8 ;  /* 0x2a1abef800067882 */ /* 0x000fe20000000000 */
[----:B------:R-:W-:-:S05]  /*95f0*/  UMOV UR7, 0x3fba4f4e ;  /* 0x3fba4f4e00077882 */ /* 0x000fca0000000000 */
[----:B0-----:R-:W-:Y:S02]  /*9600*/  DFMA R42, |R40|, R46, UR6 ;  /* 0x00000006282a7e2b */ /* 0x001fe4000800022e */
[----:B------:R-:W0:Y:S01]  /*9610*/  F2F.F64.F32 R46, R4 ;  /* 0x00000004002e7310 */ /* 0x000e220000201800 */
[----:B------:R-:W-:Y:S01]  /*9620*/  UMOV UR6, 0x6dc9c8bb ;  /* 0x6dc9c8bb00067882 */ /* 0x000fe20000000000 */
[----:B------:R-:W-:-:S04]  /*9630*/  UMOV UR7, 0x3fe45f30 ;  /* 0x3fe45f3000077882 */ /* 0x000fc80000000000 */
[----:B------:R-:W-:Y:S01]  /*9640*/  DFMA R42, |R40|, R42, UR6 ;  /* 0x00000006282a7e2b */ /* 0x000fe2000800022a */
[----:B------:R-:W-:Y:S01]  /*9650*/  UMOV UR6, 0x8214db69 ;  /* 0x8214db6900067882 */ /* 0x000fe20000000000 */
[----:B------:R-:W-:Y:S01]  /*9660*/  DADD R48, R34, R48 ;  /* 0x0000000022307229 */ /* 0x000fe20000000030 */
[----:B------:R-:W-:-:S05]  /*9670*/  UMOV UR7, 0x3fc06eba ;  /* 0x3fc06eba00077882 */ /* 0x000fca0000000000 */
[----:B------:R-:W-:Y:S02]  /*9680*/  DFMA R42, |R40|, R42, UR6 ;  /* 0x00000006282a7e2b */ /* 0x000fe4000800022a */
[----:B0-----:R-:W-:Y:S01]  /*9690*/  DADD R34, -R46, 1 ;  /* 0x3ff000002e227429 */ /* 0x001fe20000000100 */
[----:B------:R-:W-:-:S07]  /*96a0*/  UMOV UR6, 0xf0000000 ;  /* 0xf000000000067882 */ /* 0x000fce0000000000 */
[----:B------:R-:W-:Y:S02]  /*96b0*/  DFMA R48, R46, -R48, R34 ;  /* 0x800000302e30722b */ /* 0x000fe40000000022 */
[----:B------:R-:W-:Y:S01]  /*96c0*/  DFMA R46, |R40|, R42, |R40| ;  /* 0x0000002a282e722b */ /* 0x000fe20000000628 */
[----:B------:R-:W-:-:S05]  /*96d0*/  UMOV UR7, 0x380fffff ;  /* 0x380fffff00077882 */ /* 0x000fca0000000000 */
        /* <DEDUP_REMOVED lines=50> */
[----:B------:R-:W-:Y:S01]  /*9a00*/  IMAD.MOV.U32 R34, RZ, RZ, 0x652b82fe ;  /* 0x652b82feff227424 */ /* 0x000fe200078e00ff */
[----:B------:R-:W-:-:S06]  /*9a10*/  MOV R35, 0x3ff71547 ;  /* 0x3ff7154700237802 */ /* 0x000fcc0000000f00 */
        /* <DEDUP_REMOVED lines=10> */
[----:B------:R-:W-:Y:S02]  /*9ac0*/  IMAD.MOV.U32 R4, RZ, RZ, -0x35dec16 ;  /* 0xfca213eaff047424 */ /* 0x000fe400078e00ff */
        /* <DEDUP_REMOVED lines=47> */
[----:B------:R-:W-:Y:S02]  /*9dc0*/  FSEL R5, R43, RZ, P5 ;  /* 0x000000ff2b057208 */ /* 0x000fe40002800000 */
[----:B------:R-:W-:Y:S01]  /*9dd0*/  @!P4 LEA R51, R3, R51, 0x14 ;  /* 0x000000330333c211 */ /* 0x000fe200078ea0ff */
[----:B------:R-:W-:-:S05]  /*9de0*/  @!P4 IMAD.IADD R34, R34, 0x1, -R3 ;  /* 0x000000012222c824 */ /* 0x000fca00078e0a03 */
[----:B------:R-:W-:Y:S01]  /*9df0*/  @!P4 LEA R35, R34, 0x3ff00000, 0x14 ;  /* 0x3ff000002223c811 */ /* 0x000fe200078ea0ff */
[----:B------:R-:W-:-:S06]  /*9e00*/  @!P4 IMAD.MOV.U32 R34, RZ, RZ, RZ ;  /* 0x000000ffff22c224 */ /* 0x000fcc00078e00ff */
[----:B------:R-:W-:-:S11]  /*9e10*/  @!P4 DMUL R4, R50, R34 ;  /* 0x000000223204c228 */ /* 0x000fd60000000000 */
.L_x_3657:
[----:B------:R-:W-:Y:S05]  /*9e20*/  BSYNC.RECONVERGENT B0 ;  /* 0x0000000000007941 */ /* 0x000fea0003800200 */
.L_x_3656:
[----:B------:R-:W-:Y:S01]  /*9e30*/  DMUL R34, R24, UR34 ;  /* 0x0000002218227c28 */ /* 0x000fe20008000000 */
[----:B------:R-:W-:Y:S01]  /*9e40*/  UMOV UR6, 0x5bc5b225 ;  /* 0x5bc5b22500067882 */ /* 0x000fe20000000000 */
[----:B------:R-:W-:Y:S01]  /*9e50*/  UMOV UR7, 0x3eff0535 ;  /* 0x3eff053500077882 */ /* 0x000fe20000000000 */
[----:B------:R-:W-:Y:S01]  /*9e60*/  DMUL R22, R22, R12 ;  /* 0x0000000c16167228 */ /* 0x000fe20000000000 */
[----:B------:R-:W-:Y:S01]  /*9e70*/  UMOV UR36, 0xa4741b81 ;  /* 0xa4741b8100247882 */ /* 0x000fe20000000000 */
[----:B------:R-:W-:Y:S01]  /*9e80*/  UMOV UR37, 0x3e5ae904 ;  /* 0x3e5ae90400257882 */ /* 0x000fe20000000000 */
[----:B------:R-:W-:Y:S01]  /*9e90*/  FSEL R20, R32, RZ, !P0 ;  /* 0x000000ff20147208 */ /* 0x000fe20004000000 */
[----:B------:R-:W-:Y:S01]  /*9ea0*/  BSSY.RECONVERGENT B0, `(.L_x_3658) ;  /* 0x000009f000007945 */ /* 0x000fe20003800200 */
        /* <DEDUP_REMOVED lines=56> */
[----:B0-----:R-:W-:Y:S01]  /*a230*/  FMUL.FTZ R8, R3, 1 ;  /* 0x3f80000003087820 */ /* 0x001fe20000410000 */
[----:B-1----:R-:W-:Y:S01]  /*a240*/  DFMA R12, R12, -UR6, -R42 ;  /* 0x800000060c0c7c2b */ /* 0x002fe2000800082a */
        /* <DEDUP_REMOVED lines=31> */
[C---:B------:R-:W-:Y:S01]  /*a440*/  DFMA R42, R12.reuse, R42, -R50 ;  /* 0x0000002a0c2a722b */ /* 0x040fe20000000832 */
[----:B------:R-:W0:Y:S07]  /*a450*/  F2F.F64.F32 R50, R8 ;  /* 0x0000000800327310 */ /* 0x000e2e0000201800 */
[----:B------:R-:W-:Y:S02]  /*a460*/  DADD R12, R12, R42 ;  /* 0x000000000c0c7229 */ /* 0x000fe4000000002a */
[----:B0-----:R-:W-:-:S08]  /*a470*/  DADD R42, -R50, 1 ;  /* 0x3ff00000322a7429 */ /* 0x001fd00000000100 */
[----:B------:R-:W-:Y:S02]  /*a480*/  DFMA R12, R50, -R12, R42 ;  /* 0x8000000c320c722b */ /* 0x000fe4000000002a */
[----:B------:R-:W-:Y:S01]  /*a490*/  DMUL R42, R26, -0.5 ;  /* 0xbfe000001a2a7828 */ /* 0x000fe20000000000 */
[----:B------:R-:W-:Y:S02]  /*a4a0*/  IMAD.MOV.U32 R50, RZ, RZ, 0x652b82fe ;  /* 0x652b82feff327424 */ /* 0x000fe400078e00ff */
[----:B------:R-:W-:-:S05]  /*a4b0*/  IMAD.MOV.U32 R51, RZ, RZ, 0x3ff71547 ;  /* 0x3ff71547ff337424 */ /* 0x000fca00078e00ff */
[----:B------:R-:W-:Y:S02]  /*a4c0*/  DMUL R32, R26, R42 ;  /* 0x0000002a1a207228 */ /* 0x000fe40000000000 */
[----:B------:R-:W-:-:S06]  /*a4d0*/  DADD R42, R20, 1 ;  /* 0x3ff00000142a7429 */ /* 0x000fcc0000000000 */
[----:B------:R-:W-:Y:S02]  /*a4e0*/  DFMA R20, R32, R50, 6.75539944105574400000e+15 ;  /* 0x433800002014742b */ /* 0x000fe40000000032 */
[----:B------:R-:W-:Y:S01]  /*a4f0*/  DFMA R10, R42, 0.5, R10 ;  /* 0x3fe000002a0a782b */ /* 0x000fe2000000000a */
[----:B------:R-:W-:Y:S02]  /*a500*/  FSETP.GEU.FTZ.AND P4, PT, |R33|, 4.1917929649353027344, PT ;  /* 0x4086232b2100780b */ /* 0x000fe40003f9e200 */
[----:B------:R-:W-:-:S03]  /*a510*/  FSEL R43, R45, 1.875, !P1 ;  /* 0x3ff000002d2b7808 */ /* 0x000fc60004800000 */
[----:B------:R-:W-:Y:S01]  /*a520*/  DADD R50, R20, -6.75539944105574400000e+15 ;  /* 0xc338000014327429 */ /* 0x000fe20000000000 */
[----:B------:R-:W-:-:S07]  /*a530*/  LOP3.LUT R43, R43, 0x80000000, R9, 0xb8, !PT ;  /* 0x800000002b2b7812 */ /* 0x000fce00078eb809 */
[----:B------:R-:W-:Y:S01]  /*a540*/  DFMA R8, R50, -UR6, R32 ;  /* 0x8000000632087c2b */ /* 0x000fe20008000020 */
[----:B------:R-:W-:Y:S01]  /*a550*/  UMOV UR6, 0x3b39803f ;  /* 0x3b39803f00067882 */ /* 0x000fe20000000000 */
[----:B------:R-:W-:-:S06]  /*a560*/  UMOV UR7, 0x3c7abc9e ;  /* 0x3c7abc9e00077882 */ /* 0x000fcc0000000000 */
        /* <DEDUP_REMOVED lines=35> */
[----:B------:R-:W-:Y:S01]  /*a7a0*/  IMAD R9, R20, 0x100000, R51 ;  /* 0x0010000014097824 */ /* 0x000fe200078e0233 */
[----:B------:R-:W-:Y:S01]  /*a7b0*/  MOV R8, R50 ;  /* 0x0000003200087202 */ /* 0x000fe20000000f00 */
[----:B------:R-:W-:Y:S06]  /*a7c0*/  @!P4 BRA `(.L_x_3659) ;  /* 0x000000000030c947 */ /* 0x000fec0003800000 */
        /* <DEDUP_REMOVED lines=12> */
.L_x_3659:
[----:B------:R-:W-:Y:S05]  /*a890*/  BSYNC.RECONVERGENT B0 ;  /* 0x0000000000007941 */ /* 0x000fea0003800200 */
.L_x_3658:
        /* <DEDUP_REMOVED lines=8> */
[----:B------:R-:W-:-:S04]  /*a920*/  DFMA R32, |R20|, -UR8, R6 ;  /* 0x8000000814207c2b */ /* 0x000fc80008000206 */
[----:B------:R-:W-:-:S04]  /*a930*/  DADD R44, R42, 1 ;  /* 0x3ff000002a2c7429 */ /* 0x000fc80000000000 */
[----:B------:R-:W-:-:S04]  /*a940*/  DFMA R32, |R20|, R32, -UR10 ;  /* 0x8000000a14207e2b */ /* 0x000fc80008000220 */
[----:B------:R-:W-:Y:S01]  /*a950*/  DFMA R22, R44, 0.5, R22 ;  /* 0x3fe000002c16782b */ /* 0x000fe20000000016 */
[----:B------:R-:W-:-:S03]  /*a960*/  FSEL R45, R49, 1.875, !P2 ;  /* 0x3ff00000312d7808 */ /* 0x000fc60005000000 */
[----:B------:R-:W-:Y:S01]  /*a970*/  DFMA R32, |R20|, R32, UR12 ;  /* 0x0000000c14207e2b */ /* 0x000fe20008000220 */
[----:B------:R-:W-:-:S07]  /*a980*/  LOP3.LUT R45, R45, 0x80000000, R15, 0xb8, !PT ;  /* 0x800000002d2d7812 */ /* 0x000fce00078eb80f */
        /* <DEDUP_REMOVED lines=92> */
[----:B------:R-:W-:Y:S01]  /*af50*/  MOV R50, 0x652b82fe ;  /* 0x652b82fe00327802 */ /* 0x000fe20000000f00 */
[----:B------:R-:W-:-:S06]  /*af60*/  IMAD.MOV.U32 R51, RZ, RZ, 0x3ff71547 ;  /* 0x3ff71547ff337424 */ /* 0x000fcc00078e00ff */
[----:B------:R-:W-:-:S08]  /*af70*/  DMUL R32, R28, R32 ;  /* 0x000000201c207228 */ /* 0x000fd00000000000 */
        /* <DEDUP_REMOVED lines=56> */
.L_x_3661:
[----:B------:R-:W-:Y:S05]  /*b300*/  BSYNC.RECONVERGENT B0 ;  /* 0x0000000000007941 */ /* 0x000fea0003800200 */
.L_x_3660:
[----:B------:R-:W-:Y:S01]  /*b310*/  DMUL R32, R28, UR34 ;  /* 0x000000221c207c28 */ /* 0x000fe20008000000 */
[----:B------:R-:W-:Y:S01]  /*b320*/  UMOV UR6, 0x5bc5b225 ;  /* 0x5bc5b22500067882 */ /* 0x000fe20000000000 */
[----:B------:R-:W-:Y:S01]  /*b330*/  UMOV UR7, 0x3eff0535 ;  /* 0x3eff053500077882 */ /* 0x000fe20000000000 */
[----:B------:R-:W-:Y:S01]  /*b340*/  DMUL R38, R18, R38 ;  /* 0x0000002612267228 */ /* 0x000fe20000000000 */
[----:B------:R-:W-:Y:S01]  /*b350*/  FSEL R44, R48, RZ, !P2 ;  /* 0x000000ff302c7208 */ /* 0x000fe20005000000 */
[----:B------:R-:W-:Y:S01]  /*b360*/  UMOV UR36, 0xa4741b81 ;  /* 0xa4741b8100247882 */ /* 0x000fe20000000000 */
[----:B------:R-:W-:Y:S01]  /*b370*/  UMOV UR37, 0x3e5ae904 ;  /* 0x3e5ae90400257882 */ /* 0x000fe20000000000 */
[----:B------:R-:W-:Y:S01]  /*b380*/  IMAD.MOV.U32 R48, RZ, RZ, 0x652b82fe ;  /* 0x652b82feff307424 */ /* 0x000fe200078e00ff */
[----:B------:R-:W-:Y:S01]  /*b390*/  DFMA R42, |R32|, -UR8, R6 ;  /* 0x80000008202a7c2b */ /* 0x000fe20008000206 */
[----:B------:R-:W-:Y:S01]  /*b3a0*/  MOV R49, 0x3ff71547 ;  /* 0x3ff7154700317802 */ /* 0x000fe20000000f00 */
[----:B------:R-:W-:Y:S01]  /*b3b0*/  DADD R44, R44, 1 ;  /* 0x3ff000002c2c7429 */ /* 0x000fe20000000000 */
[----:B------:R-:W-:Y:S05]  /*b3c0*/  BSSY.RECONVERGENT B0, `(.L_x_3662) ;  /* 0x0000098000007945 */ /* 0x000fea0003800200 */
[----:B------:R-:W-:-:S02]  /*b3d0*/  DFMA R42, |R32|, R42, -UR10 ;  /* 0x8000000a202a7e2b */ /* 0x000fc4000800022a */
[----:B------:R-:W-:Y:S01]  /*b3e0*/  DFMA R36, R44, 0.5, R36 ;  /* 0x3fe000002c24782b */ /* 0x000fe20000000024 */
[----:B------:R-:W-:Y:S01]  /*b3f0*/  MOV R44, 0xf89b6999 ;  /* 0xf89b6999002c7802 */ /* 0x000fe20000000f00 */
[----:B------:R-:W-:-:S04]  /*b400*/  IMAD.MOV.U32 R45, RZ, RZ, 0x3e928a27 ;  /* 0x3e928a27ff2d7424 */ /* 0x000fc800078e00ff */
        /* <DEDUP_REMOVED lines=55> */
[----:B------:R-:W-:-:S06]  /*b780*/  DADD R50, |R32|, -R50 ;  /* 0x0000000020327229 */ /* 0x000fcc0000000a32 */
[----:B------:R-:W-:Y:S01]  /*b790*/  DFMA R44, R18, UR36, R44 ;  /* 0x00000024122c7c2b */ /* 0x000fe2000800002c */
[----:B------:R-:W-:Y:S01]  /*b7a0*/  UMOV UR36, 0x15ff7e07 ;  /* 0x15ff7e0700247882 */ /* 0x000fe20000000000 */
[----:B------:R-:W-:Y:S01]  /*b7b0*/  UMOV UR37, 0x3ec71de7 ;  /* 0x3ec71de700257882 */ /* 0x000fe20000000000 */
[----:B------:R-:W-:-:S05]  /*b7c0*/  DFMA R50, |R32|, R42, R50 ;  /* 0x0000002a2032722b */ /* 0x000fca0000000232 */
        /* <DEDUP_REMOVED lines=12> */
[----:B------:R-:W-:-:S05]  /*b890*/  DADD R44, R40, 1 ;  /* 0x3ff00000282c7429 */ /* 0x000fca0000000000 */
[----:B------:R-:W-:Y:S01]  /*b8a0*/  DFMA R40, R18, R46, UR36 ;  /* 0x0000002412287e2b */ /* 0x000fe2000800002e */
[----:B------:R-:W-:Y:S01]  /*b8b0*/  UMOV UR36, 0x5555211a ;  /* 0x5555211a00247882 */ /* 0x000fe20000000000 */
[----:B------:R-:W-:Y:S01]  /*b8c0*/  UMOV UR37, 0x3fa55555 ;  /* 0x3fa5555500257882 */ /* 0x000fe20000000000 */
[----:B------:R-:W-:Y:S02]  /*b8d0*/  DMUL R46, R30, -0.5 ;  /* 0xbfe000001e2e7828 */ /* 0x000fe40000000000 */
[----:B------:R-:W-:-:S03]  /*b8e0*/  DFMA R38, R44, 0.5, R38 ;  /* 0x3fe000002c26782b */ /* 0x000fc60000000026 */
[----:B------:R-:W-:Y:S01]  /*b8f0*/  DFMA R40, R18, R40, UR36 ;  /* 0x0000002412287e2b */ /* 0x000fe20008000028 */
[----:B------:R-:W-:Y:S01]  /*b900*/  UMOV UR36, 0x55555540 ;  /* 0x5555554000247882 */ /* 0x000fe20000000000 */
[----:B------:R-:W-:Y:S01]  /*b910*/  UMOV UR37, 0x3fc55555 ;  /* 0x3fc5555500257882 */ /* 0x000fe20000000000 */
[----:B------:R-:W-:-:S05]  /*b920*/  DMUL R46, R30, R46 ;  /* 0x0000002e1e2e7228 */ /* 0x000fca0000000000 */
[----:B------:R-:W-:Y:S01]  /*b930*/  DFMA R40, R18, R40, UR36 ;  /* 0x0000002412287e2b */ /* 0x000fe20008000028 */
[----:B------:R-:W-:Y:S01]  /*b940*/  UMOV UR36, 0x5 ;  /* 0x0000000500247882 */ /* 0x000fe20000000000 */
[----:B------:R-:W-:Y:S01]  /*b950*/  UMOV UR37, 0x3fe00000 ;  /* 0x3fe0000000257882 */ /* 0x000fe20000000000 */
[----:B------:R-:W-:Y:S02]  /*b960*/  DFMA R48, R46, R48, 6.75539944105574400000e+15 ;  /* 0x433800002e30742b */ /* 0x000fe40000000030 */
[----:B------:R-:W-:-:S03]  /*b970*/  FSETP.GEU.FTZ.AND P3, PT, |R47|, 4.1917929649353027344, PT ;  /* 0x4086232b2f00780b */ /* 0x000fc60003f7e200 */
[----:B------:R-:W-:Y:S01]  /*b980*/  DFMA R40, R18, R40, UR36 ;  /* 0x0000002412287e2b */ /* 0x000fe20008000028 */
[----:B------:R-:W-:Y:S01]  /*b990*/  UMOV UR36, 0x8dc96626 ;  /* 0x8dc9662600247882 */ /* 0x000fe20000000000 */
[----:B------:R-:W-:Y:S02]  /*b9a0*/  UMOV UR37, 0x4017afb4 ;  /* 0x4017afb400257882 */ /* 0x000fe40000000000 */
[----:B------:R-:W-:-:S04]  /*b9b0*/  DSETP.GE.AND P2, PT, |R32|, UR36, PT ;  /* 0x0000002420007e2a */ /* 0x000fc8000bf46200 */
        /* <DEDUP_REMOVED lines=56> */
.L_x_3663:
[----:B------:R-:W-:Y:S05]  /*bd40*/  BSYNC.RECONVERGENT B0 ;  /* 0x0000000000007941 */ /* 0x000fea0003800200 */
.L_x_3662:
[----:B------:R-:W-:Y:S01]  /*bd50*/  DMUL R42, R30, UR34 ;  /* 0x000000221e2a7c28 */ /* 0x000fe20008000000 */
[----:B------:R-:W0:Y:S01]  /*bd60*/  MUFU.EX2 R3, R3 ;  /* 0x0000000300037308 */ /* 0x000e220000000800 */
[----:B------:R-:W1:Y:S01]  /*bd70*/  LDC.64 R14, c[0x0][0x390] ;  /* 0x0000e400ff0e7b82 */ /* 0x000e620000000a00 */
[----:B------:R-:W-:-:S05]  /*bd80*/  DADD R18, R18, R50 ;  /* 0x0000000012127229 */ /* 0x000fca0000000032 */
[----:B------:R-:W-:-:S08]  /*bd90*/  DFMA R6, |R42|, -UR8, R6 ;  /* 0x800000082a067c2b */ /* 0x000fd00008000206 */
[----:B------:R-:W-:-:S08]  /*bda0*/  DFMA R6, |R42|, R6, -UR10 ;  /* 0x8000000a2a067e2b */ /* 0x000fd00008000206 */
[----:B------:R-:W-:Y:S01]  /*bdb0*/  DFMA R6, |R42|, R6, UR12 ;  /* 0x0000000c2a067e2b */ /* 0x000fe20008000206 */
[----:B-1----:R-:W-:-:S07]  /*bdc0*/  IMAD.WIDE.U32 R14, R2, 0x8, R14 ;  /* 0x00000008020e7825 */ /* 0x002fce00078e000e */
[----:B------:R-:W-:Y:S01]  /*bdd0*/  DFMA R6, |R42|, R6, -UR14 ;  /* 0x8000000e2a067e2b */ /* 0x000fe20008000206 */
[----:B------:R-:W-:-:S07]  /*bde0*/  IMAD.WIDE.U32 R48, R0, 0x20, R14 ;  /* 0x0000002000307825 */ /* 0x000fce00078e000e */
[----:B------:R-:W-:-:S08]  /*bdf0*/  DFMA R6, |R42|, R6, UR16 ;  /* 0x000000102a067e2b */ /* 0x000fd00008000206 */
[----:B------:R-:W-:-:S08]  /*be00*/  DFMA R6, |R42|, R6, -UR18 ;  /* 0x800000122a067e2b */ /* 0x000fd00008000206 */
[----:B------:R-:W-:-:S08]  /*be10*/  DFMA R6, |R42|, R6, UR20 ;  /* 0x000000142a067e2b */ /* 0x000fd00008000206 */
[----:B------:R-:W-:-:S08]  /*be20*/  DFMA R6, |R42|, R6, -UR22 ;  /* 0x800000162a067e2b */ /* 0x000fd00008000206 */
[----:B------:R-:W-:-:S08]  /*be30*/  DFMA R6, |R42|, R6, -UR24 ;  /* 0x800000182a067e2b */ /* 0x000fd00008000206 */
[----:B------:R-:W-:Y:S01]  /*be40*/  DFMA R46, |R42|, R6, UR26 ;  /* 0x0000001a2a2e7e2b */ /* 0x000fe20008000206 */
[----:B0-----:R-:W-:Y:S01]  /*be50*/  FMUL.FTZ R6, R3, 1 ;  /* 0x3f80000003067820 */ /* 0x001fe20000410000 */
[----:B------:R-:W-:Y:S01]  /*be60*/  DMUL R2, R24, R4 ;  /* 0x0000000418027228 */ /* 0x000fe20000000000 */
[----:B------:R-:W-:-:S04]  /*be70*/  FSEL R5, R13, 1.875, !P0 ;  /* 0x3ff000000d057808 */ /* 0x000fc80004000000 */
[----:B------:R-:W0:Y:S01]  /*be80*/  F2F.F64.F32 R6, R6 ;  /* 0x0000000600067310 */ /* 0x000e220000201800 */
[----:B------:R-:W-:-:S08]  /*be90*/  DFMA R46, |R42|, R46, -UR28 ;  /* 0x8000001c2a2e7e2b */ /* 0x000fd0000800022e */
[----:B------:R-:W-:Y:S02]  /*bea0*/  DFMA R46, |R42|, R46, UR30 ;  /* 0x0000001e2a2e7e2b */ /* 0x000fe4000800022e */
[----:B0-----:R-:W-:-:S06]  /*beb0*/  DADD R14, -R6, 1 ;  /* 0x3ff00000060e7429 */ /* 0x001fcc0000000100 */
[----:B------:R-:W-:Y:S01]  /*bec0*/  DFMA R24, |R42|, R46, UR32 ;  /* 0x000000202a187e2b */ /* 0x000fe2000800022e */
[----:B------:R-:W-:Y:S01]  /*bed0*/  UMOV UR6, 0x5bc5b225 ;  /* 0x5bc5b22500067882 */ /* 0x000fe20000000000 */
[----:B------:R-:W-:Y:S01]  /*bee0*/  UMOV UR7, 0x3eff0535 ;  /* 0x3eff053500077882 */ /* 0x000fe20000000000 */
[----:B------:R-:W-:Y:S02]  /*bef0*/  FSEL R46, R12, RZ, !P0 ;  /* 0x000000ff0c2e7208 */ /* 0x000fe40004000000 */
[----:B------:R-:W-:Y:S01]  /*bf00*/  LOP3.LUT R47, R5, 0x80000000, R35, 0xb8, !PT ;  /* 0x80000000052f7812 */ /* 0x000fe200078eb823 */
[----:B------:R-:W-:Y:S02]  /*bf10*/  DFMA R18, R6, -R18, R14 ;  /* 0x800000120612722b */ /* 0x000fe4000000000e */
[----:B------:R-:W-:Y:S01]  /*bf20*/  DFMA R24, |R42|, R24, -UR6 ;  /* 0x800000062a187e2b */ /* 0x000fe20008000218 */
[----:B------:R-:W2:Y:S01]  /*bf30*/  LDG.E.ENL2.256 R12, R4, desc[UR4][R48.64] ;  /* 0xfe0000043004797e */ /* 0x000ea2000812190c */
[----:B------:R-:W-:Y:S01]  /*bf40*/  FSEL R20, R17, 1.875, !P1 ;  /* 0x3ff0000011147808 */ /* 0x000fe20004800000 */
[----:B------:R-:W-:Y:S01]  /*bf50*/  UMOV UR6, 0x3108bc8b ;  /* 0x3108bc8b00067882 */ /* 0x000fe20000000000 */
[----:B------:R-:W-:Y:S01]  /*bf60*/  UMOV UR7, 0x3f10e37a ;  /* 0x3f10e37a00077882 */ /* 0x000fe20000000000 */
[----:B------:R-:W-:Y:S01]  /*bf70*/  DMUL R8, R26, R8 ;  /* 0x000000081a087228 */ /* 0x000fe20000000000 */
[----:B------:R-:W-:Y:S01]  /*bf80*/  LOP3.LUT R21, R20, 0x80000000, R21, 0xb8, !PT ;  /* 0x8000000014157812 */ /* 0x000fe200078eb815 */
[----:B------:R-:W-:Y:S01]  /*bf90*/  DMUL R44, R28, R44 ;  /* 0x0000002c1c2c7228 */ /* 0x000fe20000000000 */
[----:B------:R-:W-:Y:S01]  /*bfa0*/  FSEL R17, R19, 1.875, !P2 ;  /* 0x3ff0000013117808 */ /* 0x000fe20005000000 */
[----:B------:R-:W-:-:S03]  /*bfb0*/  DFMA R50, |R42|, R24, UR6 ;  /* 0x000000062a327e2b */ /* 0x000fc60008000218 */
[----:B------:R-:W-:Y:S02]  /*bfc0*/  LOP3.LUT R17, R17, 0x80000000, R33, 0xb8, !PT ;  /* 0x8000000011117812 */ /* 0x000fe400078eb821 */
[----:B------:R0:W3:Y:S01]  /*bfd0*/  LDG.E.ENL2.256 R32, R24, desc[UR4][R48.64+0x1000] ;  /* 0xfe0080043018797e */ /* 0x0000e20008121920 */
[----:B------:R-:W-:Y:S01]  /*bfe0*/  UMOV UR6, 0x828e5cb2 ;  /* 0x828e5cb200067882 */ /* 0x000fe20000000000 */
[----:B------:R-:W-:Y:S01]  /*bff0*/  UMOV UR7, 0x3efb292d ;  /* 0x3efb292d00077882 */ /* 0x000fe20000000000 */
[----:B------:R-:W-:Y:S01]  /*c000*/  FSEL R20, R16, RZ, !P1 ;  /* 0x000000ff10147208 */ /* 0x000fe20004800000 */
[----:B------:R-:W-:Y:S01]  /*c010*/  DFMA R50, |R42|, R50, UR6 ;  /* 0x000000062a327e2b */ /* 0x000fe20008000232 */
[----:B------:R-:W-:Y:S01]  /*c020*/  UMOV UR6, 0x6ebf9bfa ;  /* 0x6ebf9bfa00067882 */ /* 0x000fe20000000000 */
[----:B------:R-:W-:Y:S01]  /*c030*/  UMOV UR7, 0x3f435662 ;  /* 0x3f43566200077882 */ /* 0x000fe20000000000 */
[----:B------:R-:W-:Y:S01]  /*c040*/  FSEL R16, R18, RZ, !P2 ;  /* 0x000000ff12107208 */ /* 0x000fe20005000000 */
[----:B------:R-:W-:-:S02]  /*c050*/  DADD R46, R46, 1 ;  /* 0x3ff000002e2e7429 */ /* 0x000fc40000000000 */
[----:B------:R-:W-:Y:S02]  /*c060*/  DADD R20, R20, 1 ;  /* 0x3ff0000014147429 */ /* 0x000fe40000000000 */
[----:B------:R-:W-:Y:S01]  /*c070*/  DFMA R50, |R42|, R50, -UR6 ;  /* 0x800000062a327e2b */ /* 0x000fe20008000232 */
[----:B------:R-:W-:Y:S01]  /*c080*/  UMOV UR6, 0xf73d6afc ;  /* 0xf73d6afc00067882 */ /* 0x000fe20000000000 */
[----:B------:R-:W-:Y:S01]  /*c090*/  UMOV UR7, 0x3f5bca68 ;  /* 0x3f5bca6800077882 */ /* 0x000fe20000000000 */
[----:B------:R-:W-:Y:S02]  /*c0a0*/  DADD R16, R16, 1 ;  /* 0x3ff0000010107429 */ /* 0x000fe40000000000 */
[----:B------:R-:W-:Y:S02]  /*c0b0*/  DFMA R2, R46, 0.5, R2 ;  /* 0x3fe000002e02782b */ /* 0x000fe40000000002 */
[----:B------:R-:W-:Y:S02]  /*c0c0*/  DFMA R8, R20, 0.5, R8 ;  /* 0x3fe000001408782b */ /* 0x000fe40000000008 */
[----:B------:R-:W-:Y:S01]  /*c0d0*/  DFMA R50, |R42|, R50, UR6 ;  /* 0x000000062a327e2b */ /* 0x000fe20008000232 */
[----:B------:R-:W-:Y:S01]  /*c0e0*/  UMOV UR6, 0xebbc280b ;  /* 0xebbc280b00067882 */ /* 0x000fe20000000000 */
[----:B------:R-:W-:Y:S01]  /*c0f0*/  UMOV UR7, 0x3f2b6b69 ;  /* 0x3f2b6b6900077882 */ /* 0x000fe20000000000 */
[----:B------:R-:W-:-:S05]  /*c100*/  DFMA R16, R16, 0.5, R44 ;  /* 0x3fe000001010782b */ /* 0x000fca000000002c */
        /* <DEDUP_REMOVED lines=27> */
[----:B------:R1:W4:Y:S02]  /*c2c0*/  F2F.F64.F32 R50, R0 ;  /* 0x0000000000327310 */ /* 0x0003240000201800 */
[----:B-1----:R-:W1:Y:S01]  /*c2d0*/  S2R R0, SR_CTAID.X ;  /* 0x0000000000007919 */ /* 0x002e620000002500 */
[----:B0-----:R-:W-:-:S02]  /*c2e0*/  FMUL.FTZ R52, R19, 1 ;  /* 0x3f80000013347820 */ /* 0x001fc40000410000 */
[----:B------:R-:W0:Y:S01]  /*c2f0*/  LDC.64 R18, c[0x0][0x388] ;  /* 0x0000e200ff127b82 */ /* 0x000e220000000a00 */
[----:B----4-:R-:W-:Y:S01]  /*c300*/  DFMA R50, R50, -UR6, -R48 ;  /* 0x8000000632327c2b */ /* 0x010fe20008000830 */
        /* <DEDUP_REMOVED lines=31> */
[----:B------:R-:W-:Y:S01]  /*c500*/  DMUL R40, R40, UR6 ;  /* 0x0000000628287c28 */ /* 0x000fe20008000000 */
[----:B------:R-:W-:Y:S01]  /*c510*/  UMOV UR6, 0x8dc96626 ;  /* 0x8dc9662600067882 */ /* 0x000fe20000000000 */
[----:B------:R-:W-:Y:S02]  /*c520*/  UMOV UR7, 0x4017afb4 ;  /* 0x4017afb400077882 */ /* 0x000fe40000000000 */
[----:B------:R-:W-:Y:S02]  /*c530*/  DMUL R48, R50, R48 ;  /* 0x0000003032307228 */ /* 0x000fe40000000000 */
[----:B------:R-:W-:-:S02]  /*c540*/  DSETP.GE.AND P0, PT, |R42|, UR6, PT ;  /* 0x000000062a007e2a */ /* 0x000fc4000bf06200 */
[----:B------:R-:W-:Y:S02]  /*c550*/  DMUL R30, R30, R40 ;  /* 0x000000281e1e7228 */ /* 0x000fe40000000000 */
[----:B------:R-:W4:Y:S02]  /*c560*/  S2R R40, SR_TID.X ;  /* 0x0000000000287919 */ /* 0x000f240000002100 */
[C---:B------:R-:W-:Y:S01]  /*c570*/  DFMA R48, R50.reuse, R48, -R28 ;  /* 0x000000303230722b */ /* 0x040fe2000000081c */
[----:B------:R-:W5:Y:S07]  /*c580*/  F2F.F64.F32 R28, R52 ;  /* 0x00000034001c7310 */ /* 0x000f6e0000201800 */
[----:B------:R-:W-:-:S02]  /*c590*/  DADD R48, R50, R48 ;  /* 0x0000000032307229 */ /* 0x000fc40000000030 */
[----:B-----5:R-:W-:-:S08]  /*c5a0*/  DADD R50, -R28, 1 ;  /* 0x3ff000001c327429 */ /* 0x020fd00000000100 */
[----:B------:R-:W-:-:S10]  /*c5b0*/  DFMA R28, R28, -R48, R50 ;  /* 0x800000301c1c722b */ /* 0x000fd40000000032 */
[----:B------:R-:W-:Y:S02]  /*c5c0*/  FSEL R29, R29, 1.875, !P0 ;  /* 0x3ff000001d1d7808 */ /* 0x000fe40004000000 */
[----:B------:R-:W-:Y:S02]  /*c5d0*/  FSEL R28, R28, RZ, !P0 ;  /* 0x000000ff1c1c7208 */ /* 0x000fe40004000000 */
[----:B------:R-:W-:-:S06]  /*c5e0*/  LOP3.LUT R29, R29, 0x80000000, R43, 0xb8, !PT ;  /* 0x800000001d1d7812 */ /* 0x000fcc00078eb82b */
[----:B------:R-:W-:-:S08]  /*c5f0*/  DADD R28, R28, 1 ;  /* 0x3ff000001c1c7429 */ /* 0x000fd00000000000 */
[----:B------:R-:W-:Y:S02]  /*c600*/  DFMA R28, R28, 0.5, R30 ;  /* 0x3fe000001c1c782b */ /* 0x000fe4000000001e */
[----:B--2---:R-:W-:Y:S01]  /*c610*/  DMUL R4, R4, R10 ;  /* 0x0000000a04047228 */ /* 0x004fe20000000000 */
[----:B-1----:R-:W-:Y:S01]  /*c620*/  IMAD.SHL.U32 R11, R0, 0x400, RZ ;  /* 0x00000400000b7824 */ /* 0x002fe200078e00ff */
[----:B------:R-:W-:Y:S02]  /*c630*/  DMUL R6, R6, R22 ;  /* 0x0000001606067228 */ /* 0x000fe40000000000 */
[----:B------:R-:W-:Y:S01]  /*c640*/  DMUL R12, R12, R36 ;  /* 0x000000240c0c7228 */ /* 0x000fe20000000000 */
[----:B0-----:R-:W-:Y:S01]  /*c650*/  IMAD.WIDE.U32 R18, R11, 0x8, R18 ;  /* 0x000000080b127825 */ /* 0x001fe200078e0012 */
[----:B------:R-:W-:-:S03]  /*c660*/  DMUL R14, R14, R38 ;  /* 0x000000260e0e7228 */ /* 0x000fc60000000000 */
[----:B----4-:R-:W-:Y:S01]  /*c670*/  IMAD.WIDE.U32 R18, R40, 0x20, R18 ;  /* 0x0000002028127825 */ /* 0x010fe200078e0012 */
[----:B---3--:R-:W-:Y:S02]  /*c680*/  DMUL R24, R24, R2 ;  /* 0x0000000218187228 */ /* 0x008fe40000000000 */
[----:B------:R-:W-:Y:S02]  /*c690*/  DMUL R26, R26, R8 ;  /* 0x000000081a1a7228 */ /* 0x000fe40000000000 */
[----:B------:R-:W-:Y:S01]  /*c6a0*/  DMUL R32, R32, R16 ;  /* 0x0000001020207228 */ /* 0x000fe20000000000 */
[----:B------:R-:W-:Y:S01]  /*c6b0*/  STG.E.ENL2.256 desc[UR4][R18.64], R4, R12 ;  /* 0xf8000004120c797f */ /* 0x000fe2000f121804 */
[----:B------:R-:W-:-:S07]  /*c6c0*/  DMUL R34, R34, R28 ;  /* 0x0000001c22227228 */ /* 0x000fce0000000000 */
[----:B------:R-:W-:Y:S01]  /*c6d0*/  STG.E.ENL2.256 desc[UR4][R18.64+0x1000], R24, R32 ;  /* 0xf80080181220797f */ /* 0x000fe2000f121804 */
[----:B------:R-:W-:Y:S05]  /*c6e0*/  EXIT ;  /* 0x000000000000794d */ /* 0x000fea0003800000 */
.L_x_3664:
        /* <DEDUP_REMOVED lines=9> */
.L_x_12882:


//--------------------- .text._ZN2at6native29vectorized_elementwise_kernelILi8EZZZNS0_26GeluBackwardCUDAKernelImplERNS_18TensorIteratorBaseENS0_8GeluTypeEENKUlvE0_clEvENKUlvE_clEvEUlddE_St5arrayIPcLm3EEEEviT0_T1_ --------------------------
	.section	.text._ZN2at6native29vectorized_elementwise_kernelILi8EZZZNS0_26GeluBackwardCUDAKernelImplERNS_18TensorIteratorBaseENS0_8GeluTypeEENKUlvE0_clEvENKUlvE_clEvEUlddE_St5arrayIPcLm3EEEEviT0_T1_,"ax",@progbits
	.align	128
        .global         _ZN2at6native29vectorized_elementwise_kernelILi8EZZZNS0_26GeluBackwardCUDAKernelImplERNS_18TensorIteratorBaseENS0_8GeluTypeEENKUlvE0_clEvENKUlvE_clEvEUlddE_St5arrayIPcLm3EEEEviT0_T1_
        .type           _ZN2at6native29vectorized_elementwise_kernelILi8EZZZNS0_26GeluBackwardCUDAKernelImplERNS_18TensorIteratorBaseENS0_8GeluTypeEENKUlvE0_clEvENKUlvE_clEvEUlddE_St5arrayIPcLm3EEEEviT0_T1_,@function
        .size           _ZN2at6native29vectorized_elementwise_kernelILi8EZZZNS0_26GeluBackwardCUDAKernelImplERNS_18TensorIteratorBaseENS0_8GeluTypeEENKUlvE0_clEvENKUlvE_clEvEUlddE_St5arrayIPcLm3EEEEviT0_T1_,(.L_x_12883 - _ZN2at6native29vectorized_elementwise_kernelILi8EZZZNS0_26GeluBackwardCUDAKernelImplERNS_18TensorIteratorBaseENS0_8GeluTypeEENKUlvE0_clEvENKUlvE_clEvEUlddE_St5arrayIPcLm3EEEEviT0_T1_)
        .other          _ZN2at6native29vectorized_elementwise_kernelILi8EZZZNS0_26GeluBackwardCUDAKernelImplERNS_18TensorIteratorBaseENS0_8GeluTypeEENKUlvE0_clEvENKUlvE_clEvEUlddE_St5arrayIPcLm3EEEEviT0_T1_,@"STO_CUDA_ENTRY STV_DEFAULT"
_ZN2at6native29vectorized_elementwise_kernelILi8EZZZNS0_26GeluBackwardCUDAKernelImplERNS_18TensorIteratorBaseENS0_8GeluTypeEENKUlvE0_clEvENKUlvE_clEvEUlddE_St5arrayIPcLm3EEEEviT0_T1_:
.text._ZN2at6native29vectorized_elementwise_kernelILi8EZZZNS0_26GeluBackwardCUDAKernelImplERNS_18TensorIteratorBaseENS0_8GeluTypeEENKUlvE0_clEvENKUlvE_clEvEUlddE_St5arrayIPcLm3EEEEviT0_T1_:
        /* <DEDUP_REMOVED lines=159> */
.L_x_3669:
[----:B------:R-:W-:Y:S05]  /*09f0*/  BSYNC.RECONVERGENT B1 ;  /* 0x0000000000017941 */ /* 0x000fea0003800200 */
.L_x_3668:
        /* <DEDUP_REMOVED lines=137> */
.L_x_3667:
[----:B------:R-:W-:Y:S05]  /*1290*/  BSYNC.RECONVERGENT B0 ;  /* 0x0000000000007941 */ /* 0x000fea0003800200 */
.L_x_3666:
        /* <DEDUP_REMOVED lines=65> */
.L_x_3673:
[----:B------:R-:W-:Y:S05]  /*16b0*/  BSYNC.RECONVERGENT B1 ;  /* 0x0000000000017941 */ /* 0x000fea0003800200 */
.L_x_3672:
        /* <DEDUP_REMOVED lines=137> */
.L_x_3671:
[----:B------:R-:W-:Y:S05]  /*1f50*/  BSYNC.RECONVERGENT B0 ;  /* 0x0000000000007941 */ /* 0x000fea0003800200 */
.L_x_3670:
        /* <DEDUP_REMOVED lines=65> */
.L_x_3677:
[----:B------:R-:W-:Y:S05]  /*2370*/  BSYNC.RECONVERGENT B1 ;  /* 0x0000000000017941 */ /* 0x000fea0003800200 */
.L_x_3676:
        /* <DEDUP_REMOVED lines=137> */
.L_x_3675:
[----:B------:R-:W-:Y:S05]  /*2c10*/  BSYNC.RECONVERGENT B0 ;  /* 0x0000000000007941 */ /* 0x000fea0003800200 */
.L_x_3674:
        /* <DEDUP_REMOVED lines=65> */
.L_x_3681:
[----:B------:R-:W-:Y:S05]  /*3030*/  BSYNC.RECONVERGENT B1 ;  /* 0x0000000000017941 */ /* 0x000fea0003800200 */
.L_x_3680:
        /* <DEDUP_REMOVED lines=137> */
.L_x_3679:
[----:B------:R-:W-:Y:S05]  /*38d0*/  BSYNC.RECONVERGENT B0 ;  /* 0x0000000000007941 */ /* 0x000fea0003800200 */
.L_x_3678:
        /* <DEDUP_REMOVED lines=65> */
.L_x_3685:
[----:B------:R-:W-:Y:S05]  /*3cf0*/  BSYNC.RECONVERGENT B1 ;  /* 0x0000000000017941 */ /* 0x000fea0003800200 */
.L_x_3684:
        /* <DEDUP_REMOVED lines=137> */
.L_x_3683:
[----:B------:R-:W-:Y:S05]  /*4590*/  BSYNC.RECONVERGENT B0 ;  /* 0x0000000000007941 */ /* 0x000fea0003800200 */
.L_x_3682:
        /* <DEDUP_REMOVED lines=65> */
.L_x_3689:
[----:B------:R-:W-:Y:S05]  /*49b0*/  BSYNC.RECONVERGENT B1 ;  /* 0x0000000000017941 */ /* 0x000fea0003800200 */
.L_x_3688:
        /* <DEDUP_REMOVED lines=137> */
.L_x_3687:
[----:B------:R-:W-:Y:S05]  /*5250*/  BSYNC.RECONVERGENT B0 ;  /* 0x0000000000007941 */ /* 0x000fea0003800200 */
.L_x_3686:
        /* <DEDUP_REMOVED lines=65> */
.L_x_3693:
[----:B------:R-:W-:Y:S05]  /*5670*/  BSYNC.RECONVERGENT B1 ;  /* 0x0000000000017941 */ /* 0x000fea0003800200 */
.L_x_3692:
        /* <DEDUP_REMOVED lines=137> */
.L_x_3691:
[----:B------:R-:W-:Y:S05]  /*5f10*/  BSYNC.RECONVERGENT B0 ;  /* 0x0000000000007941 */ /* 0x000fea0003800200 */
.L_x_3690:
        /* <DEDUP_REMOVED lines=65> */
.L_x_3697:
[----:B------:R-:W-:Y:S05]  /*6330*/  BSYNC.RECONVERGENT B1 ;  /* 0x0000000000017941 */ /* 0x000fea0003800200 */
.L_x_3696:
        /* <DEDUP_REMOVED lines=137> */
.L_x_3695:
[----:B------:R-:W-:Y:S05]  /*6bd0*/  BSYNC.RECONVERGENT B0 ;  /* 0x0000000000007941 */ /* 0x000fea0003800200 */
.L_x_3694:
        /* <DEDUP_REMOVED lines=16> */
.L_x_3700:
[----:B------:R-:W-:-:S13]  /*6ce0*/  ISETP.GE.U32.AND P0, PT, R27, R3, PT ;  /* 0x000000031b00720c */ /* 0x000fda0003f06070 */
[----:B------:R-:W-:Y:S05]  /*6cf0*/  @P0 BRA `(.L_x_3702) ;  /* 0x0000000000300947 */ /* 0x000fea0003800000 */
[----:B-1---5:R-:W1:Y:S01]  /*6d00*/  LDC.64 R6, c[0x0][0x388] ;  /* 0x0000e200ff067b82 */ /* 0x022e620000000a00 */
[----:B------:R-:W-:Y:S01]  /*6d10*/  IMAD R11, R0, 0x400, R27 ;  /* 0x00000400000b7824 */ /* 0x000fe200078e021b */
[----:B------:R-:W-:-:S03]  /*6d20*/  IADD3 R27, PT, PT, R27, 0x80, RZ ;  /* 0x000000801b1b7810 */ /* 0x000fc60007ffe0ff */
[----:B-1----:R-:W-:-:S05]  /*6d30*/  IMAD.WIDE.U32 R6, R11, 0x8, R6 ;  /* 0x000000080b067825 */ /* 0x002fca00078e0006 */
[----:B------:R2:W-:Y:S02]  /*6d40*/  STG.E.64 desc[UR4][R6.64], R22 ;  /* 0x0000001606007986 */ /* 0x0005e4000c101b04 */
.L_x_3701:
[----:B------:R-:W-:-:S13]  /*6d50*/  ISETP.GE.U32.AND P0, PT, R27, R3, PT ;  /* 0x000000031b00720c */ /* 0x000fda0003f06070 */
[----:B------:R-:W-:Y:S05]  /*6d60*/  @P0 BRA `(.L_x_3703) ;  /* 0x0000000000300947 */ /* 0x000fea0003800000 */
[----:B-12---:R-:W1:Y:S01]  /*6d70*/  LDC.64 R6, c[0x0][0x388] ;  /* 0x0000e200ff067b82 */ /* 0x006e620000000a00 */
[----:B------:R-:W-:Y:S02]  /*6d80*/  IMAD R11, R0, 0x400, R27 ;  /* 0x00000400000b7824 */ /* 0x000fe400078e021b */
[----:B------:R-:W-:Y:S02]  /*6d90*/  VIADD R27, R27, 0x80 ;  /* 0x000000801b1b7836 */ /* 0x000fe40000000000 */
[----:B-1----:R-:W-:-:S05]  /*6da0*/  IMAD.WIDE.U32 R6, R11, 0x8, R6 ;  /* 0x000000080b067825 */ /* 0x002fca00078e0006 */
[----:B------:R2:W-:Y:S02]  /*6db0*/  STG.E.64 desc[UR4][R6.64], R16 ;  /* 0x0000001006007986 */ /* 0x0005e4000c101b04 */
.L_x_3702:
[----:B------:R-:W-:-:S13]  /*6dc0*/  ISETP.GE.U32.AND P0, PT, R27, R3, PT ;  /* 0x000000031b00720c */ /* 0x000fda0003f06070 */
[----:B------:R-:W-:Y:S05]  /*6dd0*/  @P0 BRA `(.L_x_3704) ;  /* 0x0000000000340947 */ /* 0x000fea0003800000 */
[----:B-12--5:R-:W1:Y:S01]  /*6de0*/  LDC.64 R6, c[0x0][0x388] ;  /* 0x0000e200ff067b82 */ /* 0x026e620000000a00 */
[----:B------:R-:W-:Y:S01]  /*6df0*/  LEA R11, R0, R27, 0xa ;  /* 0x0000001b000b7211 */ /* 0x000fe200078e50ff */
[----:B------:R-:W-:-:S04]  /*6e00*/  VIADD R27, R27, 0x80 ;  /* 0x000000801b1b7836 */ /* 0x000fc80000000000 */
[----:B-1----:R-:W-:-:S05]  /*6e10*/  IMAD.WIDE.U32 R6, R11, 0x8, R6 ;  /* 0x000000080b067825 */ /* 0x002fca00078e0006 */
[----:B------:R3:W-:Y:S02]  /*6e20*/  STG.E.64 desc[UR4][R6.64], R12 ;  /* 0x0000000c06007986 */ /* 0x0007e4000c101b04 */
.L_x_3703:
        /* <DEDUP_REMOVED lines=8> */
.L_x_3704:
[----:B------:R-:W-:Y:S05]  /*6eb0*/  BSYNC.RELIABLE B1 ;  /* 0x0000000000017941 */ /* 0x000fea0003800100 */
.L_x_3699:
[----:B------:R-:W-:-:S13]  /*6ec0*/  ISETP.GE.U32.AND P0, PT, R27, R3, PT ;  /* 0x000000031b00720c */ /* 0x000fda0003f06070 */
[----:B-123-5:R-:W1:Y:S01]  /*6ed0*/  @!P0 LDC.64 R6, c[0x0][0x388] ;  /* 0x0000e200ff068b82 */ /* 0x02ee620000000a00 */
[----:B------:R-:W-:Y:S02]  /*6ee0*/  @!P0 IMAD R9, R0, 0x400, R27 ;  /* 0x0000040000098824 */ /* 0x000fe400078e021b */
[----:B------:R-:W-:Y:S02]  /*6ef0*/  @!P0 VIADD R27, R27, 0x80 ;  /* 0x000000801b1b8836 */ /* 0x000fe40000000000 */
[----:B-1----:R-:W-:-:S05]  /*6f00*/  @!P0 IMAD.WIDE.U32 R6, R9, 0x8, R6 ;  /* 0x0000000809068825 */ /* 0x002fca00078e0006 */
[----:B------:R4:W-:Y:S02]  /*6f10*/  @!P0 STG.E.64 desc[UR4][R6.64], R4 ;  /* 0x0000000406008986 */ /* 0x0009e4000c101b04 */
.L_x_3705:
[----:B------:R-:W-:Y:S05]  /*6f20*/  BSYNC.RECONVERGENT B0 ;  /* 0x0000000000007941 */ /* 0x000fea0003800200 */
.L_x_3698:
        /* <DEDUP_REMOVED lines=8> */
.L_x_3665:
        /* <DEDUP_REMOVED lines=65> */
.L_x_3707:
[----:B------:R-:W-:Y:S05]  /*73c0*/  BSYNC.RECONVERGENT B0 ;  /* 0x0000000000007941 */ /* 0x000fea0003800200 */
.L_x_3706:
        /* <DEDUP_REMOVED lines=194> */
.L_x_3709:
[----:B------:R-:W-:Y:S05]  /*7ff0*/  BSYNC.RECONVERGENT B0 ;  /* 0x0000000000007941 */ /* 0x000fea0003800200 */
.L_x_3708:
        /* <DEDUP_REMOVED lines=136> */
.L_x_3711:
[----:B------:R-:W-:Y:S05]  /*8880*/  BSYNC.RECONVERGENT B0 ;  /* 0x0000000000007941 */ /* 0x000fea0003800200 */
.L_x_3710:
        /* <DEDUP_REMOVED lines=164> */
.L_x_3713:
[----:B------:R-:W-:Y:S05]  /*92d0*/  BSYNC.RECONVERGENT B0 ;  /* 0x0000000000007941 */ /* 0x000fea0003800200 */
.L_x_3712:
        /* <DEDUP_REMOVED lines=180> */
.L_x_3715:
[----:B------:R-:W-:Y:S05]  /*9e20*/  BSYNC.RECONVERGENT B0 ;  /* 0x0000000000007941 */ /* 0x000fea0003800200 */
.L_x_3714:
        /* <DEDUP_REMOVED lines=166> */
.L_x_3717:
[----:B------:R-:W-:Y:S05]  /*a890*/  BSYNC.RECONVERGENT B0 ;  /* 0x0000000000007941 */ /* 0x000fea0003800200 */
.L_x_3716:
        /* <DEDUP_REMOVED lines=166> */
.L_x_3719:
[----:B------:R-:W-:Y:S05]  /*b300*/  BSYNC.RECONVERGENT B0 ;  /* 0x0000000000007941 */ /* 0x000fea0003800200 */
.L_x_3718:
        /* <DEDUP_REMOVED lines=163> */
.L_x_3721:
[----:B------:R-:W-:Y:S05]  /*bd40*/  BSYNC.RECONVERGENT B0 ;  /* 0x0000000000007941 */ /* 0x000fea0003800200 */
.L_x_3720:
        /* <DEDUP_REMOVED lines=154> */
.L_x_3722:
        /* <DEDUP_REMOVED lines=9> */
.L_x_12883:


//--------------------- .text._ZN2at6native18elementwise_kernelILi128ELi4EZNS0_15gpu_kernel_implIZZZNS0_26GeluBackwardCUDAKernelImplERNS_18TensorIteratorBaseENS0_8GeluTypeEENKUlvE_clEvENKUlvE2_clEvEUlN3c108BFloat16ES9_E_EEvS4_RKT_EUliE_EEviT1_ --------------------------
	.section	.text._ZN2at6native18elementwise_kernelILi128ELi4EZNS0_15gpu_kernel_implIZZZNS0_26GeluBackwardCUDAKernelImplERNS_18TensorIteratorBaseENS0_8GeluTypeEENKUlvE_clEvENKUlvE2_clEvEUlN3c108BFloat16ES9_E_EEvS4_RKT_EUliE_EEviT1_,"ax",@progbits
	.align	128
        .global         _ZN2at6native18elementwise_kernelILi128ELi4EZNS0_15gpu_kernel_implIZZZNS0_26GeluBackwardCUDAKernelImplERNS_18TensorIteratorBaseENS0_8GeluTypeEENKUlvE_clEvENKUlvE2_clEvEUlN3c108BFloat16ES9_E_EEvS4_RKT_EUliE_EEviT1_
        .type           _ZN2at6native18elementwise_kernelILi128ELi4EZNS0_15gpu_kernel_implIZZZNS0_26GeluBackwardCUDAKernelImplERNS_18TensorIteratorBaseENS0_8GeluTypeEENKUlvE_clEvENKUlvE2_clEvEUlN3c108BFloat16ES9_E_EEvS4_RKT_EUliE_EEviT1_,@function
        .size           _ZN2at6native18elementwise_kernelILi128ELi4EZNS0_15gpu_kernel_implIZZZNS0_26GeluBackwardCUDAKernelImplERNS_18TensorIteratorBaseENS0_8GeluTypeEENKUlvE_clEvENKUlvE2_clEvEUlN3c108BFloat16ES9_E_EEvS4_RKT_EUliE_EEviT1_,(.L_x_12884 - _ZN2at6native18elementwise_kernelILi128ELi4EZNS0_15gpu_kernel_implIZZZNS0_26GeluBackwardCUDAKernelImplERNS_18TensorIteratorBaseENS0_8GeluTypeEENKUlvE_clEvENKUlvE2_clEvEUlN3c108BFloat16ES9_E_EEvS4_RKT_EUliE_EEviT1_)
        .other          _ZN2at6native18elementwise_kernelILi128ELi4EZNS0_15gpu_kernel_implIZZZNS0_26GeluBackwardCUDAKernelImplERNS_18TensorIteratorBaseENS0_8GeluTypeEENKUlvE_clEvENKUlvE2_clEvEUlN3c108BFloat16ES9_E_EEvS4_RKT_EUliE_EEviT1_,@"STO_CUDA_ENTRY STV_DEFAULT"
_ZN2at6native18elementwise_kernelILi128ELi4EZNS0_15gpu_kernel_implIZZZNS0_26GeluBackwardCUDAKernelImplERNS_18TensorIteratorBaseENS0_8GeluTypeEENKUlvE_clEvENKUlvE2_clEvEUlN3c108BFloat16ES9_E_EEvS4_RKT_EUliE_EEviT1_:
.text._ZN2at6native18elementwise_kernelILi128ELi4EZNS0_15gpu_kernel_implIZZZNS0_26GeluBackwardCUDAKernelImplERNS_18TensorIteratorBaseENS0_8GeluTypeEENKUlvE_clEvENKUlvE2_clEvEUlN3c108BFloat16ES9_E_EEvS4_RKT_EUliE_EEviT1_:
        /* <DEDUP_REMOVED lines=371> */
.L_x_3725:
        /* <DEDUP_REMOVED lines=19> */
.L_x_3729:
[----:B------:R-:W2:Y:S02]  /*1860*/  LDG.E.U8 R2, desc[UR36][R2.64] ;  /* 0x0000002402027981 */ /* 0x000ea4000c1e1100 */
[----:B--2---:R-:W-:-:S04]  /*1870*/  I2FP.F32.U32 R0, R2 ;  /* 0x0000000200007245 */ /* 0x004fc80000201000 */
[----:B------:R-:W-:-:S04]  /*1880*/  F2FP.BF16.F32.PACK_AB R0, RZ, R0 ;  /* 0x00000000ff00723e */ /* 0x000fc800000010ff */
[----:B------:R-:W-:Y:S01]  /*1890*/  PRMT R19, R0, 0x7610, R19 ;  /* 0x0000761000137816 */ /* 0x000fe20000000013 */
[----:B------:R-:W-:Y:S06]  /*18a0*/  BRA `(.L_x_3731) ;  /* 0x0000000c00c07947 */ /* 0x000fec0003800000 */
.L_x_3728:
        /* <DEDUP_REMOVED lines=11> */
.L_x_3733:
[----:B------:R-:W2:Y:S02]  /*1960*/  LDG.E R2, desc[UR36][R2.64] ;  /* 0x0000002402027981 */ /* 0x000ea4000c1e1900 */
[----:B--2---:R-:W-:-:S04]  /*1970*/  I2FP.F32.S32 R0, R2 ;  /* 0x0000000200007245 */ /* 0x004fc80000201400 */
[----:B------:R-:W-:-:S04]  /*1980*/  F2FP.BF16.F32.PACK_AB R0, RZ, R0 ;  /* 0x00000000ff00723e */ /* 0x000fc800000010ff */
[----:B------:R-:W-:Y:S01]  /*1990*/  PRMT R19, R0, 0x7610, R19 ;  /* 0x0000761000137816 */ /* 0x000fe20000000013 */
[----:B------:R-:W-:Y:S06]  /*19a0*/  BRA `(.L_x_3731) ;  /* 0x0000000c00807947 */ /* 0x000fec0003800000 */
.L_x_3732:
[----:B------:R-:W2:Y:S02]  /*19b0*/  LDG.E.U16 R2, desc[UR36][R2.64] ;  /* 0x0000002402027981 */ /* 0x000ea4000c1e1500 */
[----:B--2---:R-:W0:Y:S02]  /*19c0*/  I2F.S16 R0, R2 ;  /* 0x0000000200007306 */ /* 0x004e240000101400 */
[----:B0-----:R-:W-:-:S04]  /*19d0*/  F2FP.BF16.F32.PACK_AB R0, RZ, R0 ;  /* 0x00000000ff00723e */ /* 0x001fc800000010ff */
[----:B------:R-:W-:Y:S01]  /*19e0*/  PRMT R19, R0, 0x7610, R19 ;  /* 0x0000761000137816 */ /* 0x000fe20000000013 */
[----:B------:R-:W-:Y:S06]  /*19f0*/  BRA `(.L_x_3731) ;  /* 0x0000000c006c7947 */ /* 0x000fec0003800000 */
.L_x_3727:
        /* <DEDUP_REMOVED lines=9> */
.L_x_3735:
[----:B------:R-:W2:Y:S02]  /*1a90*/  LDG.E.U16 R0, desc[UR36][R2.64] ;  /* 0x0000002402007981 */ /* 0x000ea4000c1e1500 */
[----:B--2---:R-:W-:-:S05]  /*1aa0*/  HADD2.F32 R0, -RZ, R0.H0_H0 ;  /* 0x20000000ff007230 */ /* 0x004fca0000004100 */
[----:B------:R-:W-:-:S04]  /*1ab0*/  F2FP.BF16.F32.PACK_AB R0, RZ, R0 ;  /* 0x00000000ff00723e */ /* 0x000fc800000010ff */
[----:B------:R-:W-:Y:S01]  /*1ac0*/  PRMT R19, R0, 0x7610, R19 ;  /* 0x0000761000137816 */ /* 0x000fe20000000013 */
[----:B------:R-:W-:Y:S06]  /*1ad0*/  BRA `(.L_x_3731) ;  /* 0x0000000c00347947 */ /* 0x000fec0003800000 */
.L_x_3734:
        /* <DEDUP_REMOVED lines=9> */
.L_x_3737:
[----:B------:R-:W2:Y:S02]  /*1b70*/  LDG.E.U16 R2, desc[UR36][R2.64] ;  /* 0x0000002402027981 */ /* 0x000ea4000c1e1500 */
[----:B--2---:R-:W-:-:S05]  /*1b80*/  HADD2.F32 R0, -RZ, R2.H0_H0 ;  /* 0x20000002ff007230 */ /* 0x004fca0000004100 */
[----:B------:R-:W-:-:S04]  /*1b90*/  F2FP.BF16.F32.PACK_AB R0, RZ, R0 ;  /* 0x00000000ff00723e */ /* 0x000fc800000010ff */
[----:B------:R-:W-:Y:S01]  /*1ba0*/  PRMT R19, R0, 0x7610, R19 ;  /* 0x0000761000137816 */ /* 0x000fe20000000013 */
[----:B------:R-:W-:Y:S06]  /*1bb0*/  BRA `(.L_x_3731) ;  /* 0x0000000800fc7947 */ /* 0x000fec0003800000 */
.L_x_3736:
        /* <DEDUP_REMOVED lines=9> */
.L_x_3726:
        /* <DEDUP_REMOVED lines=14> */
.L_x_3740:
        /* <DEDUP_REMOVED lines=9> */
.L_x_3739:
        /* <DEDUP_REMOVED lines=27> */
.L_x_3742:
        /* <DEDUP_REMOVED lines=14> */
.L_x_3741:
[----:B------:R0:W5:Y:S01]  /*2050*/  LDG.E.U16 R19, desc[UR36][R2.64] ;  /* 0x0000002402137981 */ /* 0x000162000c1e1500 */
[----:B------:R-:W-:Y:S05]  /*2060*/  BRA `(.L_x_3731) ;  /* 0x0000000400d07947 */ /* 0x000fea0003800000 */
.L_x_3738:
        /* <DEDUP_REMOVED lines=13> */
.L_x_3745:
        /* <DEDUP_REMOVED lines=21> */
.L_x_3749:
[----:B------:R-:W-:Y:S05]  /*2290*/  BSYNC.RECONVERGENT B1 ;  /* 0x0000000000017941 */ /* 0x000fea0003800200 */
.L_x_3748:
[----:B------:R-:W-:Y:S01]  /*22a0*/  IMAD.SHL.U32 R0, R0, 0x100000, RZ ;  /* 0x0010000000007824 */ /* 0x000fe200078e00ff */
[----:B------:R-:W-:-:S04]  /*22b0*/  LEA R2, R2, 0x3b800000, 0x17 ;  /* 0x3b80000002027811 */ /* 0x000fc800078eb8ff */
[----:B------:R-:W-:-:S07]  /*22c0*/  LOP3.LUT R0, R2, R0, R7, 0xfe, !PT ;  /* 0x0000000002007212 */ /* 0x000fce00078efe07 */
.L_x_3747:
[----:B------:R-:W-:Y:S05]  /*22d0*/  BSYNC.RECONVERGENT B0 ;  /* 0x0000000000007941 */ /* 0x000fea0003800200 */
.L_x_3746:
[----:B------:R-:W-:-:S04]  /*22e0*/  F2FP.BF16.F32.PACK_AB R0, RZ, R0 ;  /* 0x00000000ff00723e */ /* 0x000fc800000010ff */
[----:B------:R-:W-:Y:S01]  /*22f0*/  PRMT R19, R0, 0x7610, R19 ;  /* 0x0000761000137816 */ /* 0x000fe20000000013 */
[----:B------:R-:W-:Y:S06]  /*2300*/  BRA `(.L_x_3731) ;  /* 0x0000000400287947 */ /* 0x000fec0003800000 */
.L_x_3744:
        /* <DEDUP_REMOVED lines=21> */
.L_x_3753:
[----:B------:R-:W-:Y:S05]  /*2460*/  BSYNC.RECONVERGENT B1 ;  /* 0x0000000000017941 */ /* 0x000fea0003800200 */
.L_x_3752:
[----:B------:R-:W-:Y:S01]  /*2470*/  IMAD.SHL.U32 R0, R0, 0x200000, RZ ;  /* 0x0020000000007824 */ /* 0x000fe200078e00ff */
[----:B------:R-:W-:-:S04]  /*2480*/  LEA R2, R2, 0x37800000, 0x17 ;  /* 0x3780000002027811 */ /* 0x000fc800078eb8ff */
[----:B------:R-:W-:-:S07]  /*2490*/  LOP3.LUT R0, R2, R0, R7, 0xfe, !PT ;  /* 0x0000000002007212 */ /* 0x000fce00078efe07 */
.L_x_3751:
[----:B------:R-:W-:Y:S05]  /*24a0*/  BSYNC.RECONVERGENT B0 ;  /* 0x0000000000007941 */ /* 0x000fea0003800200 */
.L_x_3750:
[----:B------:R-:W-:-:S04]  /*24b0*/  F2FP.BF16.F32.PACK_AB R0, RZ, R0 ;  /* 0x00000000ff00723e */ /* 0x000fc800000010ff */
[----:B------:R-:W-:Y:S01]  /*24c0*/  PRMT R19, R0, 0x7610, R19 ;  /* 0x0000761000137816 */ /* 0x000fe20000000013 */
[----:B------:R-:W-:Y:S06]  /*24d0*/  BRA `(.L_x_3731) ;  /* 0x0000000000b47947 */ /* 0x000fec0003800000 */
.L_x_3743:
[----:B------:R-:W-:-:S09]  /*24e0*/  UISETP.NE.AND UP0, UPT, UR4, 0x1c, UPT ;  /* 0x0000001c0400788c */ /* 0x000fd2000bf05270 */
[----:B------:R-:W-:Y:S05]  /*24f0*/  BRA.U !UP0, `(.L_x_3754) ;  /* 0x00000001089c7547 */ /* 0x000fea000b800000 */
[----:B------:R-:W-:-:S09]  /*2500*/  UISETP.NE.AND UP0, UPT, UR4, 0x1d, UPT ;  /* 0x0000001d0400788c */ /* 0x000fd2000bf05270 */
[----:B------:R-:W-:Y:S05]  /*2510*/  BRA.U !UP0, `(.L_x_3755) ;  /* 0x0000000108807547 */ /* 0x000fea000b800000 */
[----:B------:R-:W-:-:S09]  /*2520*/  UISETP.NE.AND UP0, UPT, UR4, 0x2c, UPT ;  /* 0x0000002c0400788c */ /* 0x000fd2000bf05270 */
[----:B------:R-:W-:Y:S05]  /*2530*/  BRA.U !UP0, `(.L_x_3756) ;  /* 0x0000000108487547 */ /* 0x000fea000b800000 */
.L_x_3730:
        /* <DEDUP_REMOVED lines=16> */
.L_x_3757:
[----:B------:R-:W-:Y:S01]  /*2640*/  PRMT R19, RZ, 0x7610, R19 ;  /* 0x00007610ff137816 */ /* 0x000fe20000000013 */
[----:B------:R-:W-:Y:S06]  /*2650*/  BRA `(.L_x_3731) ;  /* 0x0000000000547947 */ /* 0x000fec0003800000 */
.L_x_3756:
        /* <DEDUP_REMOVED lines=8> */
.L_x_3759:
[----:B------:R-:W-:Y:S05]  /*26e0*/  BSYNC.RECONVERGENT B0 ;  /* 0x0000000000007941 */ /* 0x000fea0003800200 */
.L_x_3758:
[----:B------:R-:W-:-:S04]  /*26f0*/  F2FP.BF16.F32.PACK_AB R0, RZ, R0 ;  /* 0x00000000ff00723e */ /* 0x000fc800000010ff */
[----:B------:R-:W-:Y:S01]  /*2700*/  PRMT R19, R0, 0x7610, R19 ;  /* 0x0000761000137816 */ /* 0x000fe20000000013 */
[----:B------:R-:W-:Y:S06]  /*2710*/  BRA `(.L_x_3731) ;  /* 0x0000000000247947 */ /* 0x000fec0003800000 */
.L_x_3755:
[----:B------:R-:W2:Y:S02]  /*2720*/  LDG.E.64 R2, desc[UR36][R2.64] ;  /* 0x0000002402027981 */ /* 0x000ea4000c1e1b00 */
[----:B--2---:R-:W0:Y:S02]  /*2730*/  I2F.U64 R0, R2 ;  /* 0x0000000200007312 */ /* 0x004e240000301000 */
[----:B0-----:R-:W-:-:S04]  /*2740*/  F2FP.BF16.F32.PACK_AB R0, RZ, R0 ;  /* 0x00000000ff00723e */ /* 0x001fc800000010ff */
[----:B------:R-:W-:Y:S01]  /*2750*/  PRMT R19, R0, 0x7610, R19 ;  /* 0x0000761000137816 */ /* 0x000fe20000000013 */
[----:B------:R-:W-:Y:S06]  /*2760*/  BRA `(.L_x_3731) ;  /* 0x0000000000107947 */ /* 0x000fec0003800000 */
.L_x_3754:
[----:B------:R-:W2:Y:S02]  /*2770*/  LDG.E R2, desc[UR36][R2.64] ;  /* 0x0000002402027981 */ /* 0x000ea4000c1e1900 */
[----:B--2---:R-:W-:-:S04]  /*2780*/  I2FP.F32.U32 R0, R2 ;  /* 0x0000000200007245 */ /* 0x004fc80000201000 */
[----:B------:R-:W-:-:S04]  /*2790*/  F2FP.BF16.F32.PACK_AB R0, RZ, R0 ;  /* 0x00000000ff00723e */ /* 0x000fc800000010ff */
[----:B------:R-:W-:-:S07]  /*27a0*/  PRMT R19, R0, 0x7610, R19 ;  /* 0x0000761000137816 */ /* 0x000fce0000000013 */
.L_x_3731:
        /* <DEDUP_REMOVED lines=18> */
.L_x_3763:
[----:B------:R-:W2:Y:S02]  /*28d0*/  LDG.E.U8 R2, desc[UR36][R2.64] ;  /* 0x0000002402027981 */ /* 0x000ea4000c1e1100 */
[----:B--2---:R-:W-:-:S04]  /*28e0*/  I2FP.F32.U32 R0, R2 ;  /* 0x0000000200007245 */ /* 0x004fc80000201000 */
[----:B------:R-:W-:Y:S01]  /*28f0*/  F2FP.BF16.F32.PACK_AB R0, RZ, R0 ;  /* 0x00000000ff00723e */ /* 0x000fe200000010ff */
[----:B------:R-:W-:Y:S06]  /*2900*/  BRA `(.L_x_3765) ;  /* 0x0000000c00847947 */ /* 0x000fec0003800000 */
.L_x_3762:
        /* <DEDUP_REMOVED lines=10> */
.L_x_3767:
[----:B------:R-:W2:Y:S02]  /*29b0*/  LDG.E R2, desc[UR36][R2.64] ;  /* 0x0000002402027981 */ /* 0x000ea4000c1e1900 */
[----:B--2---:R-:W-:-:S04]  /*29c0*/  I2FP.F32.S32 R0, R2 ;  /* 0x0000000200007245 */ /* 0x004fc80000201400 */
[----:B------:R-:W-:Y:S01]  /*29d0*/  F2FP.BF16.F32.PACK_AB R0, RZ, R0 ;  /* 0x00000000ff00723e */ /* 0x000fe200000010ff */
[----:B------:R-:W-:Y:S06]  /*29e0*/  BRA `(.L_x_3765) ;  /* 0x0000000c004c7947 */ /* 0x000fec0003800000 */
.L_x_3766:
[----:B------:R-:W2:Y:S02]  /*29f0*/  LDG.E.U16 R2, desc[UR36][R2.64] ;  /* 0x0000002402027981 */ /* 0x000ea4000c1e1500 */
[----:B--2---:R-:W0:Y:S02]  /*2a00*/  I2F.S16 R0, R2 ;  /* 0x0000000200007306 */ /* 0x004e240000101400 */
[----:B0-----:R-:W-:Y:S01]  /*2a10*/  F2FP.BF16.F32.PACK_AB R0, RZ, R0 ;  /* 0x00000000ff00723e */ /* 0x001fe200000010ff */
[----:B------:R-:W-:Y:S06]  /*2a20*/  BRA `(.L_x_3765) ;  /* 0x0000000c003c7947 */ /* 0x000fec0003800000 */
.L_x_3761:
        /* <DEDUP_REMOVED lines=9> */
.L_x_3769:
[----:B------:R-:W2:Y:S02]  /*2ac0*/  LDG.E.U16 R0, desc[UR36][R2.64] ;  /* 0x0000002402007981 */ /* 0x000ea4000c1e1500 */
[----:B--2---:R-:W-:-:S05]  /*2ad0*/  HADD2.F32 R0, -RZ, R0.H0_H0 ;  /* 0x20000000ff007230 */ /* 0x004fca0000004100 */
[----:B------:R-:W-:Y:S01]  /*2ae0*/  F2FP.BF16.F32.PACK_AB R0, RZ, R0 ;  /* 0x00000000ff00723e */ /* 0x000fe200000010ff */
[----:B------:R-:W-:Y:S06]  /*2af0*/  BRA `(.L_x_3765) ;  /* 0x0000000c00087947 */ /* 0x000fec0003800000 */
.L_x_3768:
        /* <DEDUP_REMOVED lines=9> */
.L_x_3771:
[----:B------:R-:W2:Y:S02]  /*2b90*/  LDG.E.U16 R2, desc[UR36][R2.64] ;  /* 0x0000002402027981 */ /* 0x000ea4000c1e1500 */
[----:B--2---:R-:W-:-:S05]  /*2ba0*/  HADD2.F32 R0, -RZ, R2.H0_H0 ;  /* 0x20000002ff007230 */ /* 0x004fca0000004100 */
[----:B------:R-:W-:Y:S01]  /*2bb0*/  F2FP.BF16.F32.PACK_AB R0, RZ, R0 ;  /* 0x00000000ff00723e */ /* 0x000fe200000010ff */
[----:B------:R-:W-:Y:S06]  /*2bc0*/  BRA `(.L_x_3765) ;  /* 0x0000000800d47947 */ /* 0x000fec0003800000 */
.L_x_3770:
        /* <DEDUP_REMOVED lines=8> */
.L_x_3760:
        /* <DEDUP_REMOVED lines=13> */
.L_x_3774:
        /* <DEDUP_REMOVED lines=8> */
.L_x_3773:
        /* <DEDUP_REMOVED lines=27> */
.L_x_3776:
        /* <DEDUP_REMOVED lines=13> */
.L_x_3775:
[----:B------:R0:W5:Y:S01]  /*3020*/  LDG.E.U16 R0, desc[UR36][R2.64] ;  /* 0x0000002402007981 */ /* 0x000162000c1e1500 */
[----:B------:R-:W-:Y:S05]  /*3030*/  BRA `(.L_x_3765) ;  /* 0x0000000400b87947 */ /* 0x000fea0003800000 */
.L_x_3772:
        /* <DEDUP_REMOVED lines=12> */
.L_x_3779:
        /* <DEDUP_REMOVED lines=21> */
.L_x_3783:
[----:B------:R-:W-:Y:S05]  /*3250*/  BSYNC.RECONVERGENT B1 ;  /* 0x0000000000017941 */ /* 0x000fea0003800200 */
.L_x_3782:
[----:B------:R-:W-:Y:S02]  /*3260*/  SHF.L.U32 R0, R0, 0x14, RZ ;  /* 0x0000001400007819 */ /* 0x000fe400000006ff */
[----:B------:R-:W-:-:S04]  /*3270*/  LEA R2, R2, 0x3b800000, 0x17 ;  /* 0x3b80000002027811 */ /* 0x000fc800078eb8ff */
[----:B------:R-:W-:-:S07]  /*3280*/  LOP3.LUT R0, R2, R0, R7, 0xfe, !PT ;  /* 0x0000000002007212 */ /* 0x000fce00078efe07 */
.L_x_3781:
[----:B------:R-:W-:Y:S05]  /*3290*/  BSYNC.RECONVERGENT B0 ;  /* 0x0000000000007941 */ /* 0x000fea0003800200 */
.L_x_3780:
[----:B------:R-:W-:Y:S01]  /*32a0*/  F2FP.BF16.F32.PACK_AB R0, RZ, R0 ;  /* 0x00000000ff00723e */ /* 0x000fe200000010ff */
[----:B------:R-:W-:Y:S06]  /*32b0*/  BRA `(.L_x_3765) ;  /* 0x0000000400187947 */ /* 0x000fec0003800000 */
.L_x_3778:
        /* <DEDUP_REMOVED lines=21> */
.L_x_3787:
[----:B------:R-:W-:Y:S05]  /*3410*/  BSYNC.RECONVERGENT B1 ;  /* 0x0000000000017941 */ /* 0x000fea0003800200 */
.L_x_3786:
[----:B------:R-:W-:Y:S02]  /*3420*/  SHF.L.U32 R0, R0, 0x15, RZ ;  /* 0x0000001500007819 */ /* 0x000fe400000006ff */
[----:B------:R-:W-:-:S04]  /*3430*/  LEA R2, R2, 0x37800000, 0x17 ;  /* 0x3780000002027811 */ /* 0x000fc800078eb8ff */
[----:B------:R-:W-:-:S07]  /*3440*/  LOP3.LUT R0, R2, R0, R7, 0xfe, !PT ;  /* 0x0000000002007212 */ /* 0x000fce00078efe07 */
.L_x_3785:
[----:B------:R-:W-:Y:S05]  /*3450*/  BSYNC.RECONVERGENT B0 ;  /* 0x0000000000007941 */ /* 0x000fea0003800200 */
.L_x_3784:
[----:B------:R-:W-:Y:S01]  /*3460*/  F2FP.BF16.F32.PACK_AB R0, RZ, R0 ;  /* 0x00000000ff00723e */ /* 0x000fe200000010ff */
[----:B------:R-:W-:Y:S06]  /*3470*/  BRA `(.L_x_3765) ;  /* 0x0000000000a87947 */ /* 0x000fec0003800000 */
.L_x_3777:
[----:B------:R-:W-:-:S09]  /*3480*/  UISETP.NE.AND UP0, UPT, UR4, 0x1c, UPT ;  /* 0x0000001c0400788c */ /* 0x000fd2000bf05270 */
[----:B------:R-:W-:Y:S05]  /*3490*/  BRA.U !UP0, `(.L_x_3788) ;  /* 0x0000000108947547 */ /* 0x000fea000b800000 */
[----:B------:R-:W-:-:S09]  /*34a0*/  UISETP.NE.AND UP0, UPT, UR4, 0x1d, UPT ;  /* 0x0000001d0400788c */ /* 0x000fd2000bf05270 */
[----:B------:R-:W-:Y:S05]  /*34b0*/  BRA.U !UP0, `(.L_x_3789) ;  /* 0x00000001087c7547 */ /* 0x000fea000b800000 */
[----:B------:R-:W-:-:S09]  /*34c0*/  UISETP.NE.AND UP0, UPT, UR4, 0x2c, UPT ;  /* 0x0000002c0400788c */ /* 0x000fd2000bf05270 */
[----:B------:R-:W-:Y:S05]  /*34d0*/  BRA.U !UP0, `(.L_x_3790) ;  /* 0x0000000108487547 */ /* 0x000fea000b800000 */
.L_x_3764:
        /* <DEDUP_REMOVED lines=16> */
.L_x_3791:
[----:B------:R-:W-:Y:S01]  /*35e0*/  PRMT R0, RZ, 0x7610, R0 ;  /* 0x00007610ff007816 */ /* 0x000fe20000000000 */
[----:B------:R-:W-:Y:S06]  /*35f0*/  BRA `(.L_x_3765) ;  /* 0x0000000000487947 */ /* 0x000fec0003800000 */
.L_x_3790:
        /* <DEDUP_REMOVED lines=8> */
.L_x_3793:
[----:B------:R-:W-:Y:S05]  /*3680*/  BSYNC.RECONVERGENT B0 ;  /* 0x0000000000007941 */ /* 0x000fea0003800200 */
.L_x_3792:
[----:B------:R-:W-:Y:S01]  /*3690*/  F2FP.BF16.F32.PACK_AB R0, RZ, R0 ;  /* 0x00000000ff00723e */ /* 0x000fe200000010ff */
[----:B------:R-:W-:Y:S06]  /*36a0*/  BRA `(.L_x_3765) ;  /* 0x00000000001c7947 */ /* 0x000fec0003800000 */
.L_x_3789:
[----:B------:R-:W2:Y:S02]  /*36b0*/  LDG.E.64 R2, desc[UR36][R2.64] ;  /* 0x0000002402027981 */ /* 0x000ea4000c1e1b00 */
[----:B--2---:R-:W0:Y:S02]  /*36c0*/  I2F.U64 R0, R2 ;  /* 0x0000000200007312 */ /* 0x004e240000301000 */
[----:B0-----:R-:W-:Y:S01]  /*36d0*/  F2FP.BF16.F32.PACK_AB R0, RZ, R0 ;  /* 0x00000000ff00723e */ /* 0x001fe200000010ff */
[----:B------:R-:W-:Y:S06]  /*36e0*/  BRA `(.L_x_3765) ;  /* 0x00000000000c7947 */ /* 0x000fec0003800000 */
.L_x_3788:
[----:B------:R-:W2:Y:S02]  /*36f0*/  LDG.E R2, desc[UR36][R2.64] ;  /* 0x0000002402027981 */ /* 0x000ea4000c1e1900 */
[----:B--2---:R-:W-:-:S04]  /*3700*/  I2FP.F32.U32 R0, R2 ;  /* 0x0000000200007245 */ /* 0x004fc80000201000 */
[----:B------:R-:W-:-:S07]  /*3710*/  F2FP.BF16.F32.PACK_AB R0, RZ, R0 ;  /* 0x00000000ff00723e */ /* 0x000fce00000010ff */
.L_x_3765:
[----:B-----5:R-:W-:Y:S01]  /*3720*/  IMAD.U32 R0, R0, 0x10000, RZ ;  /* 0x0001000000007824 */ /* 0x020fe200078e00ff */
[----:B------:R-:W1:Y:S01]  /*3730*/  LDCU.64 UR6, c[0x0][0x5e8] ;  /* 0x0000bd00ff0677ac */ /* 0x000e620008000a00 */
[----:B0-----:R-:W-:Y:S01]  /*3740*/  IMAD.MOV.U32 R2, RZ, RZ, 0x3e095d4e ;  /* 0x3e095d4eff027424 */ /* 0x001fe200078e00ff */
[----:B------:R-:W-:Y:S01]  /*3750*/  SHF.L.U32 R19, R19, 0x10, RZ ;  /* 0x0000001013137819 */ /* 0x000fe200000006ff */
[----:B------:R-:W-:Y:S01]  /*3760*/  FMUL.FTZ R3, R0, R0 ;  /* 0x0000000000037220 */ /* 0x000fe20000410000 */
[----:B------:R-:W-:-:S03]  /*3770*/  UPRMT UR4, UR43, 0x9910, URZ ;  /* 0x000099102b047896 */ /* 0x000fc600080000ff */
[C---:B------:R-:W-:Y:S01]  /*3780*/  FMUL.FTZ R5, R0.reuse, R3 ;  /* 0x0000000300057220 */ /* 0x040fe20000410000 */
[----:B------:R-:W-:Y:S01]  /*3790*/  FFMA.FTZ R2, R3, R2, 1 ;  /* 0x3f80000003027423 */ /* 0x000fe20000010002 */
[----:B------:R-:W-:Y:S02]  /*37a0*/  UISETP.GT.AND UP0, UPT, UR4, 0x9, UPT ;  /* 0x000000090400788c */ /* 0x000fe4000bf04270 */
[----:B------:R-:W-:Y:S01]  /*37b0*/  FFMA.FTZ R5, R5, 0.044714998453855514526, R0 ;  /* 0x3d37271305057823 */ /* 0x000fe20000010000 */
[----:B------:R-:W-:Y:S01]  /*37c0*/  FMUL.FTZ R0, R0, 0.5 ;  /* 0x3f00000000007820 */ /* 0x000fe20000410000 */
[----:B------:R-:W-:Y:S02]  /*37d0*/  FMUL.FTZ R2, R2, 0.79788458347320556641 ;  /* 0x3f4c422a02027820 */ /* 0x000fe40000410000 */
[----:B------:R-:W-:-:S06]  /*37e0*/  FMUL.FTZ R5, R5, 0.79788458347320556641 ;  /* 0x3f4c422a05057820 */ /* 0x000fcc0000410000 */
[----:B------:R-:W0:Y:S02]  /*37f0*/  MUFU.TANH R5, R5 ;  /* 0x0000000500057308 */ /* 0x000e240000002400 */
[----:B0-----:R-:W-:-:S04]  /*3800*/  FFMA.FTZ R3, -R5, R5, 1 ;  /* 0x3f80000005037423 */ /* 0x001fc80000010105 */
[----:B------:R-:W-:Y:S01]  /*3810*/  FMUL.FTZ R3, R0, R3 ;  /* 0x0000000300037220 */ /* 0x000fe20000410000 */
[----:B------:R-:W-:-:S03]  /*3820*/  FADD.FTZ R0, R5, 1 ;  /* 0x3f80000005007421 */ /* 0x000fc60000010000 */
[----:B------:R-:W-:Y:S01]  /*3830*/  FMUL.FTZ R3, R2, R3 ;  /* 0x0000000302037220 */ /* 0x000fe20000410000 */
[----:B-1----:R-:W-:-:S03]  /*3840*/  IADD3 R2, P0, PT, R16, UR6, RZ ;  /* 0x0000000610027c10 */ /* 0x002fc6000ff1e0ff */
[----:B------:R-:W-:Y:S02]  /*3850*/  FFMA.FTZ R0, R0, 0.5, R3 ;  /* 0x3f00000000007823 */ /* 0x000fe40000010003 */
[----:B------:R-:W-:Y:S02]  /*3860*/  IMAD.X R3, RZ, RZ, UR7, P0 ;  /* 0x00000007ff037e24 */ /* 0x000fe400080e06ff */
        /* <DEDUP_REMOVED lines=15> */
.L_x_3797:
[----:B-1----:R-:W-:-:S06]  /*3960*/  IMAD.U32 R5, R5, 0x10000, RZ ;  /* 0x0001000005057824 */ /* 0x002fcc00078e00ff */
[----:B------:R-:W1:Y:S02]  /*3970*/  F2I.S64.TRUNC R4, R5 ;  /* 0x0000000500047311 */ /* 0x000e64000020d900 */
[----:B-1----:R1:W-:Y:S01]  /*3980*/  STG.E.U8 desc[UR36][R2.64], R4 ;  /* 0x0000000402007986 */ /* 0x0023e2000c101124 */
[----:B------:R-:W-:Y:S05]  /*3990*/  BRA `(.L_x_3799) ;  /* 0x0000000c00707947 */ /* 0x000fea0003800000 */
.L_x_3796:
        /* <DEDUP_REMOVED lines=10> */
.L_x_3801:
[----:B-1----:R-:W-:-:S06]  /*3a40*/  SHF.L.U32 R5, R5, 0x10, RZ ;  /* 0x0000001005057819 */ /* 0x002fcc00000006ff */
[----:B------:R-:W1:Y:S02]  /*3a50*/  F2I.FTZ.TRUNC.NTZ R5, R5 ;  /* 0x0000000500057305 */ /* 0x000e64000021f100 */
[----:B-1----:R3:W-:Y:S01]  /*3a60*/  STG.E desc[UR36][R2.64], R5 ;  /* 0x0000000502007986 */ /* 0x0027e2000c101924 */
[----:B------:R-:W-:Y:S05]  /*3a70*/  BRA `(.L_x_3799) ;  /* 0x0000000c00387947 */ /* 0x000fea0003800000 */
.L_x_3800:
[----:B-1----:R-:W-:-:S06]  /*3a80*/  IMAD.U32 R5, R5, 0x10000, RZ ;  /* 0x0001000005057824 */ /* 0x002fcc00078e00ff */
[----:B------:R-:W1:Y:S02]  /*3a90*/  F2I.FTZ.TRUNC.NTZ R5, R5 ;  /* 0x0000000500057305 */ /* 0x000e64000021f100 */
[----:B-1----:R2:W-:Y:S01]  /*3aa0*/  STG.E.U16 desc[UR36][R2.64], R5 ;  /* 0x0000000502007986 */ /* 0x0025e2000c101524 */
[----:B------:R-:W-:Y:S05]  /*3ab0*/  BRA `(.L_x_3799) ;  /* 0x0000000c00287947 */ /* 0x000fea0003800000 */
.L_x_3795:
        /* <DEDUP_REMOVED lines=9> */
.L_x_3803:
[----:B01----:R-:W-:-:S05]  /*3b50*/  IMAD.U32 R0, R5, 0x10000, RZ ;  /* 0x0001000005007824 */ /* 0x003fca00078e00ff */
[----:B------:R-:W-:-:S05]  /*3b60*/  F2FP.F16.F32.PACK_AB R0, RZ, R0 ;  /* 0x00000000ff00723e */ /* 0x000fca00000000ff */
[----:B------:R0:W-:Y:S01]  /*3b70*/  STG.E.U16 desc[UR36][R2.64], R0 ;  /* 0x0000000002007986 */ /* 0x0001e2000c101524 */
[----:B------:R-:W-:Y:S05]  /*3b80*/  BRA `(.L_x_3799) ;  /* 0x0000000800f47947 */ /* 0x000fea0003800000 */
.L_x_3802:
        /* <DEDUP_REMOVED lines=10> */
.L_x_3805:
[----:B-1----:R-:W-:-:S05]  /*3c30*/  IMAD.U32 R5, R5, 0x10000, RZ ;  /* 0x0001000005057824 */ /* 0x002fca00078e00ff */
[----:B------:R-:W-:-:S04]  /*3c40*/  F2FP.F16.F32.PACK_AB R5, RZ, R5 ;  /* 0x00000005ff05723e */ /* 0x000fc800000000ff */
[----:B------:R-:W-:-:S05]  /*3c50*/  PRMT R5, R5, 0x5410, RZ ;  /* 0x0000541005057816 */ /* 0x000fca00000000ff */
[----:B------:R1:W-:Y:S01]  /*3c60*/  STG.E desc[UR36][R2.64], R5 ;  /* 0x0000000502007986 */ /* 0x0003e2000c101924 */
[----:B------:R-:W-:Y:S05]  /*3c70*/  BRA `(.L_x_3799) ;  /* 0x0000000800b87947 */ /* 0x000fea0003800000 */
.L_x_3804:
[----:B-1----:R-:W-:-:S04]  /*3c80*/  IMAD.U32 R4, R5, 0x10000, RZ ;  /* 0x0001000005047824 */ /* 0x002fc800078e00ff */
[----:B------:R-:W-:-:S06]  /*3c90*/  FMUL.FTZ R4, R4, 1 ;  /* 0x3f80000004047820 */ /* 0x000fcc0000410000 */
[----:B------:R-:W1:Y:S02]  /*3ca0*/  F2F.F64.F32 R4, R4 ;  /* 0x0000000400047310 */ /* 0x000e640000201800 */
[----:B-1----:R1:W-:Y:S01]  /*3cb0*/  STG.E.64 desc[UR36][R2.64], R4 ;  /* 0x0000000402007986 */ /* 0x0023e2000c101b24 */
[----:B------:R-:W-:Y:S05]  /*3cc0*/  BRA `(.L_x_3799) ;  /* 0x0000000800a47947 */ /* 0x000fea0003800000 */
.L_x_3794:
        /* <DEDUP_REMOVED lines=13> */
.L_x_3808:
[----:B-1----:R-:W-:Y:S01]  /*3da0*/  IMAD.U32 R5, R5, 0x10000, RZ ;  /* 0x0001000005057824 */ /* 0x002fe200078e00ff */
[----:B------:R-:W-:-:S03]  /*3db0*/  CS2R R6, SRZ ;  /* 0x0000000000067805 */ /* 0x000fc6000001ff00 */
[----:B------:R-:W-:-:S06]  /*3dc0*/  FMUL.FTZ R5, R5, 1 ;  /* 0x3f80000005057820 */ /* 0x000fcc0000410000 */
[----:B------:R-:W1:Y:S02]  /*3dd0*/  F2F.F64.F32 R4, R5 ;  /* 0x0000000500047310 */ /* 0x000e640000201800 */
[----:B-1----:R1:W-:Y:S01]  /*3de0*/  STG.E.128 desc[UR36][R2.64], R4 ;  /* 0x0000000402007986 */ /* 0x0023e2000c101d24 */
[----:B------:R-:W-:Y:S05]  /*3df0*/  BRA `(.L_x_3799) ;  /* 0x0000000800587947 */ /* 0x000fea0003800000 */
.L_x_3807:
[----:B------:R-:W-:-:S09]  /*3e00*/  UISETP.NE.AND UP0, UPT, UR4, 0xf, UPT ;  /* 0x0000000f0400788c */ /* 0x000fd2000bf05270 */
[----:B------:R-:W-:Y:S05]  /*3e10*/  BRA.U !UP0, `(.L_x_3809) ;  /* 0x0000000108a07547 */ /* 0x000fea000b800000 */
[----:B------:R-:W-:-:S09]  /*3e20*/  UISETP.NE.AND UP0, UPT, UR4, 0x17, UPT ;  /* 0x000000170400788c */ /* 0x000fd2000bf05270 */
[----:B------:R-:W-:Y:S05]  /*3e30*/  BRA.U !UP0, `(.L_x_3810) ;  /* 0x00000001084c7547 */ /* 0x000fea000b800000 */
[----:B------:R-:W-:-:S09]  /*3e40*/  UISETP.NE.AND UP0, UPT, UR4, 0x18, UPT ;  /* 0x000000180400788c */ /* 0x000fd2000bf05270 */
[----:B------:R-:W-:Y:S05]  /*3e50*/  BRA.U UP0, `(.L_x_3798) ;  /* 0x0000000500a07547 */ /* 0x000fea000b800000 */
[----:B-1----:R-:W-:Y:S01]  /*3e60*/  SHF.L.U32 R7, R5, 0x10, RZ ;  /* 0x0000001005077819 */ /* 0x002fe200000006ff */
[----:B------:R-:W-:Y:S01]  /*3e70*/  BSSY.RECONVERGENT B0, `(.L_x_3811) ;  /* 0x000000c000007945 */ /* 0x000fe20003800200 */
[----:B0-----:R-:W-:Y:S02]  /*3e80*/  IMAD.MOV.U32 R0, RZ, RZ, 0x7f ;  /* 0x0000007fff007424 */ /* 0x001fe400078e00ff */
        /* <DEDUP_REMOVED lines=10> */
.L_x_3812:
[----:B------:R-:W-:Y:S05]  /*3f30*/  BSYNC.RECONVERGENT B0 ;  /* 0x0000000000007941 */ /* 0x000fea0003800200 */
.L_x_3811:
[----:B------:R-:W-:-:S05]  /*3f40*/  LOP3.LUT R5, R0, 0x80, R5, 0xf8, !PT ;  /* 0x0000008000057812 */ /* 0x000fca00078ef805 */
[----:B------:R0:W-:Y:S01]  /*3f50*/  STG.E.U8 desc[UR36][R2.64], R5 ;  /* 0x0000000502007986 */ /* 0x0001e2000c101124 */
[----:B------:R-:W-:Y:S05]  /*3f60*/  BRA `(.L_x_3799) ;  /* 0x0000000400fc7947 */ /* 0x000fea0003800000 */
.L_x_3810:
        /* <DEDUP_REMOVED lines=15> */
.L_x_3814:
[----:B------:R-:W-:Y:S05]  /*4060*/  BSYNC.RECONVERGENT B0 ;  /* 0x0000000000007941 */ /* 0x000fea0003800200 */
.L_x_3813:
[----:B------:R-:W-:-:S05]  /*4070*/  LOP3.LUT R5, R0, 0x80, R5, 0xf8, !PT ;  /* 0x0000008000057812 */ /* 0x000fca00078ef805 */
[----:B------:R0:W-:Y:S01]  /*4080*/  STG.E.U8 desc[UR36][R2.64], R5 ;  /* 0x0000000502007986 */ /* 0x0001e2000c101124 */
[----:B------:R-:W-:Y:S05]  /*4090*/  BRA `(.L_x_3799) ;  /* 0x0000000400b07947 */ /* 0x000fea0003800000 */
.L_x_3809:
[----:B-1----:R1:W-:Y:S01]  /*40a0*/  STG.E.U16 desc[UR36][R2.64], R5 ;  /* 0x0000000502007986 */ /* 0x0023e2000c101524 */
[----:B------:R-:W-:Y:S05]  /*40b0*/  BRA `(.L_x_3799) ;  /* 0x0000000400a87947 */ /* 0x000fea0003800000 */
.L_x_3806:
        /* <DEDUP_REMOVED lines=12> */
.L_x_3817:
[----:B-1----:R-:W-:Y:S01]  /*4180*/  SHF.L.U32 R5, R5, 0x10, RZ ;  /* 0x0000001005057819 */ /* 0x002fe200000006ff */
[----:B------:R-:W-:Y:S01]  /*4190*/  BSSY.RECONVERGENT B0, `(.L_x_3818) ;  /* 0x0000014000007945 */ /* 0x000fe20003800200 */
[----:B0-----:R-:W-:Y:S02]  /*41a0*/  IMAD.MOV.U32 R0, RZ, RZ, 0x80 ;  /* 0x00000080ff007424 */ /* 0x001fe400078e00ff */
        /* <DEDUP_REMOVED lines=10> */
.L_x_3820:
[----:B------:R-:W-:-:S04]  /*4250*/  SHF.R.U32.HI R0, RZ, 0x14, R5 ;  /* 0x00000014ff007819 */ /* 0x000fc80000011605 */
[----:B------:R-:W-:-:S04]  /*4260*/  LOP3.LUT R0, R0, 0x1, RZ, 0xc0, !PT ;  /* 0x0000000100007812 */ /* 0x000fc800078ec0ff */
[----:B------:R-:W-:-:S04]  /*4270*/  IADD3 R0, PT, PT, R5, 0x487ffff, R0 ;  /* 0x0487ffff05007810 */ /* 0x000fc80007ffe000 */
[----:B------:R-:W-:-:S04]  /*4280*/  SHF.R.U32.HI R0, RZ, 0x14, R0 ;  /* 0x00000014ff007819 */ /* 0x000fc80000011600 */
[----:B------:R-:W-:-:S07]  /*4290*/  LOP3.LUT R4, R0, 0xff, RZ, 0xc0, !PT ;  /* 0x000000ff00047812 */ /* 0x000fce00078ec0ff */
.L_x_3821:
[----:B------:R-:W-:-:S04]  /*42a0*/  SHF.R.U32.HI R5, RZ, 0x18, R5 ;  /* 0x00000018ff057819 */ /* 0x000fc80000011605 */
[----:B------:R-:W-:-:S04]  /*42b0*/  LOP3.LUT R4, R4, 0x80, R5, 0xf8, !PT ;  /* 0x0000008004047812 */ /* 0x000fc800078ef805 */
[----:B------:R-:W-:-:S07]  /*42c0*/  PRMT R0, R4, 0x7610, R0 ;  /* 0x0000761004007816 */ /* 0x000fce0000000000 */
.L_x_3819:
[----:B------:R-:W-:Y:S05]  /*42d0*/  BSYNC.RECONVERGENT B0 ;  /* 0x0000000000007941 */ /* 0x000fea0003800200 */
.L_x_3818:
[----:B------:R0:W-:Y:S01]  /*42e0*/  STG.E.U8 desc[UR36][R2.64], R0 ;  /* 0x0000000002007986 */ /* 0x0001e2000c101124 */
[----:B------:R-:W-:Y:S05]  /*42f0*/  BRA `(.L_x_3799) ;  /* 0x0000000400187947 */ /* 0x000fea0003800000 */
.L_x_3816:
        /* <DEDUP_REMOVED lines=13> */
.L_x_3824:
[----:B------:R-:W-:-:S04]  /*43d0*/  SHF.R.U32.HI R0, RZ, 0x15, R5 ;  /* 0x00000015ff007819 */ /* 0x000fc80000011605 */
[----:B------:R-:W-:-:S04]  /*43e0*/  LOP3.LUT R0, R0, 0x1, RZ, 0xc0, !PT ;  /* 0x0000000100007812 */ /* 0x000fc800078ec0ff */
[----:B------:R-:W-:-:S04]  /*43f0*/  IADD3 R0, PT, PT, R5, 0x88fffff, R0 ;  /* 0x088fffff05007810 */ /* 0x000fc80007ffe000 */
[----:B------:R-:W-:-:S04]  /*4400*/  SHF.R.U32.HI R0, RZ, 0x15, R0 ;  /* 0x00000015ff007819 */ /* 0x000fc80000011600 */
[----:B------:R-:W-:-:S07]  /*4410*/  LOP3.LUT R4, R0, 0xff, RZ, 0xc0, !PT ;  /* 0x000000ff00047812 */ /* 0x000fce00078ec0ff */
.L_x_3825:
[----:B------:R-:W-:-:S04]  /*4420*/  SHF.R.U32.HI R5, RZ, 0x18, R5 ;  /* 0x00000018ff057819 */ /* 0x000fc80000011605 */
[----:B------:R-:W-:-:S04]  /*4430*/  LOP3.LUT R4, R4, 0x80, R5, 0xf8, !PT ;  /* 0x0000008004047812 */ /* 0x000fc800078ef805 */
[----:B------:R-:W-:-:S07]  /*4440*/  PRMT R0, R4, 0x7610, R0 ;  /* 0x0000761004007816 */ /* 0x000fce0000000000 */
.L_x_3823:
[----:B------:R-:W-:Y:S05]  /*4450*/  BSYNC.RECONVERGENT B0 ;  /* 0x0000000000007941 */ /* 0x000fea0003800200 */
.L_x_3822:
[----:B------:R0:W-:Y:S01]  /*4460*/  STG.E.U8 desc[UR36][R2.64], R0 ;  /* 0x0000000002007986 */ /* 0x0001e2000c101124 */
[----:B------:R-:W-:Y:S05]  /*4470*/  BRA `(.L_x_3799) ;  /* 0x0000000000b87947 */ /* 0x000fea0003800000 */
.L_x_3815:
[----:B------:R-:W-:-:S09]  /*4480*/  UISETP.NE.AND UP0, UPT, UR4, 0x1c, UPT ;  /* 0x0000001c0400788c */ /* 0x000fd2000bf05270 */
[----:B------:R-:W-:Y:S05]  /*4490*/  BRA.U !UP0, `(.L_x_3826) ;  /* 0x0000000108a47547 */ /* 0x000fea000b800000 */
[----:B------:R-:W-:-:S09]  /*44a0*/  UISETP.NE.AND UP0, UPT, UR4, 0x1d, UPT ;  /* 0x0000001d0400788c */ /* 0x000fd2000bf05270 */
[----:B------:R-:W-:Y:S05]  /*44b0*/  BRA.U !UP0, `(.L_x_3827) ;  /* 0x00000001088c7547 */ /* 0x000fea000b800000 */
[----:B------:R-:W-:-:S09]  /*44c0*/  UISETP.NE.AND UP0, UPT, UR4, 0x2c, UPT ;  /* 0x0000002c0400788c */ /* 0x000fd2000bf05270 */
[----:B------:R-:W-:Y:S05]  /*44d0*/  BRA.U !UP0, `(.L_x_3828) ;  /* 0x0000000108447547 */ /* 0x000fea000b800000 */
.L_x_3798:
        /* <DEDUP_REMOVED lines=16> */
.L_x_3829:
[----:B------:R-:W-:Y:S05]  /*45e0*/  BRA `(.L_x_3799) ;  /* 0x00000000005c7947 */ /* 0x000fea0003800000 */
.L_x_3828:
        /* <DEDUP_REMOVED lines=16> */
.L_x_3827:
[----:B-1----:R-:W-:-:S06]  /*46f0*/  IMAD.U32 R5, R5, 0x10000, RZ ;  /* 0x0001000005057824 */ /* 0x002fcc00078e00ff */
[----:B------:R-:W1:Y:S02]  /*4700*/  F2I.U64.TRUNC R4, R5 ;  /* 0x0000000500047311 */ /* 0x000e64000020d800 */
[----:B-1----:R1:W-:Y:S01]  /*4710*/  STG.E.64 desc[UR36][R2.64], R4 ;  /* 0x0000000402007986 */ /* 0x0023e2000c101b24 */
[----:B------:R-:W-:Y:S05]  /*4720*/  BRA `(.L_x_3799) ;  /* 0x00000000000c7947 */ /* 0x000fea0003800000 */
.L_x_3826:
[----:B-1----:R-:W-:-:S06]  /*4730*/  IMAD.U32 R5, R5, 0x10000, RZ ;  /* 0x0001000005057824 */ /* 0x002fcc00078e00ff */
[----:B------:R-:W1:Y:S02]  /*4740*/  F2I.FTZ.U32.TRUNC.NTZ R5, R5 ;  /* 0x0000000500057305 */ /* 0x000e64000021f000 */
[----:B-1----:R1:W-:Y:S02]  /*4750*/  STG.E desc[UR36][R2.64], R5 ;  /* 0x0000000502007986 */ /* 0x0023e4000c101924 */
.L_x_3799:
[----:B------:R-:W-:-:S07]  /*4760*/  IADD3 R17, PT, PT, R17, 0x80, RZ ;  /* 0x0000008011117810 */ /* 0x000fce0007ffe0ff */
.L_x_3724:
[----:B------:R-:W-:Y:S05]  /*4770*/  BSYNC.RECONVERGENT B6 ;  /* 0x0000000000067941 */ /* 0x000fea0003800200 */
.L_x_3723:
        /* <DEDUP_REMOVED lines=358> */
.L_x_3832:
        /* <DEDUP_REMOVED lines=19> */
.L_x_3836:
[----:B------:R-:W2:Y:S02]  /*5f10*/  LDG.E.U8 R2, desc[UR36][R2.64] ;  /* 0x0000002402027981 */ /* 0x000ea4000c1e1100 */
[----:B--2---:R-:W-:-:S04]  /*5f20*/  I2FP.F32.U32 R0, R2 ;  /* 0x0000000200007245 */ /* 0x004fc80000201000 */
[----:B------:R-:W-:-:S04]  /*5f30*/  F2FP.BF16.F32.PACK_AB R0, RZ, R0 ;  /* 0x00000000ff00723e */ /* 0x000fc800000010ff */
[----:B------:R-:W-:Y:S01]  /*5f40*/  PRMT R19, R0, 0x7610, R19 ;  /* 0x0000761000137816 */ /* 0x000fe20000000013 */
[----:B------:R-:W-:Y:S06]  /*5f50*/  BRA `(.L_x_3838) ;  /* 0x0000000c00c07947 */ /* 0x000fec0003800000 */
.L_x_3835:
        /* <DEDUP_REMOVED lines=11> */
.L_x_3840:
[----:B------:R-:W2:Y:S02]  /*6010*/  LDG.E R2, desc[UR36][R2.64] ;  /* 0x0000002402027981 */ /* 0x000ea4000c1e1900 */
[----:B--2---:R-:W-:-:S04]  /*6020*/  I2FP.F32.S32 R0, R2 ;  /* 0x0000000200007245 */ /* 0x004fc80000201400 */
[----:B------:R-:W-:-:S04]  /*6030*/  F2FP.BF16.F32.PACK_AB R0, RZ, R0 ;  /* 0x00000000ff00723e */ /* 0x000fc800000010ff */
[----:B------:R-:W-:Y:S01]  /*6040*/  PRMT R19, R0, 0x7610, R19 ;  /* 0x0000761000137816 */ /* 0x000fe20000000013 */
[----:B------:R-:W-:Y:S06]  /*6050*/  BRA `(.L_x_3838) ;  /* 0x0000000c00807947 */ /* 0x000fec0003800000 */
.L_x_3839:
[----:B------:R-:W2:Y:S02]  /*6060*/  LDG.E.U16 R2, desc[UR36][R2.64] ;  /* 0x0000002402027981 */ /* 0x000ea4000c1e1500 */
[----:B--2---:R-:W0:Y:S02]  /*6070*/  I2F.S16 R0, R2 ;  /* 0x0000000200007306 */ /* 0x004e240000101400 */
[----:B0-----:R-:W-:-:S04]  /*6080*/  F2FP.BF16.F32.PACK_AB R0, RZ, R0 ;  /* 0x00000000ff00723e */ /* 0x001fc800000010ff */
[----:B------:R-:W-:Y:S01]  /*6090*/  PRMT R19, R0, 0x7610, R19 ;  /* 0x0000761000137816 */ /* 0x000fe20000000013 */
[----:B------:R-:W-:Y:S06]  /*60a0*/  BRA `(.L_x_3838) ;  /* 0x0000000c006c7947 */ /* 0x000fec0003800000 */
.L_x_3834:
        /* <DEDUP_REMOVED lines=9> */
.L_x_3842:
[----:B------:R-:W2:Y:S02]  /*6140*/  LDG.E.U16 R0, desc[UR36][R2.64] ;  /* 0x0000002402007981 */ /* 0x000ea4000c1e1500 */
[----:B--2---:R-:W-:-:S05]  /*6150*/  HADD2.F32 R0, -RZ, R0.H0_H0 ;  /* 0x20000000ff007230 */ /* 0x004fca0000004100 */
[----:B------:R-:W-:-:S04]  /*6160*/  F2FP.BF16.F32.PACK_AB R0, RZ, R0 ;  /* 0x00000000ff00723e */ /* 0x000fc800000010ff */
[----:B------:R-:W-:Y:S01]  /*6170*/  PRMT R19, R0, 0x7610, R19 ;  /* 0x0000761000137816 */ /* 0x000fe20000000013 */
[----:B------:R-:W-:Y:S06]  /*6180*/  BRA `(.L_x_3838) ;  /* 0x0000000c00347947 */ /* 0x000fec0003800000 */
.L_x_3841:
        /* <DEDUP_REMOVED lines=9> */
.L_x_3844:
[----:B------:R-:W2:Y:S02]  /*6220*/  LDG.E.U16 R2, desc[UR36][R2.64] ;  /* 0x0000002402027981 */ /* 0x000ea4000c1e1500 */
[----:B--2---:R-:W-:-:S05]  /*6230*/  HADD2.F32 R0, -RZ, R2.H0_H0 ;  /* 0x20000002ff007230 */ /* 0x004fca0000004100 */
[----:B------:R-:W-:-:S04]  /*6240*/  F2FP.BF16.F32.PACK_AB R0, RZ, R0 ;  /* 0x00000000ff00723e */ /* 0x000fc800000010ff */
[----:B------:R-:W-:Y:S01]  /*6250*/  PRMT R19, R0, 0x7610, R19 ;  /* 0x0000761000137816 */ /* 0x000fe20000000013 */
[----:B------:R-:W-:Y:S06]  /*6260*/  BRA `(.L_x_3838) ;  /* 0x0000000800fc7947 */ /* 0x000fec0003800000 */
.L_x_3843:
        /* <DEDUP_REMOVED lines=9> */
.L_x_3833:
        /* <DEDUP_REMOVED lines=14> */
.L_x_3847:
        /* <DEDUP_REMOVED lines=9> */
.L_x_3846:
        /* <DEDUP_REMOVED lines=27> */
.L_x_3849:
        /* <DEDUP_REMOVED lines=14> */
.L_x_3848:
[----:B------:R0:W5:Y:S01]  /*6700*/  LDG.E.U16 R19, desc[UR36][R2.64] ;  /* 0x0000002402137981 */ /* 0x000162000c1e1500 */
[----:B------:R-:W-:Y:S05]  /*6710*/  BRA `(.L_x_3838) ;  /* 0x0000000400d07947 */ /* 0x000fea0003800000 */
.L_x_3845:
        /* <DEDUP_REMOVED lines=13> */
.L_x_3852:
        /* <DEDUP_REMOVED lines=21> */
.L_x_3856:
[----:B------:R-:W-:Y:S05]  /*6940*/  BSYNC.RECONVERGENT B1 ;  /* 0x0000000000017941 */ /* 0x000fea0003800200 */
.L_x_3855:
[----:B------:R-:W-:Y:S01]  /*6950*/  IMAD.SHL.U32 R0, R0, 0x100000, RZ ;  /* 0x0010000000007824 */ /* 0x000fe200078e00ff */
[----:B------:R-:W-:-:S04]  /*6960*/  LEA R2, R2, 0x3b800000, 0x17 ;  /* 0x3b80000002027811 */ /* 0x000fc800078eb8ff */
[----:B------:R-:W-:-:S07]  /*6970*/  LOP3.LUT R0, R2, R0, R7, 0xfe, !PT ;  /* 0x0000000002007212 */ /* 0x000fce00078efe07 */
.L_x_3854:
[----:B------:R-:W-:Y:S05]  /*6980*/  BSYNC.RECONVERGENT B0 ;  /* 0x0000000000007941 */ /* 0x000fea0003800200 */
.L_x_3853:
[----:B------:R-:W-:-:S04]  /*6990*/  F2FP.BF16.F32.PACK_AB R0, RZ, R0 ;  /* 0x00000000ff00723e */ /* 0x000fc800000010ff */
[----:B------:R-:W-:Y:S01]  /*69a0*/  PRMT R19, R0, 0x7610, R19 ;  /* 0x0000761000137816 */ /* 0x000fe20000000013 */
[----:B------:R-:W-:Y:S06]  /*69b0*/  BRA `(.L_x_3838) ;  /* 0x0000000400287947 */ /* 0x000fec0003800000 */
.L_x_3851:
        /* <DEDUP_REMOVED lines=21> */
.L_x_3860:
[----:B------:R-:W-:Y:S05]  /*6b10*/  BSYNC.RECONVERGENT B1 ;  /* 0x0000000000017941 */ /* 0x000fea0003800200 */
.L_x_3859:
[----:B------:R-:W-:Y:S01]  /*6b20*/  IMAD.SHL.U32 R0, R0, 0x200000, RZ ;  /* 0x0020000000007824 */ /* 0x000fe200078e00ff */
[----:B------:R-:W-:-:S04]  /*6b30*/  LEA R2, R2, 0x37800000, 0x17 ;  /* 0x3780000002027811 */ /* 0x000fc800078eb8ff */
[----:B------:R-:W-:-:S07]  /*6b40*/  LOP3.LUT R0, R2, R0, R7, 0xfe, !PT ;  /* 0x0000000002007212 */ /* 0x000fce00078efe07 */
.L_x_3858:
[----:B------:R-:W-:Y:S05]  /*6b50*/  BSYNC.RECONVERGENT B0 ;  /* 0x0000000000007941 */ /* 0x000fea0003800200 */
.L_x_3857:
[----:B------:R-:W-:-:S04]  /*6b60*/  F2FP.BF16.F32.PACK_AB R0, RZ, R0 ;  /* 0x00000000ff00723e */ /* 0x000fc800000010ff */
[----:B------:R-:W-:Y:S01]  /*6b70*/  PRMT R19, R0, 0x7610, R19 ;  /* 0x0000761000137816 */ /* 0x000fe20000000013 */
[----:B------:R-:W-:Y:S06]  /*6b80*/  BRA `(.L_x_3838) ;  /* 0x0000000000b47947 */ /* 0x000fec0003800000 */
.L_x_3850:
        /* <DEDUP_REMOVED lines=14> */
.L_x_3864:
[----:B------:R-:W-:Y:S05]  /*6c70*/  BSYNC.RECONVERGENT B0 ;  /* 0x0000000000007941 */ /* 0x000fea0003800200 */
.L_x_3863:
[----:B------:R-:W-:-:S04]  /*6c80*/  F2FP.BF16.F32.PACK_AB R0, RZ, R0 ;  /* 0x00000000ff00723e */ /* 0x000fc800000010ff */
[----:B------:R-:W-:Y:S01]  /*6c90*/  PRMT R19, R0, 0x7610, R19 ;  /* 0x0000761000137816 */ /* 0x000fe20000000013 */
[----:B------:R-:W-:Y:S06]  /*6ca0*/  BRA `(.L_x_3838) ;  /* 0x00000000006c7947 */ /* 0x000fec0003800000 */
.L_x_3837:
        /* <DEDUP_REMOVED lines=15> */
[----:B--2---:R-:W-:Y:S05]  /*6da0*/  CALL.ABS.NOINC R2 ;  /* 0x0000000002007343 */ /* 0x004fea0003c00000 */
.L_x_3865:
[----:B------:R-:W-:Y:S01]  /*6db0*/  PRMT R19, RZ, 0x7610, R19 ;  /* 0x00007610ff137816 */ /* 0x000fe20000000013 */
[----:B------:R-:W-:Y:S06]  /*6dc0*/  BRA `(.L_x_3838) ;  /* 0x0000000000247947 */ /* 0x000fec0003800000 */
.L_x_3862:
[----:B------:R-:W2:Y:S02]  /*6dd0*/  LDG.E.64 R2, desc[UR36][R2.64] ;  /* 0x0000002402027981 */ /* 0x000ea4000c1e1b00 */
[----:B--2---:R-:W0:Y:S02]  /*6de0*/  I2F.U64 R0, R2 ;  /* 0x0000000200007312 */ /* 0x004e240000301000 */
[----:B0-----:R-:W-:-:S04]  /*6df0*/  F2FP.BF16.F32.PACK_AB R0, RZ, R0 ;  /* 0x00000000ff00723e */ /* 0x001fc800000010ff */
[----:B------:R-:W-:Y:S01]  /*6e00*/  PRMT R19, R0, 0x7610, R19 ;  /* 0x0000761000137816 */ /* 0x000fe20000000013 */
[----:B------:R-:W-:Y:S06]  /*6e10*/  BRA `(.L_x_3838) ;  /* 0x0000000000107947 */ /* 0x000fec0003800000 */
.L_x_3861:
[----:B------:R-:W2:Y:S02]  /*6e20*/  LDG.E R2, desc[UR36][R2.64] ;  /* 0x0000002402027981 */ /* 0x000ea4000c1e1900 */
[----:B--2---:R-:W-:-:S04]  /*6e30*/  I2FP.F32.U32 R0, R2 ;  /* 0x0000000200007245 */ /* 0x004fc80000201000 */
[----:B------:R-:W-:-:S04]  /*6e40*/  F2FP.BF16.F32.PACK_AB R0, RZ, R0 ;  /* 0x00000000ff00723e */ /* 0x000fc800000010ff */
[----:B------:R-:W-:-:S07]  /*6e50*/  PRMT R19, R0, 0x7610, R19 ;  /* 0x0000761000137816 */ /* 0x000fce0000000013 */
.L_x_3838:
        /* <DEDUP_REMOVED lines=18> */
.L_x_3869:
[----:B------:R-:W2:Y:S02]  /*6f80*/  LDG.E.U8 R2, desc[UR36][R2.64] ;  /* 0x0000002402027981 */ /* 0x000ea4000c1e1100 */
[----:B--2---:R-:W-:-:S04]  /*6f90*/  I2FP.F32.U32 R0, R2 ;  /* 0x0000000200007245 */ /* 0x004fc80000201000 */
[----:B------:R-:W-:Y:S01]  /*6fa0*/  F2FP.BF16.F32.PACK_AB R0, RZ, R0 ;  /* 0x00000000ff00723e */ /* 0x000fe200000010ff */
[----:B------:R-:W-:Y:S06]  /*6fb0*/  BRA `(.L_x_3871) ;  /* 0x0000000c00847947 */ /* 0x000fec0003800000 */
.L_x_3868:
        /* <DEDUP_REMOVED lines=10> */
.L_x_3873:
[----:B------:R-:W2:Y:S02]  /*7060*/  LDG.E R2, desc[UR36][R2.64] ;  /* 0x0000002402027981 */ /* 0x000ea4000c1e1900 */
[----:B--2---:R-:W-:-:S04]  /*7070*/  I2FP.F32.S32 R0, R2 ;  /* 0x0000000200007245 */ /* 0x004fc80000201400 */
[----:B------:R-:W-:Y:S01]  /*7080*/  F2FP.BF16.F32.PACK_AB R0, RZ, R0 ;  /* 0x00000000ff00723e */ /* 0x000fe200000010ff */
[----:B------:R-:W-:Y:S06]  /*7090*/  BRA `(.L_x_3871) ;  /* 0x0000000c004c7947 */ /* 0x000fec0003800000 */
.L_x_3872:
[----:B------:R-:W2:Y:S02]  /*70a0*/  LDG.E.U16 R2, desc[UR36][R2.64] ;  /* 0x0000002402027981 */ /* 0x000ea4000c1e1500 */
[----:B--2---:R-:W0:Y:S02]  /*70b0*/  I2F.S16 R0, R2 ;  /* 0x0000000200007306 */ /* 0x004e240000101400 */
[----:B0-----:R-:W-:Y:S01]  /*70c0*/  F2FP.BF16.F32.PACK_AB R0, RZ, R0 ;  /* 0x00000000ff00723e */ /* 0x001fe200000010ff */
[----:B------:R-:W-:Y:S06]  /*70d0*/  BRA `(.L_x_3871) ;  /* 0x0000000c003c7947 */ /* 0x000fec0003800000 */
.L_x_3867:
        /* <DEDUP_REMOVED lines=9> */
.L_x_3875:
[----:B------:R-:W2:Y:S02]  /*7170*/  LDG.E.U16 R0, desc[UR36][R2.64] ;  /* 0x0000002402007981 */ /* 0x000ea4000c1e1500 */
[----:B--2---:R-:W-:-:S05]  /*7180*/  HADD2.F32 R0, -RZ, R0.H0_H0 ;  /* 0x20000000ff007230 */ /* 0x004fca0000004100 */
[----:B------:R-:W-:Y:S01]  /*7190*/  F2FP.BF16.F32.PACK_AB R0, RZ, R0 ;  /* 0x00000000ff00723e */ /* 0x000fe200000010ff */
[----:B------:R-:W-:Y:S06]  /*71a0*/  BRA `(.L_x_3871) ;  /* 0x0000000c00087947 */ /* 0x000fec0003800000 */
.L_x_3874:
        /* <DEDUP_REMOVED lines=9> */
.L_x_3877:
[----:B------:R-:W2:Y:S02]  /*7240*/  LDG.E.U16 R2, desc[UR36][R2.64] ;  /* 0x0000002402027981 */ /* 0x000ea4000c1e1500 */
[----:B--2---:R-:W-:-:S05]  /*7250*/  HADD2.F32 R0, -RZ, R2.H0_H0 ;  /* 0x20000002ff007230 */ /* 0x004fca0000004100 */
[----:B------:R-:W-:Y:S01]  /*7260*/  F2FP.BF16.F32.PACK_AB R0, RZ, R0 ;  /* 0x00000000ff00723e */ /* 0x000fe200000010ff */
[----:B------:R-:W-:Y:S06]  /*7270*/  BRA `(.L_x_3871) ;  /* 0x0000000800d47947 */ /* 0x000fec0003800000 */
.L_x_3876:
        /* <DEDUP_REMOVED lines=8> */
.L_x_3866:
        /* <DEDUP_REMOVED lines=13> */
.L_x_3880:
        /* <DEDUP_REMOVED lines=8> */
.L_x_3879:
        /* <DEDUP_REMOVED lines=27> */
.L_x_3882:
        /* <DEDUP_REMOVED lines=13> */
.L_x_3881:
[----:B------:R0:W5:Y:S01]  /*76d0*/  LDG.E.U16 R0, desc[UR36][R2.64] ;  /* 0x0000002402007981 */ /* 0x000162000c1e1500 */
[----:B------:R-:W-:Y:S05]  /*76e0*/  BRA `(.L_x_3871) ;  /* 0x0000000400b87947 */ /* 0x000fea0003800000 */
.L_x_3878:
        /* <DEDUP_REMOVED lines=12> */
.L_x_3885:
        /* <DEDUP_REMOVED lines=21> */
.L_x_3889:
[----:B------:R-:W-:Y:S05]  /*7900*/  BSYNC.RECONVERGENT B1 ;  /* 0x0000000000017941 */ /* 0x000fea0003800200 */
.L_x_3888:
[----:B------:R-:W-:Y:S02]  /*7910*/  SHF.L.U32 R0, R0, 0x14, RZ ;  /* 0x0000001400007819 */ /* 0x000fe400000006ff */
[----:B------:R-:W-:-:S04]  /*7920*/  LEA R2, R2, 0x3b800000, 0x17 ;  /* 0x3b80000002027811 */ /* 0x000fc800078eb8ff */
[----:B------:R-:W-:-:S07]  /*7930*/  LOP3.LUT R0, R2, R0, R7, 0xfe, !PT ;  /* 0x0000000002007212 */ /* 0x000fce00078efe07 */
.L_x_3887:
[----:B------:R-:W-:Y:S05]  /*7940*/  BSYNC.RECONVERGENT B0 ;  /* 0x0000000000007941 */ /* 0x000fea0003800200 */
.L_x_3886:
[----:B------:R-:W-:Y:S01]  /*7950*/  F2FP.BF16.F32.PACK_AB R0, RZ, R0 ;  /* 0x00000000ff00723e */ /* 0x000fe200000010ff */
[----:B------:R-:W-:Y:S06]  /*7960*/  BRA `(.L_x_3871) ;  /* 0x0000000400187947 */ /* 0x000fec0003800000 */
.L_x_3884:
        /* <DEDUP_REMOVED lines=21> */
.L_x_3893:
[----:B------:R-:W-:Y:S05]  /*7ac0*/  BSYNC.RECONVERGENT B1 ;  /* 0x0000000000017941 */ /* 0x000fea0003800200 */
.L_x_3892:
[----:B------:R-:W-:Y:S02]  /*7ad0*/  SHF.L.U32 R0, R0, 0x15, RZ ;  /* 0x0000001500007819 */ /* 0x000fe400000006ff */
[----:B------:R-:W-:-:S04]  /*7ae0*/  LEA R2, R2, 0x37800000, 0x17 ;  /* 0x3780000002027811 */ /* 0x000fc800078eb8ff */
[----:B------:R-:W-:-:S07]  /*7af0*/  LOP3.LUT R0, R2, R0, R7, 0xfe, !PT ;  /* 0x0000000002007212 */ /* 0x000fce00078efe07 */
.L_x_3891:
[----:B------:R-:W-:Y:S05]  /*7b00*/  BSYNC.RECONVERGENT B0 ;  /* 0x0000000000007941 */ /* 0x000fea0003800200 */
.L_x_3890:
[----:B------:R-:W-:Y:S01]  /*7b10*/  F2FP.BF16.F32.PACK_AB R0, RZ, R0 ;  /* 0x00000000ff00723e */ /* 0x000fe200000010ff */
[----:B------:R-:W-:Y:S06]  /*7b20*/  BRA `(.L_x_3871) ;  /* 0x0000000000a87947 */ /* 0x000fec0003800000 */
.L_x_3883:
        /* <DEDUP_REMOVED lines=14> */
.L_x_3897:
[----:B------:R-:W-:Y:S05]  /*7c10*/  BSYNC.RECONVERGENT B0 ;  /* 0x0000000000007941 */ /* 0x000fea0003800200 */
.L_x_3896:
[----:B------:R-:W-:Y:S01]  /*7c20*/  F2FP.BF16.F32.PACK_AB R0, RZ, R0 ;  /* 0x00000000ff00723e */ /* 0x000fe200000010ff */
[----:B------:R-:W-:Y:S06]  /*7c30*/  BRA `(.L_x_3871) ;  /* 0x0000000000647947 */ /* 0x000fec0003800000 */
.L_x_3870:
        /* <DEDUP_REMOVED lines=15> */
[----:B--2--5:R-:W-:Y:S05]  /*7d30*/  CALL.ABS.NOINC R2 ;  /* 0x0000000002007343 */ /* 0x024fea0003c00000 */
.L_x_3898:
[----:B------:R-:W-:Y:S01]  /*7d40*/  PRMT R0, RZ, 0x7610, R0 ;  /* 0x00007610ff007816 */ /* 0x000fe20000000000 */
[----:B------:R-:W-:Y:S06]  /*7d50*/  BRA `(.L_x_3871) ;  /* 0x00000000001c7947 */ /* 0x000fec0003800000 */
.L_x_3895:
[----:B------:R-:W2:Y:S02]  /*7d60*/  LDG.E.64 R2, desc[UR36][R2.64] ;  /* 0x0000002402027981 */ /* 0x000ea4000c1e1b00 */
[----:B--2---:R-:W0:Y:S02]  /*7d70*/  I2F.U64 R0, R2 ;  /* 0x0000000200007312 */ /* 0x004e240000301000 */
[----:B0-----:R-:W-:Y:S01]  /*7d80*/  F2FP.BF16.F32.PACK_AB R0, RZ, R0 ;  /* 0x00000000ff00723e */ /* 0x001fe200000010ff */
[----:B------:R-:W-:Y:S06]  /*7d90*/  BRA `(.L_x_3871) ;  /* 0x00000000000c7947 */ /* 0x000fec0003800000 */
.L_x_3894:
[----:B------:R-:W2:Y:S02]  /*7da0*/  LDG.E R2, desc[UR36][R2.64] ;  /* 0x0000002402027981 */ /* 0x000ea4000c1e1900 */
[----:B--2---:R-:W-:-:S04]  /*7db0*/  I2FP.F32.U32 R0, R2 ;  /* 0x0000000200007245 */ /* 0x004fc80000201000 */
[----:B------:R-:W-:-:S07]  /*7dc0*/  F2FP.BF16.F32.PACK_AB R0, RZ, R0 ;  /* 0x00000000ff00723e */ /* 0x000fce00000010ff */
.L_x_3871:
        /* <DEDUP_REMOVED lines=36> */
.L_x_3902:
[----:B-1----:R-:W-:-:S06]  /*8010*/  IMAD.U32 R5, R5, 0x10000, RZ ;  /* 0x0001000005057824 */ /* 0x002fcc00078e00ff */
[----:B------:R-:W1:Y:S02]  /*8020*/  F2I.S64.TRUNC R4, R5 ;  /* 0x0000000500047311 */ /* 0x000e64000020d900 */
[----:B-1----:R1:W-:Y:S01]  /*8030*/  STG.E.U8 desc[UR36][R2.64], R4 ;  /* 0x0000000402007986 */ /* 0x0023e2000c101124 */
[----:B------:R-:W-:Y:S05]  /*8040*/  BRA `(.L_x_3904) ;  /* 0x0000000c006c7947 */ /* 0x000fea0003800000 */
.L_x_3901:
        /* <DEDUP_REMOVED lines=10> */
.L_x_3906:
[----:B-1----:R-:W-:-:S06]  /*80f0*/  SHF.L.U32 R5, R5, 0x10, RZ ;  /* 0x0000001005057819 */ /* 0x002fcc00000006ff */
[----:B------:R-:W1:Y:S02]  /*8100*/  F2I.FTZ.TRUNC.NTZ R5, R5 ;  /* 0x0000000500057305 */ /* 0x000e64000021f100 */
[----:B-1----:R1:W-:Y:S01]  /*8110*/  STG.E desc[UR36][R2.64], R5 ;  /* 0x0000000502007986 */ /* 0x0023e2000c101924 */
[----:B------:R-:W-:Y:S05]  /*8120*/  BRA `(.L_x_3904) ;  /* 0x0000000c00347947 */ /* 0x000fea0003800000 */
.L_x_3905:
[----:B-1----:R-:W-:-:S06]  /*8130*/  IMAD.U32 R5, R5, 0x10000, RZ ;  /* 0x0001000005057824 */ /* 0x002fcc00078e00ff */
[----:B------:R-:W1:Y:S02]  /*8140*/  F2I.FTZ.TRUNC.NTZ R5, R5 ;  /* 0x0000000500057305 */ /* 0x000e64000021f100 */
[----:B-1----:R1:W-:Y:S01]  /*8150*/  STG.E.U16 desc[UR36][R2.64], R5 ;  /* 0x0000000502007986 */ /* 0x0023e2000c101524 */
[----:B------:R-:W-:Y:S05]  /*8160*/  BRA `(.L_x_3904) ;  /* 0x0000000c00247947 */ /* 0x000fea0003800000 */
.L_x_3900:
        /* <DEDUP_REMOVED lines=9> */
.L_x_3908:
[----:B01----:R-:W-:-:S05]  /*8200*/  IMAD.U32 R0, R5, 0x10000, RZ ;  /* 0x0001000005007824 */ /* 0x003fca00078e00ff */
[----:B------:R-:W-:-:S05]  /*8210*/  F2FP.F16.F32.PACK_AB R0, RZ, R0 ;  /* 0x00000000ff00723e */ /* 0x000fca00000000ff */
[----:B------:R0:W-:Y:S01]  /*8220*/  STG.E.U16 desc[UR36][R2.64], R0 ;  /* 0x0000000002007986 */ /* 0x0001e2000c101524 */
[----:B------:R-:W-:Y:S05]  /*8230*/  BRA `(.L_x_3904) ;  /* 0x0000000800f07947 */ /* 0x000fea0003800000 */
.L_x_3907:
        /* <DEDUP_REMOVED lines=10> */
.L_x_3910:
[----:B-1----:R-:W-:-:S05]  /*82e0*/  IMAD.U32 R5, R5, 0x10000, RZ ;  /* 0x0001000005057824 */ /* 0x002fca00078e00ff */
[----:B------:R-:W-:-:S04]  /*82f0*/  F2FP.F16.F32.PACK_AB R5, RZ, R5 ;  /* 0x00000005ff05723e */ /* 0x000fc800000000ff */
[----:B------:R-:W-:-:S05]  /*8300*/  PRMT R5, R5, 0x5410, RZ ;  /* 0x0000541005057816 */ /* 0x000fca00000000ff */
[----:B------:R1:W-:Y:S01]  /*8310*/  STG.E desc[UR36][R2.64], R5 ;  /* 0x0000000502007986 */ /* 0x0003e2000c101924 */
[----:B------:R-:W-:Y:S05]  /*8320*/  BRA `(.L_x_3904) ;  /* 0x0000000800b47947 */ /* 0x000fea0003800000 */
.L_x_3909:
[----:B-1----:R-:W-:-:S04]  /*8330*/  IMAD.U32 R4, R5, 0x10000, RZ ;  /* 0x0001000005047824 */ /* 0x002fc800078e00ff */
[----:B------:R-:W-:-:S06]  /*8340*/  FMUL.FTZ R4, R4, 1 ;  /* 0x3f80000004047820 */ /* 0x000fcc0000410000 */
[----:B------:R-:W1:Y:S02]  /*8350*/  F2F.F64.F32 R4, R4 ;  /* 0x0000000400047310 */ /* 0x000e640000201800 */
[----:B-1----:R1:W-:Y:S01]  /*8360*/  STG.E.64 desc[UR36][R2.64], R4 ;  /* 0x0000000402007986 */ /* 0x0023e2000c101b24 */
[----:B------:R-:W-:Y:S05]  /*8370*/  BRA `(.L_x_3904) ;  /* 0x0000000800a07947 */ /* 0x000fea0003800000 */
.L_x_3899:
        /* <DEDUP_REMOVED lines=14> */
.L_x_3914:
        /* <DEDUP_REMOVED lines=18> */
.L_x_3917:
[----:B------:R-:W-:-:S04]  /*8580*/  SHF.R.U32.HI R5, RZ, 0x18, R5 ;  /* 0x00000018ff057819 */ /* 0x000fc80000011605 */
[----:B------:R-:W-:-:S07]  /*8590*/  LOP3.LUT R0, R0, 0x80, R5, 0xf8, !PT ;  /* 0x0000008000007812 */ /* 0x000fce00078ef805 */
.L_x_3916:
[----:B------:R-:W-:Y:S05]  /*85a0*/  BSYNC.RECONVERGENT B0 ;  /* 0x0000000000007941 */ /* 0x000fea0003800200 */
.L_x_3915:
[----:B------:R4:W-:Y:S01]  /*85b0*/  STG.E.U8 desc[UR36][R2.64], R0 ;  /* 0x0000000002007986 */ /* 0x0009e2000c101124 */
[----:B------:R-:W-:Y:S05]  /*85c0*/  BRA `(.L_x_3904) ;  /* 0x00000008000c7947 */ /* 0x000fea0003800000 */
.L_x_3913:
        /* <DEDUP_REMOVED lines=18> */
.L_x_3920:
[----:B------:R-:W-:-:S04]  /*86f0*/  SHF.R.U32.HI R5, RZ, 0x18, R5 ;  /* 0x00000018ff057819 */ /* 0x000fc80000011605 */
[----:B------:R-:W-:-:S07]  /*8700*/  LOP3.LUT R0, R0, 0x80, R5, 0xf8, !PT ;  /* 0x0000008000007812 */ /* 0x000fce00078ef805 */
.L_x_3919:
[----:B------:R-:W-:Y:S05]  /*8710*/  BSYNC.RECONVERGENT B0 ;  /* 0x0000000000007941 */ /* 0x000fea0003800200 */
.L_x_3918:
[----:B------:R0:W-:Y:S01]  /*8720*/  STG.E.U8 desc[UR36][R2.64], R0 ;  /* 0x0000000002007986 */ /* 0x0001e2000c101124 */
[----:B------:R-:W-:Y:S05]  /*8730*/  BRA `(.L_x_3904) ;  /* 0x0000000400b07947 */ /* 0x000fea0003800000 */
.L_x_3912:
        /* <DEDUP_REMOVED lines=22> */
.L_x_3922:
[----:B-1----:R-:W-:-:S06]  /*88a0*/  SHF.L.U32 R5, R5, 0x10, RZ ;  /* 0x0000001005057819 */ /* 0x002fcc00000006ff */
[----:B------:R-:W1:Y:S02]  /*88b0*/  F2I.U64.TRUNC R4, R5 ;  /* 0x0000000500047311 */ /* 0x000e64000020d800 */
[----:B-1----:R2:W-:Y:S01]  /*88c0*/  STG.E.64 desc[UR36][R2.64], R4 ;  /* 0x0000000402007986 */ /* 0x0025e2000c101b24 */
[----:B------:R-:W-:Y:S05]  /*88d0*/  BRA `(.L_x_3904) ;  /* 0x0000000400487947 */ /* 0x000fea0003800000 */
.L_x_3921:
[----:B-1----:R-:W-:-:S06]  /*88e0*/  IMAD.U32 R5, R5, 0x10000, RZ ;  /* 0x0001000005057824 */ /* 0x002fcc00078e00ff */
[----:B------:R-:W1:Y:S02]  /*88f0*/  F2I.FTZ.U32.TRUNC.NTZ R5, R5 ;  /* 0x0000000500057305 */ /* 0x000e64000021f000 */
[----:B-1----:R1:W-:Y:S01]  /*8900*/  STG.E desc[UR36][R2.64], R5 ;  /* 0x0000000502007986 */ /* 0x0023e2000c101924 */
[----:B------:R-:W-:Y:S05]  /*8910*/  BRA `(.L_x_3904) ;  /* 0x0000000400387947 */ /* 0x000fea0003800000 */
.L_x_3911:
        /* <DEDUP_REMOVED lines=11> */
.L_x_3924:
[----:B-1----:R-:W-:Y:S01]  /*89d0*/  IMAD.U32 R5, R5, 0x10000, RZ ;  /* 0x0001000005057824 */ /* 0x002fe200078e00ff */
[----:B------:R-:W-:-:S03]  /*89e0*/  CS2R R6, SRZ ;  /* 0x0000000000067805 */ /* 0x000fc6000001ff00 */
[----:B------:R-:W-:-:S06]  /*89f0*/  FMUL.FTZ R5, R5, 1 ;  /* 0x3f80000005057820 */ /* 0x000fcc0000410000 */
[----:B------:R-:W1:Y:S02]  /*8a00*/  F2F.F64.F32 R4, R5 ;  /* 0x0000000500047310 */ /* 0x000e640000201800 */
[----:B-1----:R1:W-:Y:S01]  /*8a10*/  STG.E.128 desc[UR36][R2.64], R4 ;  /* 0x0000000402007986 */ /* 0x0023e2000c101d24 */
[----:B------:R-:W-:Y:S05]  /*8a20*/  BRA `(.L_x_3904) ;  /* 0x0000000000f47947 */ /* 0x000fea0003800000 */
.L_x_3923:
[----:B------:R-:W-:-:S09]  /*8a30*/  UISETP.NE.AND UP0, UPT, UR4, 0xf, UPT ;  /* 0x0000000f0400788c */ /* 0x000fd2000bf05270 */
[----:B------:R-:W-:Y:S05]  /*8a40*/  BRA.U !UP0, `(.L_x_3925) ;  /* 0x0000000108e87547 */ /* 0x000fea000b800000 */
[----:B------:R-:W-:-:S09]  /*8a50*/  UISETP.NE.AND UP0, UPT, UR4, 0x17, UPT ;  /* 0x000000170400788c */ /* 0x000fd2000bf05270 */
[----:B------:R-:W-:Y:S05]  /*8a60*/  BRA.U !UP0, `(.L_x_3926) ;  /* 0x0000000108907547 */ /* 0x000fea000b800000 */
[----:B------:R-:W-:-:S09]  /*8a70*/  UISETP.NE.AND UP0, UPT, UR4, 0x18, UPT ;  /* 0x000000180400788c */ /* 0x000fd2000bf05270 */
[----:B------:R-:W-:Y:S05]  /*8a80*/  BRA.U !UP0, `(.L_x_3927) ;  /* 0x0000000108447547 */ /* 0x000fea000b800000 */
.L_x_3903:
        /* <DEDUP_REMOVED lines=16> */
.L_x_3928:
[----:B------:R-:W-:Y:S05]  /*8b90*/  BRA `(.L_x_3904) ;  /* 0x0000000000987947 */ /* 0x000fea0003800000 */
.L_x_3927:
        /* <DEDUP_REMOVED lines=13> */
.L_x_3930:
[----:B------:R-:W-:Y:S05]  /*8c70*/  BSYNC.RECONVERGENT B0 ;  /* 0x0000000000007941 */ /* 0x000fea0003800200 */
.L_x_3929:
[----:B------:R-:W-:-:S05]  /*8c80*/  LOP3.LUT R5, R0, 0x80, R5, 0xf8, !PT ;  /* 0x0000008000057812 */ /* 0x000fca00078ef805 */
[----:B------:R0:W-:Y:S01]  /*8c90*/  STG.E.U8 desc[UR36][R2.64], R5 ;  /* 0x0000000502007986 */ /* 0x0001e2000c101124 */
[----:B------:R-:W-:Y:S05]  /*8ca0*/  BRA `(.L_x_3904) ;  /* 0x0000000000547947 */ /* 0x000fea0003800000 */
.L_x_3926:
        /* <DEDUP_REMOVED lines=12> */
.L_x_3932:
[----:B0-----:R-:W-:Y:S01]  /*8d70*/  IMAD.MOV.U32 R0, RZ, RZ, 0x7f ;  /* 0x0000007fff007424 */ /* 0x001fe200078e00ff */
[----:B------:R-:W-:-:S04]  /*8d80*/  ISETP.GT.U32.AND P0, PT, R4, 0x7f800000, PT ;  /* 0x7f8000000400780c */ /* 0x000fc80003f04070 */
[----:B------:R-:W-:-:S09]  /*8d90*/  SEL R0, R0, 0x7c, P0 ;  /* 0x0000007c00007807 */ /* 0x000fd20000000000 */
.L_x_3933:
[----:B------:R-:W-:Y:S05]  /*8da0*/  BSYNC.RECONVERGENT B0 ;  /* 0x0000000000007941 */ /* 0x000fea0003800200 */
.L_x_3931:
[----:B------:R-:W-:-:S04]  /*8db0*/  SHF.R.U32.HI R5, RZ, 0x18, R5 ;  /* 0x00000018ff057819 */ /* 0x000fc80000011605 */
[----:B------:R-:W-:-:S05]  /*8dc0*/  LOP3.LUT R5, R0, 0x80, R5, 0xf8, !PT ;  /* 0x0000008000057812 */ /* 0x000fca00078ef805 */
[----:B------:R0:W-:Y:S01]  /*8dd0*/  STG.E.U8 desc[UR36][R2.64], R5 ;  /* 0x0000000502007986 */ /* 0x0001e2000c101124 */
[----:B------:R-:W-:Y:S05]  /*8de0*/  BRA `(.L_x_3904) ;  /* 0x0000000000047947 */ /* 0x000fea0003800000 */
.L_x_3925:
[----:B-1----:R1:W-:Y:S02]  /*8df0*/  STG.E.U16 desc[UR36][R2.64], R5 ;  /* 0x0000000502007986 */ /* 0x0023e4000c101524 */
.L_x_3904:
[----:B------:R-:W-:-:S07]  /*8e00*/  VIADD R17, R17, 0x80 ;  /* 0x0000008011117836 */ /* 0x000fce0000000000 */
.L_x_3831:
[----:B------:R-:W-:Y:S05]  /*8e10*/  BSYNC.RECONVERGENT B6 ;  /* 0x0000000000067941 */ /* 0x000fea0003800200 */
.L_x_3830:
[----:B------:R-:W5:Y:S01]  /*8e20*/  LDCU UR4, c[0x0][0x380] ;  /* 0x00007000ff0477ac */ /* 0x000f620008000800 */
[----:B------:R-:W-:Y:S01]  /*8e30*/  BSSY.RECONVERGENT B6, `(.L_x_3934) ;  /* 0x0000468000067945 */ /* 0x000fe20003800200 */
[----:B-----5:R-:W-:-:S13]  /*8e40*/  ISETP.GE.AND P0, PT, R17, UR4, PT ;  /* 0x0000000411007c0c */ /* 0x020fda000bf06270 */
[----:B------:R-:W-:Y:S05]  /*8e50*/  @P0 BRA `(.L_x_3935) ;  /* 0x0000004400940947 */ /* 0x000fea0003800000 */
        /* <DEDUP_REMOVED lines=354> */
.L_x_3936:
        /* <DEDUP_REMOVED lines=19> */
.L_x_3940:
[----:B------:R-:W2:Y:S02]  /*a5b0*/  LDG.E.U8 R2, desc[UR36][R2.64] ;  /* 0x0000002402027981 */ /* 0x000ea4000c1e1100 */
[----:B--2---:R-:W-:-:S04]  /*a5c0*/  I2FP.F32.U32 R0, R2 ;  /* 0x0000000200007245 */ /* 0x004fc80000201000 */
[----:B------:R-:W-:-:S04]  /*a5d0*/  F2FP.BF16.F32.PACK_AB R0, RZ, R0 ;  /* 0x00000000ff00723e */ /* 0x000fc800000010ff */
[----:B------:R-:W-:Y:S01]  /*a5e0*/  PRMT R19, R0, 0x7610, R19 ;  /* 0x0000761000137816 */ /* 0x000fe20000000013 */
[----:B------:R-:W-:Y:S06]  /*a5f0*/  BRA `(.L_x_3942) ;  /* 0x0000000c00c07947 */ /* 0x000fec0003800000 */
.L_x_3939:
        /* <DEDUP_REMOVED lines=11> */
.L_x_3944:
[----:B------:R-:W2:Y:S02]  /*a6b0*/  LDG.E R2, desc[UR36][R2.64] ;  /* 0x0000002402027981 */ /* 0x000ea4000c1e1900 */
[----:B--2---:R-:W-:-:S04]  /*a6c0*/  I2FP.F32.S32 R0, R2 ;  /* 0x0000000200007245 */ /* 0x004fc80000201400 */
[----:B------:R-:W-:-:S04]  /*a6d0*/  F2FP.BF16.F32.PACK_AB R0, RZ, R0 ;  /* 0x00000000ff00723e */ /* 0x000fc800000010ff */
[----:B------:R-:W-:Y:S01]  /*a6e0*/  PRMT R19, R0, 0x7610, R19 ;  /* 0x0000761000137816 */ /* 0x000fe20000000013 */
[----:B------:R-:W-:Y:S06]  /*a6f0*/  BRA `(.L_x_3942) ;  /* 0x0000000c00807947 */ /* 0x000fec0003800000 */
.L_x_3943:
[----:B------:R-:W2:Y:S02]  /*a700*/  LDG.E.U16 R2, desc[UR36][R2.64] ;  /* 0x0000002402027981 */ /* 0x000ea4000c1e1500 */
[----:B--2---:R-:W0:Y:S02]  /*a710*/  I2F.S16 R0, R2 ;  /* 0x0000000200007306 */ /* 0x004e240000101400 */
[----:B0-----:R-:W-:-:S04]  /*a720*/  F2FP.BF16.F32.PACK_AB R0, RZ, R0 ;  /* 0x00000000ff00723e */ /* 0x001fc800000010ff */
[----:B------:R-:W-:Y:S01]  /*a730*/  PRMT R19, R0, 0x7610, R19 ;  /* 0x0000761000137816 */ /* 0x000fe20000000013 */
[----:B------:R-:W-:Y:S06]  /*a740*/  BRA `(.L_x_3942) ;  /* 0x0000000c006c7947 */ /* 0x000fec0003800000 */
.L_x_3938:
        /* <DEDUP_REMOVED lines=9> */
.L_x_3946:
[----:B------:R-:W2:Y:S02]  /*a7e0*/  LDG.E.U16 R0, desc[UR36][R2.64] ;  /* 0x0000002402007981 */ /* 0x000ea4000c1e1500 */
[----:B--2---:R-:W-:-:S05]  /*a7f0*/  HADD2.F32 R0, -RZ, R0.H0_H0 ;  /* 0x20000000ff007230 */ /* 0x004fca0000004100 */
[----:B------:R-:W-:-:S04]  /*a800*/  F2FP.BF16.F32.PACK_AB R0, RZ, R0 ;  /* 0x00000000ff00723e */ /* 0x000fc800000010ff */
[----:B------:R-:W-:Y:S01]  /*a810*/  PRMT R19, R0, 0x7610, R19 ;  /* 0x0000761000137816 */ /* 0x000fe20000000013 */
[----:B------:R-:W-:Y:S06]  /*a820*/  BRA `(.L_x_3942) ;  /* 0x0000000c00347947 */ /* 0x000fec0003800000 */
.L_x_3945:
        /* <DEDUP_REMOVED lines=9> */
.L_x_3948:
[----:B------:R-:W2:Y:S02]  /*a8c0*/  LDG.E.U16 R2, desc[UR36][R2.64] ;  /* 0x0000002402027981 */ /* 0x000ea4000c1e1500 */
[----:B--2---:R-:W-:-:S05]  /*a8d0*/  HADD2.F32 R0, -RZ, R2.H0_H0 ;  /* 0x20000002ff007230 */ /* 0x004fca0000004100 */
[----:B------:R-:W-:-:S04]  /*a8e0*/  F2FP.BF16.F32.PACK_AB R0, RZ, R0 ;  /* 0x00000000ff00723e */ /* 0x000fc800000010ff */
[----:B------:R-:W-:Y:S01]  /*a8f0*/  PRMT R19, R0, 0x7610, R19 ;  /* 0x0000761000137816 */ /* 0x000fe20000000013 */
[----:B------:R-:W-:Y:S06]  /*a900*/  BRA `(.L_x_3942) ;  /* 0x0000000800fc7947 */ /* 0x000fec0003800000 */
.L_x_3947:
        /* <DEDUP_REMOVED lines=9> */
.L_x_3937:
        /* <DEDUP_REMOVED lines=14> */
.L_x_3951:
        /* <DEDUP_REMOVED lines=9> */
.L_x_3950:
        /* <DEDUP_REMOVED lines=27> */
.L_x_3953:
        /* <DEDUP_REMOVED lines=14> */
.L_x_3952:
[----:B------:R0:W5:Y:S01]  /*ada0*/  LDG.E.U16 R19, desc[UR36][R2.64] ;  /* 0x0000002402137981 */ /* 0x000162000c1e1500 */
[----:B------:R-:W-:Y:S05]  /*adb0*/  BRA `(.L_x_3942) ;  /* 0x0000000400d07947 */ /* 0x000fea0003800000 */
.L_x_3949:
        /* <DEDUP_REMOVED lines=13> */
.L_x_3956:
        /* <DEDUP_REMOVED lines=21> */
.L_x_3960:
[----:B------:R-:W-:Y:S05]  /*afe0*/  BSYNC.RECONVERGENT B1 ;  /* 0x0000000000017941 */ /* 0x000fea0003800200 */
.L_x_3959:
[----:B------:R-:W-:Y:S02]  /*aff0*/  SHF.L.U32 R0, R0, 0x14, RZ ;  /* 0x0000001400007819 */ /* 0x000fe400000006ff */
[----:B------:R-:W-:-:S04]  /*b000*/  LEA R2, R2, 0x3b800000, 0x17 ;  /* 0x3b80000002027811 */ /* 0x000fc800078eb8ff */
[----:B------:R-:W-:-:S07]  /*b010*/  LOP3.LUT R0, R2, R0, R7, 0xfe, !PT ;  /* 0x0000000002007212 */ /* 0x000fce00078efe07 */
.L_x_3958:
[----:B------:R-:W-:Y:S05]  /*b020*/  BSYNC.RECONVERGENT B0 ;  /* 0x0000000000007941 */ /* 0x000fea0003800200 */
.L_x_3957:
[----:B------:R-:W-:-:S04]  /*b030*/  F2FP.BF16.F32.PACK_AB R0, RZ, R0 ;  /* 0x00000000ff00723e */ /* 0x000fc800000010ff */
[----:B------:R-:W-:Y:S01]  /*b040*/  PRMT R19, R0, 0x7610, R19 ;  /* 0x0000761000137816 */ /* 0x000fe20000000013 */
[----:B------:R-:W-:Y:S06]  /*b050*/  BRA `(.L_x_3942) ;  /* 0x0000000400287947 */ /* 0x000fec0003800000 */
.L_x_3955:
        /* <DEDUP_REMOVED lines=21> */
.L_x_3964:
[----:B------:R-:W-:Y:S05]  /*b1b0*/  BSYNC.RECONVERGENT B1 ;  /* 0x0000000000017941 */ /* 0x000fea0003800200 */
.L_x_3963:
[----:B------:R-:W-:Y:S02]  /*b1c0*/  SHF.L.U32 R0, R0, 0x15, RZ ;  /* 0x0000001500007819 */ /* 0x000fe400000006ff */
[----:B------:R-:W-:-:S04]  /*b1d0*/  LEA R2, R2, 0x37800000, 0x17 ;  /* 0x3780000002027811 */ /* 0x000fc800078eb8ff */
[----:B------:R-:W-:-:S07]  /*b1e0*/  LOP3.LUT R0, R2, R0, R7, 0xfe, !PT ;  /* 0x0000000002007212 */ /* 0x000fce00078efe07 */
.L_x_3962:
[----:B------:R-:W-:Y:S05]  /*b1f0*/  BSYNC.RECONVERGENT B0 ;  /* 0x0000000000007941 */ /* 0x000fea0003800200 */
.L_x_3961:
[----:B------:R-:W-:-:S04]  /*b200*/  F2FP.BF16.F32.PACK_AB R0, RZ, R0 ;  /* 0x00000000ff00723e */ /* 0x000fc800000010ff */
[----:B------:R-:W-:Y:S01]  /*b210*/  PRMT R19, R0, 0x7610, R19 ;  /* 0x0000761000137816 */ /* 0x000fe20000000013 */
[----:B------:R-:W-:Y:S06]  /*b220*/  BRA `(.L_x_3942) ;  /* 0x0000000000b47947 */ /* 0x000fec0003800000 */
.L_x_3954:
        /* <DEDUP_REMOVED lines=14> */
.L_x_3968:
[----:B------:R-:W-:Y:S05]  /*b310*/  BSYNC.RECONVERGENT B0 ;  /* 0x0000000000007941 */ /* 0x000fea0003800200 */
.L_x_3967:
[----:B------:R-:W-:-:S04]  /*b320*/  F2FP.BF16.F32.PACK_AB R0, RZ, R0 ;  /* 0x00000000ff00723e */ /* 0x000fc800000010ff */
[----:B------:R-:W-:Y:S01]  /*b330*/  PRMT R19, R0, 0x7610, R19 ;  /* 0x0000761000137816 */ /* 0x000fe20000000013 */
[----:B------:R-:W-:Y:S06]  /*b340*/  BRA `(.L_x_3942) ;  /* 0x00000000006c7947 */ /* 0x000fec0003800000 */
.L_x_3941:
        /* <DEDUP_REMOVED lines=16> */
.L_x_3969:
[----:B------:R-:W-:Y:S01]  /*b450*/  PRMT R19, RZ, 0x7610, R19 ;  /* 0x00007610ff137816 */ /* 0x000fe20000000013 */
[----:B------:R-:W-:Y:S06]  /*b460*/  BRA `(.L_x_3942) ;  /* 0x0000000000247947 */ /* 0x000fec0003800000 */
.L_x_3966:
[----:B------:R-:W2:Y:S02]  /*b470*/  LDG.E.64 R2, desc[UR36][R2.64] ;  /* 0x0000002402027981 */ /* 0x000ea4000c1e1b00 */
[----:B--2---:R-:W0:Y:S02]  /*b480*/  I2F.U64 R0, R2 ;  /* 0x0000000200007312 */ /* 0x004e240000301000 */
[----:B0-----:R-:W-:-:S04]  /*b490*/  F2FP.BF16.F32.PACK_AB R0, RZ, R0 ;  /* 0x00000000ff00723e */ /* 0x001fc800000010ff */
[----:B------:R-:W-:Y:S01]  /*b4a0*/  PRMT R19, R0, 0x7610, R19 ;  /* 0x0000761000137816 */ /* 0x000fe20000000013 */
[----:B------:R-:W-:Y:S06]  /*b4b0*/  BRA `(.L_x_3942) ;  /* 0x0000000000107947 */ /* 0x000fec0003800000 */
.L_x_3965:
[----:B------:R-:W2:Y:S02]  /*b4c0*/  LDG.E R2, desc[UR36][R2.64] ;  /* 0x0000002402027981 */ /* 0x000ea4000c1e1900 */
[----:B--2---:R-:W-:-:S04]  /*b4d0*/  I2FP.F32.U32 R0, R2 ;  /* 0x0000000200007245 */ /* 0x004fc80000201000 */
[----:B------:R-:W-:-:S04]  /*b4e0*/  F2FP.BF16.F32.PACK_AB R0, RZ, R0 ;  /* 0x00000000ff00723e */ /* 0x000fc800000010ff */
[----:B------:R-:W-:-:S07]  /*b4f0*/  PRMT R19, R0, 0x7610, R19 ;  /* 0x0000761000137816 */ /* 0x000fce0000000013 */
.L_x_3942:
        /* <DEDUP_REMOVED lines=18> */
.L_x_3973:
[----:B------:R-:W2:Y:S02]  /*b620*/  LDG.E.U8 R2, desc[UR36][R2.64] ;  /* 0x0000002402027981 */ /* 0x000ea4000c1e1100 */
[----:B--2---:R-:W-:-:S04]  /*b630*/  I2FP.F32.U32 R0, R2 ;  /* 0x0000000200007245 */ /* 0x004fc80000201000 */
[----:B------:R-:W-:Y:S01]  /*b640*/  F2FP.BF16.F32.PACK_AB R0, RZ, R0 ;  /* 0x00000000ff00723e */ /* 0x000fe200000010ff */
[----:B------:R-:W-:Y:S06]  /*b650*/  BRA `(.L_x_3975) ;  /* 0x0000000c00847947 */ /* 0x000fec0003800000 */
.L_x_3972:
        /* <DEDUP_REMOVED lines=10> */
.L_x_3977:
[----:B------:R-:W2:Y:S02]  /*b700*/  LDG.E R2, desc[UR36][R2.64] ;  /* 0x0000002402027981 */ /* 0x000ea4000c1e1900 */
[----:B--2---:R-:W-:-:S04]  /*b710*/  I2FP.F32.S32 R0, R2 ;  /* 0x0000000200007245 */ /* 0x004fc80000201400 */
[----:B------:R-:W-:Y:S01]  /*b720*/  F2FP.BF16.F32.PACK_AB R0, RZ, R0 ;  /* 0x00000000ff00723e */ /* 0x000fe200000010ff */
[----:B------:R-:W-:Y:S06]  /*b730*/  BRA `(.L_x_3975) ;  /* 0x0000000c004c7947 */ /* 0x000fec0003800000 */
.L_x_3976:
[----:B------:R-:W2:Y:S02]  /*b740*/  LDG.E.U16 R2, desc[UR36][R2.64] ;  /* 0x0000002402027981 */ /* 0x000ea4000c1e1500 */
[----:B--2---:R-:W0:Y:S02]  /*b750*/  I2F.S16 R0, R2 ;  /* 0x0000000200007306 */ /* 0x004e240000101400 */
[----:B0-----:R-:W-:Y:S01]  /*b760*/  F2FP.BF16.F32.PACK_AB R0, RZ, R0 ;  /* 0x00000000ff00723e */ /* 0x001fe200000010ff */
[----:B------:R-:W-:Y:S06]  /*b770*/  BRA `(.L_x_3975) ;  /* 0x0000000c003c7947 */ /* 0x000fec0003800000 */
.L_x_3971:
        /* <DEDUP_REMOVED lines=9> */
.L_x_3979:
[----:B------:R-:W2:Y:S02]  /*b810*/  LDG.E.U16 R0, desc[UR36][R2.64] ;  /* 0x0000002402007981 */ /* 0x000ea4000c1e1500 */
[----:B--2---:R-:W-:-:S05]  /*b820*/  HADD2.F32 R0, -RZ, R0.H0_H0 ;  /* 0x20000000ff007230 */ /* 0x004fca0000004100 */
[----:B------:R-:W-:Y:S01]  /*b830*/  F2FP.BF16.F32.PACK_AB R0, RZ, R0 ;  /* 0x00000000ff00723e */ /* 0x000fe200000010ff */
[----:B------:R-:W-:Y:S06]  /*b840*/  BRA `(.L_x_3975) ;  /* 0x0000000c00087947 */ /* 0x000fec0003800000 */
.L_x_3978:
        /* <DEDUP_REMOVED lines=9> */
.L_x_3981:
[----:B------:R-:W2:Y:S02]  /*b8e0*/  LDG.E.U16 R2, desc[UR36][R2.64] ;  /* 0x0000002402027981 */ /* 0x000ea4000c1e1500 */
[----:B--2---:R-:W-:-:S05]  /*b8f0*/  HADD2.F32 R0, -RZ, R2.H0_H0 ;  /* 0x20000002ff007230 */ /* 0x004fca0000004100 */
[----:B------:R-:W-:Y:S01]  /*b900*/  F2FP.BF16.F32.PACK_AB R0, RZ, R0 ;  /* 0x00000000ff00723e */ /* 0x000fe200000010ff */
[----:B------:R-:W-:Y:S06]  /*b910*/  BRA `(.L_x_3975) ;  /* 0x0000000800d47947 */ /* 0x000fec0003800000 */
.L_x_3980:
        /* <DEDUP_REMOVED lines=8> */
.L_x_3970:
        /* <DEDUP_REMOVED lines=13> */
.L_x_3984:
        /* <DEDUP_REMOVED lines=8> */
.L_x_3983:
        /* <DEDUP_REMOVED lines=27> */
.L_x_3986:
        /* <DEDUP_REMOVED lines=13> */
.L_x_3985:
[----:B------:R0:W5:Y:S01]  /*bd70*/  LDG.E.U16 R0, desc[UR36][R2.64] ;  /* 0x0000002402007981 */ /* 0x000162000c1e1500 */
[----:B------:R-:W-:Y:S05]  /*bd80*/  BRA `(.L_x_3975) ;  /* 0x0000000400b87947 */ /* 0x000fea0003800000 */
.L_x_3982:
        /* <DEDUP_REMOVED lines=12> */
.L_x_3989:
        /* <DEDUP_REMOVED lines=21> */
.L_x_3993:
[----:B------:R-:W-:Y:S05]  /*bfa0*/  BSYNC.RECONVERGENT B1 ;  /* 0x0000000000017941 */ /* 0x000fea0003800200 */
.L_x_3992:
[----:B------:R-:W-:Y:S01]  /*bfb0*/  IMAD.SHL.U32 R0, R0, 0x100000, RZ ;  /* 0x0010000000007824 */ /* 0x000fe200078e00ff */
[----:B------:R-:W-:-:S04]  /*bfc0*/  LEA R2, R2, 0x3b800000, 0x17 ;  /* 0x3b80000002027811 */ /* 0x000fc800078eb8ff */
[----:B------:R-:W-:-:S07]  /*bfd0*/  LOP3.LUT R0, R2, R0, R7, 0xfe, !PT ;  /* 0x0000000002007212 */ /* 0x000fce00078efe07 */
.L_x_3991:
[----:B------:R-:W-:Y:S05]  /*bfe0*/  BSYNC.RECONVERGENT B0 ;  /* 0x0000000000007941 */ /* 0x000fea0003800200 */
.L_x_3990:
[----:B------:R-:W-:Y:S01]  /*bff0*/  F2FP.BF16.F32.PACK_AB R0, RZ, R0 ;  /* 0x00000000ff00723e */ /* 0x000fe200000010ff */
[----:B------:R-:W-:Y:S06]  /*c000*/  BRA `(.L_x_3975) ;  /* 0x0000000400187947 */ /* 0x000fec0003800000 */
.L_x_3988:
        /* <DEDUP_REMOVED lines=21> */
.L_x_3997:
[----:B------:R-:W-:Y:S05]  /*c160*/  BSYNC.RECONVERGENT B1 ;  /* 0x0000000000017941 */ /* 0x000fea0003800200 */
.L_x_3996:
[----:B------:R-:W-:Y:S01]  /*c170*/  IMAD.SHL.U32 R0, R0, 0x200000, RZ ;  /* 0x0020000000007824 */ /* 0x000fe200078e00ff */
[----:B------:R-:W-:-:S04]  /*c180*/  LEA R2, R2, 0x37800000, 0x17 ;  /* 0x3780000002027811 */ /* 0x000fc800078eb8ff */
[----:B------:R-:W-:-:S07]  /*c190*/  LOP3.LUT R0, R2, R0, R7, 0xfe, !PT ;  /* 0x0000000002007212 */ /* 0x000fce00078efe07 */
.L_x_3995:
[----:B------:R-:W-:Y:S05]  /*c1a0*/  BSYNC.RECONVERGENT B0 ;  /* 0x0000000000007941 */ /* 0x000fea0003800200 */
.L_x_3994:
[----:B------:R-:W-:Y:S01]  /*c1b0*/  F2FP.BF16.F32.PACK_AB R0, RZ, R0 ;  /* 0x00000000ff00723e */ /* 0x000fe200000010ff */
[----:B------:R-:W-:Y:S06]  /*c1c0*/  BRA `(.L_x_3975) ;  /* 0x0000000000a87947 */ /* 0x000fec0003800000 */
.L_x_3987:
        /* <DEDUP_REMOVED lines=14> */
.L_x_4001:
[----:B------:R-:W-:Y:S05]  /*c2b0*/  BSYNC.RECONVERGENT B0 ;  /* 0x0000000000007941 */ /* 0x000fea0003800200 */
.L_x_4000:
[----:B------:R-:W-:Y:S01]  /*c2c0*/  F2FP.BF16.F32.PACK_AB R0, RZ, R0 ;  /* 0x00000000ff00723e */ /* 0x000fe200000010ff */
[----:B------:R-:W-:Y:S06]  /*c2d0*/  BRA `(.L_x_3975) ;  /* 0x0000000000647947 */ /* 0x000fec0003800000 */
.L_x_3974:
        /* <DEDUP_REMOVED lines=16> */
.L_x_4002:
[----:B------:R-:W-:Y:S01]  /*c3e0*/  PRMT R0, RZ, 0x7610, R0 ;  /* 0x00007610ff007816 */ /* 0x000fe20000000000 */
[----:B------:R-:W-:Y:S06]  /*c3f0*/  BRA `(.L_x_3975) ;  /* 0x00000000001c7947 */ /* 0x000fec0003800000 */
.L_x_3999:
[----:B------:R-:W2:Y:S02]  /*c400*/  LDG.E.64 R2, desc[UR36][R2.64] ;  /* 0x0000002402027981 */ /* 0x000ea4000c1e1b00 */
[----:B--2---:R-:W0:Y:S02]  /*c410*/  I2F.U64 R0, R2 ;  /* 0x0000000200007312 */ /* 0x004e240000301000 */
[----:B0-----:R-:W-:Y:S01]  /*c420*/  F2FP.BF16.F32.PACK_AB R0, RZ, R0 ;  /* 0x00000000ff00723e */ /* 0x001fe200000010ff */
[----:B------:R-:W-:Y:S06]  /*c430*/  BRA `(.L_x_3975) ;  /* 0x00000000000c7947 */ /* 0x000fec0003800000 */
.L_x_3998:
[----:B------:R-:W2:Y:S02]  /*c440*/  LDG.E R2, desc[UR36][R2.64] ;  /* 0x0000002402027981 */ /* 0x000ea4000c1e1900 */
[----:B--2---:R-:W-:-:S04]  /*c450*/  I2FP.F32.U32 R0, R2 ;  /* 0x0000000200007245 */ /* 0x004fc80000201000 */
[----:B------:R-:W-:-:S07]  /*c460*/  F2FP.BF16.F32.PACK_AB R0, RZ, R0 ;  /* 0x00000000ff00723e */ /* 0x000fce00000010ff */
.L_x_3975:
[----:B-----5:R-:W-:Y:S01]  /*c470*/  SHF.L.U32 R0, R0, 0x10, RZ ;  /* 0x0000001000007819 */ /* 0x020fe200000006ff */
[----:B0-----:R-:W-:Y:S01]  /*c480*/  IMAD.MOV.U32 R2, RZ, RZ, 0x3e095d4e ;  /* 0x3e095d4eff027424 */ /* 0x001fe200078e00ff */
[----:B------:R-:W0:Y:S01]  /*c490*/  LDCU.64 UR6, c[0x0][0x5e8] ;  /* 0x0000bd00ff0677ac */ /* 0x000e220008000a00 */
[----:B------:R-:W-:Y:S02]  /*c4a0*/  IMAD.U32 R19, R19, 0x10000, RZ ;  /* 0x0001000013137824 */ /* 0x000fe400078e00ff */
        /* <DEDUP_REMOVED lines=9> */
[----:B------:R-:W1:Y:S02]  /*c540*/  MUFU.TANH R5, R5 ;  /* 0x0000000500057308 */ /* 0x000e640000002400 */
[----:B-1----:R-:W-:-:S04]  /*c550*/  FFMA.FTZ R3, -R5, R5, 1 ;  /* 0x3f80000005037423 */ /* 0x002fc80000010105 */
[----:B------:R-:W-:Y:S01]  /*c560*/  FMUL.FTZ R3, R0, R3 ;  /* 0x0000000300037220 */ /* 0x000fe20000410000 */
[----:B------:R-:W-:-:S03]  /*c570*/  FADD.FTZ R0, R5, 1 ;  /* 0x3f80000005007421 */ /* 0x000fc60000010000 */
[----:B------:R-:W-:Y:S01]  /*c580*/  FMUL.FTZ R3, R2, R3 ;  /* 0x0000000302037220 */ /* 0x000fe20000410000 */
[----:B0-----:R-:W-:-:S03]  /*c590*/  IADD3 R2, P0, PT, R16, UR6, RZ ;  /* 0x0000000610027c10 */ /* 0x001fc6000ff1e0ff */
        /* <DEDUP_REMOVED lines=17> */
.L_x_4006:
[----:B-1----:R-:W-:-:S06]  /*c6b0*/  SHF.L.U32 R5, R5, 0x10, RZ ;  /* 0x0000001005057819 */ /* 0x002fcc00000006ff */
[----:B------:R-:W1:Y:S02]  /*c6c0*/  F2I.S64.TRUNC R4, R5 ;  /* 0x0000000500047311 */ /* 0x000e64000020d900 */
[----:B-1----:R1:W-:Y:S01]  /*c6d0*/  STG.E.U8 desc[UR36][R2.64], R4 ;  /* 0x0000000402007986 */ /* 0x0023e2000c101124 */
[----:B------:R-:W-:Y:S05]  /*c6e0*/  BRA `(.L_x_4008) ;  /* 0x0000000c006c7947 */ /* 0x000fea0003800000 */
.L_x_4005:
        /* <DEDUP_REMOVED lines=10> */
.L_x_4010:
[----:B-1----:R-:W-:-:S06]  /*c790*/  IMAD.U32 R5, R5, 0x10000, RZ ;  /* 0x0001000005057824 */ /* 0x002fcc00078e00ff */
[----:B------:R-:W1:Y:S02]  /*c7a0*/  F2I.FTZ.TRUNC.NTZ R5, R5 ;  /* 0x0000000500057305 */ /* 0x000e64000021f100 */
[----:B-1----:R1:W-:Y:S01]  /*c7b0*/  STG.E desc[UR36][R2.64], R5 ;  /* 0x0000000502007986 */ /* 0x0023e2000c101924 */
[----:B------:R-:W-:Y:S05]  /*c7c0*/  BRA `(.L_x_4008) ;  /* 0x0000000c00347947 */ /* 0x000fea0003800000 */
.L_x_4009:
[----:B-1----:R-:W-:-:S06]  /*c7d0*/  IMAD.U32 R5, R5, 0x10000, RZ ;  /* 0x0001000005057824 */ /* 0x002fcc00078e00ff */
[----:B------:R-:W1:Y:S02]  /*c7e0*/  F2I.FTZ.TRUNC.NTZ R5, R5 ;  /* 0x0000000500057305 */ /* 0x000e64000021f100 */
[----:B-1----:R1:W-:Y:S01]  /*c7f0*/  STG.E.U16 desc[UR36][R2.64], R5 ;  /* 0x0000000502007986 */ /* 0x0023e2000c101524 */
[----:B------:R-:W-:Y:S05]  /*c800*/  BRA `(.L_x_4008) ;  /* 0x0000000c00247947 */ /* 0x000fea0003800000 */
.L_x_4004:
        /* <DEDUP_REMOVED lines=9> */
.L_x_4012:
[----:B01----:R-:W-:-:S04]  /*c8a0*/  SHF.L.U32 R0, R5, 0x10, RZ ;  /* 0x0000001005007819 */ /* 0x003fc800000006ff */
[----:B------:R-:W-:-:S05]  /*c8b0*/  F2FP.F16.F32.PACK_AB R0, RZ, R0 ;  /* 0x00000000ff00723e */ /* 0x000fca00000000ff */
[----:B------:R0:W-:Y:S01]  /*c8c0*/  STG.E.U16 desc[UR36][R2.64], R0 ;  /* 0x0000000002007986 */ /* 0x0001e2000c101524 */
[----:B------:R-:W-:Y:S05]  /*c8d0*/  BRA `(.L_x_4008) ;  /* 0x0000000800f07947 */ /* 0x000fea0003800000 */
.L_x_4011:
        /* <DEDUP_REMOVED lines=10> */
.L_x_4014:
[----:B-1----:R-:W-:-:S05]  /*c980*/  IMAD.U32 R5, R5, 0x10000, RZ ;  /* 0x0001000005057824 */ /* 0x002fca00078e00ff */
[----:B------:R-:W-:-:S04]  /*c990*/  F2FP.F16.F32.PACK_AB R5, RZ, R5 ;  /* 0x00000005ff05723e */ /* 0x000fc800000000ff */
[----:B------:R-:W-:-:S05]  /*c9a0*/  PRMT R5, R5, 0x5410, RZ ;  /* 0x0000541005057816 */ /* 0x000fca00000000ff */
[----:B------:R1:W-:Y:S01]  /*c9b0*/  STG.E desc[UR36][R2.64], R5 ;  /* 0x0000000502007986 */ /* 0x0003e2000c101924 */
[----:B------:R-:W-:Y:S05]  /*c9c0*/  BRA `(.L_x_4008) ;  /* 0x0000000800b47947 */ /* 0x000fea0003800000 */
.L_x_4013:
[----:B-1----:R-:W-:-:S04]  /*c9d0*/  IMAD.U32 R4, R5, 0x10000, RZ ;  /* 0x0001000005047824 */ /* 0x002fc800078e00ff */
[----:B------:R-:W-:-:S06]  /*c9e0*/  FMUL.FTZ R4, R4, 1 ;  /* 0x3f80000004047820 */ /* 0x000fcc0000410000 */
[----:B------:R-:W1:Y:S02]  /*c9f0*/  F2F.F64.F32 R4, R4 ;  /* 0x0000000400047310 */ /* 0x000e640000201800 */
[----:B-1----:R1:W-:Y:S01]  /*ca00*/  STG.E.64 desc[UR36][R2.64], R4 ;  /* 0x0000000402007986 */ /* 0x0023e2000c101b24 */
[----:B------:R-:W-:Y:S05]  /*ca10*/  BRA `(.L_x_4008) ;  /* 0x0000000800a07947 */ /* 0x000fea0003800000 */
.L_x_4003:
        /* <DEDUP_REMOVED lines=14> */
.L_x_4018:
        /* <DEDUP_REMOVED lines=18> */
.L_x_4021:
[----:B------:R-:W-:-:S04]  /*cc20*/  SHF.R.U32.HI R5, RZ, 0x18, R5 ;  /* 0x00000018ff057819 */ /* 0x000fc80000011605 */
[----:B------:R-:W-:-:S07]  /*cc30*/  LOP3.LUT R0, R0, 0x80, R5, 0xf8, !PT ;  /* 0x0000008000007812 */ /* 0x000fce00078ef805 */
.L_x_4020:
[----:B------:R-:W-:Y:S05]  /*cc40*/  BSYNC.RECONVERGENT B0 ;  /* 0x0000000000007941 */ /* 0x000fea0003800200 */
.L_x_4019:
[----:B------:R0:W-:Y:S01]  /*cc50*/  STG.E.U8 desc[UR36][R2.64], R0 ;  /* 0x0000000002007986 */ /* 0x0001e2000c101124 */
[----:B------:R-:W-:Y:S05]  /*cc60*/  BRA `(.L_x_4008) ;  /* 0x00000008000c7947 */ /* 0x000fea0003800000 */
.L_x_4017:
        /* <DEDUP_REMOVED lines=18> */
.L_x_4024:
[----:B------:R-:W-:-:S04]  /*cd90*/  SHF.R.U32.HI R5, RZ, 0x18, R5 ;  /* 0x00000018ff057819 */ /* 0x000fc80000011605 */
[----:B------:R-:W-:-:S07]  /*cda0*/  LOP3.LUT R0, R0, 0x80, R5, 0xf8, !PT ;  /* 0x0000008000007812 */ /* 0x000fce00078ef805 */
.L_x_4023:
[----:B------:R-:W-:Y:S05]  /*cdb0*/  BSYNC.RECONVERGENT B0 ;  /* 0x0000000000007941 */ /* 0x000fea0003800200 */
.L_x_4022:
[----:B------:R0:W-:Y:S01]  /*cdc0*/  STG.E.U8 desc[UR36][R2.64], R0 ;  /* 0x0000000002007986 */ /* 0x0001e2000c101124 */
[----:B------:R-:W-:Y:S05]  /*cdd0*/  BRA `(.L_x_4008) ;  /* 0x0000000400b07947 */ /* 0x000fea0003800000 */
.L_x_4016:
        /* <DEDUP_REMOVED lines=22> */
.L_x_4026:
[----:B-1----:R-:W-:-:S06]  /*cf40*/  IMAD.U32 R5, R5, 0x10000, RZ ;  /* 0x0001000005057824 */ /* 0x002fcc00078e00ff */
[----:B------:R-:W1:Y:S02]  /*cf50*/  F2I.U64.TRUNC R4, R5 ;  /* 0x0000000500047311 */ /* 0x000e64000020d800 */
[----:B-1----:R1:W-:Y:S01]  /*cf60*/  STG.E.64 desc[UR36][R2.64], R4 ;  /* 0x0000000402007986 */ /* 0x0023e2000c101b24 */
[----:B------:R-:W-:Y:S05]  /*cf70*/  BRA `(.L_x_4008) ;  /* 0x0000000400487947 */ /* 0x000fea0003800000 */
.L_x_4025:
[----:B-1----:R-:W-:-:S06]  /*cf80*/  IMAD.U32 R5, R5, 0x10000, RZ ;  /* 0x0001000005057824 */ /* 0x002fcc00078e00ff */
[----:B------:R-:W1:Y:S02]  /*cf90*/  F2I.FTZ.U32.TRUNC.NTZ R5, R5 ;  /* 0x0000000500057305 */ /* 0x000e64000021f000 */
[----:B-1----:R1:W-:Y:S01]  /*cfa0*/  STG.E desc[UR36][R2.64], R5 ;  /* 0x0000000502007986 */ /* 0x0023e2000c101924 */
[----:B------:R-:W-:Y:S05]  /*cfb0*/  BRA `(.L_x_4008) ;  /* 0x0000000400387947 */ /* 0x000fea0003800000 */
.L_x_4015:
        /* <DEDUP_REMOVED lines=11> */
.L_x_4028:
[----:B-1----:R-:W-:Y:S02]  /*d070*/  SHF.L.U32 R5, R5, 0x10, RZ ;  /* 0x0000001005057819 */ /* 0x002fe400000006ff */
[----:B------:R-:W-:-:S03]  /*d080*/  CS2R R6, SRZ ;  /* 0x0000000000067805 */ /* 0x000fc6000001ff00 */
[----:B------:R-:W-:-:S06]  /*d090*/  FMUL.FTZ R5, R5, 1 ;  /* 0x3f80000005057820 */ /* 0x000fcc0000410000 */
[----:B------:R-:W1:Y:S02]  /*d0a0*/  F2F.F64.F32 R4, R5 ;  /* 0x0000000500047310 */ /* 0x000e640000201800 */
[----:B-1----:R1:W-:Y:S01]  /*d0b0*/  STG.E.128 desc[UR36][R2.64], R4 ;  /* 0x0000000402007986 */ /* 0x0023e2000c101d24 */
[----:B------:R-:W-:Y:S05]  /*d0c0*/  BRA `(.L_x_4008) ;  /* 0x0000000000f47947 */ /* 0x000fea0003800000 */
.L_x_4027:
[----:B------:R-:W-:-:S09]  /*d0d0*/  UISETP.NE.AND UP0, UPT, UR4, 0xf, UPT ;  /* 0x0000000f0400788c */ /* 0x000fd2000bf05270 */
[----:B------:R-:W-:Y:S05]  /*d0e0*/  BRA.U !UP0, `(.L_x_4029) ;  /* 0x0000000108e87547 */ /* 0x000fea000b800000 */
[----:B------:R-:W-:-:S09]  /*d0f0*/  UISETP.NE.AND UP0, UPT, UR4, 0x17, UPT ;  /* 0x000000170400788c */ /* 0x000fd2000bf05270 */
[----:B------:R-:W-:Y:S05]  /*d100*/  BRA.U !UP0, `(.L_x_4030) ;  /* 0x0000000108907547 */ /* 0x000fea000b800000 */
[----:B------:R-:W-:-:S09]  /*d110*/  UISETP.NE.AND UP0, UPT, UR4, 0x18, UPT ;  /* 0x000000180400788c */ /* 0x000fd2000bf05270 */
[----:B------:R-:W-:Y:S05]  /*d120*/  BRA.U !UP0, `(.L_x_4031) ;  /* 0x0000000108447547 */ /* 0x000fea000b800000 */
.L_x_4007:
        /* <DEDUP_REMOVED lines=16> */
.L_x_4032:
[----:B------:R-:W-:Y:S05]  /*d230*/  BRA `(.L_x_4008) ;  /* 0x0000000000987947 */ /* 0x000fea0003800000 */
.L_x_4031:
        /* <DEDUP_REMOVED lines=13> */
.L_x_4034:
[----:B------:R-:W-:Y:S05]  /*d310*/  BSYNC.RECONVERGENT B0 ;  /* 0x0000000000007941 */ /* 0x000fea0003800200 */
.L_x_4033:
[----:B------:R-:W-:-:S05]  /*d320*/  LOP3.LUT R5, R0, 0x80, R5, 0xf8, !PT ;  /* 0x0000008000057812 */ /* 0x000fca00078ef805 */
[----:B------:R4:W-:Y:S01]  /*d330*/  STG.E.U8 desc[UR36][R2.64], R5 ;  /* 0x0000000502007986 */ /* 0x0009e2000c101124 */
[----:B------:R-:W-:Y:S05]  /*d340*/  BRA `(.L_x_4008) ;  /* 0x0000000000547947 */ /* 0x000fea0003800000 */
.L_x_4030:
        /* <DEDUP_REMOVED lines=12> */
.L_x_4036:
[----:B0-----:R-:W-:Y:S01]  /*d410*/  IMAD.MOV.U32 R0, RZ, RZ, 0x7f ;  /* 0x0000007fff007424 */ /* 0x001fe200078e00ff */
[----:B------:R-:W-:-:S04]  /*d420*/  ISETP.GT.U32.AND P0, PT, R4, 0x7f800000, PT ;  /* 0x7f8000000400780c */ /* 0x000fc80003f04070 */
[----:B------:R-:W-:-:S09]  /*d430*/  SEL R0, R0, 0x7c, P0 ;  /* 0x0000007c00007807 */ /* 0x000fd20000000000 */
.L_x_4037:
[----:B------:R-:W-:Y:S05]  /*d440*/  BSYNC.RECONVERGENT B0 ;  /* 0x0000000000007941 */ /* 0x000fea0003800200 */
.L_x_4035:
[----:B------:R-:W-:-:S04]  /*d450*/  SHF.R.U32.HI R5, RZ, 0x18, R5 ;  /* 0x00000018ff057819 */ /* 0x000fc80000011605 */
[----:B------:R-:W-:-:S05]  /*d460*/  LOP3.LUT R5, R0, 0x80, R5, 0xf8, !PT ;  /* 0x0000008000057812 */ /* 0x000fca00078ef805 */
[----:B------:R3:W-:Y:S01]  /*d470*/  STG.E.U8 desc[UR36][R2.64], R5 ;  /* 0x0000000502007986 */ /* 0x0007e2000c101124 */
[----:B------:R-:W-:Y:S05]  /*d480*/  BRA `(.L_x_4008) ;  /* 0x0000000000047947 */ /* 0x000fea0003800000 */
.L_x_4029:
[----:B-1----:R1:W-:Y:S02]  /*d490*/  STG.E.U16 desc[UR36][R2.64], R5 ;  /* 0x0000000502007986 */ /* 0x0023e4000c101524 */
.L_x_4008:
[----:B------:R-:W-:-:S07]  /*d4a0*/  VIADD R17, R17, 0x80 ;  /* 0x0000008011117836 */ /* 0x000fce0000000000 */
.L_x_3935:
[----:B------:R-:W-:Y:S05]  /*d4b0*/  BSYNC.RECONVERGENT B6 ;  /* 0x0000000000067941 */ /* 0x000fea0003800200 */
.L_x_3934:
[----:B------:R-:W5:Y:S02]  /*d4c0*/  LDCU UR4, c[0x0][0x380] ;  /* 0x00007000ff0477ac */ /* 0x000f640008000800 */
[----:B-----5:R-:W-:-:S13]  /*d4d0*/  ISETP.GE.AND P0, PT, R17, UR4, PT ;  /* 0x0000000411007c0c */ /* 0x020fda000bf06270 */
[----:B------:R-:W-:Y:S05]  /*d4e0*/  @P0 EXIT ;  /* 0x000000000000094d */ /* 0x000fea0003800000 */
        /* <DEDUP_REMOVED lines=354> */
.L_x_4038:
[----:B------:R-:W0:Y:S01]  /*eb10*/  LDCU.64 UR6, c[0x0][0x5e8] ;  /* 0x0000bd00ff0677ac */ /* 0x000e220008000a00 */
[----:B------:R-:W1:Y:S01]  /*eb20*/  LDCU.64 UR8, c[0x0][0x5f0] ;  /* 0x0000be00ff0877ac */ /* 0x000e620008000a00 */
[----:B------:R-:W-:-:S04]  /*eb30*/  UPRMT UR4, UR39, 0x9910, URZ ;  /* 0x0000991027047896 */ /* 0x000fc800080000ff */
[----:B------:R-:W-:Y:S01]  /*eb40*/  UISETP.GT.AND UP0, UPT, UR4, 0x9, UPT ;  /* 0x000000090400788c */ /* 0x000fe2000bf04270 */
[----:B0-----:R-:W-:Y:S02]  /*eb50*/  IADD3 R16, P0, PT, R16, UR6, RZ ;  /* 0x0000000610107c10 */ /* 0x001fe4000ff1e0ff */
[----:B-123--:R-:W-:-:S03]  /*eb60*/  IADD3 R2, P1, PT, R0, UR8, RZ ;  /* 0x0000000800027c10 */ /* 0x00efc6000ff3e0ff */
[----:B------:R-:W-:Y:S02]  /*eb70*/  IMAD.X R17, RZ, RZ, UR7, P0 ;  /* 0x00000007ff117e24 */ /* 0x000fe400080e06ff */
[----:B------:R-:W-:Y:S01]  /*eb80*/  IMAD.X R3, RZ, RZ, UR9, P1 ;  /* 0x00000009ff037e24 */ /* 0x000fe200088e06ff */
        /* <DEDUP_REMOVED lines=14> */
.L_x_4042:
[----:B------:R-:W2:Y:S02]  /*ec70*/  LDG.E.U8 R2, desc[UR36][R2.64] ;  /* 0x0000002402027981 */ /* 0x000ea4000c1e1100 */
[----:B--2---:R-:W-:-:S04]  /*ec80*/  I2FP.F32.U32 R0, R2 ;  /* 0x0000000200007245 */ /* 0x004fc80000201000 */
[----:B------:R-:W-:-:S04]  /*ec90*/  F2FP.BF16.F32.PACK_AB R0, RZ, R0 ;  /* 0x00000000ff00723e */ /* 0x000fc800000010ff */
[----:B------:R-:W-:Y:S01]  /*eca0*/  PRMT R19, R0, 0x7610, R19 ;  /* 0x0000761000137816 */ /* 0x000fe20000000013 */
[----:B------:R-:W-:Y:S06]  /*ecb0*/  BRA `(.L_x_4044) ;  /* 0x0000000c00c07947 */ /* 0x000fec0003800000 */
.L_x_4041:
        /* <DEDUP_REMOVED lines=11> */
.L_x_4046:
[----:B------:R-:W2:Y:S02]  /*ed70*/  LDG.E R2, desc[UR36][R2.64] ;  /* 0x0000002402027981 */ /* 0x000ea4000c1e1900 */
[----:B--2---:R-:W-:-:S04]  /*ed80*/  I2FP.F32.S32 R0, R2 ;  /* 0x0000000200007245 */ /* 0x004fc80000201400 */
[----:B------:R-:W-:-:S04]  /*ed90*/  F2FP.BF16.F32.PACK_AB R0, RZ, R0 ;  /* 0x00000000ff00723e */ /* 0x000fc800000010ff */
[----:B------:R-:W-:Y:S01]  /*eda0*/  PRMT R19, R0, 0x7610, R19 ;  /* 0x0000761000137816 */ /* 0x000fe20000000013 */
[----:B------:R-:W-:Y:S06]  /*edb0*/  BRA `(.L_x_4044) ;  /* 0x0000000c00807947 */ /* 0x000fec0003800000 */
.L_x_4045:
[----:B------:R-:W2:Y:S02]  /*edc0*/  LDG.E.U16 R2, desc[UR36][R2.64] ;  /* 0x0000002402027981 */ /* 0x000ea4000c1e1500 */
[----:B--2---:R-:W0:Y:S02]  /*edd0*/  I2F.S16 R0, R2 ;  /* 0x0000000200007306 */ /* 0x004e240000101400 */
[----:B0-----:R-:W-:-:S04]  /*ede0*/  F2FP.BF16.F32.PACK_AB R0, RZ, R0 ;  /* 0x00000000ff00723e */ /* 0x001fc800000010ff */
[----:B------:R-:W-:Y:S01]  /*edf0*/  PRMT R19, R0, 0x7610, R19 ;  /* 0x0000761000137816 */ /* 0x000fe20000000013 */
[----:B------:R-:W-:Y:S06]  /*ee00*/  BRA `(.L_x_4044) ;  /* 0x0000000c006c7947 */ /* 0x000fec0003800000 */
.L_x_4040:
        /* <DEDUP_REMOVED lines=9> */
.L_x_4048:
[----:B------:R-:W2:Y:S02]  /*eea0*/  LDG.E.U16 R0, desc[UR36][R2.64] ;  /* 0x0000002402007981 */ /* 0x000ea4000c1e1500 */
[----:B--2---:R-:W-:-:S05]  /*eeb0*/  HADD2.F32 R0, -RZ, R0.H0_H0 ;  /* 0x20000000ff007230 */ /* 0x004fca0000004100 */
[----:B------:R-:W-:-:S04]  /*eec0*/  F2FP.BF16.F32.PACK_AB R0, RZ, R0 ;  /* 0x00000000ff00723e */ /* 0x000fc800000010ff */
[----:B------:R-:W-:Y:S01]  /*eed0*/  PRMT R19, R0, 0x7610, R19 ;  /* 0x0000761000137816 */ /* 0x000fe20000000013 */
[----:B------:R-:W-:Y:S06]  /*eee0*/  BRA `(.L_x_4044) ;  /* 0x0000000c00347947 */ /* 0x000fec0003800000 */
.L_x_4047:
        /* <DEDUP_REMOVED lines=9> */
.L_x_4050:
[----:B------:R-:W2:Y:S02]  /*ef80*/  LDG.E.U16 R2, desc[UR36][R2.64] ;  /* 0x0000002402027981 */ /* 0x000ea4000c1e1500 */
[----:B--2---:R-:W-:-:S05]  /*ef90*/  HADD2.F32 R0, -RZ, R2.H0_H0 ;  /* 0x20000002ff007230 */ /* 0x004fca0000004100 */
[----:B------:R-:W-:-:S04]  /*efa0*/  F2FP.BF16.F32.PACK_AB R0, RZ, R0 ;  /* 0x00000000ff00723e */ /* 0x000fc800000010ff */
[----:B------:R-:W-:Y:S01]  /*efb0*/  PRMT R19, R0, 0x7610, R19 ;  /* 0x0000761000137816 */ /* 0x000fe20000000013 */
[----:B------:R-:W-:Y:S06]  /*efc0*/  BRA `(.L_x_4044) ;  /* 0x0000000800fc7947 */ /* 0x000fec0003800000 */
.L_x_4049:
        /* <DEDUP_REMOVED lines=9> */
.L_x_4039:
        /* <DEDUP_REMOVED lines=14> */
.L_x_4053:
        /* <DEDUP_REMOVED lines=9> */
.L_x_4052:
        /* <DEDUP_REMOVED lines=27> */
.L_x_4055:
        /* <DEDUP_REMOVED lines=14> */
.L_x_4054:
[----:B------:R0:W5:Y:S01]  /*f460*/  LDG.E.U16 R19, desc[UR36][R2.64] ;  /* 0x0000002402137981 */ /* 0x000162000c1e1500 */
[----:B------:R-:W-:Y:S05]  /*f470*/  BRA `(.L_x_4044) ;  /* 0x0000000400d07947 */ /* 0x000fea0003800000 */
.L_x_4051:
        /* <DEDUP_REMOVED lines=13> */
.L_x_4058:
        /* <DEDUP_REMOVED lines=21> */
.L_x_4062:
[----:B------:R-:W-:Y:S05]  /*f6a0*/  BSYNC.RECONVERGENT B1 ;  /* 0x0000000000017941 */ /* 0x000fea0003800200 */
.L_x_4061:
[----:B------:R-:W-:Y:S02]  /*f6b0*/  SHF.L.U32 R0, R0, 0x14, RZ ;  /* 0x0000001400007819 */ /* 0x000fe400000006ff */
[----:B------:R-:W-:-:S04]  /*f6c0*/  LEA R2, R2, 0x3b800000, 0x17 ;  /* 0x3b80000002027811 */ /* 0x000fc800078eb8ff */
[----:B------:R-:W-:-:S07]  /*f6d0*/  LOP3.LUT R0, R2, R0, R7, 0xfe, !PT ;  /* 0x0000000002007212 */ /* 0x000fce00078efe07 */
.L_x_4060:
[----:B------:R-:W-:Y:S05]  /*f6e0*/  BSYNC.RECONVERGENT B0 ;  /* 0x0000000000007941 */ /* 0x000fea0003800200 */
.L_x_4059:
[----:B------:R-:W-:-:S04]  /*f6f0*/  F2FP.BF16.F32.PACK_AB R0, RZ, R0 ;  /* 0x00000000ff00723e */ /* 0x000fc800000010ff */
[----:B------:R-:W-:Y:S01]  /*f700*/  PRMT R19, R0, 0x7610, R19 ;  /* 0x0000761000137816 */ /* 0x000fe20000000013 */
[----:B------:R-:W-:Y:S06]  /*f710*/  BRA `(.L_x_4044) ;  /* 0x0000000400287947 */ /* 0x000fec0003800000 */
.L_x_4057:
        /* <DEDUP_REMOVED lines=21> */
.L_x_4066:
[----:B------:R-:W-:Y:S05]  /*f870*/  BSYNC.RECONVERGENT B1 ;  /* 0x0000000000017941 */ /* 0x000fea0003800200 */
.L_x_4065:
[----:B------:R-:W-:Y:S01]  /*f880*/  IMAD.SHL.U32 R0, R0, 0x200000, RZ ;  /* 0x0020000000007824 */ /* 0x000fe200078e00ff */
[----:B------:R-:W-:-:S04]  /*f890*/  LEA R2, R2, 0x37800000, 0x17 ;  /* 0x3780000002027811 */ /* 0x000fc800078eb8ff */
[----:B------:R-:W-:-:S07]  /*f8a0*/  LOP3.LUT R0, R2, R0, R7, 0xfe, !PT ;  /* 0x0000000002007212 */ /* 0x000fce00078efe07 */
.L_x_4064:
[----:B------:R-:W-:Y:S05]  /*f8b0*/  BSYNC.RECONVERGENT B0 ;  /* 0x0000000000007941 */ /* 0x000fea0003800200 */
.L_x_4063:
[----:B------:R-:W-:-:S04]  /*f8c0*/  F2FP.BF16.F32.PACK_AB R0, RZ, R0 ;  /* 0x00000000ff00723e */ /* 0x000fc800000010ff */
[----:B------:R-:W-:Y:S01]  /*f8d0*/  PRMT R19, R0, 0x7610, R19 ;  /* 0x0000761000137816 */ /* 0x000fe20000000013 */
[----:B------:R-:W-:Y:S06]  /*f8e0*/  BRA `(.L_x_4044) ;  /* 0x0000000000b47947 */ /* 0x000fec0003800000 */
.L_x_4056:
        /* <DEDUP_REMOVED lines=14> */
.L_x_4070:
[----:B------:R-:W-:Y:S05]  /*f9d0*/  BSYNC.RECONVERGENT B0 ;  /* 0x0000000000007941 */ /* 0x000fea0003800200 */
.L_x_4069:
[----:B------:R-:W-:-:S04]  /*f9e0*/  F2FP.BF16.F32.PACK_AB R0, RZ, R0 ;  /* 0x00000000ff00723e */ /* 0x000fc800000010ff */
[----:B------:R-:W-:Y:S01]  /*f9f0*/  PRMT R19, R0, 0x7610, R19 ;  /* 0x0000761000137816 */ /* 0x000fe20000000013 */
[----:B------:R-:W-:Y:S06]  /*fa00*/  BRA `(.L_x_4044) ;  /* 0x00000000006c7947 */ /* 0x000fec0003800000 */
.L_x_4043:
        /* <DEDUP_REMOVED lines=16> */
.L_x_4071:
[----:B------:R-:W-:Y:S01]  /*fb10*/  PRMT R19, RZ, 0x7610, R19 ;  /* 0x00007610ff137816 */ /* 0x000fe20000000013 */
[----:B------:R-:W-:Y:S06]  /*fb20*/  BRA `(.L_x_4044) ;  /* 0x0000000000247947 */ /* 0x000fec0003800000 */
.L_x_4068:
[----:B------:R-:W2:Y:S02]  /*fb30*/  LDG.E.64 R2, desc[UR36][R2.64] ;  /* 0x0000002402027981 */ /* 0x000ea4000c1e1b00 */
[----:B--2---:R-:W0:Y:S02]  /*fb40*/  I2F.U64 R0, R2 ;  /* 0x0000000200007312 */ /* 0x004e240000301000 */
[----:B0-----:R-:W-:-:S04]  /*fb50*/  F2FP.BF16.F32.PACK_AB R0, RZ, R0 ;  /* 0x00000000ff00723e */ /* 0x001fc800000010ff */
[----:B------:R-:W-:Y:S01]  /*fb60*/  PRMT R19, R0, 0x7610, R19 ;  /* 0x0000761000137816 */ /* 0x000fe20000000013 */
[----:B------:R-:W-:Y:S06]  /*fb70*/  BRA `(.L_x_4044) ;  /* 0x0000000000107947 */ /* 0x000fec0003800000 */
.L_x_4067:
[----:B------:R-:W2:Y:S02]  /*fb80*/  LDG.E R2, desc[UR36][R2.64] ;  /* 0x0000002402027981 */ /* 0x000ea4000c1e1900 */
[----:B--2---:R-:W-:-:S04]  /*fb90*/  I2FP.F32.U32 R0, R2 ;  /* 0x0000000200007245 */ /* 0x004fc80000201000 */
[----:B------:R-:W-:-:S04]  /*fba0*/  F2FP.BF16.F32.PACK_AB R0, RZ, R0 ;  /* 0x00000000ff00723e */ /* 0x000fc800000010ff */
[----:B------:R-:W-:-:S07]  /*fbb0*/  PRMT R19, R0, 0x7610, R19 ;  /* 0x0000761000137816 */ /* 0x000fce0000000013 */
.L_x_4044:
        /* <DEDUP_REMOVED lines=18> */
.L_x_4075:
[----:B------:R-:W2:Y:S02]  /*fce0*/  LDG.E.U8 R2, desc[UR36][R2.64] ;  /* 0x0000002402027981 */ /* 0x000ea4000c1e1100 */
[----:B--2---:R-:W-:-:S04]  /*fcf0*/  I2FP.F32.U32 R0, R2 ;  /* 0x0000000200007245 */ /* 0x004fc80000201000 */
[----:B------:R-:W-:Y:S01]  /*fd00*/  F2FP.BF16.F32.PACK_AB R0, RZ, R0 ;  /* 0x00000000ff00723e */ /* 0x000fe200000010ff */
[----:B------:R-:W-:Y:S06]  /*fd10*/  BRA `(.L_x_4077) ;  /* 0x0000000c00847947 */ /* 0x000fec0003800000 */
.L_x_4074:
        /* <DEDUP_REMOVED lines=10> */
.L_x_4079:
[----:B------:R-:W2:Y:S02]  /*fdc0*/  LDG.E R2, desc[UR36][R2.64] ;  /* 0x0000002402027981 */ /* 0x000ea4000c1e1900 */
[----:B--2---:R-:W-:-:S04]  /*fdd0*/  I2FP.F32.S32 R0, R2 ;  /* 0x0000000200007245 */ /* 0x004fc80000201400 */
[----:B------:R-:W-:Y:S01]  /*fde0*/  F2FP.BF16.F32.PACK_AB R0, RZ, R0 ;  /* 0x00000000ff00723e */ /* 0x000fe200000010ff */
[----:B------:R-:W-:Y:S06]  /*fdf0*/  BRA `(.L_x_4077) ;  /* 0x0000000c004c7947 */ /* 0x000fec0003800000 */
.L_x_4078:
[----:B------:R-:W2:Y:S02]  /*fe00*/  LDG.E.U16 R2, desc[UR36][R2.64] ;  /* 0x0000002402027981 */ /* 0x000ea4000c1e1500 */
[----:B--2---:R-:W0:Y:S02]  /*fe10*/  I2F.S16 R0, R2 ;  /* 0x0000000200007306 */ /* 0x004e240000101400 */
[----:B0-----:R-:W-:Y:S01]  /*fe20*/  F2FP.BF16.F32.PACK_AB R0, RZ, R0 ;  /* 0x00000000ff00723e */ /* 0x001fe200000010ff */
[----:B------:R-:W-:Y:S06]  /*fe30*/  BRA `(.L_x_4077) ;  /* 0x0000000c003c7947 */ /* 0x000fec0003800000 */
.L_x_4073:
        /* <DEDUP_REMOVED lines=9> */
.L_x_4081:
[----:B------:R-:W2:Y:S02]  /*fed0*/  LDG.E.U16 R0, desc[UR36][R2.64] ;  /* 0x0000002402007981 */ /* 0x000ea4000c1e1500 */
[----:B--2---:R-:W-:-:S05]  /*fee0*/  HADD2.F32 R0, -RZ, R0.H0_H0 ;  /* 0x20000000ff007230 */ /* 0x004fca0000004100 */
[----:B------:R-:W-:Y:S01]  /*fef0*/  F2FP.BF16.F32.PACK_AB R0, RZ, R0 ;  /* 0x00000000ff00723e */ /* 0x000fe200000010ff */
[----:B------:R-:W-:Y:S06]  /*ff00*/  BRA `(.L_x_4077) ;  /* 0x0000000c00087947 */ /* 0x000fec0003800000 */
.L_x_4080:
        /* <DEDUP_REMOVED lines=9> */
.L_x_4083:
[----:B------:R-:W2:Y:S02]  /*ffa0*/  LDG.E.U16 R2, desc[UR36][R2.64] ;  /* 0x0000002402027981 */ /* 0x000ea4000c1e1500 */
[----:B--2---:R-:W-:-:S05]  /*ffb0*/  HADD2.F32 R0, -RZ, R2.H0_H0 ;  /* 0x20000002ff007230 */ /* 0x004fca0000004100 */
[----:B------:R-:W-:Y:S01]  /*ffc0*/  F2FP.BF16.F32.PACK_AB R0, RZ, R0 ;  /* 0x00000000ff00723e */ /* 0x000fe200000010ff */
[----:B------:R-:W-:Y:S06]  /*ffd0*/  BRA `(.L_x_4077) ;  /* 0x0000000800d47947 */ /* 0x000fec0003800000 */
.L_x_4082:
        /* <DEDUP_REMOVED lines=8> */
.L_x_4072:
        /* <DEDUP_REMOVED lines=13> */
.L_x_4086:
        /* <DEDUP_REMOVED lines=8> */
.L_x_4085:
        /* <DEDUP_REMOVED lines=27> */
.L_x_4088:
        /* <DEDUP_REMOVED lines=13> */
.L_x_4087:
[----:B------:R0:W5:Y:S01]  /*10430*/  LDG.E.U16 R0, desc[UR36][R2.64] ;  /* 0x0000002402007981 */ /* 0x000162000c1e1500 */
[----:B------:R-:W-:Y:S05]  /*10440*/  BRA `(.L_x_4077) ;  /* 0x0000000400b87947 */ /* 0x000fea0003800000 */
.L_x_4084:
        /* <DEDUP_REMOVED lines=12> */
.L_x_4091:
        /* <DEDUP_REMOVED lines=21> */
.L_x_4095:
[----:B------:R-:W-:Y:S05]  /*10660*/  BSYNC.RECONVERGENT B1 ;  /* 0x0000000000017941 */ /* 0x000fea0003800200 */
.L_x_4094:
[----:B------:R-:W-:Y:S02]  /*10670*/  SHF.L.U32 R0, R0, 0x14, RZ ;  /* 0x0000001400007819 */ /* 0x000fe400000006ff */
[----:B------:R-:W-:-:S04]  /*10680*/  LEA R2, R2, 0x3b800000, 0x17 ;  /* 0x3b80000002027811 */ /* 0x000fc800078eb8ff */
[----:B------:R-:W-:-:S07]  /*10690*/  LOP3.LUT R0, R2, R0, R7, 0xfe, !PT ;  /* 0x0000000002007212 */ /* 0x000fce00078efe07 */
.L_x_4093:
[----:B------:R-:W-:Y:S05]  /*106a0*/  BSYNC.RECONVERGENT B0 ;  /* 0x0000000000007941 */ /* 0x000fea0003800200 */
.L_x_4092:
[----:B------:R-:W-:Y:S01]  /*106b0*/  F2FP.BF16.F32.PACK_AB R0, RZ, R0 ;  /* 0x00000000ff00723e */ /* 0x000fe200000010ff */
[----:B------:R-:W-:Y:S06]  /*106c0*/  BRA `(.L_x_4077) ;  /* 0x0000000400187947 */ /* 0x000fec0003800000 */
.L_x_4090:
        /* <DEDUP_REMOVED lines=21> */
.L_x_4099:
[----:B------:R-:W-:Y:S05]  /*10820*/  BSYNC.RECONVERGENT B1 ;  /* 0x0000000000017941 */ /* 0x000fea0003800200 */
.L_x_4098:
[----:B------:R-:W-:Y:S01]  /*10830*/  IMAD.SHL.U32 R0, R0, 0x200000, RZ ;  /* 0x0020000000007824 */ /* 0x000fe200078e00ff */
[----:B------:R-:W-:-:S04]  /*10840*/  LEA R2, R2, 0x37800000, 0x17 ;  /* 0x3780000002027811 */ /* 0x000fc800078eb8ff */
[----:B------:R-:W-:-:S07]  /*10850*/  LOP3.LUT R0, R2, R0, R7, 0xfe, !PT ;  /* 0x0000000002007212 */ /* 0x000fce00078efe07 */
.L_x_4097:
[----:B------:R-:W-:Y:S05]  /*10860*/  BSYNC.RECONVERGENT B0 ;  /* 0x0000000000007941 */ /* 0x000fea0003800200 */
.L_x_4096:
[----:B------:R-:W-:Y:S01]  /*10870*/  F2FP.BF16.F32.PACK_AB R0, RZ, R0 ;  /* 0x00000000ff00723e */ /* 0x000fe200000010ff */
[----:B------:R-:W-:Y:S06]  /*10880*/  BRA `(.L_x_4077) ;  /* 0x0000000000a87947 */ /* 0x000fec0003800000 */
.L_x_4089:
        /* <DEDUP_REMOVED lines=14> */
.L_x_4103:
[----:B------:R-:W-:Y:S05]  /*10970*/  BSYNC.RECONVERGENT B0 ;  /* 0x0000000000007941 */ /* 0x000fea0003800200 */
.L_x_4102:
[----:B------:R-:W-:Y:S01]  /*10980*/  F2FP.BF16.F32.PACK_AB R0, RZ, R0 ;  /* 0x00000000ff00723e */ /* 0x000fe200000010ff */
[----:B------:R-:W-:Y:S06]  /*10990*/  BRA `(.L_x_4077) ;  /* 0x0000000000647947 */ /* 0x000fec0003800000 */
.L_x_4076:
        /* <DEDUP_REMOVED lines=16> */
.L_x_4104:
[----:B------:R-:W-:Y:S01]  /*10aa0*/  PRMT R0, RZ, 0x7610, R0 ;  /* 0x00007610ff007816 */ /* 0x000fe20000000000 */
[----:B------:R-:W-:Y:S06]  /*10ab0*/  BRA `(.L_x_4077) ;  /* 0x00000000001c7947 */ /* 0x000fec0003800000 */
.L_x_4101:
[----:B------:R-:W2:Y:S02]  /*10ac0*/  LDG.E.64 R2, desc[UR36][R2.64] ;  /* 0x0000002402027981 */ /* 0x000ea4000c1e1b00 */
[----:B--2---:R-:W0:Y:S02]  /*10ad0*/  I2F.U64 R0, R2 ;  /* 0x0000000200007312 */ /* 0x004e240000301000 */
[----:B0-----:R-:W-:Y:S01]  /*10ae0*/  F2FP.BF16.F32.PACK_AB R0, RZ, R0 ;  /* 0x00000000ff00723e */ /* 0x001fe200000010ff */
[----:B------:R-:W-:Y:S06]  /*10af0*/  BRA `(.L_x_4077) ;  /* 0x00000000000c7947 */ /* 0x000fec0003800000 */
.L_x_4100:
[----:B------:R-:W2:Y:S02]  /*10b00*/  LDG.E R2, desc[UR36][R2.64] ;  /* 0x0000002402027981 */ /* 0x000ea4000c1e1900 */
[----:B--2---:R-:W-:-:S04]  /*10b10*/  I2FP.F32.U32 R0, R2 ;  /* 0x0000000200007245 */ /* 0x004fc80000201000 */
[----:B------:R-:W-:-:S07]  /*10b20*/  F2FP.BF16.F32.PACK_AB R0, RZ, R0 ;  /* 0x00000000ff00723e */ /* 0x000fce00000010ff */
.L_x_4077:
[----:B-----5:R-:W-:Y:S01]  /*10b30*/  IMAD.U32 R0, R0, 0x10000, RZ ;  /* 0x0001000000007824 */ /* 0x020fe200078e00ff */
[----:B------:R-:W-:Y:S01]  /*10b40*/  SHF.L.U32 R19, R19, 0x10, RZ ;  /* 0x0000001013137819 */ /* 0x000fe200000006ff */
[----:B0-----:R-:W-:Y:S01]  /*10b50*/  IMAD.MOV.U32 R2, RZ, RZ, 0x3e095d4e ;  /* 0x3e095d4eff027424 */ /* 0x001fe200078e00ff */
[----:B------:R-:W-:Y:S01]  /*10b60*/  UPRMT UR4, UR43, 0x9910, URZ ;  /* 0x000099102b047896 */ /* 0x000fe200080000ff */
[----:B------:R-:W-:-:S03]  /*10b70*/  FMUL.FTZ R3, R0, R0 ;  /* 0x0000000000037220 */ /* 0x000fc60000410000 */
[----:B------:R-:W-:Y:S01]  /*10b80*/  UISETP.GT.AND UP0, UPT, UR4, 0x9, UPT ;  /* 0x000000090400788c */ /* 0x000fe2000bf04270 */
[----:B------:R-:W-:Y:S01]  /*10b90*/  FMUL.FTZ R5, R0, R3 ;  /* 0x0000000300057220 */ /* 0x000fe20000410000 */
[----:B------:R-:W-:-:S03]  /*10ba0*/  FFMA.FTZ R2, R3, R2, 1 ;  /* 0x3f80000003027423 */ /* 0x000fc60000010002 */
        /* <DEDUP_REMOVED lines=8> */
[----:B------:R-:W-:-:S04]  /*10c30*/  FMUL.FTZ R3, R2, R3 ;  /* 0x0000000302037220 */ /* 0x000fc80000410000 */
        /* <DEDUP_REMOVED lines=16> */
.L_x_4108:
[----:B-1----:R-:W-:-:S06]  /*10d40*/  IMAD.U32 R3, R3, 0x10000, RZ ;  /* 0x0001000003037824 */ /* 0x002fcc00078e00ff */
[----:B------:R-:W1:Y:S02]  /*10d50*/  F2I.S64.TRUNC R2, R3 ;  /* 0x0000000300027311 */ /* 0x000e64000020d900 */
[----:B-1----:R-:W-:Y:S01]  /*10d60*/  STG.E.U8 desc[UR36][R16.64], R2 ;  /* 0x0000000210007986 */ /* 0x002fe2000c101124 */
[----:B------:R-:W-:Y:S05]  /*10d70*/  EXIT ;  /* 0x000000000000794d */ /* 0x000fea0003800000 */
.L_x_4107:
        /* <DEDUP_REMOVED lines=10> */
.L_x_4111:
[----:B-1----:R-:W-:-:S06]  /*10e20*/  SHF.L.U32 R3, R3, 0x10, RZ ;  /* 0x0000001003037819 */ /* 0x002fcc00000006ff */
[----:B------:R-:W1:Y:S02]  /*10e30*/  F2I.FTZ.TRUNC.NTZ R3, R3 ;  /* 0x0000000300037305 */ /* 0x000e64000021f100 */
[----:B-1----:R-:W-:Y:S01]  /*10e40*/  STG.E desc[UR36][R16.64], R3 ;  /* 0x0000000310007986 */ /* 0x002fe2000c101924 */
[----:B------:R-:W-:Y:S05]  /*10e50*/  EXIT ;  /* 0x000000000000794d */ /* 0x000fea0003800000 */
.L_x_4110:
[----:B-1----:R-:W-:-:S06]  /*10e60*/  IMAD.U32 R3, R3, 0x10000, RZ ;  /* 0x0001000003037824 */ /* 0x002fcc00078e00ff */
[----:B------:R-:W1:Y:S02]  /*10e70*/  F2I.FTZ.TRUNC.NTZ R3, R3 ;  /* 0x0000000300037305 */ /* 0x000e64000021f100 */
[----:B-1----:R-:W-:Y:S01]  /*10e80*/  STG.E.U16 desc[UR36][R16.64], R3 ;  /* 0x0000000310007986 */ /* 0x002fe2000c101524 */
[----:B------:R-:W-:Y:S05]  /*10e90*/  EXIT ;  /* 0x000000000000794d */ /* 0x000fea0003800000 */
.L_x_4106:
        /* <DEDUP_REMOVED lines=9> */
.L_x_4113:
[----:B01----:R-:W-:-:S05]  /*10f30*/  IMAD.U32 R0, R3, 0x10000, RZ ;  /* 0x0001000003007824 */ /* 0x003fca00078e00ff */
[----:B------:R-:W-:-:S05]  /*10f40*/  F2FP.F16.F32.PACK_AB R0, RZ, R0 ;  /* 0x00000000ff00723e */ /* 0x000fca00000000ff */
[----:B------:R-:W-:Y:S01]  /*10f50*/  STG.E.U16 desc[UR36][R16.64], R0 ;  /* 0x0000000010007986 */ /* 0x000fe2000c101524 */
[----:B------:R-:W-:Y:S05]  /*10f60*/  EXIT ;  /* 0x000000000000794d */ /* 0x000fea0003800000 */
.L_x_4112:
        /* <DEDUP_REMOVED lines=10> */
.L_x_4115:
[----:B-1----:R-:W-:-:S05]  /*11010*/  IMAD.U32 R3, R3, 0x10000, RZ ;  /* 0x0001000003037824 */ /* 0x002fca00078e00ff */
[----:B------:R-:W-:-:S04]  /*11020*/  F2FP.F16.F32.PACK_AB R3, RZ, R3 ;  /* 0x00000003ff03723e */ /* 0x000fc800000000ff */
[----:B------:R-:W-:-:S05]  /*11030*/  PRMT R3, R3, 0x5410, RZ ;  /* 0x0000541003037816 */ /* 0x000fca00000000ff */
[----:B------:R-:W-:Y:S01]  /*11040*/  STG.E desc[UR36][R16.64], R3 ;  /* 0x0000000310007986 */ /* 0x000fe2000c101924 */
[----:B------:R-:W-:Y:S05]  /*11050*/  EXIT ;  /* 0x000000000000794d */ /* 0x000fea0003800000 */
.L_x_4114:
[----:B-1----:R-:W-:-:S04]  /*11060*/  IMAD.U32 R2, R3, 0x10000, RZ ;  /* 0x0001000003027824 */ /* 0x002fc800078e00ff */
[----:B------:R-:W-:-:S06]  /*11070*/  FMUL.FTZ R2, R2, 1 ;  /* 0x3f80000002027820 */ /* 0x000fcc0000410000 */
[----:B------:R-:W1:Y:S02]  /*11080*/  F2F.F64.F32 R2, R2 ;  /* 0x0000000200027310 */ /* 0x000e640000201800 */
[----:B-1----:R-:W-:Y:S01]  /*11090*/  STG.E.64 desc[UR36][R16.64], R2 ;  /* 0x0000000210007986 */ /* 0x002fe2000c101b24 */
[----:B------:R-:W-:Y:S05]  /*110a0*/  EXIT ;  /* 0x000000000000794d */ /* 0x000fea0003800000 */
.L_x_4105:
        /* <DEDUP_REMOVED lines=14> */
.L_x_4119:
        /* <DEDUP_REMOVED lines=17> */
.L_x_4122:
[----:B------:R-:W-:-:S04]  /*112a0*/  SHF.R.U32.HI R3, RZ, 0x18, R3 ;  /* 0x00000018ff037819 */ /* 0x000fc80000011603 */
[----:B------:R-:W-:-:S04]  /*112b0*/  LOP3.LUT R0, R0, 0x80, R3, 0xf8, !PT ;  /* 0x0000008000007812 */ /* 0x000fc800078ef803 */
[----:B------:R-:W-:-:S07]  /*112c0*/  PRMT R8, R0, 0x7610, R8 ;  /* 0x0000761000087816 */ /* 0x000fce0000000008 */
.L_x_4121:
[----:B------:R-:W-:Y:S05]  /*112d0*/  BSYNC.RECONVERGENT B0 ;  /* 0x0000000000007941 */ /* 0x000fea0003800200 */
.L_x_4120:
[----:B------:R-:W-:Y:S01]  /*112e0*/  STG.E.U8 desc[UR36][R16.64], R8 ;  /* 0x0000000810007986 */ /* 0x000fe2000c101124 */
[----:B------:R-:W-:Y:S05]  /*112f0*/  EXIT ;  /* 0x000000000000794d */ /* 0x000fea0003800000 */
.L_x_4118:
[----:B-1----:R-:W-:Y:S01]  /*11300*/  IMAD.U32 R3, R3, 0x10000, RZ ;  /* 0x0001000003037824 */ /* 0x002fe200078e00ff */
[----:B------:R-:W-:Y:S01]  /*11310*/  BSSY.RECONVERGENT B0, `(.L_x_4123) ;  /* 0x0000013000007945 */ /* 0x000fe20003800200 */
[----:B------:R-:W-:-:S03]  /*11320*/  MOV R8, 0x80 ;  /* 0x0000008000087802 */ /* 0x000fc60000000f00 */
        /* <DEDUP_REMOVED lines=14> */
.L_x_4125:
[----:B------:R-:W-:-:S04]  /*11410*/  SHF.R.U32.HI R3, RZ, 0x18, R3 ;  /* 0x00000018ff037819 */ /* 0x000fc80000011603 */
[----:B------:R-:W-:-:S04]  /*11420*/  LOP3.LUT R0, R0, 0x80, R3, 0xf8, !PT ;  /* 0x0000008000007812 */ /* 0x000fc800078ef803 */
[----:B------:R-:W-:-:S07]  /*11430*/  PRMT R8, R0, 0x7610, R8 ;  /* 0x0000761000087816 */ /* 0x000fce0000000008 */
.L_x_4124:
[----:B------:R-:W-:Y:S05]  /*11440*/  BSYNC.RECONVERGENT B0 ;  /* 0x0000000000007941 */ /* 0x000fea0003800200 */
.L_x_4123:
[----:B------:R-:W-:Y:S01]  /*11450*/  STG.E.U8 desc[UR36][R16.64], R8 ;  /* 0x0000000810007986 */ /* 0x000fe2000c101124 */
[----:B------:R-:W-:Y:S05]  /*11460*/  EXIT ;  /* 0x000000000000794d */ /* 0x000fea0003800000 */
.L_x_4117:
        /* <DEDUP_REMOVED lines=22> */
.L_x_4127:
[----:B-1----:R-:W-:-:S06]  /*115d0*/  IMAD.U32 R3, R3, 0x10000, RZ ;  /* 0x0001000003037824 */ /* 0x002fcc00078e00ff */
[----:B------:R-:W1:Y:S02]  /*115e0*/  F2I.U64.TRUNC R2, R3 ;  /* 0x0000000300027311 */ /* 0x000e64000020d800 */
[----:B-1----:R-:W-:Y:S01]  /*115f0*/  STG.E.64 desc[UR36][R16.64], R2 ;  /* 0x0000000210007986 */ /* 0x002fe2000c101b24 */
[----:B------:R-:W-:Y:S05]  /*11600*/  EXIT ;  /* 0x000000000000794d */ /* 0x000fea0003800000 */
.L_x_4126:
[----:B-1----:R-:W-:-:S06]  /*11610*/  IMAD.U32 R3, R3, 0x10000, RZ ;  /* 0x0001000003037824 */ /* 0x002fcc00078e00ff */
[----:B------:R-:W1:Y:S02]  /*11620*/  F2I.FTZ.U32.TRUNC.NTZ R3, R3 ;  /* 0x0000000300037305 */ /* 0x000e64000021f000 */
[----:B-1----:R-:W-:Y:S01]  /*11630*/  STG.E desc[UR36][R16.64], R3 ;  /* 0x0000000310007986 */ /* 0x002fe2000c101924 */
[----:B------:R-:W-:Y:S05]  /*11640*/  EXIT ;  /* 0x000000000000794d */ /* 0x000fea0003800000 */
.L_x_4116:
        /* <DEDUP_REMOVED lines=11> */
.L_x_4129:
[----:B-1----:R-:W-:Y:S01]  /*11700*/  IMAD.U32 R3, R3, 0x10000, RZ ;  /* 0x0001000003037824 */ /* 0x002fe200078e00ff */
[----:B------:R-:W-:-:S03]  /*11710*/  CS2R R6, SRZ ;  /* 0x0000000000067805 */ /* 0x000fc6000001ff00 */
[----:B------:R-:W-:-:S04]  /*11720*/  FMUL.FTZ R3, R3, 1 ;  /* 0x3f80000003037820 */ /* 0x000fc80000410000 */
[----:B------:R-:W1:Y:S02]  /*11730*/  F2F.F64.F32 R4, R3 ;  /* 0x0000000300047310 */ /* 0x000e640000201800 */
[----:B-1----:R-:W-:Y:S01]  /*11740*/  STG.E.128 desc[UR36][R16.64], R4 ;  /* 0x0000000410007986 */ /* 0x002fe2000c101d24 */
[----:B------:R-:W-:Y:S05]  /*11750*/  EXIT ;  /* 0x000000000000794d */ /* 0x000fea0003800000 */
.L_x_4128:
[----:B------:R-:W-:-:S09]  /*11760*/  UISETP.NE.AND UP0, UPT, UR4, 0xf, UPT ;  /* 0x0000000f0400788c */ /* 0x000fd2000bf05270 */
[----:B------:R-:W-:Y:S05]  /*11770*/  BRA.U !UP0, `(.L_x_4130) ;  /* 0x0000000108e87547 */ /* 0x000fea000b800000 */
[----:B------:R-:W-:-:S09]  /*11780*/  UISETP.NE.AND UP0, UPT, UR4, 0x17, UPT ;  /* 0x000000170400788c */ /* 0x000fd2000bf05270 */
[----:B------:R-:W-:Y:S05]  /*11790*/  BRA.U !UP0, `(.L_x_4131) ;  /* 0x0000000108907547 */ /* 0x000fea000b800000 */
[----:B------:R-:W-:-:S09]  /*117a0*/  UISETP.NE.AND UP0, UPT, UR4, 0x18, UPT ;  /* 0x000000180400788c */ /* 0x000fd2000bf05270 */
[----:B------:R-:W-:Y:S05]  /*117b0*/  BRA.U !UP0, `(.L_x_4132) ;  /* 0x0000000108447547 */ /* 0x000fea000b800000 */
.L_x_4109:
        /* <DEDUP_REMOVED lines=16> */
.L_x_4133:
[----:B------:R-:W-:Y:S05]  /*118c0*/  EXIT ;  /* 0x000000000000794d */ /* 0x000fea0003800000 */
.L_x_4132:
        /* <DEDUP_REMOVED lines=13> */
.L_x_4135:
[----:B------:R-:W-:Y:S05]  /*119a0*/  BSYNC.RECONVERGENT B0 ;  /* 0x0000000000007941 */ /* 0x000fea0003800200 */
.L_x_4134:
[----:B------:R-:W-:-:S05]  /*119b0*/  LOP3.LUT R3, R0, 0x80, R3, 0xf8, !PT ;  /* 0x0000008000037812 */ /* 0x000fca00078ef803 */
[----:B------:R-:W-:Y:S01]  /*119c0*/  STG.E.U8 desc[UR36][R16.64], R3 ;  /* 0x0000000310007986 */ /* 0x000fe2000c101124 */
[----:B------:R-:W-:Y:S05]  /*119d0*/  EXIT ;  /* 0x000000000000794d */ /* 0x000fea0003800000 */
.L_x_4131:
        /* <DEDUP_REMOVED lines=12> */
.L_x_4137:
[----:B0-----:R-:W-:Y:S01]  /*11aa0*/  IMAD.MOV.U32 R0, RZ, RZ, 0x7f ;  /* 0x0000007fff007424 */ /* 0x001fe200078e00ff */
[----:B------:R-:W-:-:S04]  /*11ab0*/  ISETP.GT.U32.AND P0, PT, R2, 0x7f800000, PT ;  /* 0x7f8000000200780c */ /* 0x000fc80003f04070 */
[----:B------:R-:W-:-:S09]  /*11ac0*/  SEL R0, R0, 0x7c, P0 ;  /* 0x0000007c00007807 */ /* 0x000fd20000000000 */
.L_x_4138:
[----:B------:R-:W-:Y:S05]  /*11ad0*/  BSYNC.RECONVERGENT B0 ;  /* 0x0000000000007941 */ /* 0x000fea0003800200 */
.L_x_4136:
[----:B------:R-:W-:-:S04]  /*11ae0*/  SHF.R.U32.HI R3, RZ, 0x18, R3 ;  /* 0x00000018ff037819 */ /* 0x000fc80000011603 */
[----:B------:R-:W-:-:S05]  /*11af0*/  LOP3.LUT R3, R0, 0x80, R3, 0xf8, !PT ;  /* 0x0000008000037812 */ /* 0x000fca00078ef803 */
[----:B------:R-:W-:Y:S01]  /*11b00*/  STG.E.U8 desc[UR36][R16.64], R3 ;  /* 0x0000000310007986 */ /* 0x000fe2000c101124 */
[----:B------:R-:W-:Y:S05]  /*11b10*/  EXIT ;  /* 0x000000000000794d */ /* 0x000fea0003800000 */
.L_x_4130:
[----:B-1----:R-:W-:Y:S01]  /*11b20*/  STG.E.U16 desc[UR36][R16.64], R3 ;  /* 0x0000000310007986 */ /* 0x002fe2000c101524 */
[----:B------:R-:W-:Y:S05]  /*11b30*/  EXIT ;  /* 0x000000000000794d */ /* 0x000fea0003800000 */
.L_x_4139:
        /* <DEDUP_REMOVED lines=12> */
.L_x_12884:


//--------------------- .text._ZN2at6native27unrolled_elementwise_kernelIZZZNS0_26GeluBackwardCUDAKernelImplERNS_18TensorIteratorBaseENS0_8GeluTypeEENKUlvE_clEvENKUlvE2_clEvEUlN3c108BFloat16ES8_E_St5arrayIPcLm3EELi4E23TrivialOffsetCalculatorILi2EjESD_ILi1EjENS0_6memory12LoadWithCastILi2EEENSG_13StoreWithCastILi1EEEEEviT_T0_T2_T3_T4_T5_ --------------------------
	.section	.text._ZN2at6native27unrolled_elementwise_kernelIZZZNS0_26GeluBackwardCUDAKernelImplERNS_18TensorIteratorBaseENS0_8GeluTypeEENKUlvE_clEvENKUlvE2_clEvEUlN3c108BFloat16ES8_E_St5arrayIPcLm3EELi4E23TrivialOffsetCalculatorILi2EjESD_ILi1EjENS0_6memory12LoadWithCastILi2EEENSG_13StoreWithCastILi1EEEEEviT_T0_T2_T3_T4_T5_,"ax",@progbits
	.align	128
        .global         _ZN2at6native27unrolled_elementwise_kernelIZZZNS0_26GeluBackwardCUDAKernelImplERNS_18TensorIteratorBaseENS0_8GeluTypeEENKUlvE_clEvENKUlvE2_clEvEUlN3c108BFloat16ES8_E_St5arrayIPcLm3EELi4E23TrivialOffsetCalculatorILi2EjESD_ILi1EjENS0_6memory12LoadWithCastILi2EEENSG_13StoreWithCastILi1EEEEEviT_T0_T2_T3_T4_T5_
        .type           _ZN2at6native27unrolled_elementwise_kernelIZZZNS0_26GeluBackwardCUDAKernelImplERNS_18TensorIteratorBaseENS0_8GeluTypeEENKUlvE_clEvENKUlvE2_clEvEUlN3c108BFloat16ES8_E_St5arrayIPcLm3EELi4E23TrivialOffsetCalculatorILi2EjESD_ILi1EjENS0_6memory12LoadWithCastILi2EEENSG_13StoreWithCastILi1EEEEEviT_T0_T2_T3_T4_T5_,@function
        .size           _ZN2at6native27unrolled_elementwise_kernelIZZZNS0_26GeluBackwardCUDAKernelImplERNS_18TensorIteratorBaseENS0_8GeluTypeEENKUlvE_clEvENKUlvE2_clEvEUlN3c108BFloat16ES8_E_St5arrayIPcLm3EELi4E23TrivialOffsetCalculatorILi2EjESD_ILi1EjENS0_6memory12LoadWithCastILi2EEENSG_13StoreWithCastILi1EEEEEviT_T0_T2_T3_T4_T5_,(.L_x_12885 - _ZN2at6native27unrolled_elementwise_kernelIZZZNS0_26GeluBackwardCUDAKernelImplERNS_18TensorIteratorBaseENS0_8GeluTypeEENKUlvE_clEvENKUlvE2_clEvEUlN3c108BFloat16ES8_E_St5arrayIPcLm3EELi4E23TrivialOffsetCalculatorILi2EjESD_ILi1EjENS0_6memory12LoadWithCastILi2EEENSG_13StoreWithCastILi1EEEEEviT_T0_T2_T3_T4_T5_)
        .other          _ZN2at6native27unrolled_elementwise_kernelIZZZNS0_26GeluBackwardCUDAKernelImplERNS_18TensorIteratorBaseENS0_8GeluTypeEENKUlvE_clEvENKUlvE2_clEvEUlN3c108BFloat16ES8_E_St5arrayIPcLm3EELi4E23TrivialOffsetCalculatorILi2EjESD_ILi1EjENS0_6memory12LoadWithCastILi2EEENSG_13StoreWithCastILi1EEEEEviT_T0_T2_T3_T4_T5_,@"STO_CUDA_ENTRY STV_DEFAULT"
_ZN2at6native27unrolled_elementwise_kernelIZZZNS0_26GeluBackwardCUDAKernelImplERNS_18TensorIteratorBaseENS0_8GeluTypeEENKUlvE_clEvENKUlvE2_clEvEUlN3c108BFloat16ES8_E_St5arrayIPcLm3EELi4E23TrivialOffsetCalculatorILi2EjESD_ILi1EjENS0_6memory12LoadWithCastILi2EEENSG_13StoreWithCastILi1EEEEEviT_T0_T2_T3_T4_T5_:
.text._ZN2at6native27unrolled_elementwise_kernelIZZZNS0_26GeluBackwardCUDAKernelImplERNS_18TensorIteratorBaseENS0_8GeluTypeEENKUlvE_clEvENKUlvE2_clEvEUlN3c108BFloat16ES8_E_St5arrayIPcLm3EELi4E23TrivialOffsetCalculatorILi2EjESD_ILi1EjENS0_6memory12LoadWithCastILi2EEENSG_13StoreWithCastILi1EEEEEviT_T0_T2_T3_T4_T5_:
        /* <DEDUP_REMOVED lines=36> */
.L_x_4145:
[----:B------:R-:W2:Y:S02]  /*0240*/  LDG.E.U8 R4, desc[UR36][R4.64] ;  /* 0x0000002404047981 */ /* 0x000ea4000c1e1100 */
[----:B--2---:R-:W-:-:S04]  /*0250*/  I2FP.F32.U32 R0, R4 ;  /* 0x0000000400007245 */ /* 0x004fc80000201000 */
[----:B------:R-:W-:-:S04]  /*0260*/  F2FP.BF16.F32.PACK_AB R0, RZ, R0 ;  /* 0x00000000ff00723e */ /* 0x000fc800000010ff */
[----:B------:R-:W-:Y:S01]  /*0270*/  PRMT R28, R0, 0x7610, R28 ;  /* 0x00007610001c7816 */ /* 0x000fe2000000001c */
[----:B------:R-:W-:Y:S06]  /*0280*/  BRA `(.L_x_4147) ;  /* 0x0000000c00c47947 */ /* 0x000fec0003800000 */
.L_x_4144:
        /* <DEDUP_REMOVED lines=11> */
.L_x_4149:
[----:B------:R-:W2:Y:S02]  /*0340*/  LDG.E R4, desc[UR36][R4.64] ;  /* 0x0000002404047981 */ /* 0x000ea4000c1e1900 */
[----:B--2---:R-:W-:-:S04]  /*0350*/  I2FP.F32.S32 R0, R4 ;  /* 0x0000000400007245 */ /* 0x004fc80000201400 */
[----:B------:R-:W-:-:S04]  /*0360*/  F2FP.BF16.F32.PACK_AB R0, RZ, R0 ;  /* 0x00000000ff00723e */ /* 0x000fc800000010ff */
[----:B------:R-:W-:Y:S01]  /*0370*/  PRMT R28, R0, 0x7610, R28 ;  /* 0x00007610001c7816 */ /* 0x000fe2000000001c */
[----:B------:R-:W-:Y:S06]  /*0380*/  BRA `(.L_x_4147) ;  /* 0x0000000c00847947 */ /* 0x000fec0003800000 */
.L_x_4148:
[----:B------:R-:W2:Y:S02]  /*0390*/  LDG.E.U16 R4, desc[UR36][R4.64] ;  /* 0x0000002404047981 */ /* 0x000ea4000c1e1500 */
[----:B--2---:R-:W0:Y:S02]  /*03a0*/  I2F.S16 R0, R4 ;  /* 0x0000000400007306 */ /* 0x004e240000101400 */
[----:B0-----:R-:W-:-:S04]  /*03b0*/  F2FP.BF16.F32.PACK_AB R0, RZ, R0 ;  /* 0x00000000ff00723e */ /* 0x001fc800000010ff */
[----:B------:R-:W-:Y:S01]  /*03c0*/  PRMT R28, R0, 0x7610, R28 ;  /* 0x00007610001c7816 */ /* 0x000fe2000000001c */
[----:B------:R-:W-:Y:S06]  /*03d0*/  BRA `(.L_x_4147) ;  /* 0x0000000c00707947 */ /* 0x000fec0003800000 */
.L_x_4143:
        /* <DEDUP_REMOVED lines=9> */
.L_x_4151:
[----:B------:R-:W2:Y:S02]  /*0470*/  LDG.E.U16 R0, desc[UR36][R4.64] ;  /* 0x0000002404007981 */ /* 0x000ea4000c1e1500 */
[----:B--2---:R-:W-:-:S05]  /*0480*/  HADD2.F32 R0, -RZ, R0.H0_H0 ;  /* 0x20000000ff007230 */ /* 0x004fca0000004100 */
[----:B------:R-:W-:-:S04]  /*0490*/  F2FP.BF16.F32.PACK_AB R0, RZ, R0 ;  /* 0x00000000ff00723e */ /* 0x000fc800000010ff */
[----:B------:R-:W-:Y:S01]  /*04a0*/  PRMT R28, R0, 0x7610, R28 ;  /* 0x00007610001c7816 */ /* 0x000fe2000000001c */
[----:B------:R-:W-:Y:S06]  /*04b0*/  BRA `(.L_x_4147) ;  /* 0x0000000c00387947 */ /* 0x000fec0003800000 */
.L_x_4150:
        /* <DEDUP_REMOVED lines=9> */
.L_x_4153:
[----:B------:R-:W2:Y:S02]  /*0550*/  LDG.E.U16 R4, desc[UR36][R4.64] ;  /* 0x0000002404047981 */ /* 0x000ea4000c1e1500 */
[----:B--2---:R-:W-:-:S05]  /*0560*/  HADD2.F32 R0, -RZ, R4.H0_H0 ;  /* 0x20000004ff007230 */ /* 0x004fca0000004100 */
[----:B------:R-:W-:-:S04]  /*0570*/  F2FP.BF16.F32.PACK_AB R0, RZ, R0 ;  /* 0x00000000ff00723e */ /* 0x000fc800000010ff */
[----:B------:R-:W-:Y:S01]  /*0580*/  PRMT R28, R0, 0x7610, R28 ;  /* 0x00007610001c7816 */ /* 0x000fe2000000001c */
[----:B------:R-:W-:Y:S06]  /*0590*/  BRA `(.L_x_4147) ;  /* 0x0000000c00007947 */ /* 0x000fec0003800000 */
.L_x_4152:
        /* <DEDUP_REMOVED lines=9> */
.L_x_4142:
        /* <DEDUP_REMOVED lines=14> */
.L_x_4156:
        /* <DEDUP_REMOVED lines=9> */
.L_x_4155:
        /* <DEDUP_REMOVED lines=27> */
.L_x_4158:
        /* <DEDUP_REMOVED lines=15> */
.L_x_4157:
[----:B------:R0:W5:Y:S01]  /*0a40*/  LDG.E.U16 R28, desc[UR36][R4.64] ;  /* 0x00000024041c7981 */ /* 0x000162000c1e1500 */
[----:B------:R-:W-:Y:S05]  /*0a50*/  BRA `(.L_x_4147) ;  /* 0x0000000400d07947 */ /* 0x000fea0003800000 */
.L_x_4154:
        /* <DEDUP_REMOVED lines=13> */
.L_x_4161:
        /* <DEDUP_REMOVED lines=21> */
.L_x_4165:
[----:B------:R-:W-:Y:S05]  /*0c80*/  BSYNC.RECONVERGENT B1 ;  /* 0x0000000000017941 */ /* 0x000fea0003800200 */
.L_x_4164:
[----:B------:R-:W-:Y:S01]  /*0c90*/  IMAD.SHL.U32 R0, R0, 0x100000, RZ ;  /* 0x0010000000007824 */ /* 0x000fe200078e00ff */
[----:B------:R-:W-:-:S04]  /*0ca0*/  LEA R3, R3, 0x3b800000, 0x17 ;  /* 0x3b80000003037811 */ /* 0x000fc800078eb8ff */
[----:B------:R-:W-:-:S07]  /*0cb0*/  LOP3.LUT R0, R3, R0, R7, 0xfe, !PT ;  /* 0x0000000003007212 */ /* 0x000fce00078efe07 */
.L_x_4163:
[----:B------:R-:W-:Y:S05]  /*0cc0*/  BSYNC.RECONVERGENT B0 ;  /* 0x0000000000007941 */ /* 0x000fea0003800200 */
.L_x_4162:
[----:B------:R-:W-:-:S04]  /*0cd0*/  F2FP.BF16.F32.PACK_AB R0, RZ, R0 ;  /* 0x00000000ff00723e */ /* 0x000fc800000010ff */
[----:B------:R-:W-:Y:S01]  /*0ce0*/  PRMT R28, R0, 0x7610, R28 ;  /* 0x00007610001c7816 */ /* 0x000fe2000000001c */
[----:B------:R-:W-:Y:S06]  /*0cf0*/  BRA `(.L_x_4147) ;  /* 0x0000000400287947 */ /* 0x000fec0003800000 */
.L_x_4160:
        /* <DEDUP_REMOVED lines=21> */
.L_x_4169:
[----:B------:R-:W-:Y:S05]  /*0e50*/  BSYNC.RECONVERGENT B1 ;  /* 0x0000000000017941 */ /* 0x000fea0003800200 */
.L_x_4168:
[----:B------:R-:W-:Y:S01]  /*0e60*/  IMAD.SHL.U32 R0, R0, 0x200000, RZ ;  /* 0x0020000000007824 */ /* 0x000fe200078e00ff */
[----:B------:R-:W-:-:S04]  /*0e70*/  LEA R3, R3, 0x37800000, 0x17 ;  /* 0x3780000003037811 */ /* 0x000fc800078eb8ff */
[----:B------:R-:W-:-:S07]  /*0e80*/  LOP3.LUT R0, R3, R0, R7, 0xfe, !PT ;  /* 0x0000000003007212 */ /* 0x000fce00078efe07 */
.L_x_4167:
[----:B------:R-:W-:Y:S05]  /*0e90*/  BSYNC.RECONVERGENT B0 ;  /* 0x0000000000007941 */ /* 0x000fea0003800200 */
.L_x_4166:
[----:B------:R-:W-:-:S04]  /*0ea0*/  F2FP.BF16.F32.PACK_AB R0, RZ, R0 ;  /* 0x00000000ff00723e */ /* 0x000fc800000010ff */
[----:B------:R-:W-:Y:S01]  /*0eb0*/  PRMT R28, R0, 0x7610, R28 ;  /* 0x00007610001c7816 */ /* 0x000fe2000000001c */
[----:B------:R-:W-:Y:S06]  /*0ec0*/  BRA `(.L_x_4147) ;  /* 0x0000000000b47947 */ /* 0x000fec0003800000 */
.L_x_4159:
[----:B------:R-:W-:-:S09]  /*0ed0*/  UISETP.NE.AND UP0, UPT, UR4, 0x1c, UPT ;  /* 0x0000001c0400788c */ /* 0x000fd2000bf05270 */
[----:B------:R-:W-:Y:S05]  /*0ee0*/  BRA.U !UP0, `(.L_x_4170) ;  /* 0x00000001089c7547 */ /* 0x000fea000b800000 */
[----:B------:R-:W-:-:S09]  /*0ef0*/  UISETP.NE.AND UP0, UPT, UR4, 0x1d, UPT ;  /* 0x0000001d0400788c */ /* 0x000fd2000bf05270 */
[----:B------:R-:W-:Y:S05]  /*0f00*/  BRA.U !UP0, `(.L_x_4171) ;  /* 0x0000000108807547 */ /* 0x000fea000b800000 */
[----:B------:R-:W-:-:S09]  /*0f10*/  UISETP.NE.AND UP0, UPT, UR4, 0x2c, UPT ;  /* 0x0000002c0400788c */ /* 0x000fd2000bf05270 */
[----:B------:R-:W-:Y:S05]  /*0f20*/  BRA.U !UP0, `(.L_x_4172) ;  /* 0x0000000108487547 */ /* 0x000fea000b800000 */
.L_x_4146:
        /* <DEDUP_REMOVED lines=16> */
.L_x_4173:
[----:B------:R-:W-:Y:S01]  /*1030*/  PRMT R28, RZ, 0x7610, R28 ;  /* 0x00007610ff1c7816 */ /* 0x000fe2000000001c */
[----:B------:R-:W-:Y:S06]  /*1040*/  BRA `(.L_x_4147) ;  /* 0x0000000000547947 */ /* 0x000fec0003800000 */
.L_x_4172:
        /* <DEDUP_REMOVED lines=8> */
.L_x_4175:
[----:B------:R-:W-:Y:S05]  /*10d0*/  BSYNC.RECONVERGENT B0 ;  /* 0x0000000000007941 */ /* 0x000fea0003800200 */
.L_x_4174:
[----:B------:R-:W-:-:S04]  /*10e0*/  F2FP.BF16.F32.PACK_AB R0, RZ, R0 ;  /* 0x00000000ff00723e */ /* 0x000fc800000010ff */
[----:B------:R-:W-:Y:S01]  /*10f0*/  PRMT R28, R0, 0x7610, R28 ;  /* 0x00007610001c7816 */ /* 0x000fe2000000001c */
[----:B------:R-:W-:Y:S06]  /*1100*/  BRA `(.L_x_4147) ;  /* 0x0000000000247947 */ /* 0x000fec0003800000 */
.L_x_4171:
[----:B------:R-:W2:Y:S02]  /*1110*/  LDG.E.64 R4, desc[UR36][R4.64] ;  /* 0x0000002404047981 */ /* 0x000ea4000c1e1b00 */
[----:B--2---:R-:W0:Y:S02]  /*1120*/  I2F.U64 R0, R4 ;  /* 0x0000000400007312 */ /* 0x004e240000301000 */
[----:B0-----:R-:W-:-:S04]  /*1130*/  F2FP.BF16.F32.PACK_AB R0, RZ, R0 ;  /* 0x00000000ff00723e */ /* 0x001fc800000010ff */
[----:B------:R-:W-:Y:S01]  /*1140*/  PRMT R28, R0, 0x7610, R28 ;  /* 0x00007610001c7816 */ /* 0x000fe2000000001c */
[----:B------:R-:W-:Y:S06]  /*1150*/  BRA `(.L_x_4147) ;  /* 0x0000000000107947 */ /* 0x000fec0003800000 */
.L_x_4170:
[----:B------:R-:W2:Y:S02]  /*1160*/  LDG.E R4, desc[UR36][R4.64] ;  /* 0x0000002404047981 */ /* 0x000ea4000c1e1900 */
[----:B--2---:R-:W-:-:S04]  /*1170*/  I2FP.F32.U32 R0, R4 ;  /* 0x0000000400007245 */ /* 0x004fc80000201000 */
[----:B------:R-:W-:-:S04]  /*1180*/  F2FP.BF16.F32.PACK_AB R0, RZ, R0 ;  /* 0x00000000ff00723e */ /* 0x000fc800000010ff */
[----:B------:R-:W-:-:S07]  /*1190*/  PRMT R28, R0, 0x7610, R28 ;  /* 0x00007610001c7816 */ /* 0x000fce000000001c */
.L_x_4147:
        /* <DEDUP_REMOVED lines=21> */
.L_x_4179:
[----:B------:R-:W2:Y:S02]  /*12f0*/  LDG.E.U8 R4, desc[UR36][R4.64] ;  /* 0x0000002404047981 */ /* 0x000ea4000c1e1100 */
[----:B--2---:R-:W-:-:S04]  /*1300*/  I2FP.F32.U32 R0, R4 ;  /* 0x0000000400007245 */ /* 0x004fc80000201000 */
[----:B------:R-:W-:-:S04]  /*1310*/  F2FP.BF16.F32.PACK_AB R0, RZ, R0 ;  /* 0x00000000ff00723e */ /* 0x000fc800000010ff */
[----:B------:R-:W-:Y:S01]  /*1320*/  PRMT R22, R0, 0x7610, R22 ;  /* 0x0000761000167816 */ /* 0x000fe20000000016 */
[----:B------:R-:W-:Y:S06]  /*1330*/  BRA `(.L_x_4181) ;  /* 0x0000000c00c47947 */ /* 0x000fec0003800000 */
.L_x_4178:
        /* <DEDUP_REMOVED lines=11> */
.L_x_4183:
[----:B------:R-:W2:Y:S02]  /*13f0*/  LDG.E R4, desc[UR36][R4.64] ;  /* 0x0000002404047981 */ /* 0x000ea4000c1e1900 */
[----:B--2---:R-:W-:-:S04]  /*1400*/  I2FP.F32.S32 R0, R4 ;  /* 0x0000000400007245 */ /* 0x004fc80000201400 */
[----:B------:R-:W-:-:S04]  /*1410*/  F2FP.BF16.F32.PACK_AB R0, RZ, R0 ;  /* 0x00000000ff00723e */ /* 0x000fc800000010ff */
[----:B------:R-:W-:Y:S01]  /*1420*/  PRMT R22, R0, 0x7610, R22 ;  /* 0x0000761000167816 */ /* 0x000fe20000000016 */
[----:B------:R-:W-:Y:S06]  /*1430*/  BRA `(.L_x_4181) ;  /* 0x0000000c00847947 */ /* 0x000fec0003800000 */
.L_x_4182:
[----:B------:R-:W2:Y:S02]  /*1440*/  LDG.E.U16 R4, desc[UR36][R4.64] ;  /* 0x0000002404047981 */ /* 0x000ea4000c1e1500 */
[----:B--2---:R-:W0:Y:S02]  /*1450*/  I2F.S16 R0, R4 ;  /* 0x0000000400007306 */ /* 0x004e240000101400 */
[----:B0-----:R-:W-:-:S04]  /*1460*/  F2FP.BF16.F32.PACK_AB R0, RZ, R0 ;  /* 0x00000000ff00723e */ /* 0x001fc800000010ff */
[----:B------:R-:W-:Y:S01]  /*1470*/  PRMT R22, R0, 0x7610, R22 ;  /* 0x0000761000167816 */ /* 0x000fe20000000016 */
[----:B------:R-:W-:Y:S06]  /*1480*/  BRA `(.L_x_4181) ;  /* 0x0000000c00707947 */ /* 0x000fec0003800000 */
.L_x_4177:
        /* <DEDUP_REMOVED lines=9> */
.L_x_4185:
[----:B------:R-:W2:Y:S02]  /*1520*/  LDG.E.U16 R0, desc[UR36][R4.64] ;  /* 0x0000002404007981 */ /* 0x000ea4000c1e1500 */
[----:B--2---:R-:W-:-:S05]  /*1530*/  HADD2.F32 R0, -RZ, R0.H0_H0 ;  /* 0x20000000ff007230 */ /* 0x004fca0000004100 */
[----:B------:R-:W-:-:S04]  /*1540*/  F2FP.BF16.F32.PACK_AB R0, RZ, R0 ;  /* 0x00000000ff00723e */ /* 0x000fc800000010ff */
[----:B------:R-:W-:Y:S01]  /*1550*/  PRMT R22, R0, 0x7610, R22 ;  /* 0x0000761000167816 */ /* 0x000fe20000000016 */
[----:B------:R-:W-:Y:S06]  /*1560*/  BRA `(.L_x_4181) ;  /* 0x0000000c00387947 */ /* 0x000fec0003800000 */
.L_x_4184:
        /* <DEDUP_REMOVED lines=9> */
.L_x_4187:
[----:B------:R-:W2:Y:S02]  /*1600*/  LDG.E.U16 R4, desc[UR36][R4.64] ;  /* 0x0000002404047981 */ /* 0x000ea4000c1e1500 */
[----:B--2---:R-:W-:-:S05]  /*1610*/  HADD2.F32 R0, -RZ, R4.H0_H0 ;  /* 0x20000004ff007230 */ /* 0x004fca0000004100 */
[----:B------:R-:W-:-:S04]  /*1620*/  F2FP.BF16.F32.PACK_AB R0, RZ, R0 ;  /* 0x00000000ff00723e */ /* 0x000fc800000010ff */
[----:B------:R-:W-:Y:S01]  /*1630*/  PRMT R22, R0, 0x7610, R22 ;  /* 0x0000761000167816 */ /* 0x000fe20000000016 */
[----:B------:R-:W-:Y:S06]  /*1640*/  BRA `(.L_x_4181) ;  /* 0x0000000c00007947 */ /* 0x000fec0003800000 */
.L_x_4186:
        /* <DEDUP_REMOVED lines=9> */
.L_x_4176:
        /* <DEDUP_REMOVED lines=14> */
.L_x_4190:
        /* <DEDUP_REMOVED lines=9> */
.L_x_4189:
        /* <DEDUP_REMOVED lines=27> */
.L_x_4192:
        /* <DEDUP_REMOVED lines=15> */
.L_x_4191:
[----:B------:R0:W5:Y:S01]  /*1af0*/  LDG.E.U16 R22, desc[UR36][R4.64] ;  /* 0x0000002404167981 */ /* 0x000162000c1e1500 */
[----:B------:R-:W-:Y:S05]  /*1b00*/  BRA `(.L_x_4181) ;  /* 0x0000000400d07947 */ /* 0x000fea0003800000 */
.L_x_4188:
        /* <DEDUP_REMOVED lines=13> */
.L_x_4195:
        /* <DEDUP_REMOVED lines=21> */
.L_x_4199:
[----:B------:R-:W-:Y:S05]  /*1d30*/  BSYNC.RECONVERGENT B1 ;  /* 0x0000000000017941 */ /* 0x000fea0003800200 */
.L_x_4198:
[----:B------:R-:W-:Y:S01]  /*1d40*/  IMAD.SHL.U32 R0, R0, 0x100000, RZ ;  /* 0x0010000000007824 */ /* 0x000fe200078e00ff */
[----:B------:R-:W-:-:S04]  /*1d50*/  LEA R3, R3, 0x3b800000, 0x17 ;  /* 0x3b80000003037811 */ /* 0x000fc800078eb8ff */
[----:B------:R-:W-:-:S07]  /*1d60*/  LOP3.LUT R0, R3, R0, R7, 0xfe, !PT ;  /* 0x0000000003007212 */ /* 0x000fce00078efe07 */
.L_x_4197:
[----:B------:R-:W-:Y:S05]  /*1d70*/  BSYNC.RECONVERGENT B0 ;  /* 0x0000000000007941 */ /* 0x000fea0003800200 */
.L_x_4196:
[----:B------:R-:W-:-:S04]  /*1d80*/  F2FP.BF16.F32.PACK_AB R0, RZ, R0 ;  /* 0x00000000ff00723e */ /* 0x000fc800000010ff */
[----:B------:R-:W-:Y:S01]  /*1d90*/  PRMT R22, R0, 0x7610, R22 ;  /* 0x0000761000167816 */ /* 0x000fe20000000016 */
[----:B------:R-:W-:Y:S06]  /*1da0*/  BRA `(.L_x_4181) ;  /* 0x0000000400287947 */ /* 0x000fec0003800000 */
.L_x_4194:
        /* <DEDUP_REMOVED lines=21> */
.L_x_4203:
[----:B------:R-:W-:Y:S05]  /*1f00*/  BSYNC.RECONVERGENT B1 ;  /* 0x0000000000017941 */ /* 0x000fea0003800200 */
.L_x_4202:
[----:B------:R-:W-:Y:S01]  /*1f10*/  IMAD.SHL.U32 R0, R0, 0x200000, RZ ;  /* 0x0020000000007824 */ /* 0x000fe200078e00ff */
[----:B------:R-:W-:-:S04]  /*1f20*/  LEA R3, R3, 0x37800000, 0x17 ;  /* 0x3780000003037811 */ /* 0x000fc800078eb8ff */
[----:B------:R-:W-:-:S07]  /*1f30*/  LOP3.LUT R0, R3, R0, R7, 0xfe, !PT ;  /* 0x0000000003007212 */ /* 0x000fce00078efe07 */
.L_x_4201:
[----:B------:R-:W-:Y:S05]  /*1f40*/  BSYNC.RECONVERGENT B0 ;  /* 0x0000000000007941 */ /* 0x000fea0003800200 */
.L_x_4200:
[----:B------:R-:W-:-:S04]  /*1f50*/  F2FP.BF16.F32.PACK_AB R0, RZ, R0 ;  /* 0x00000000ff00723e */ /* 0x000fc800000010ff */
[----:B------:R-:W-:Y:S01]  /*1f60*/  PRMT R22, R0, 0x7610, R22 ;  /* 0x0000761000167816 */ /* 0x000fe20000000016 */
[----:B------:R-:W-:Y:S06]  /*1f70*/  BRA `(.L_x_4181) ;  /* 0x0000000000b47947 */ /* 0x000fec0003800000 */
.L_x_4193:
[----:B------:R-:W-:-:S09]  /*1f80*/  UISETP.NE.AND UP0, UPT, UR4, 0x1c, UPT ;  /* 0x0000001c0400788c */ /* 0x000fd2000bf05270 */
[----:B------:R-:W-:Y:S05]  /*1f90*/  BRA.U !UP0, `(.L_x_4204) ;  /* 0x00000001089c7547 */ /* 0x000fea000b800000 */
[----:B------:R-:W-:-:S09]  /*1fa0*/  UISETP.NE.AND UP0, UPT, UR4, 0x1d, UPT ;  /* 0x0000001d0400788c */ /* 0x000fd2000bf05270 */
[----:B------:R-:W-:Y:S05]  /*1fb0*/  BRA.U !UP0, `(.L_x_4205) ;  /* 0x0000000108807547 */ /* 0x000fea000b800000 */
[----:B------:R-:W-:-:S09]  /*1fc0*/  UISETP.NE.AND UP0, UPT, UR4, 0x2c, UPT ;  /* 0x0000002c0400788c */ /* 0x000fd2000bf05270 */
[----:B------:R-:W-:Y:S05]  /*1fd0*/  BRA.U !UP0, `(.L_x_4206) ;  /* 0x0000000108487547 */ /* 0x000fea000b800000 */
.L_x_4180:
        /* <DEDUP_REMOVED lines=16> */
.L_x_4207:
[----:B------:R-:W-:Y:S01]  /*20e0*/  PRMT R22, RZ, 0x7610, R22 ;  /* 0x00007610ff167816 */ /* 0x000fe20000000016 */
[----:B------:R-:W-:Y:S06]  /*20f0*/  BRA `(.L_x_4181) ;  /* 0x0000000000547947 */ /* 0x000fec0003800000 */
.L_x_4206:
        /* <DEDUP_REMOVED lines=8> */
.L_x_4209:
[----:B------:R-:W-:Y:S05]  /*2180*/  BSYNC.RECONVERGENT B0 ;  /* 0x0000000000007941 */ /* 0x000fea0003800200 */
.L_x_4208:
[----:B------:R-:W-:-:S04]  /*2190*/  F2FP.BF16.F32.PACK_AB R0, RZ, R0 ;  /* 0x00000000ff00723e */ /* 0x000fc800000010ff */
[----:B------:R-:W-:Y:S01]  /*21a0*/  PRMT R22, R0, 0x7610, R22 ;  /* 0x0000761000167816 */ /* 0x000fe20000000016 */
[----:B------:R-:W-:Y:S06]  /*21b0*/  BRA `(.L_x_4181) ;  /* 0x0000000000247947 */ /* 0x000fec0003800000 */
.L_x_4205:
[----:B------:R-:W2:Y:S02]  /*21c0*/  LDG.E.64 R4, desc[UR36][R4.64] ;  /* 0x0000002404047981 */ /* 0x000ea4000c1e1b00 */
[----:B--2---:R-:W0:Y:S02]  /*21d0*/  I2F.U64 R0, R4 ;  /* 0x0000000400007312 */ /* 0x004e240000301000 */
[----:B0-----:R-:W-:-:S04]  /*21e0*/  F2FP.BF16.F32.PACK_AB R0, RZ, R0 ;  /* 0x00000000ff00723e */ /* 0x001fc800000010ff */
[----:B------:R-:W-:Y:S01]  /*21f0*/  PRMT R22, R0, 0x7610, R22 ;  /* 0x0000761000167816 */ /* 0x000fe20000000016 */
[----:B------:R-:W-:Y:S06]  /*2200*/  BRA `(.L_x_4181) ;  /* 0x0000000000107947 */ /* 0x000fec0003800000 */
.L_x_4204:
[----:B------:R-:W2:Y:S02]  /*2210*/  LDG.E R4, desc[UR36][R4.64] ;  /* 0x0000002404047981 */ /* 0x000ea4000c1e1900 */
[----:B--2---:R-:W-:-:S04]  /*2220*/  I2FP.F32.U32 R0, R4 ;  /* 0x0000000400007245 */ /* 0x004fc80000201000 */
[----:B------:R-:W-:-:S04]  /*2230*/  F2FP.BF16.F32.PACK_AB R0, RZ, R0 ;  /* 0x00000000ff00723e */ /* 0x000fc800000010ff */
[----:B------:R-:W-:-:S07]  /*2240*/  PRMT R22, R0, 0x7610, R22 ;  /* 0x0000761000167816 */ /* 0x000fce0000000016 */
.L_x_4181:
[----:B------:R-:W-:-:S07]  /*2250*/  VIADD R17, R25, 0x80 ;  /* 0x0000008019117836 */ /* 0x000fce0000000000 */
.L_x_4141:
[----:B------:R-:W-:Y:S05]  /*2260*/  BSYNC.RECONVERGENT B6 ;  /* 0x0000000000067941 */ /* 0x000fea0003800200 */
.L_x_4140:
        /* <DEDUP_REMOVED lines=27> */
.L_x_4215:
[----:B------:R-:W2:Y:S02]  /*2420*/  LDG.E.U8 R4, desc[UR36][R4.64] ;  /* 0x0000002404047981 */ /* 0x000ea4000c1e1100 */
[----:B--2---:R-:W-:-:S04]  /*2430*/  I2FP.F32.U32 R0, R4 ;  /* 0x0000000400007245 */ /* 0x004fc80000201000 */
[----:B------:R-:W-:-:S04]  /*2440*/  F2FP.BF16.F32.PACK_AB R0, RZ, R0 ;  /* 0x00000000ff00723e */ /* 0x000fc800000010ff */
[----:B------:R-:W-:Y:S01]  /*2450*/  PRMT R26, R0, 0x7610, R26 ;  /* 0x00007610001a7816 */ /* 0x000fe2000000001a */
[----:B------:R-:W-:Y:S06]  /*2460*/  BRA `(.L_x_4217) ;  /* 0x0000000c00c47947 */ /* 0x000fec0003800000 */
.L_x_4214:
        /* <DEDUP_REMOVED lines=11> */
.L_x_4219:
[----:B------:R-:W2:Y:S02]  /*2520*/  LDG.E R4, desc[UR36][R4.64] ;  /* 0x0000002404047981 */ /* 0x000ea4000c1e1900 */
[----:B--2---:R-:W-:-:S04]  /*2530*/  I2FP.F32.S32 R0, R4 ;  /* 0x0000000400007245 */ /* 0x004fc80000201400 */
[----:B------:R-:W-:-:S04]  /*2540*/  F2FP.BF16.F32.PACK_AB R0, RZ, R0 ;  /* 0x00000000ff00723e */ /* 0x000fc800000010ff */
[----:B------:R-:W-:Y:S01]  /*2550*/  PRMT R26, R0, 0x7610, R26 ;  /* 0x00007610001a7816 */ /* 0x000fe2000000001a */
[----:B------:R-:W-:Y:S06]  /*2560*/  BRA `(.L_x_4217) ;  /* 0x0000000c00847947 */ /* 0x000fec0003800000 */
.L_x_4218:
[----:B------:R-:W2:Y:S02]  /*2570*/  LDG.E.U16 R4, desc[UR36][R4.64] ;  /* 0x0000002404047981 */ /* 0x000ea4000c1e1500 */
[----:B--2---:R-:W0:Y:S02]  /*2580*/  I2F.S16 R0, R4 ;  /* 0x0000000400007306 */ /* 0x004e240000101400 */
[----:B0-----:R-:W-:-:S04]  /*2590*/  F2FP.BF16.F32.PACK_AB R0, RZ, R0 ;  /* 0x00000000ff00723e */ /* 0x001fc800000010ff */
[----:B------:R-:W-:Y:S01]  /*25a0*/  PRMT R26, R0, 0x7610, R26 ;  /* 0x00007610001a7816 */ /* 0x000fe2000000001a */
[----:B------:R-:W-:Y:S06]  /*25b0*/  BRA `(.L_x_4217) ;  /* 0x0000000c00707947 */ /* 0x000fec0003800000 */
.L_x_4213:
        /* <DEDUP_REMOVED lines=9> */
.L_x_4221:
[----:B------:R-:W2:Y:S02]  /*2650*/  LDG.E.U16 R0, desc[UR36][R4.64] ;  /* 0x0000002404007981 */ /* 0x000ea4000c1e1500 */
[----:B--2---:R-:W-:-:S05]  /*2660*/  HADD2.F32 R0, -RZ, R0.H0_H0 ;  /* 0x20000000ff007230 */ /* 0x004fca0000004100 */
[----:B------:R-:W-:-:S04]  /*2670*/  F2FP.BF16.F32.PACK_AB R0, RZ, R0 ;  /* 0x00000000ff00723e */ /* 0x000fc800000010ff */
[----:B------:R-:W-:Y:S01]  /*2680*/  PRMT R26, R0, 0x7610, R26 ;  /* 0x00007610001a7816 */ /* 0x000fe2000000001a */
[----:B------:R-:W-:Y:S06]  /*2690*/  BRA `(.L_x_4217) ;  /* 0x0000000c00387947 */ /* 0x000fec0003800000 */
.L_x_4220:
        /* <DEDUP_REMOVED lines=9> */
.L_x_4223:
[----:B------:R-:W2:Y:S02]  /*2730*/  LDG.E.U16 R4, desc[UR36][R4.64] ;  /* 0x0000002404047981 */ /* 0x000ea4000c1e1500 */
[----:B--2---:R-:W-:-:S05]  /*2740*/  HADD2.F32 R0, -RZ, R4.H0_H0 ;  /* 0x20000004ff007230 */ /* 0x004fca0000004100 */
[----:B------:R-:W-:-:S04]  /*2750*/  F2FP.BF16.F32.PACK_AB R0, RZ, R0 ;  /* 0x00000000ff00723e */ /* 0x000fc800000010ff */
[----:B------:R-:W-:Y:S01]  /*2760*/  PRMT R26, R0, 0x7610, R26 ;  /* 0x00007610001a7816 */ /* 0x000fe2000000001a */
[----:B------:R-:W-:Y:S06]  /*2770*/  BRA `(.L_x_4217) ;  /* 0x0000000c00007947 */ /* 0x000fec0003800000 */
.L_x_4222:
        /* <DEDUP_REMOVED lines=9> */
.L_x_4212:
        /* <DEDUP_REMOVED lines=14> */
.L_x_4226:
        /* <DEDUP_REMOVED lines=9> */
.L_x_4225:
        /* <DEDUP_REMOVED lines=27> */
.L_x_4228:
        /* <DEDUP_REMOVED lines=15> */
.L_x_4227:
[----:B------:R0:W5:Y:S01]  /*2c20*/  LDG.E.U16 R26, desc[UR36][R4.64] ;  /* 0x00000024041a7981 */ /* 0x000162000c1e1500 */
[----:B------:R-:W-:Y:S05]  /*2c30*/  BRA `(.L_x_4217) ;  /* 0x0000000400d07947 */ /* 0x000fea0003800000 */
.L_x_4224:
        /* <DEDUP_REMOVED lines=13> */
.L_x_4231:
        /* <DEDUP_REMOVED lines=21> */
.L_x_4235:
[----:B------:R-:W-:Y:S05]  /*2e60*/  BSYNC.RECONVERGENT B1 ;  /* 0x0000000000017941 */ /* 0x000fea0003800200 */
.L_x_4234:
[----:B------:R-:W-:Y:S01]  /*2e70*/  IMAD.SHL.U32 R0, R0, 0x100000, RZ ;  /* 0x0010000000007824 */ /* 0x000fe200078e00ff */
[----:B------:R-:W-:-:S04]  /*2e80*/  LEA R3, R3, 0x3b800000, 0x17 ;  /* 0x3b80000003037811 */ /* 0x000fc800078eb8ff */
[----:B------:R-:W-:-:S07]  /*2e90*/  LOP3.LUT R0, R3, R0, R7, 0xfe, !PT ;  /* 0x0000000003007212 */ /* 0x000fce00078efe07 */
.L_x_4233:
[----:B------:R-:W-:Y:S05]  /*2ea0*/  BSYNC.RECONVERGENT B0 ;  /* 0x0000000000007941 */ /* 0x000fea0003800200 */
.L_x_4232:
[----:B------:R-:W-:-:S04]  /*2eb0*/  F2FP.BF16.F32.PACK_AB R0, RZ, R0 ;  /* 0x00000000ff00723e */ /* 0x000fc800000010ff */
[----:B------:R-:W-:Y:S01]  /*2ec0*/  PRMT R26, R0, 0x7610, R26 ;  /* 0x00007610001a7816 */ /* 0x000fe2000000001a */
[----:B------:R-:W-:Y:S06]  /*2ed0*/  BRA `(.L_x_4217) ;  /* 0x0000000400287947 */ /* 0x000fec0003800000 */
.L_x_4230:
        /* <DEDUP_REMOVED lines=21> */
.L_x_4239:
[----:B------:R-:W-:Y:S05]  /*3030*/  BSYNC.RECONVERGENT B1 ;  /* 0x0000000000017941 */ /* 0x000fea0003800200 */
.L_x_4238:
[----:B------:R-:W-:Y:S01]  /*3040*/  IMAD.SHL.U32 R0, R0, 0x200000, RZ ;  /* 0x0020000000007824 */ /* 0x000fe200078e00ff */
[----:B------:R-:W-:-:S04]  /*3050*/  LEA R3, R3, 0x37800000, 0x17 ;  /* 0x3780000003037811 */ /* 0x000fc800078eb8ff */
[----:B------:R-:W-:-:S07]  /*3060*/  LOP3.LUT R0, R3, R0, R7, 0xfe, !PT ;  /* 0x0000000003007212 */ /* 0x000fce00078efe07 */
.L_x_4237:
[----:B------:R-:W-:Y:S05]  /*3070*/  BSYNC.RECONVERGENT B0 ;  /* 0x0000000000007941 */ /* 0x000fea0003800200 */
.L_x_4236:
[----:B------:R-:W-:-:S04]  /*3080*/  F2FP.BF16.F32.PACK_AB R0, RZ, R0 ;  /* 0x00000000ff00723e */ /* 0x000fc800000010ff */
[----:B------:R-:W-:Y:S01]  /*3090*/  PRMT R26, R0, 0x7610, R26 ;  /* 0x00007610001a7816 */ /* 0x000fe2000000001a */
[----:B------:R-:W-:Y:S06]  /*30a0*/  BRA `(.L_x_4217) ;  /* 0x0000000000b47947 */ /* 0x000fec0003800000 */
.L_x_4229:
        /* <DEDUP_REMOVED lines=14> */
.L_x_4243:
[----:B------:R-:W-:Y:S05]  /*3190*/  BSYNC.RECONVERGENT B0 ;  /* 0x0000000000007941 */ /* 0x000fea0003800200 */
.L_x_4242:
[----:B------:R-:W-:-:S04]  /*31a0*/  F2FP.BF16.F32.PACK_AB R0, RZ, R0 ;  /* 0x00000000ff00723e */ /* 0x000fc800000010ff */
[----:B------:R-:W-:Y:S01]  /*31b0*/  PRMT R26, R0, 0x7610, R26 ;  /* 0x00007610001a7816 */ /* 0x000fe2000000001a */
[----:B------:R-:W-:Y:S06]  /*31c0*/  BRA `(.L_x_4217) ;  /* 0x00000000006c7947 */ /* 0x000fec0003800000 */
.L_x_4216:
        /* <DEDUP_REMOVED lines=16> */
.L_x_4244:
[----:B------:R-:W-:Y:S01]  /*32d0*/  PRMT R26, RZ, 0x7610, R26 ;  /* 0x00007610ff1a7816 */ /* 0x000fe2000000001a */
[----:B------:R-:W-:Y:S06]  /*32e0*/  BRA `(.L_x_4217) ;  /* 0x0000000000247947 */ /* 0x000fec0003800000 */
.L_x_4241:
[----:B------:R-:W2:Y:S02]  /*32f0*/  LDG.E.64 R4, desc[UR36][R4.64] ;  /* 0x0000002404047981 */ /* 0x000ea4000c1e1b00 */
[----:B--2---:R-:W0:Y:S02]  /*3300*/  I2F.U64 R0, R4 ;  /* 0x0000000400007312 */ /* 0x004e240000301000 */
[----:B0-----:R-:W-:-:S04]  /*3310*/  F2FP.BF16.F32.PACK_AB R0, RZ, R0 ;  /* 0x00000000ff00723e */ /* 0x001fc800000010ff */
[----:B------:R-:W-:Y:S01]  /*3320*/  PRMT R26, R0, 0x7610, R26 ;  /* 0x00007610001a7816 */ /* 0x000fe2000000001a */
[----:B------:R-:W-:Y:S06]  /*3330*/  BRA `(.L_x_4217) ;  /* 0x0000000000107947 */ /* 0x000fec0003800000 */
.L_x_4240:
[----:B------:R-:W2:Y:S02]  /*3340*/  LDG.E R4, desc[UR36][R4.64] ;  /* 0x0000002404047981 */ /* 0x000ea4000c1e1900 */
[----:B--2---:R-:W-:-:S04]  /*3350*/  I2FP.F32.U32 R0, R4 ;  /* 0x0000000400007245 */ /* 0x004fc80000201000 */
[----:B------:R-:W-:-:S04]  /*3360*/  F2FP.BF16.F32.PACK_AB R0, RZ, R0 ;  /* 0x00000000ff00723e */ /* 0x000fc800000010ff */
[----:B------:R-:W-:-:S07]  /*3370*/  PRMT R26, R0, 0x7610, R26 ;  /* 0x00007610001a7816 */ /* 0x000fce000000001a */
.L_x_4217:
        /* <DEDUP_REMOVED lines=21> */
.L_x_4248:
[----:B------:R-:W2:Y:S02]  /*34d0*/  LDG.E.U8 R4, desc[UR36][R4.64] ;  /* 0x0000002404047981 */ /* 0x000ea4000c1e1100 */
[----:B--2---:R-:W-:-:S04]  /*34e0*/  I2FP.F32.U32 R0, R4 ;  /* 0x0000000400007245 */ /* 0x004fc80000201000 */
[----:B------:R-:W-:-:S04]  /*34f0*/  F2FP.BF16.F32.PACK_AB R0, RZ, R0 ;  /* 0x00000000ff00723e */ /* 0x000fc800000010ff */
[----:B------:R-:W-:Y:S01]  /*3500*/  PRMT R27, R0, 0x7610, R27 ;  /* 0x00007610001b7816 */ /* 0x000fe2000000001b */
[----:B------:R-:W-:Y:S06]  /*3510*/  BRA `(.L_x_4250) ;  /* 0x0000000c00c47947 */ /* 0x000fec0003800000 */
.L_x_4247:
        /* <DEDUP_REMOVED lines=11> */
.L_x_4252:
[----:B------:R-:W2:Y:S02]  /*35d0*/  LDG.E R4, desc[UR36][R4.64] ;  /* 0x0000002404047981 */ /* 0x000ea4000c1e1900 */
[----:B--2---:R-:W-:-:S04]  /*35e0*/  I2FP.F32.S32 R0, R4 ;  /* 0x0000000400007245 */ /* 0x004fc80000201400 */
[----:B------:R-:W-:-:S04]  /*35f0*/  F2FP.BF16.F32.PACK_AB R0, RZ, R0 ;  /* 0x00000000ff00723e */ /* 0x000fc800000010ff */
[----:B------:R-:W-:Y:S01]  /*3600*/  PRMT R27, R0, 0x7610, R27 ;  /* 0x00007610001b7816 */ /* 0x000fe2000000001b */
[----:B------:R-:W-:Y:S06]  /*3610*/  BRA `(.L_x_4250) ;  /* 0x0000000c00847947 */ /* 0x000fec0003800000 */
.L_x_4251:
[----:B------:R-:W2:Y:S02]  /*3620*/  LDG.E.U16 R4, desc[UR36][R4.64] ;  /* 0x0000002404047981 */ /* 0x000ea4000c1e1500 */
[----:B--2---:R-:W0:Y:S02]  /*3630*/  I2F.S16 R0, R4 ;  /* 0x0000000400007306 */ /* 0x004e240000101400 */
[----:B0-----:R-:W-:-:S04]  /*3640*/  F2FP.BF16.F32.PACK_AB R0, RZ, R0 ;  /* 0x00000000ff00723e */ /* 0x001fc800000010ff */
[----:B------:R-:W-:Y:S01]  /*3650*/  PRMT R27, R0, 0x7610, R27 ;  /* 0x00007610001b7816 */ /* 0x000fe2000000001b */
[----:B------:R-:W-:Y:S06]  /*3660*/  BRA `(.L_x_4250) ;  /* 0x0000000c00707947 */ /* 0x000fec0003800000 */
.L_x_4246:
        /* <DEDUP_REMOVED lines=9> */
.L_x_4254:
[----:B------:R-:W2:Y:S02]  /*3700*/  LDG.E.U16 R0, desc[UR36][R4.64] ;  /* 0x0000002404007981 */ /* 0x000ea4000c1e1500 */
[----:B--2---:R-:W-:-:S05]  /*3710*/  HADD2.F32 R0, -RZ, R0.H0_H0 ;  /* 0x20000000ff007230 */ /* 0x004fca0000004100 */
[----:B------:R-:W-:-:S04]  /*3720*/  F2FP.BF16.F32.PACK_AB R0, RZ, R0 ;  /* 0x00000000ff00723e */ /* 0x000fc800000010ff */
[----:B------:R-:W-:Y:S01]  /*3730*/  PRMT R27, R0, 0x7610, R27 ;  /* 0x00007610001b7816 */ /* 0x000fe2000000001b */
[----:B------:R-:W-:Y:S06]  /*3740*/  BRA `(.L_x_4250) ;  /* 0x0000000c00387947 */ /* 0x000fec0003800000 */
.L_x_4253:
        /* <DEDUP_REMOVED lines=9> */
.L_x_4256:
[----:B------:R-:W2:Y:S02]  /*37e0*/  LDG.E.U16 R4, desc[UR36][R4.64] ;  /* 0x0000002404047981 */ /* 0x000ea4000c1e1500 */
[----:B--2---:R-:W-:-:S05]  /*37f0*/  HADD2.F32 R0, -RZ, R4.H0_H0 ;  /* 0x20000004ff007230 */ /* 0x004fca0000004100 */
[----:B------:R-:W-:-:S04]  /*3800*/  F2FP.BF16.F32.PACK_AB R0, RZ, R0 ;  /* 0x00000000ff00723e */ /* 0x000fc800000010ff */
[----:B------:R-:W-:Y:S01]  /*3810*/  PRMT R27, R0, 0x7610, R27 ;  /* 0x00007610001b7816 */ /* 0x000fe2000000001b */
[----:B------:R-:W-:Y:S06]  /*3820*/  BRA `(.L_x_4250) ;  /* 0x0000000c00007947 */ /* 0x000fec0003800000 */
.L_x_4255:
        /* <DEDUP_REMOVED lines=9> */
.L_x_4245:
        /* <DEDUP_REMOVED lines=14> */
.L_x_4259:
        /* <DEDUP_REMOVED lines=9> */
.L_x_4258:
        /* <DEDUP_REMOVED lines=27> */
.L_x_4261:
        /* <DEDUP_REMOVED lines=15> */
.L_x_4260:
[----:B------:R0:W5:Y:S01]  /*3cd0*/  LDG.E.U16 R27, desc[UR36][R4.64] ;  /* 0x00000024041b7981 */ /* 0x000162000c1e1500 */
[----:B------:R-:W-:Y:S05]  /*3ce0*/  BRA `(.L_x_4250) ;  /* 0x0000000400d07947 */ /* 0x000fea0003800000 */
.L_x_4257:
        /* <DEDUP_REMOVED lines=13> */
.L_x_4264:
        /* <DEDUP_REMOVED lines=21> */
.L_x_4268:
[----:B------:R-:W-:Y:S05]  /*3f10*/  BSYNC.RECONVERGENT B1 ;  /* 0x0000000000017941 */ /* 0x000fea0003800200 */
.L_x_4267:
[----:B------:R-:W-:Y:S01]  /*3f20*/  IMAD.SHL.U32 R0, R0, 0x100000, RZ ;  /* 0x0010000000007824 */ /* 0x000fe200078e00ff */
[----:B------:R-:W-:-:S04]  /*3f30*/  LEA R3, R3, 0x3b800000, 0x17 ;  /* 0x3b80000003037811 */ /* 0x000fc800078eb8ff */
[----:B------:R-:W-:-:S07]  /*3f40*/  LOP3.LUT R0, R3, R0, R7, 0xfe, !PT ;  /* 0x0000000003007212 */ /* 0x000fce00078efe07 */
.L_x_4266:
[----:B------:R-:W-:Y:S05]  /*3f50*/  BSYNC.RECONVERGENT B0 ;  /* 0x0000000000007941 */ /* 0x000fea0003800200 */
.L_x_4265:
[----:B------:R-:W-:-:S04]  /*3f60*/  F2FP.BF16.F32.PACK_AB R0, RZ, R0 ;  /* 0x00000000ff00723e */ /* 0x000fc800000010ff */
[----:B------:R-:W-:Y:S01]  /*3f70*/  PRMT R27, R0, 0x7610, R27 ;  /* 0x00007610001b7816 */ /* 0x000fe2000000001b */
[----:B------:R-:W-:Y:S06]  /*3f80*/  BRA `(.L_x_4250) ;  /* 0x0000000400287947 */ /* 0x000fec0003800000 */
.L_x_4263:
        /* <DEDUP_REMOVED lines=21> */
.L_x_4272:
[----:B------:R-:W-:Y:S05]  /*40e0*/  BSYNC.RECONVERGENT B1 ;  /* 0x0000000000017941 */ /* 0x000fea0003800200 */
.L_x_4271:
[----:B------:R-:W-:Y:S01]  /*40f0*/  IMAD.SHL.U32 R0, R0, 0x200000, RZ ;  /* 0x0020000000007824 */ /* 0x000fe200078e00ff */
[----:B------:R-:W-:-:S04]  /*4100*/  LEA R3, R3, 0x37800000, 0x17 ;  /* 0x3780000003037811 */ /* 0x000fc800078eb8ff */
[----:B------:R-:W-:-:S07]  /*4110*/  LOP3.LUT R0, R3, R0, R7, 0xfe, !PT ;  /* 0x0000000003007212 */ /* 0x000fce00078efe07 */
.L_x_4270:
[----:B------:R-:W-:Y:S05]  /*4120*/  BSYNC.RECONVERGENT B0 ;  /* 0x0000000000007941 */ /* 0x000fea0003800200 */
.L_x_4269:
[----:B------:R-:W-:-:S04]  /*4130*/  F2FP.BF16.F32.PACK_AB R0, RZ, R0 ;  /* 0x00000000ff00723e */ /* 0x000fc800000010ff */
[----:B------:R-:W-:Y:S01]  /*4140*/  PRMT R27, R0, 0x7610, R27 ;  /* 0x00007610001b7816 */ /* 0x000fe2000000001b */
[----:B------:R-:W-:Y:S06]  /*4150*/  BRA `(.L_x_4250) ;  /* 0x0000000000b47947 */ /* 0x000fec0003800000 */
.L_x_4262:
        /* <DEDUP_REMOVED lines=14> */
.L_x_4276:
[----:B------:R-:W-:Y:S05]  /*4240*/  BSYNC.RECONVERGENT B0 ;  /* 0x0000000000007941 */ /* 0x000fea0003800200 */
.L_x_4275:
[----:B------:R-:W-:-:S04]  /*4250*/  F2FP.BF16.F32.PACK_AB R0, RZ, R0 ;  /* 0x00000000ff00723e */ /* 0x000fc800000010ff */
[----:B------:R-:W-:Y:S01]  /*4260*/  PRMT R27, R0, 0x7610, R27 ;  /* 0x00007610001b7816 */ /* 0x000fe2000000001b */
[----:B------:R-:W-:Y:S06]  /*4270*/  BRA `(.L_x_4250) ;  /* 0x00000000006c7947 */ /* 0x000fec0003800000 */
.L_x_4249:
        /* <DEDUP_REMOVED lines=16> */
.L_x_4277:
[----:B------:R-:W-:Y:S01]  /*4380*/  PRMT R27, RZ, 0x7610, R27 ;  /* 0x00007610ff1b7816 */ /* 0x000fe2000000001b */
[----:B------:R-:W-:Y:S06]  /*4390*/  BRA `(.L_x_4250) ;  /* 0x0000000000247947 */ /* 0x000fec0003800000 */
.L_x_4274:
[----:B------:R-:W2:Y:S02]  /*43a0*/  LDG.E.64 R4, desc[UR36][R4.64] ;  /* 0x0000002404047981 */ /* 0x000ea4000c1e1b00 */
[----:B--2---:R-:W0:Y:S02]  /*43b0*/  I2F.U64 R0, R4 ;  /* 0x0000000400007312 */ /* 0x004e240000301000 */
[----:B0-----:R-:W-:-:S04]  /*43c0*/  F2FP.BF16.F32.PACK_AB R0, RZ, R0 ;  /* 0x00000000ff00723e */ /* 0x001fc800000010ff */
[----:B------:R-:W-:Y:S01]  /*43d0*/  PRMT R27, R0, 0x7610, R27 ;  /* 0x00007610001b7816 */ /* 0x000fe2000000001b */
[----:B------:R-:W-:Y:S06]  /*43e0*/  BRA `(.L_x_4250) ;  /* 0x0000000000107947 */ /* 0x000fec0003800000 */
.L_x_4273:
[----:B------:R-:W2:Y:S02]  /*43f0*/  LDG.E R4, desc[UR36][R4.64] ;  /* 0x0000002404047981 */ /* 0x000ea4000c1e1900 */
[----:B--2---:R-:W-:-:S04]  /*4400*/  I2FP.F32.U32 R0, R4 ;  /* 0x0000000400007245 */ /* 0x004fc80000201000 */
[----:B------:R-:W-:-:S04]  /*4410*/  F2FP.BF16.F32.PACK_AB R0, RZ, R0 ;  /* 0x00000000ff00723e */ /* 0x000fc800000010ff */
[----:B------:R-:W-:-:S07]  /*4420*/  PRMT R27, R0, 0x7610, R27 ;  /* 0x00007610001b7816 */ /* 0x000fce000000001b */
.L_x_4250:
[----:B------:R-:W-:-:S07]  /*4430*/  VIADD R17, R17, 0x80 ;  /* 0x0000008011117836 */ /* 0x000fce0000000000 */
.L_x_4211:
[----:B------:R-:W-:Y:S05]  /*4440*/  BSYNC.RECONVERGENT B6 ;  /* 0x0000000000067941 */ /* 0x000fea0003800200 */
.L_x_4210:
        /* <DEDUP_REMOVED lines=27> */
.L_x_4283:
[----:B------:R-:W2:Y:S02]  /*4600*/  LDG.E.U8 R4, desc[UR36][R4.64] ;  /* 0x0000002404047981 */ /* 0x000ea4000c1e1100 */
[----:B--2---:R-:W-:-:S04]  /*4610*/  I2FP.F32.U32 R0, R4 ;  /* 0x0000000400007245 */ /* 0x004fc80000201000 */
[----:B------:R-:W-:-:S04]  /*4620*/  F2FP.BF16.F32.PACK_AB R0, RZ, R0 ;  /* 0x00000000ff00723e */ /* 0x000fc800000010ff */
[----:B------:R-:W-:Y:S01]  /*4630*/  PRMT R18, R0, 0x7610, R18 ;  /* 0x0000761000127816 */ /* 0x000fe20000000012 */
[----:B------:R-:W-:Y:S06]  /*4640*/  BRA `(.L_x_4285) ;  /* 0x0000000c00c47947 */ /* 0x000fec0003800000 */
.L_x_4282:
        /* <DEDUP_REMOVED lines=11> */
.L_x_4287:
[----:B------:R-:W2:Y:S02]  /*4700*/  LDG.E R4, desc[UR36][R4.64] ;  /* 0x0000002404047981 */ /* 0x000ea4000c1e1900 */
[----:B--2---:R-:W-:-:S04]  /*4710*/  I2FP.F32.S32 R0, R4 ;  /* 0x0000000400007245 */ /* 0x004fc80000201400 */
[----:B------:R-:W-:-:S04]  /*4720*/  F2FP.BF16.F32.PACK_AB R0, RZ, R0 ;  /* 0x00000000ff00723e */ /* 0x000fc800000010ff */
[----:B------:R-:W-:Y:S01]  /*4730*/  PRMT R18, R0, 0x7610, R18 ;  /* 0x0000761000127816 */ /* 0x000fe20000000012 */
[----:B------:R-:W-:Y:S06]  /*4740*/  BRA `(.L_x_4285) ;  /* 0x0000000c00847947 */ /* 0x000fec0003800000 */
.L_x_4286:
[----:B------:R-:W2:Y:S02]  /*4750*/  LDG.E.U16 R4, desc[UR36][R4.64] ;  /* 0x0000002404047981 */ /* 0x000ea4000c1e1500 */
[----:B--2---:R-:W0:Y:S02]  /*4760*/  I2F.S16 R0, R4 ;  /* 0x0000000400007306 */ /* 0x004e240000101400 */
[----:B0-----:R-:W-:-:S04]  /*4770*/  F2FP.BF16.F32.PACK_AB R0, RZ, R0 ;  /* 0x00000000ff00723e */ /* 0x001fc800000010ff */
[----:B------:R-:W-:Y:S01]  /*4780*/  PRMT R18, R0, 0x7610, R18 ;  /* 0x0000761000127816 */ /* 0x000fe20000000012 */
[----:B------:R-:W-:Y:S06]  /*4790*/  BRA `(.L_x_4285) ;  /* 0x0000000c00707947 */ /* 0x000fec0003800000 */
.L_x_4281:
        /* <DEDUP_REMOVED lines=9> */
.L_x_4289:
[----:B------:R-:W2:Y:S02]  /*4830*/  LDG.E.U16 R0, desc[UR36][R4.64] ;  /* 0x0000002404007981 */ /* 0x000ea4000c1e1500 */
[----:B--2---:R-:W-:-:S05]  /*4840*/  HADD2.F32 R0, -RZ, R0.H0_H0 ;  /* 0x20000000ff007230 */ /* 0x004fca0000004100 */
[----:B------:R-:W-:-:S04]  /*4850*/  F2FP.BF16.F32.PACK_AB R0, RZ, R0 ;  /* 0x00000000ff00723e */ /* 0x000fc800000010ff */
[----:B------:R-:W-:Y:S01]  /*4860*/  PRMT R18, R0, 0x7610, R18 ;  /* 0x0000761000127816 */ /* 0x000fe20000000012 */
[----:B------:R-:W-:Y:S06]  /*4870*/  BRA `(.L_x_4285) ;  /* 0x0000000c00387947 */ /* 0x000fec0003800000 */
.L_x_4288:
        /* <DEDUP_REMOVED lines=9> */
.L_x_4291:
[----:B------:R-:W2:Y:S02]  /*4910*/  LDG.E.U16 R4, desc[UR36][R4.64] ;  /* 0x0000002404047981 */ /* 0x000ea4000c1e1500 */
[----:B--2---:R-:W-:-:S05]  /*4920*/  HADD2.F32 R0, -RZ, R4.H0_H0 ;  /* 0x20000004ff007230 */ /* 0x004fca0000004100 */
[----:B------:R-:W-:-:S04]  /*4930*/  F2FP.BF16.F32.PACK_AB R0, RZ, R0 ;  /* 0x00000000ff00723e */ /* 0x000fc800000010ff */
[----:B------:R-:W-:Y:S01]  /*4940*/  PRMT R18, R0, 0x7610, R18 ;  /* 0x0000761000127816 */ /* 0x000fe20000000012 */
[----:B------:R-:W-:Y:S06]  /*4950*/  BRA `(.L_x_4285) ;  /* 0x0000000c00007947 */ /* 0x000fec0003800000 */
.L_x_4290:
        /* <DEDUP_REMOVED lines=9> */
.L_x_4280:
        /* <DEDUP_REMOVED lines=14> */
.L_x_4294:
        /* <DEDUP_REMOVED lines=9> */
.L_x_4293:
        /* <DEDUP_REMOVED lines=27> */
.L_x_4296:
        /* <DEDUP_REMOVED lines=15> */
.L_x_4295:
[----:B------:R0:W5:Y:S01]  /*4e00*/  LDG.E.U16 R18, desc[UR36][R4.64] ;  /* 0x0000002404127981 */ /* 0x000162000c1e1500 */
[----:B------:R-:W-:Y:S05]  /*4e10*/  BRA `(.L_x_4285) ;  /* 0x0000000400d07947 */ /* 0x000fea0003800000 */
.L_x_4292:
        /* <DEDUP_REMOVED lines=13> */
.L_x_4299:
        /* <DEDUP_REMOVED lines=21> */
.L_x_4303:
[----:B------:R-:W-:Y:S05]  /*5040*/  BSYNC.RECONVERGENT B1 ;  /* 0x0000000000017941 */ /* 0x000fea0003800200 */
.L_x_4302:
[----:B------:R-:W-:Y:S01]  /*5050*/  IMAD.SHL.U32 R0, R0, 0x100000, RZ ;  /* 0x0010000000007824 */ /* 0x000fe200078e00ff */
[----:B------:R-:W-:-:S04]  /*5060*/  LEA R3, R3, 0x3b800000, 0x17 ;  /* 0x3b80000003037811 */ /* 0x000fc800078eb8ff */
[----:B------:R-:W-:-:S07]  /*5070*/  LOP3.LUT R0, R3, R0, R7, 0xfe, !PT ;  /* 0x0000000003007212 */ /* 0x000fce00078efe07 */
.L_x_4301:
[----:B------:R-:W-:Y:S05]  /*5080*/  BSYNC.RECONVERGENT B0 ;  /* 0x0000000000007941 */ /* 0x000fea0003800200 */
.L_x_4300:
[----:B------:R-:W-:-:S04]  /*5090*/  F2FP.BF16.F32.PACK_AB R0, RZ, R0 ;  /* 0x00000000ff00723e */ /* 0x000fc800000010ff */
[----:B------:R-:W-:Y:S01]  /*50a0*/  PRMT R18, R0, 0x7610, R18 ;  /* 0x0000761000127816 */ /* 0x000fe20000000012 */
[----:B------:R-:W-:Y:S06]  /*50b0*/  BRA `(.L_x_4285) ;  /* 0x0000000400287947 */ /* 0x000fec0003800000 */
.L_x_4298:
        /* <DEDUP_REMOVED lines=21> */
.L_x_4307:
[----:B------:R-:W-:Y:S05]  /*5210*/  BSYNC.RECONVERGENT B1 ;  /* 0x0000000000017941 */ /* 0x000fea0003800200 */
.L_x_4306:
[----:B------:R-:W-:Y:S01]  /*5220*/  IMAD.SHL.U32 R0, R0, 0x200000, RZ ;  /* 0x0020000000007824 */ /* 0x000fe200078e00ff */
[----:B------:R-:W-:-:S04]  /*5230*/  LEA R3, R3, 0x37800000, 0x17 ;  /* 0x3780000003037811 */ /* 0x000fc800078eb8ff */
[----:B------:R-:W-:-:S07]  /*5240*/  LOP3.LUT R0, R3, R0, R7, 0xfe, !PT ;  /* 0x0000000003007212 */ /* 0x000fce00078efe07 */
.L_x_4305:
[----:B------:R-:W-:Y:S05]  /*5250*/  BSYNC.RECONVERGENT B0 ;  /* 0x0000000000007941 */ /* 0x000fea0003800200 */
.L_x_4304:
[----:B------:R-:W-:-:S04]  /*5260*/  F2FP.BF16.F32.PACK_AB R0, RZ, R0 ;  /* 0x00000000ff00723e */ /* 0x000fc800000010ff */
[----:B------:R-:W-:Y:S01]  /*5270*/  PRMT R18, R0, 0x7610, R18 ;  /* 0x0000761000127816 */ /* 0x000fe20000000012 */
[----:B------:R-:W-:Y:S06]  /*5280*/  BRA `(.L_x_4285) ;  /* 0x0000000000b47947 */ /* 0x000fec0003800000 */
.L_x_4297:
        /* <DEDUP_REMOVED lines=14> */
.L_x_4311:
[----:B------:R-:W-:Y:S05]  /*5370*/  BSYNC.RECONVERGENT B0 ;  /* 0x0000000000007941 */ /* 0x000fea0003800200 */
.L_x_4310:
[----:B------:R-:W-:-:S04]  /*5380*/  F2FP.BF16.F32.PACK_AB R0, RZ, R0 ;  /* 0x00000000ff00723e */ /* 0x000fc800000010ff */
[----:B------:R-:W-:Y:S01]  /*5390*/  PRMT R18, R0, 0x7610, R18 ;  /* 0x0000761000127816 */ /* 0x000fe20000000012 */
[----:B------:R-:W-:Y:S06]  /*53a0*/  BRA `(.L_x_4285) ;  /* 0x00000000006c7947 */ /* 0x000fec0003800000 */
.L_x_4284:
        /* <DEDUP_REMOVED lines=16> */
.L_x_4312:
[----:B------:R-:W-:Y:S01]  /*54b0*/  PRMT R18, RZ, 0x7610, R18 ;  /* 0x00007610ff127816 */ /* 0x000fe20000000012 */
[----:B------:R-:W-:Y:S06]  /*54c0*/  BRA `(.L_x_4285) ;  /* 0x0000000000247947 */ /* 0x000fec0003800000 */
.L_x_4309:
[----:B------:R-:W2:Y:S02]  /*54d0*/  LDG.E.64 R4, desc[UR36][R4.64] ;  /* 0x0000002404047981 */ /* 0x000ea4000c1e1b00 */
[----:B--2---:R-:W0:Y:S02]  /*54e0*/  I2F.U64 R0, R4 ;  /* 0x0000000400007312 */ /* 0x004e240000301000 */
[----:B0-----:R-:W-:-:S04]  /*54f0*/  F2FP.BF16.F32.PACK_AB R0, RZ, R0 ;  /* 0x00000000ff00723e */ /* 0x001fc800000010ff */
[----:B------:R-:W-:Y:S01]  /*5500*/  PRMT R18, R0, 0x7610, R18 ;  /* 0x0000761000127816 */ /* 0x000fe20000000012 */
[----:B------:R-:W-:Y:S06]  /*5510*/  BRA `(.L_x_4285) ;  /* 0x0000000000107947 */ /* 0x000fec0003800000 */
.L_x_4308:
[----:B------:R-:W2:Y:S02]  /*5520*/  LDG.E R4, desc[UR36][R4.64] ;  /* 0x0000002404047981 */ /* 0x000ea4000c1e1900 */
[----:B--2---:R-:W-:-:S04]  /*5530*/  I2FP.F32.U32 R0, R4 ;  /* 0x0000000400007245 */ /* 0x004fc80000201000 */
[----:B------:R-:W-:-:S04]  /*5540*/  F2FP.BF16.F32.PACK_AB R0, RZ, R0 ;  /* 0x00000000ff00723e */ /* 0x000fc800000010ff */
[----:B------:R-:W-:-:S07]  /*5550*/  PRMT R18, R0, 0x7610, R18 ;  /* 0x0000761000127816 */ /* 0x000fce0000000012 */
.L_x_4285:
        /* <DEDUP_REMOVED lines=22> */
.L_x_4316:
[----:B------:R-:W2:Y:S02]  /*56c0*/  LDG.E.U8 R4, desc[UR36][R4.64] ;  /* 0x0000002404047981 */ /* 0x000ea4000c1e1100 */
[----:B--2---:R-:W-:-:S04]  /*56d0*/  I2FP.F32.U32 R0, R4 ;  /* 0x0000000400007245 */ /* 0x004fc80000201000 */
[----:B------:R-:W-:-:S04]  /*56e0*/  F2FP.BF16.F32.PACK_AB R0, RZ, R0 ;  /* 0x00000000ff00723e */ /* 0x000fc800000010ff */
[----:B------:R-:W-:Y:S01]  /*56f0*/  PRMT R24, R0, 0x7610, R24 ;  /* 0x0000761000187816 */ /* 0x000fe20000000018 */
[----:B------:R-:W-:Y:S06]  /*5700*/  BRA `(.L_x_4318) ;  /* 0x0000000c00c47947 */ /* 0x000fec0003800000 */
.L_x_4315:
        /* <DEDUP_REMOVED lines=11> */
.L_x_4320:
[----:B------:R-:W2:Y:S02]  /*57c0*/  LDG.E R4, desc[UR36][R4.64] ;  /* 0x0000002404047981 */ /* 0x000ea4000c1e1900 */
[----:B--2---:R-:W-:-:S04]  /*57d0*/  I2FP.F32.S32 R0, R4 ;  /* 0x0000000400007245 */ /* 0x004fc80000201400 */
[----:B------:R-:W-:-:S04]  /*57e0*/  F2FP.BF16.F32.PACK_AB R0, RZ, R0 ;  /* 0x00000000ff00723e */ /* 0x000fc800000010ff */
[----:B------:R-:W-:Y:S01]  /*57f0*/  PRMT R24, R0, 0x7610, R24 ;  /* 0x0000761000187816 */ /* 0x000fe20000000018 */
[----:B------:R-:W-:Y:S06]  /*5800*/  BRA `(.L_x_4318) ;  /* 0x0000000c00847947 */ /* 0x000fec0003800000 */
.L_x_4319:
[----:B------:R-:W2:Y:S02]  /*5810*/  LDG.E.U16 R4, desc[UR36][R4.64] ;  /* 0x0000002404047981 */ /* 0x000ea4000c1e1500 */
[----:B--2---:R-:W0:Y:S02]  /*5820*/  I2F.S16 R0, R4 ;  /* 0x0000000400007306 */ /* 0x004e240000101400 */
[----:B0-----:R-:W-:-:S04]  /*5830*/  F2FP.BF16.F32.PACK_AB R0, RZ, R0 ;  /* 0x00000000ff00723e */ /* 0x001fc800000010ff */
[----:B------:R-:W-:Y:S01]  /*5840*/  PRMT R24, R0, 0x7610, R24 ;  /* 0x0000761000187816 */ /* 0x000fe20000000018 */
[----:B------:R-:W-:Y:S06]  /*5850*/  BRA `(.L_x_4318) ;  /* 0x0000000c00707947 */ /* 0x000fec0003800000 */
.L_x_4314:
        /* <DEDUP_REMOVED lines=9> */
.L_x_4322:
[----:B------:R-:W2:Y:S02]  /*58f0*/  LDG.E.U16 R0, desc[UR36][R4.64] ;  /* 0x0000002404007981 */ /* 0x000ea4000c1e1500 */
[----:B--2---:R-:W-:-:S05]  /*5900*/  HADD2.F32 R0, -RZ, R0.H0_H0 ;  /* 0x20000000ff007230 */ /* 0x004fca0000004100 */
[----:B------:R-:W-:-:S04]  /*5910*/  F2FP.BF16.F32.PACK_AB R0, RZ, R0 ;  /* 0x00000000ff00723e */ /* 0x000fc800000010ff */
[----:B------:R-:W-:Y:S01]  /*5920*/  PRMT R24, R0, 0x7610, R24 ;  /* 0x0000761000187816 */ /* 0x000fe20000000018 */
[----:B------:R-:W-:Y:S06]  /*5930*/  BRA `(.L_x_4318) ;  /* 0x0000000c00387947 */ /* 0x000fec0003800000 */
.L_x_4321:
        /* <DEDUP_REMOVED lines=9> */
.L_x_4324:
[----:B------:R-:W2:Y:S02]  /*59d0*/  LDG.E.U16 R4, desc[UR36][R4.64] ;  /* 0x0000002404047981 */ /* 0x000ea4000c1e1500 */
[----:B--2---:R-:W-:-:S05]  /*59e0*/  HADD2.F32 R0, -RZ, R4.H0_H0 ;  /* 0x20000004ff007230 */ /* 0x004fca0000004100 */
[----:B------:R-:W-:-:S04]  /*59f0*/  F2FP.BF16.F32.PACK_AB R0, RZ, R0 ;  /* 0x00000000ff00723e */ /* 0x000fc800000010ff */
[----:B------:R-:W-:Y:S01]  /*5a00*/  PRMT R24, R0, 0x7610, R24 ;  /* 0x0000761000187816 */ /* 0x000fe20000000018 */
[----:B------:R-:W-:Y:S06]  /*5a10*/  BRA `(.L_x_4318) ;  /* 0x0000000c00007947 */ /* 0x000fec0003800000 */
.L_x_4323:
        /* <DEDUP_REMOVED lines=9> */
.L_x_4313:
        /* <DEDUP_REMOVED lines=14> */
.L_x_4327:
        /* <DEDUP_REMOVED lines=9> */
.L_x_4326:
        /* <DEDUP_REMOVED lines=27> */
.L_x_4329:
        /* <DEDUP_REMOVED lines=15> */
.L_x_4328:
[----:B------:R0:W5:Y:S01]  /*5ec0*/  LDG.E.U16 R24, desc[UR36][R4.64] ;  /* 0x0000002404187981 */ /* 0x000162000c1e1500 */
[----:B------:R-:W-:Y:S05]  /*5ed0*/  BRA `(.L_x_4318) ;  /* 0x0000000400d07947 */ /* 0x000fea0003800000 */
.L_x_4325:
        /* <DEDUP_REMOVED lines=13> */
.L_x_4332:
        /* <DEDUP_REMOVED lines=21> */
.L_x_4336:
[----:B------:R-:W-:Y:S05]  /*6100*/  BSYNC.RECONVERGENT B1 ;  /* 0x0000000000017941 */ /* 0x000fea0003800200 */
.L_x_4335:
[----:B------:R-:W-:Y:S01]  /*6110*/  IMAD.SHL.U32 R0, R0, 0x100000, RZ ;  /* 0x0010000000007824 */ /* 0x000fe200078e00ff */
[----:B------:R-:W-:-:S04]  /*6120*/  LEA R3, R3, 0x3b800000, 0x17 ;  /* 0x3b80000003037811 */ /* 0x000fc800078eb8ff */
[----:B------:R-:W-:-:S07]  /*6130*/  LOP3.LUT R0, R3, R0, R7, 0xfe, !PT ;  /* 0x0000000003007212 */ /* 0x000fce00078efe07 */
.L_x_4334:
[----:B------:R-:W-:Y:S05]  /*6140*/  BSYNC.RECONVERGENT B0 ;  /* 0x0000000000007941 */ /* 0x000fea0003800200 */
.L_x_4333:
[----:B------:R-:W-:-:S04]  /*6150*/  F2FP.BF16.F32.PACK_AB R0, RZ, R0 ;  /* 0x00000000ff00723e */ /* 0x000fc800000010ff */
[----:B------:R-:W-:Y:S01]  /*6160*/  PRMT R24, R0, 0x7610, R24 ;  /* 0x0000761000187816 */ /* 0x000fe20000000018 */
[----:B------:R-:W-:Y:S06]  /*6170*/  BRA `(.L_x_4318) ;  /* 0x0000000400287947 */ /* 0x000fec0003800000 */
.L_x_4331:
        /* <DEDUP_REMOVED lines=21> */
.L_x_4340:
[----:B------:R-:W-:Y:S05]  /*62d0*/  BSYNC.RECONVERGENT B1 ;  /* 0x0000000000017941 */ /* 0x000fea0003800200 */
.L_x_4339:
[----:B------:R-:W-:Y:S01]  /*62e0*/  IMAD.SHL.U32 R0, R0, 0x200000, RZ ;  /* 0x0020000000007824 */ /* 0x000fe200078e00ff */
[----:B------:R-:W-:-:S04]  /*62f0*/  LEA R3, R3, 0x37800000, 0x17 ;  /* 0x3780000003037811 */ /* 0x000fc800078eb8ff */
[----:B------:R-:W-:-:S07]  /*6300*/  LOP3.LUT R0, R3, R0, R7, 0xfe, !PT ;  /* 0x0000000003007212 */ /* 0x000fce00078efe07 */
.L_x_4338:
[----:B------:R-:W-:Y:S05]  /*6310*/  BSYNC.RECONVERGENT B0 ;  /* 0x0000000000007941 */ /* 0x000fea0003800200 */
.L_x_4337:
[----:B------:R-:W-:-:S04]  /*6320*/  F2FP.BF16.F32.PACK_AB R0, RZ, R0 ;  /* 0x00000000ff00723e */ /* 0x000fc800000010ff */
[----:B------:R-:W-:Y:S01]  /*6330*/  PRMT R24, R0, 0x7610, R24 ;  /* 0x0000761000187816 */ /* 0x000fe20000000018 */
[----:B------:R-:W-:Y:S06]  /*6340*/  BRA `(.L_x_4318) ;  /* 0x0000000000b47947 */ /* 0x000fec0003800000 */
.L_x_4330:
        /* <DEDUP_REMOVED lines=14> */
.L_x_4344:
[----:B------:R-:W-:Y:S05]  /*6430*/  BSYNC.RECONVERGENT B0 ;  /* 0x0000000000007941 */ /* 0x000fea0003800200 */
.L_x_4343:
[----:B------:R-:W-:-:S04]  /*6440*/  F2FP.BF16.F32.PACK_AB R0, RZ, R0 ;  /* 0x00000000ff00723e */ /* 0x000fc800000010ff */
[----:B------:R-:W-:Y:S01]  /*6450*/  PRMT R24, R0, 0x7610, R24 ;  /* 0x0000761000187816 */ /* 0x000fe20000000018 */
[----:B------:R-:W-:Y:S06]  /*6460*/  BRA `(.L_x_4318) ;  /* 0x00000000006c7947 */ /* 0x000fec0003800000 */
.L_x_4317:
        /* <DEDUP_REMOVED lines=16> */
.L_x_4345:
[----:B------:R-:W-:Y:S01]  /*6570*/  PRMT R24, RZ, 0x7610, R24 ;  /* 0x00007610ff187816 */ /* 0x000fe20000000018 */
[----:B------:R-:W-:Y:S06]  /*6580*/  BRA `(.L_x_4318) ;  /* 0x0000000000247947 */ /* 0x000fec0003800000 */
.L_x_4342:
[----:B------:R-:W2:Y:S02]  /*6590*/  LDG.E.64 R4, desc[UR36][R4.64] ;  /* 0x0000002404047981 */ /* 0x000ea4000c1e1b00 */
[----:B--2---:R-:W0:Y:S02]  /*65a0*/  I2F.U64 R0, R4 ;  /* 0x0000000400007312 */ /* 0x004e240000301000 */
[----:B0-----:R-:W-:-:S04]  /*65b0*/  F2FP.BF16.F32.PACK_AB R0, RZ, R0 ;  /* 0x00000000ff00723e */ /* 0x001fc800000010ff */
[----:B------:R-:W-:Y:S01]  /*65c0*/  PRMT R24, R0, 0x7610, R24 ;  /* 0x0000761000187816 */ /* 0x000fe20000000018 */
[----:B------:R-:W-:Y:S06]  /*65d0*/  BRA `(.L_x_4318) ;  /* 0x0000000000107947 */ /* 0x000fec0003800000 */
.L_x_4341:
[----:B------:R-:W2:Y:S02]  /*65e0*/  LDG.E R4, desc[UR36][R4.64] ;  /* 0x0000002404047981 */ /* 0x000ea4000c1e1900 */
[----:B--2---:R-:W-:-:S04]  /*65f0*/  I2FP.F32.U32 R0, R4 ;  /* 0x0000000400007245 */ /* 0x004fc80000201000 */
[----:B------:R-:W-:-:S04]  /*6600*/  F2FP.BF16.F32.PACK_AB R0, RZ, R0 ;  /* 0x00000000ff00723e */ /* 0x000fc800000010ff */
[----:B------:R-:W-:-:S07]  /*6610*/  PRMT R24, R0, 0x7610, R24 ;  /* 0x0000761000187816 */ /* 0x000fce0000000018 */
.L_x_4318:
[----:B------:R-:W-:-:S07]  /*6620*/  VIADD R17, R17, 0x80 ;  /* 0x0000008011117836 */ /* 0x000fce0000000000 */
.L_x_4279:
[----:B------:R-:W-:Y:S05]  /*6630*/  BSYNC.RECONVERGENT B6 ;  /* 0x0000000000067941 */ /* 0x000fea0003800200 */
.L_x_4278:
        /* <DEDUP_REMOVED lines=27> */
.L_x_4351:
[----:B------:R-:W2:Y:S02]  /*67f0*/  LDG.E.U8 R4, desc[UR36][R4.64] ;  /* 0x0000002404047981 */ /* 0x000ea4000c1e1100 */
[----:B--2---:R-:W-:-:S04]  /*6800*/  I2FP.F32.U32 R0, R4 ;  /* 0x0000000400007245 */ /* 0x004fc80000201000 */
[----:B------:R-:W-:-:S04]  /*6810*/  F2FP.BF16.F32.PACK_AB R0, RZ, R0 ;  /* 0x00000000ff00723e */ /* 0x000fc800000010ff */
[----:B------:R-:W-:Y:S01]  /*6820*/  PRMT R19, R0, 0x7610, R19 ;  /* 0x0000761000137816 */ /* 0x000fe20000000013 */
[----:B------:R-:W-:Y:S06]  /*6830*/  BRA `(.L_x_4353) ;  /* 0x0000000c00c47947 */ /* 0x000fec0003800000 */
.L_x_4350:
        /* <DEDUP_REMOVED lines=11> */
.L_x_4355:
[----:B------:R-:W2:Y:S02]  /*68f0*/  LDG.E R4, desc[UR36][R4.64] ;  /* 0x0000002404047981 */ /* 0x000ea4000c1e1900 */
[----:B--2---:R-:W-:-:S04]  /*6900*/  I2FP.F32.S32 R0, R4 ;  /* 0x0000000400007245 */ /* 0x004fc80000201400 */
[----:B------:R-:W-:-:S04]  /*6910*/  F2FP.BF16.F32.PACK_AB R0, RZ, R0 ;  /* 0x00000000ff00723e */ /* 0x000fc800000010ff */
[----:B------:R-:W-:Y:S01]  /*6920*/  PRMT R19, R0, 0x7610, R19 ;  /* 0x0000761000137816 */ /* 0x000fe20000000013 */
[----:B------:R-:W-:Y:S06]  /*6930*/  BRA `(.L_x_4353) ;  /* 0x0000000c00847947 */ /* 0x000fec0003800000 */
.L_x_4354:
[----:B------:R-:W2:Y:S02]  /*6940*/  LDG.E.U16 R4, desc[UR36][R4.64] ;  /* 0x0000002404047981 */ /* 0x000ea4000c1e1500 */
[----:B--2---:R-:W0:Y:S02]  /*6950*/  I2F.S16 R0, R4 ;  /* 0x0000000400007306 */ /* 0x004e240000101400 */
[----:B0-----:R-:W-:-:S04]  /*6960*/  F2FP.BF16.F32.PACK_AB R0, RZ, R0 ;  /* 0x00000000ff00723e */ /* 0x001fc800000010ff */
[----:B------:R-:W-:Y:S01]  /*6970*/  PRMT R19, R0, 0x7610, R19 ;  /* 0x0000761000137816 */ /* 0x000fe20000000013 */
[----:B------:R-:W-:Y:S06]  /*6980*/  BRA `(.L_x_4353) ;  /* 0x0000000c00707947 */ /* 0x000fec0003800000 */
.L_x_4349:
        /* <DEDUP_REMOVED lines=9> */
.L_x_4357:
[----:B------:R-:W2:Y:S02]  /*6a20*/  LDG.E.U16 R0, desc[UR36][R4.64] ;  /* 0x0000002404007981 */ /* 0x000ea4000c1e1500 */
[----:B--2---:R-:W-:-:S05]  /*6a30*/  HADD2.F32 R0, -RZ, R0.H0_H0 ;  /* 0x20000000ff007230 */ /* 0x004fca0000004100 */
[----:B------:R-:W-:-:S04]  /*6a40*/  F2FP.BF16.F32.PACK_AB R0, RZ, R0 ;  /* 0x00000000ff00723e */ /* 0x000fc800000010ff */
[----:B------:R-:W-:Y:S01]  /*6a50*/  PRMT R19, R0, 0x7610, R19 ;  /* 0x0000761000137816 */ /* 0x000fe20000000013 */
[----:B------:R-:W-:Y:S06]  /*6a60*/  BRA `(.L_x_4353) ;  /* 0x0000000c00387947 */ /* 0x000fec0003800000 */
.L_x_4356:
        /* <DEDUP_REMOVED lines=9> */
.L_x_4359:
[----:B------:R-:W2:Y:S02]  /*6b00*/  LDG.E.U16 R4, desc[UR36][R4.64] ;  /* 0x0000002404047981 */ /* 0x000ea4000c1e1500 */
[----:B--2---:R-:W-:-:S05]  /*6b10*/  HADD2.F32 R0, -RZ, R4.H0_H0 ;  /* 0x20000004ff007230 */ /* 0x004fca0000004100 */
[----:B------:R-:W-:-:S04]  /*6b20*/  F2FP.BF16.F32.PACK_AB R0, RZ, R0 ;  /* 0x00000000ff00723e */ /* 0x000fc800000010ff */
[----:B------:R-:W-:Y:S01]  /*6b30*/  PRMT R19, R0, 0x7610, R19 ;  /* 0x0000761000137816 */ /* 0x000fe20000000013 */
[----:B------:R-:W-:Y:S06]  /*6b40*/  BRA `(.L_x_4353) ;  /* 0x0000000c00007947 */ /* 0x000fec0003800000 */
.L_x_4358:
        /* <DEDUP_REMOVED lines=9> */
.L_x_4348:
        /* <DEDUP_REMOVED lines=14> */
.L_x_4362:
        /* <DEDUP_REMOVED lines=9> */
.L_x_4361:
        /* <DEDUP_REMOVED lines=27> */
.L_x_4364:
        /* <DEDUP_REMOVED lines=15> */
.L_x_4363:
[----:B------:R0:W5:Y:S01]  /*6ff0*/  LDG.E.U16 R19, desc[UR36][R4.64] ;  /* 0x0000002404137981 */ /* 0x000162000c1e1500 */
[----:B------:R-:W-:Y:S05]  /*7000*/  BRA `(.L_x_4353) ;  /* 0x0000000400d07947 */ /* 0x000fea0003800000 */
.L_x_4360:
        /* <DEDUP_REMOVED lines=13> */
.L_x_4367:
        /* <DEDUP_REMOVED lines=21> */
.L_x_4371:
[----:B------:R-:W-:Y:S05]  /*7230*/  BSYNC.RECONVERGENT B1 ;  /* 0x0000000000017941 */ /* 0x000fea0003800200 */
.L_x_4370:
[----:B------:R-:W-:Y:S01]  /*7240*/  IMAD.SHL.U32 R0, R0, 0x100000, RZ ;  /* 0x0010000000007824 */ /* 0x000fe200078e00ff */
[----:B------:R-:W-:-:S04]  /*7250*/  LEA R3, R3, 0x3b800000, 0x17 ;  /* 0x3b80000003037811 */ /* 0x000fc800078eb8ff */
[----:B------:R-:W-:-:S07]  /*7260*/  LOP3.LUT R0, R3, R0, R7, 0xfe, !PT ;  /* 0x0000000003007212 */ /* 0x000fce00078efe07 */
.L_x_4369:
[----:B------:R-:W-:Y:S05]  /*7270*/  BSYNC.RECONVERGENT B0 ;  /* 0x0000000000007941 */ /* 0x000fea0003800200 */
.L_x_4368:
[----:B------:R-:W-:-:S04]  /*7280*/  F2FP.BF16.F32.PACK_AB R0, RZ, R0 ;  /* 0x00000000ff00723e */ /* 0x000fc800000010ff */
[----:B------:R-:W-:Y:S01]  /*7290*/  PRMT R19, R0, 0x7610, R19 ;  /* 0x0000761000137816 */ /* 0x000fe20000000013 */
[----:B------:R-:W-:Y:S06]  /*72a0*/  BRA `(.L_x_4353) ;  /* 0x0000000400287947 */ /* 0x000fec0003800000 */
.L_x_4366:
        /* <DEDUP_REMOVED lines=21> */
.L_x_4375:
[----:B------:R-:W-:Y:S05]  /*7400*/  BSYNC.RECONVERGENT B1 ;  /* 0x0000000000017941 */ /* 0x000fea0003800200 */
.L_x_4374:
[----:B------:R-:W-:Y:S01]  /*7410*/  IMAD.SHL.U32 R0, R0, 0x200000, RZ ;  /* 0x0020000000007824 */ /* 0x000fe200078e00ff */
[----:B------:R-:W-:-:S04]  /*7420*/  LEA R3, R3, 0x37800000, 0x17 ;  /* 0x3780000003037811 */ /* 0x000fc800078eb8ff */
[----:B------:R-:W-:-:S07]  /*7430*/  LOP3.LUT R0, R3, R0, R7, 0xfe, !PT ;  /* 0x0000000003007212 */ /* 0x000fce00078efe07 */
.L_x_4373:
[----:B------:R-:W-:Y:S05]  /*7440*/  BSYNC.RECONVERGENT B0 ;  /* 0x0000000000007941 */ /* 0x000fea0003800200 */
.L_x_4372:
[----:B------:R-:W-:-:S04]  /*7450*/  F2FP.BF16.F32.PACK_AB R0, RZ, R0 ;  /* 0x00000000ff00723e */ /* 0x000fc800000010ff */
[----:B------:R-:W-:Y:S01]  /*7460*/  PRMT R19, R0, 0x7610, R19 ;  /* 0x0000761000137816 */ /* 0x000fe20000000013 */
[----:B------:R-:W-:Y:S06]  /*7470*/  BRA `(.L_x_4353) ;  /* 0x0000000000b47947 */ /* 0x000fec0003800000 */
.L_x_4365:
        /* <DEDUP_REMOVED lines=14> */
.L_x_4379:
[----:B------:R-:W-:Y:S05]  /*7560*/  BSYNC.RECONVERGENT B0 ;  /* 0x0000000000007941 */ /* 0x000fea0003800200 */
.L_x_4378:
[----:B------:R-:W-:-:S04]  /*7570*/  F2FP.BF16.F32.PACK_AB R0, RZ, R0 ;  /* 0x00000000ff00723e */ /* 0x000fc800000010ff */
[----:B------:R-:W-:Y:S01]  /*7580*/  PRMT R19, R0, 0x7610, R19 ;  /* 0x0000761000137816 */ /* 0x000fe20000000013 */
[----:B------:R-:W-:Y:S06]  /*7590*/  BRA `(.L_x_4353) ;  /* 0x00000000006c7947 */ /* 0x000fec0003800000 */
.L_x_4352:
        /* <DEDUP_REMOVED lines=16> */
.L_x_4380:
[----:B------:R-:W-:Y:S01]  /*76a0*/  PRMT R19, RZ, 0x7610, R19 ;  /* 0x00007610ff137816 */ /* 0x000fe20000000013 */
[----:B------:R-:W-:Y:S06]  /*76b0*/  BRA `(.L_x_4353) ;  /* 0x0000000000247947 */ /* 0x000fec0003800000 */
.L_x_4377:
[----:B------:R-:W2:Y:S02]  /*76c0*/  LDG.E.64 R4, desc[UR36][R4.64] ;  /* 0x0000002404047981 */ /* 0x000ea4000c1e1b00 */
[----:B--2---:R-:W0:Y:S02]  /*76d0*/  I2F.U64 R0, R4 ;  /* 0x0000000400007312 */ /* 0x004e240000301000 */
[----:B0-----:R-:W-:-:S04]  /*76e0*/  F2FP.BF16.F32.PACK_AB R0, RZ, R0 ;  /* 0x00000000ff00723e */ /* 0x001fc800000010ff */
[----:B------:R-:W-:Y:S01]  /*76f0*/  PRMT R19, R0, 0x7610, R19 ;  /* 0x0000761000137816 */ /* 0x000fe20000000013 */
[----:B------:R-:W-:Y:S06]  /*7700*/  BRA `(.L_x_4353) ;  /* 0x0000000000107947 */ /* 0x000fec0003800000 */
.L_x_4376:
[----:B------:R-:W2:Y:S02]  /*7710*/  LDG.E R4, desc[UR36][R4.64] ;  /* 0x0000002404047981 */ /* 0x000ea4000c1e1900 */
[----:B--2---:R-:W-:-:S04]  /*7720*/  I2FP.F32.U32 R0, R4 ;  /* 0x0000000400007245 */ /* 0x004fc80000201000 */
[----:B------:R-:W-:-:S04]  /*7730*/  F2FP.BF16.F32.PACK_AB R0, RZ, R0 ;  /* 0x00000000ff00723e */ /* 0x000fc800000010ff */
[----:B------:R-:W-:-:S07]  /*7740*/  PRMT R19, R0, 0x7610, R19 ;  /* 0x0000761000137816 */ /* 0x000fce0000000013 */
.L_x_4353:
        /* <DEDUP_REMOVED lines=21> */
.L_x_4384:
[----:B------:R-:W2:Y:S02]  /*78a0*/  LDG.E.U8 R4, desc[UR36][R4.64] ;  /* 0x0000002404047981 */ /* 0x000ea4000c1e1100 */
[----:B--2---:R-:W-:-:S04]  /*78b0*/  I2FP.F32.U32 R0, R4 ;  /* 0x0000000400007245 */ /* 0x004fc80000201000 */
[----:B------:R-:W-:Y:S01]  /*78c0*/  F2FP.BF16.F32.PACK_AB R0, RZ, R0 ;  /* 0x00000000ff00723e */ /* 0x000fe200000010ff */
[----:B------:R-:W-:Y:S06]  /*78d0*/  BRA `(.L_x_4347) ;  /* 0x0000000c00887947 */ /* 0x000fec0003800000 */
.L_x_4383:
        /* <DEDUP_REMOVED lines=10> */
.L_x_4387:
[----:B------:R-:W2:Y:S02]  /*7980*/  LDG.E R4, desc[UR36][R4.64] ;  /* 0x0000002404047981 */ /* 0x000ea4000c1e1900 */
[----:B--2---:R-:W-:-:S04]  /*7990*/  I2FP.F32.S32 R0, R4 ;  /* 0x0000000400007245 */ /* 0x004fc80000201400 */
[----:B------:R-:W-:Y:S01]  /*79a0*/  F2FP.BF16.F32.PACK_AB R0, RZ, R0 ;  /* 0x00000000ff00723e */ /* 0x000fe200000010ff */
[----:B------:R-:W-:Y:S06]  /*79b0*/  BRA `(.L_x_4347) ;  /* 0x0000000c00507947 */ /* 0x000fec0003800000 */
.L_x_4386:
[----:B------:R-:W2:Y:S02]  /*79c0*/  LDG.E.U16 R4, desc[UR36][R4.64] ;  /* 0x0000002404047981 */ /* 0x000ea4000c1e1500 */
[----:B--2---:R-:W0:Y:S02]  /*79d0*/  I2F.S16 R0, R4 ;  /* 0x0000000400007306 */ /* 0x004e240000101400 */
[----:B0-----:R-:W-:Y:S01]  /*79e0*/  F2FP.BF16.F32.PACK_AB R0, RZ, R0 ;  /* 0x00000000ff00723e */ /* 0x001fe200000010ff */
[----:B------:R-:W-:Y:S06]  /*79f0*/  BRA `(.L_x_4347) ;  /* 0x0000000c00407947 */ /* 0x000fec0003800000 */
.L_x_4382:
        /* <DEDUP_REMOVED lines=9> */
.L_x_4389:
[----:B------:R-:W2:Y:S02]  /*7a90*/  LDG.E.U16 R0, desc[UR36][R4.64] ;  /* 0x0000002404007981 */ /* 0x000ea4000c1e1500 */
[----:B--2---:R-:W-:-:S05]  /*7aa0*/  HADD2.F32 R0, -RZ, R0.H0_H0 ;  /* 0x20000000ff007230 */ /* 0x004fca0000004100 */
[----:B------:R-:W-:Y:S01]  /*7ab0*/  F2FP.BF16.F32.PACK_AB R0, RZ, R0 ;  /* 0x00000000ff00723e */ /* 0x000fe200000010ff */
[----:B------:R-:W-:Y:S06]  /*7ac0*/  BRA `(.L_x_4347) ;  /* 0x0000000c000c7947 */ /* 0x000fec0003800000 */
.L_x_4388:
        /* <DEDUP_REMOVED lines=9> */
.L_x_4391:
[----:B------:R-:W2:Y:S02]  /*7b60*/  LDG.E.U16 R4, desc[UR36][R4.64] ;  /* 0x0000002404047981 */ /* 0x000ea4000c1e1500 */
[----:B--2---:R-:W-:-:S05]  /*7b70*/  HADD2.F32 R0, -RZ, R4.H0_H0 ;  /* 0x20000004ff007230 */ /* 0x004fca0000004100 */
[----:B------:R-:W-:Y:S01]  /*7b80*/  F2FP.BF16.F32.PACK_AB R0, RZ, R0 ;  /* 0x00000000ff00723e */ /* 0x000fe200000010ff */
[----:B------:R-:W-:Y:S06]  /*7b90*/  BRA `(.L_x_4347) ;  /* 0x0000000800d87947 */ /* 0x000fec0003800000 */
.L_x_4390:
        /* <DEDUP_REMOVED lines=8> */
.L_x_4381:
        /* <DEDUP_REMOVED lines=13> */
.L_x_4394:
        /* <DEDUP_REMOVED lines=8> */
.L_x_4393:
        /* <DEDUP_REMOVED lines=27> */
.L_x_4396:
        /* <DEDUP_REMOVED lines=14> */
.L_x_4395:
[----:B------:R1:W5:Y:S01]  /*8000*/  LDG.E.U16 R0, desc[UR36][R4.64] ;  /* 0x0000002404007981 */ /* 0x000362000c1e1500 */
[----:B------:R-:W-:Y:S05]  /*8010*/  BRA `(.L_x_4347) ;  /* 0x0000000400b87947 */ /* 0x000fea0003800000 */
.L_x_4392:
        /* <DEDUP_REMOVED lines=12> */
.L_x_4399:
        /* <DEDUP_REMOVED lines=21> */
.L_x_4403:
[----:B------:R-:W-:Y:S05]  /*8230*/  BSYNC.RECONVERGENT B1 ;  /* 0x0000000000017941 */ /* 0x000fea0003800200 */
.L_x_4402:
[----:B------:R-:W-:Y:S01]  /*8240*/  IMAD.SHL.U32 R0, R0, 0x100000, RZ ;  /* 0x0010000000007824 */ /* 0x000fe200078e00ff */
[----:B------:R-:W-:-:S04]  /*8250*/  LEA R3, R3, 0x3b800000, 0x17 ;  /* 0x3b80000003037811 */ /* 0x000fc800078eb8ff */
[----:B------:R-:W-:-:S07]  /*8260*/  LOP3.LUT R0, R3, R0, R7, 0xfe, !PT ;  /* 0x0000000003007212 */ /* 0x000fce00078efe07 */
.L_x_4401:
[----:B------:R-:W-:Y:S05]  /*8270*/  BSYNC.RECONVERGENT B0 ;  /* 0x0000000000007941 */ /* 0x000fea0003800200 */
.L_x_4400:
[----:B------:R-:W-:Y:S01]  /*8280*/  F2FP.BF16.F32.PACK_AB R0, RZ, R0 ;  /* 0x00000000ff00723e */ /* 0x000fe200000010ff */
[----:B------:R-:W-:Y:S06]  /*8290*/  BRA `(.L_x_4347) ;  /* 0x0000000400187947 */ /* 0x000fec0003800000 */
.L_x_4398:
        /* <DEDUP_REMOVED lines=21> */
.L_x_4407:
[----:B------:R-:W-:Y:S05]  /*83f0*/  BSYNC.RECONVERGENT B1 ;  /* 0x0000000000017941 */ /* 0x000fea0003800200 */
.L_x_4406:
[----:B------:R-:W-:Y:S01]  /*8400*/  IMAD.SHL.U32 R0, R0, 0x200000, RZ ;  /* 0x0020000000007824 */ /* 0x000fe200078e00ff */
[----:B------:R-:W-:-:S04]  /*8410*/  LEA R3, R3, 0x37800000, 0x17 ;  /* 0x3780000003037811 */ /* 0x000fc800078eb8ff */
[----:B------:R-:W-:-:S07]  /*8420*/  LOP3.LUT R0, R3, R0, R7, 0xfe, !PT ;  /* 0x0000000003007212 */ /* 0x000fce00078efe07 */
.L_x_4405:
[----:B------:R-:W-:Y:S05]  /*8430*/  BSYNC.RECONVERGENT B0 ;  /* 0x0000000000007941 */ /* 0x000fea0003800200 */
.L_x_4404:
[----:B------:R-:W-:Y:S01]  /*8440*/  F2FP.BF16.F32.PACK_AB R0, RZ, R0 ;  /* 0x00000000ff00723e */ /* 0x000fe200000010ff */
[----:B------:R-:W-:Y:S06]  /*8450*/  BRA `(.L_x_4347) ;  /* 0x0000000000a87947 */ /* 0x000fec0003800000 */
.L_x_4397:
        /* <DEDUP_REMOVED lines=14> */
.L_x_4411:
[----:B------:R-:W-:Y:S05]  /*8540*/  BSYNC.RECONVERGENT B0 ;  /* 0x0000000000007941 */ /* 0x000fea0003800200 */
.L_x_4410:
[----:B------:R-:W-:Y:S01]  /*8550*/  F2FP.BF16.F32.PACK_AB R0, RZ, R0 ;  /* 0x00000000ff00723e */ /* 0x000fe200000010ff */
[----:B------:R-:W-:Y:S06]  /*8560*/  BRA `(.L_x_4347) ;  /* 0x0000000000647947 */ /* 0x000fec0003800000 */
.L_x_4385:
        /* <DEDUP_REMOVED lines=16> */
.L_x_4412:
[----:B------:R-:W-:Y:S01]  /*8670*/  PRMT R0, RZ, 0x7610, R0 ;  /* 0x00007610ff007816 */ /* 0x000fe20000000000 */
[----:B------:R-:W-:Y:S06]  /*8680*/  BRA `(.L_x_4347) ;  /* 0x00000000001c7947 */ /* 0x000fec0003800000 */
.L_x_4409:
[----:B------:R-:W2:Y:S02]  /*8690*/  LDG.E.64 R4, desc[UR36][R4.64] ;  /* 0x0000002404047981 */ /* 0x000ea4000c1e1b00 */
[----:B--2---:R-:W0:Y:S02]  /*86a0*/  I2F.U64 R0, R4 ;  /* 0x0000000400007312 */ /* 0x004e240000301000 */
[----:B0-----:R-:W-:Y:S01]  /*86b0*/  F2FP.BF16.F32.PACK_AB R0, RZ, R0 ;  /* 0x00000000ff00723e */ /* 0x001fe200000010ff */
[----:B------:R-:W-:Y:S06]  /*86c0*/  BRA `(.L_x_4347) ;  /* 0x00000000000c7947 */ /* 0x000fec0003800000 */
.L_x_4408:
[----:B------:R-:W2:Y:S02]  /*86d0*/  LDG.E R4, desc[UR36][R4.64] ;  /* 0x0000002404047981 */ /* 0x000ea4000c1e1900 */
[----:B--2---:R-:W-:-:S04]  /*86e0*/  I2FP.F32.U32 R0, R4 ;  /* 0x0000000400007245 */ /* 0x004fc80000201000 */
[----:B------:R-:W-:-:S07]  /*86f0*/  F2FP.BF16.F32.PACK_AB R0, RZ, R0 ;  /* 0x00000000ff00723e */ /* 0x000fce00000010ff */
.L_x_4347:
[----:B------:R-:W-:Y:S05]  /*8700*/  BSYNC.RECONVERGENT B6 ;  /* 0x0000000000067941 */ /* 0x000fea0003800200 */
.L_x_4346:
        /* <DEDUP_REMOVED lines=12> */
[----:B------:R-:W-:Y:S01]  /*87d0*/  FMUL.FTZ R3, R22, R22 ;  /* 0x0000001616037220 */ /* 0x000fe20000410000 */
[----:B------:R-:W-:-:S03]  /*87e0*/  IMAD.U32 R28, R28, 0x10000, RZ ;  /* 0x000100001c1c7824 */ /* 0x000fc600078e00ff */
        /* <DEDUP_REMOVED lines=12> */
[----:B------:R-:W-:-:S06]  /*88b0*/  FMUL.FTZ R3, R28, R3 ;  /* 0x000000031c037220 */ /* 0x000fcc0000410000 */
[----:B------:R-:W0:Y:S02]  /*88c0*/  F2F.BF16.F32 R3, R3 ;  /* 0x0000000300037304 */ /* 0x000e240000202000 */
.L_x_4414:
[----:B------:R-:W-:Y:S05]  /*88d0*/  BSYNC.RECONVERGENT B0 ;  /* 0x0000000000007941 */ /* 0x000fea0003800200 */
.L_x_4413:
[----:B------:R-:W-:Y:S04]  /*88e0*/  BSSY.RECONVERGENT B0, `(.L_x_4415) ;  /* 0x0000014000007945 */ /* 0x000fe80003800200 */
[----:B------:R-:W-:Y:S05]  /*88f0*/  @P1 BRA `(.L_x_4416) ;  /* 0x0000000000481947 */ /* 0x000fea0003800000 */
        /* <DEDUP_REMOVED lines=14> */
[----:B------:R-:W-:-:S04]  /*89e0*/  FMUL.FTZ R5, R5, R8 ;  /* 0x0000000805057220 */ /* 0x000fc80000410000 */
[----:B------:R-:W-:-:S04]  /*89f0*/  FFMA.FTZ R5, R4, 0.5, R5 ;  /* 0x3f00000004057823 */ /* 0x000fc80000010005 */
[----:B------:R-:W-:-:S04]  /*8a00*/  FMUL.FTZ R5, R26, R5 ;  /* 0x000000051a057220 */ /* 0x000fc80000410000 */
[----:B------:R1:W3:Y:S03]  /*8a10*/  F2F.BF16.F32 R22, R5 ;  /* 0x0000000500167304 */ /* 0x0002e60000202000 */
.L_x_4416:
[----:B------:R-:W-:Y:S05]  /*8a20*/  BSYNC.RECONVERGENT B0 ;  /* 0x0000000000007941 */ /* 0x000fea0003800200 */
.L_x_4415:
[----:B------:R-:W-:Y:S04]  /*8a30*/  BSSY.RECONVERGENT B0, `(.L_x_4417) ;  /* 0x0000014000007945 */ /* 0x000fe80003800200 */
[----:B------:R-:W-:Y:S05]  /*8a40*/  @P2 BRA `(.L_x_4418) ;  /* 0x0000000000482947 */ /* 0x000fea0003800000 */
[----:B-----5:R-:W-:Y:S02]  /*8a50*/  IMAD.U32 R24, R24, 0x10000, RZ ;  /* 0x0001000018187824 */ /* 0x020fe400078e00ff */
[----:B------:R-:W-:Y:S02]  /*8a60*/  IMAD.MOV.U32 R4, RZ, RZ, 0x3e095d4e ;  /* 0x3e095d4eff047424 */ /* 0x000fe400078e00ff */
[----:B-1----:R-:W-:Y:S01]  /*8a70*/  FMUL.FTZ R5, R24, R24 ;  /* 0x0000001818057220 */ /* 0x002fe20000410000 */
        /* <DEDUP_REMOVED lines=8> */
[C---:B-1----:R-:W-:Y:S01]  /*8b00*/  FFMA.FTZ R5, -R7.reuse, R7, 1 ;  /* 0x3f80000007057423 */ /* 0x042fe20000010107 */
[----:B------:R-:W-:-:S03]  /*8b10*/  FADD.FTZ R4, R7, 1 ;  /* 0x3f80000007047421 */ /* 0x000fc60000010000 */
[----:B------:R-:W-:-:S04]  /*8b20*/  FMUL.FTZ R5, R24, R5 ;  /* 0x0000000518057220 */ /* 0x000fc80000410000 */
[----:B------:R-:W-:-:S04]  /*8b30*/  FMUL.FTZ R5, R6, R5 ;  /* 0x0000000506057220 */ /* 0x000fc80000410000 */
[----:B------:R-:W-:-:S04]  /*8b40*/  FFMA.FTZ R5, R4, 0.5, R5 ;  /* 0x3f00000004057823 */ /* 0x000fc80000010005 */
[----:B------:R-:W-:-:S06]  /*8b50*/  FMUL.FTZ R18, R18, R5 ;  /* 0x0000000512127220 */ /* 0x000fcc0000410000 */
[----:B------:R-:W4:Y:S02]  /*8b60*/  F2F.BF16.F32 R18, R18 ;  /* 0x0000001200127304 */ /* 0x000f240000202000 */
.L_x_4418:
[----:B------:R-:W-:Y:S05]  /*8b70*/  BSYNC.RECONVERGENT B0 ;  /* 0x0000000000007941 */ /* 0x000fea0003800200 */
.L_x_4417:
        /* <DEDUP_REMOVED lines=18> */
[----:B------:R-:W-:-:S06]  /*8ca0*/  FMUL.FTZ R19, R19, R0 ;  /* 0x0000000013137220 */ /* 0x000fcc0000410000 */
[----:B------:R-:W1:Y:S02]  /*8cb0*/  F2F.BF16.F32 R19, R19 ;  /* 0x0000001300137304 */ /* 0x000e640000202000 */
.L_x_4420:
[----:B------:R-:W-:Y:S05]  /*8cc0*/  BSYNC.RECONVERGENT B0 ;  /* 0x0000000000007941 */ /* 0x000fea0003800200 */
.L_x_4419:
[----:B------:R-:W-:Y:S04]  /*8cd0*/  BSSY.RECONVERGENT B6, `(.L_x_4421) ;  /* 0x000010e000067945 */ /* 0x000fe80003800200 */
[----:B------:R-:W-:Y:S05]  /*8ce0*/  @P0 BRA `(.L_x_4422) ;  /* 0x0000001000300947 */ /* 0x000fea0003800000 */
[----:B------:R-:W1:Y:S01]  /*8cf0*/  LDCU UR4, c[0x0][0x3b4] ;  /* 0x00007680ff0477ac */ /* 0x000e620008000800 */
[----:B------:R-:W0:Y:S01]  /*8d00*/  LDC.64 R8, c[0x0][0x388] ;  /* 0x0000e200ff087b82 */ /* 0x000e220000000a00 */
        /* <DEDUP_REMOVED lines=21> */
.L_x_4426:
[----:B------:R-:W-:Y:S02]  /*8e60*/  IMAD.U32 R5, R3, 0x10000, RZ ;  /* 0x0001000003057824 */ /* 0x000fe400078e00ff */
[----:B------:R-:W-:-:S04]  /*8e70*/  IMAD.MOV.U32 R25, RZ, RZ, R23 ;  /* 0x000000ffff197224 */ /* 0x000fc800078e0017 */
[----:B------:R-:W0:Y:S02]  /*8e80*/  F2I.S64.TRUNC R4, R5 ;  /* 0x0000000500047311 */ /* 0x000e24000020d900 */
[----:B0-----:R0:W-:Y:S01]  /*8e90*/  STG.E.U8 desc[UR36][R8.64], R4 ;  /* 0x0000000408007986 */ /* 0x0011e2000c101124 */
[----:B------:R-:W-:Y:S05]  /*8ea0*/  BRA `(.L_x_4422) ;  /* 0x0000000c00c07947 */ /* 0x000fea0003800000 */
.L_x_4425:
        /* <DEDUP_REMOVED lines=11> */
.L_x_4429:
[----:B------:R-:W-:Y:S02]  /*8f60*/  IMAD.U32 R3, R3, 0x10000, RZ ;  /* 0x0001000003037824 */ /* 0x000fe400078e00ff */
[----:B------:R-:W-:-:S04]  /*8f70*/  IMAD.MOV.U32 R25, RZ, RZ, R23 ;  /* 0x000000ffff197224 */ /* 0x000fc800078e0017 */
[----:B------:R-:W0:Y:S02]  /*8f80*/  F2I.FTZ.TRUNC.NTZ R3, R3 ;  /* 0x0000000300037305 */ /* 0x000e24000021f100 */
[----:B0-----:R0:W-:Y:S01]  /*8f90*/  STG.E desc[UR36][R8.64], R3 ;  /* 0x0000000308007986 */ /* 0x0011e2000c101924 */
[----:B------:R-:W-:Y:S05]  /*8fa0*/  BRA `(.L_x_4422) ;  /* 0x0000000c00807947 */ /* 0x000fea0003800000 */
.L_x_4428:
[----:B------:R-:W-:Y:S02]  /*8fb0*/  IMAD.U32 R3, R3, 0x10000, RZ ;  /* 0x0001000003037824 */ /* 0x000fe400078e00ff */
[----:B------:R-:W-:-:S04]  /*8fc0*/  IMAD.MOV.U32 R25, RZ, RZ, R23 ;  /* 0x000000ffff197224 */ /* 0x000fc800078e0017 */
[----:B------:R-:W0:Y:S02]  /*8fd0*/  F2I.FTZ.TRUNC.NTZ R3, R3 ;  /* 0x0000000300037305 */ /* 0x000e24000021f100 */
[----:B0-----:R0:W-:Y:S01]  /*8fe0*/  STG.E.U16 desc[UR36][R8.64], R3 ;  /* 0x0000000308007986 */ /* 0x0011e2000c101524 */
[----:B------:R-:W-:Y:S05]  /*8ff0*/  BRA `(.L_x_4422) ;  /* 0x0000000c006c7947 */ /* 0x000fea0003800000 */
.L_x_4424:
        /* <DEDUP_REMOVED lines=10> */
.L_x_4431:
[----:B------:R-:W-:Y:S02]  /*90a0*/  IMAD.U32 R0, R3, 0x10000, RZ ;  /* 0x0001000003007824 */ /* 0x000fe400078e00ff */
[----:B------:R-:W-:-:S03]  /*90b0*/  IMAD.MOV.U32 R25, RZ, RZ, R23 ;  /* 0x000000ffff197224 */ /* 0x000fc600078e0017 */
[----:B------:R-:W-:-:S05]  /*90c0*/  F2FP.F16.F32.PACK_AB R0, RZ, R0 ;  /* 0x00000000ff00723e */ /* 0x000fca00000000ff */
[----:B------:R0:W-:Y:S01]  /*90d0*/  STG.E.U16 desc[UR36][R8.64], R0 ;  /* 0x0000000008007986 */ /* 0x0001e2000c101524 */
[----:B------:R-:W-:Y:S05]  /*90e0*/  BRA `(.L_x_4422) ;  /* 0x0000000c00307947 */ /* 0x000fea0003800000 */
.L_x_4430:
        /* <DEDUP_REMOVED lines=11> */
.L_x_4433:
[----:B------:R-:W-:Y:S02]  /*91a0*/  IMAD.U32 R3, R3, 0x10000, RZ ;  /* 0x0001000003037824 */ /* 0x000fe400078e00ff */
[----:B------:R-:W-:-:S03]  /*91b0*/  IMAD.MOV.U32 R25, RZ, RZ, R23 ;  /* 0x000000ffff197224 */ /* 0x000fc600078e0017 */
[----:B------:R-:W-:-:S04]  /*91c0*/  F2FP.F16.F32.PACK_AB R3, RZ, R3 ;  /* 0x00000003ff03723e */ /* 0x000fc800000000ff */
[----:B------:R-:W-:-:S05]  /*91d0*/  PRMT R3, R3, 0x5410, RZ ;  /* 0x0000541003037816 */ /* 0x000fca00000000ff */
[----:B------:R0:W-:Y:S01]  /*91e0*/  STG.E desc[UR36][R8.64], R3 ;  /* 0x0000000308007986 */ /* 0x0001e2000c101924 */
[----:B------:R-:W-:Y:S05]  /*91f0*/  BRA `(.L_x_4422) ;  /* 0x0000000800ec7947 */ /* 0x000fea0003800000 */
.L_x_4432:
[----:B------:R-:W-:Y:S02]  /*9200*/  IMAD.U32 R4, R3, 0x10000, RZ ;  /* 0x0001000003047824 */ /* 0x000fe400078e00ff */
[----:B------:R-:W-:Y:S02]  /*9210*/  IMAD.MOV.U32 R25, RZ, RZ, R23 ;  /* 0x000000ffff197224 */ /* 0x000fe400078e0017 */
[----:B------:R-:W-:-:S06]  /*9220*/  FMUL.FTZ R4, R4, 1 ;  /* 0x3f80000004047820 */ /* 0x000fcc0000410000 */
[----:B------:R-:W0:Y:S02]  /*9230*/  F2F.F64.F32 R4, R4 ;  /* 0x0000000400047310 */ /* 0x000e240000201800 */
[----:B0-----:R0:W-:Y:S01]  /*9240*/  STG.E.64 desc[UR36][R8.64], R4 ;  /* 0x0000000408007986 */ /* 0x0011e2000c101b24 */
[----:B------:R-:W-:Y:S05]  /*9250*/  BRA `(.L_x_4422) ;  /* 0x0000000800d47947 */ /* 0x000fea0003800000 */
.L_x_4423:
        /* <DEDUP_REMOVED lines=14> */
.L_x_4436:
[----:B------:R-:W-:Y:S01]  /*9340*/  IMAD.U32 R3, R3, 0x10000, RZ ;  /* 0x0001000003037824 */ /* 0x000fe200078e00ff */
[----:B------:R-:W-:Y:S01]  /*9350*/  CS2R R6, SRZ ;  /* 0x0000000000067805 */ /* 0x000fe2000001ff00 */
[----:B------:R-:W-:Y:S02]  /*9360*/  IMAD.MOV.U32 R25, RZ, RZ, R23 ;  /* 0x000000ffff197224 */ /* 0x000fe400078e0017 */
[----:B------:R-:W-:-:S04]  /*9370*/  FMUL.FTZ R3, R3, 1 ;  /* 0x3f80000003037820 */ /* 0x000fc80000410000 */
[----:B------:R-:W0:Y:S02]  /*9380*/  F2F.F64.F32 R4, R3 ;  /* 0x0000000300047310 */ /* 0x000e240000201800 */
[----:B0-----:R0:W-:Y:S01]  /*9390*/  STG.E.128 desc[UR36][R8.64], R4 ;  /* 0x0000000408007986 */ /* 0x0011e2000c101d24 */
[----:B------:R-:W-:Y:S05]  /*93a0*/  BRA `(.L_x_4422) ;  /* 0x0000000800807947 */ /* 0x000fea0003800000 */
.L_x_4435:
        /* <DEDUP_REMOVED lines=19> */
.L_x_4440:
[----:B------:R-:W-:Y:S05]  /*94e0*/  BSYNC.RECONVERGENT B0 ;  /* 0x0000000000007941 */ /* 0x000fea0003800200 */
.L_x_4439:
[----:B------:R-:W-:Y:S01]  /*94f0*/  LOP3.LUT R5, R0, 0x80, R5, 0xf8, !PT ;  /* 0x0000008000057812 */ /* 0x000fe200078ef805 */
[----:B------:R-:W-:-:S04]  /*9500*/  IMAD.MOV.U32 R25, RZ, RZ, R23 ;  /* 0x000000ffff197224 */ /* 0x000fc800078e0017 */
[----:B------:R0:W-:Y:S01]  /*9510*/  STG.E.U8 desc[UR36][R8.64], R5 ;  /* 0x0000000508007986 */ /* 0x0001e2000c101124 */
[----:B------:R-:W-:Y:S05]  /*9520*/  BRA `(.L_x_4422) ;  /* 0x0000000800207947 */ /* 0x000fea0003800000 */
.L_x_4438:
        /* <DEDUP_REMOVED lines=15> */
.L_x_4442:
[----:B------:R-:W-:Y:S05]  /*9620*/  BSYNC.RECONVERGENT B0 ;  /* 0x0000000000007941 */ /* 0x000fea0003800200 */
.L_x_4441:
[----:B------:R-:W-:Y:S01]  /*9630*/  LOP3.LUT R5, R0, 0x80, R5, 0xf8, !PT ;  /* 0x0000008000057812 */ /* 0x000fe200078ef805 */
[----:B------:R-:W-:-:S04]  /*9640*/  IMAD.MOV.U32 R25, RZ, RZ, R23 ;  /* 0x000000ffff197224 */ /* 0x000fc800078e0017 */
[----:B------:R0:W-:Y:S01]  /*9650*/  STG.E.U8 desc[UR36][R8.64], R5 ;  /* 0x0000000508007986 */ /* 0x0001e2000c101124 */
[----:B------:R-:W-:Y:S05]  /*9660*/  BRA `(.L_x_4422) ;  /* 0x0000000400d07947 */ /* 0x000fea0003800000 */
.L_x_4437:
[----:B------:R0:W-:Y:S01]  /*9670*/  STG.E.U16 desc[UR36][R8.64], R3 ;  /* 0x0000000308007986 */ /* 0x0001e2000c101524 */
[----:B------:R-:W-:Y:S01]  /*9680*/  IMAD.MOV.U32 R25, RZ, RZ, R23 ;  /* 0x000000ffff197224 */ /* 0x000fe200078e0017 */
[----:B------:R-:W-:Y:S06]  /*9690*/  BRA `(.L_x_4422) ;  /* 0x0000000400c47947 */ /* 0x000fec0003800000 */
.L_x_4434:
        /* <DEDUP_REMOVED lines=13> */
.L_x_4445:
        /* <DEDUP_REMOVED lines=13> */
.L_x_4448:
[----:B------:R-:W-:-:S04]  /*9840*/  SHF.R.U32.HI R0, RZ, 0x14, R3 ;  /* 0x00000014ff007819 */ /* 0x000fc80000011603 */
[----:B------:R-:W-:-:S04]  /*9850*/  LOP3.LUT R0, R0, 0x1, RZ, 0xc0, !PT ;  /* 0x0000000100007812 */ /* 0x000fc800078ec0ff */
[----:B------:R-:W-:-:S04]  /*9860*/  IADD3 R0, PT, PT, R3, 0x487ffff, R0 ;  /* 0x0487ffff03007810 */ /* 0x000fc80007ffe000 */
[----:B------:R-:W-:-:S04]  /*9870*/  SHF.R.U32.HI R0, RZ, 0x14, R0 ;  /* 0x00000014ff007819 */ /* 0x000fc80000011600 */
[----:B------:R-:W-:-:S07]  /*9880*/  LOP3.LUT R0, R0, 0xff, RZ, 0xc0, !PT ;  /* 0x000000ff00007812 */ /* 0x000fce00078ec0ff */
.L_x_4449:
[----:B------:R-:W-:-:S04]  /*9890*/  SHF.R.U32.HI R3, RZ, 0x18, R3 ;  /* 0x00000018ff037819 */ /* 0x000fc80000011603 */
[----:B------:R-:W-:-:S04]  /*98a0*/  LOP3.LUT R0, R0, 0x80, R3, 0xf8, !PT ;  /* 0x0000008000007812 */ /* 0x000fc800078ef803 */
[----:B------:R-:W-:-:S07]  /*98b0*/  PRMT R4, R0, 0x7610, R4 ;  /* 0x0000761000047816 */ /* 0x000fce0000000004 */
.L_x_4447:
[----:B------:R-:W-:Y:S05]  /*98c0*/  BSYNC.RECONVERGENT B0 ;  /* 0x0000000000007941 */ /* 0x000fea0003800200 */
.L_x_4446:
[----:B------:R0:W-:Y:S01]  /*98d0*/  STG.E.U8 desc[UR36][R8.64], R4 ;  /* 0x0000000408007986 */ /* 0x0001e2000c101124 */
[----:B------:R-:W-:Y:S01]  /*98e0*/  IMAD.MOV.U32 R25, RZ, RZ, R23 ;  /* 0x000000ffff197224 */ /* 0x000fe200078e0017 */
[----:B------:R-:W-:Y:S06]  /*98f0*/  BRA `(.L_x_4422) ;  /* 0x00000004002c7947 */ /* 0x000fec0003800000 */
.L_x_4444:
        /* <DEDUP_REMOVED lines=13> */
.L_x_4452:
[----:B------:R-:W-:-:S04]  /*99d0*/  SHF.R.U32.HI R0, RZ, 0x15, R3 ;  /* 0x00000015ff007819 */ /* 0x000fc80000011603 */
[----:B------:R-:W-:-:S04]  /*99e0*/  LOP3.LUT R0, R0, 0x1, RZ, 0xc0, !PT ;  /* 0x0000000100007812 */ /* 0x000fc800078ec0ff */
[----:B------:R-:W-:-:S04]  /*99f0*/  IADD3 R0, PT, PT, R3, 0x88fffff, R0 ;  /* 0x088fffff03007810 */ /* 0x000fc80007ffe000 */
[----:B------:R-:W-:-:S04]  /*9a00*/  SHF.R.U32.HI R0, RZ, 0x15, R0 ;  /* 0x00000015ff007819 */ /* 0x000fc80000011600 */
[----:B------:R-:W-:-:S07]  /*9a10*/  LOP3.LUT R0, R0, 0xff, RZ, 0xc0, !PT ;  /* 0x000000ff00007812 */ /* 0x000fce00078ec0ff */
.L_x_4453:
[----:B------:R-:W-:-:S04]  /*9a20*/  SHF.R.U32.HI R3, RZ, 0x18, R3 ;  /* 0x00000018ff037819 */ /* 0x000fc80000011603 */
[----:B------:R-:W-:-:S04]  /*9a30*/  LOP3.LUT R0, R0, 0x80, R3, 0xf8, !PT ;  /* 0x0000008000007812 */ /* 0x000fc800078ef803 */
[----:B------:R-:W-:-:S07]  /*9a40*/  PRMT R4, R0, 0x7610, R4 ;  /* 0x0000761000047816 */ /* 0x000fce0000000004 */
.L_x_4451:
[----:B------:R-:W-:Y:S05]  /*9a50*/  BSYNC.RECONVERGENT B0 ;  /* 0x0000000000007941 */ /* 0x000fea0003800200 */
.L_x_4450:
[----:B------:R0:W-:Y:S01]  /*9a60*/  STG.E.U8 desc[UR36][R8.64], R4 ;  /* 0x0000000408007986 */ /* 0x0001e2000c101124 */
[----:B------:R-:W-:Y:S01]  /*9a70*/  IMAD.MOV.U32 R25, RZ, RZ, R23 ;  /* 0x000000ffff197224 */ /* 0x000fe200078e0017 */
[----:B------:R-:W-:Y:S06]  /*9a80*/  BRA `(.L_x_4422) ;  /* 0x0000000000c87947 */ /* 0x000fec0003800000 */
.L_x_4443:
[----:B------:R-:W-:-:S13]  /*9a90*/  ISETP.NE.AND P0, PT, R0, 0x1c, PT ;  /* 0x0000001c0000780c */ /* 0x000fda0003f05270 */
[----:B------:R-:W-:Y:S05]  /*9aa0*/  @!P0 BRA `(.L_x_4454) ;  /* 0x0000000000b08947 */ /* 0x000fea0003800000 */
[----:B------:R-:W-:-:S13]  /*9ab0*/  ISETP.NE.AND P0, PT, R0, 0x1d, PT ;  /* 0x0000001d0000780c */ /* 0x000fda0003f05270 */
[----:B------:R-:W-:Y:S05]  /*9ac0*/  @!P0 BRA `(.L_x_4455) ;  /* 0x0000000000948947 */ /* 0x000fea0003800000 */
[----:B------:R-:W-:-:S13]  /*9ad0*/  ISETP.NE.AND P0, PT, R0, 0x2c, PT ;  /* 0x0000002c0000780c */ /* 0x000fda0003f05270 */
[----:B------:R-:W-:Y:S05]  /*9ae0*/  @!P0 BRA `(.L_x_4456) ;  /* 0x0000000000488947 */ /* 0x000fea0003800000 */
.L_x_4427:
        /* <DEDUP_REMOVED lines=16> */
.L_x_4457:
[----:B------:R-:W-:Y:S01]  /*9bf0*/  IMAD.MOV.U32 R25, RZ, RZ, R23 ;  /* 0x000000ffff197224 */ /* 0x000fe200078e0017 */
[----:B------:R-:W-:Y:S06]  /*9c00*/  BRA `(.L_x_4422) ;  /* 0x0000000000687947 */ /* 0x000fec0003800000 */
.L_x_4456:
        /* <DEDUP_REMOVED lines=17> */
.L_x_4455:
[----:B------:R-:W-:Y:S02]  /*9d20*/  IMAD.U32 R4, R3, 0x10000, RZ ;  /* 0x0001000003047824 */ /* 0x000fe400078e00ff */
[----:B------:R-:W-:-:S04]  /*9d30*/  IMAD.MOV.U32 R25, RZ, RZ, R23 ;  /* 0x000000ffff197224 */ /* 0x000fc800078e0017 */
[----:B------:R-:W0:Y:S02]  /*9d40*/  F2I.U64.TRUNC R4, R4 ;  /* 0x0000000400047311 */ /* 0x000e24000020d800 */
[----:B0-----:R0:W-:Y:S01]  /*9d50*/  STG.E.64 desc[UR36][R8.64], R4 ;  /* 0x0000000408007986 */ /* 0x0011e2000c101b24 */
[----:B------:R-:W-:Y:S05]  /*9d60*/  BRA `(.L_x_4422) ;  /* 0x0000000000107947 */ /* 0x000fea0003800000 */
.L_x_4454:
[----:B------:R-:W-:Y:S02]  /*9d70*/  IMAD.U32 R3, R3, 0x10000, RZ ;  /* 0x0001000003037824 */ /* 0x000fe400078e00ff */
[----:B------:R-:W-:-:S04]  /*9d80*/  IMAD.MOV.U32 R25, RZ, RZ, R23 ;  /* 0x000000ffff197224 */ /* 0x000fc800078e0017 */
[----:B------:R-:W0:Y:S02]  /*9d90*/  F2I.FTZ.U32.TRUNC.NTZ R3, R3 ;  /* 0x0000000300037305 */ /* 0x000e24000021f000 */
[----:B0-----:R0:W-:Y:S02]  /*9da0*/  STG.E desc[UR36][R8.64], R3 ;  /* 0x0000000308007986 */ /* 0x0011e4000c101924 */
.L_x_4422:
[----:B------:R-:W-:Y:S05]  /*9db0*/  BSYNC.RECONVERGENT B6 ;  /* 0x0000000000067941 */ /* 0x000fea0003800200 */
.L_x_4421:
        /* <DEDUP_REMOVED lines=25> */
.L_x_4463:
[----:B---3--:R-:W-:-:S06]  /*9f50*/  IMAD.U32 R5, R22, 0x10000, RZ ;  /* 0x0001000016057824 */ /* 0x008fcc00078e00ff */
[----:B------:R-:W0:Y:S02]  /*9f60*/  F2I.S64.TRUNC R4, R5 ;  /* 0x0000000500047311 */ /* 0x000e24000020d900 */
[----:B0-----:R0:W-:Y:S01]  /*9f70*/  STG.E.U8 desc[UR36][R8.64], R4 ;  /* 0x0000000408007986 */ /* 0x0011e2000c101124 */
[----:B------:R-:W-:Y:S05]  /*9f80*/  BRA `(.L_x_4465) ;  /* 0x0000000c006c7947 */ /* 0x000fea0003800000 */
.L_x_4462:
        /* <DEDUP_REMOVED lines=10> */
.L_x_4467:
[----:B---3--:R-:W-:-:S04]  /*a030*/  IMAD.U32 R22, R22, 0x10000, RZ ;  /* 0x0001000016167824 */ /* 0x008fc800078e00ff */
[----:B------:R-:W0:Y:S02]  /*a040*/  F2I.FTZ.TRUNC.NTZ R3, R22 ;  /* 0x0000001600037305 */ /* 0x000e24000021f100 */
[----:B0-----:R0:W-:Y:S01]  /*a050*/  STG.E desc[UR36][R8.64], R3 ;  /* 0x0000000308007986 */ /* 0x0011e2000c101924 */
[----:B------:R-:W-:Y:S05]  /*a060*/  BRA `(.L_x_4465) ;  /* 0x0000000c00347947 */ /* 0x000fea0003800000 */
.L_x_4466:
[----:B---3--:R-:W-:-:S04]  /*a070*/  IMAD.U32 R22, R22, 0x10000, RZ ;  /* 0x0001000016167824 */ /* 0x008fc800078e00ff */
[----:B------:R-:W0:Y:S02]  /*a080*/  F2I.FTZ.TRUNC.NTZ R3, R22 ;  /* 0x0000001600037305 */ /* 0x000e24000021f100 */
[----:B0-----:R0:W-:Y:S01]  /*a090*/  STG.E.U16 desc[UR36][R8.64], R3 ;  /* 0x0000000308007986 */ /* 0x0011e2000c101524 */
[----:B------:R-:W-:Y:S05]  /*a0a0*/  BRA `(.L_x_4465) ;  /* 0x0000000c00247947 */ /* 0x000fea0003800000 */
.L_x_4461:
        /* <DEDUP_REMOVED lines=9> */
.L_x_4469:
[----:B---3--:R-:W-:-:S05]  /*a140*/  IMAD.U32 R0, R22, 0x10000, RZ ;  /* 0x0001000016007824 */ /* 0x008fca00078e00ff */
[----:B------:R-:W-:-:S05]  /*a150*/  F2FP.F16.F32.PACK_AB R0, RZ, R0 ;  /* 0x00000000ff00723e */ /* 0x000fca00000000ff */
[----:B------:R0:W-:Y:S01]  /*a160*/  STG.E.U16 desc[UR36][R8.64], R0 ;  /* 0x0000000008007986 */ /* 0x0001e2000c101524 */
[----:B------:R-:W-:Y:S05]  /*a170*/  BRA `(.L_x_4465) ;  /* 0x0000000800f07947 */ /* 0x000fea0003800000 */
.L_x_4468:
        /* <DEDUP_REMOVED lines=10> */
.L_x_4471:
[----:B---3--:R-:W-:-:S05]  /*a220*/  IMAD.U32 R22, R22, 0x10000, RZ ;  /* 0x0001000016167824 */ /* 0x008fca00078e00ff */
[----:B------:R-:W-:-:S04]  /*a230*/  F2FP.F16.F32.PACK_AB R3, RZ, R22 ;  /* 0x00000016ff03723e */ /* 0x000fc800000000ff */
[----:B------:R-:W-:-:S05]  /*a240*/  PRMT R3, R3, 0x5410, RZ ;  /* 0x0000541003037816 */ /* 0x000fca00000000ff */
[----:B------:R2:W-:Y:S01]  /*a250*/  STG.E desc[UR36][R8.64], R3 ;  /* 0x0000000308007986 */ /* 0x0005e2000c101924 */
[----:B------:R-:W-:Y:S05]  /*a260*/  BRA `(.L_x_4465) ;  /* 0x0000000800b47947 */ /* 0x000fea0003800000 */
.L_x_4470:
[----:B---3--:R-:W-:-:S04]  /*a270*/  IMAD.U32 R4, R22, 0x10000, RZ ;  /* 0x0001000016047824 */ /* 0x008fc800078e00ff */
[----:B------:R-:W-:-:S06]  /*a280*/  FMUL.FTZ R4, R4, 1 ;  /* 0x3f80000004047820 */ /* 0x000fcc0000410000 */
[----:B------:R-:W0:Y:S02]  /*a290*/  F2F.F64.F32 R4, R4 ;  /* 0x0000000400047310 */ /* 0x000e240000201800 */
[----:B0-----:R0:W-:Y:S01]  /*a2a0*/  STG.E.64 desc[UR36][R8.64], R4 ;  /* 0x0000000408007986 */ /* 0x0011e2000c101b24 */
[----:B------:R-:W-:Y:S05]  /*a2b0*/  BRA `(.L_x_4465) ;  /* 0x0000000800a07947 */ /* 0x000fea0003800000 */
.L_x_4460:
        /* <DEDUP_REMOVED lines=14> */
.L_x_4475:
        /* <DEDUP_REMOVED lines=17> */
.L_x_4478:
[----:B------:R-:W-:-:S04]  /*a4b0*/  SHF.R.U32.HI R3, RZ, 0x18, R5 ;  /* 0x00000018ff037819 */ /* 0x000fc80000011605 */
[----:B------:R-:W-:-:S04]  /*a4c0*/  LOP3.LUT R0, R0, 0x80, R3, 0xf8, !PT ;  /* 0x0000008000007812 */ /* 0x000fc800078ef803 */
[----:B------:R-:W-:-:S07]  /*a4d0*/  PRMT R4, R0, 0x7610, R4 ;  /* 0x0000761000047816 */ /* 0x000fce0000000004 */
.L_x_4477:
[----:B------:R-:W-:Y:S05]  /*a4e0*/  BSYNC.RECONVERGENT B0 ;  /* 0x0000000000007941 */ /* 0x000fea0003800200 */
.L_x_4476:
[----:B------:R0:W-:Y:S01]  /*a4f0*/  STG.E.U8 desc[UR36][R8.64], R4 ;  /* 0x0000000408007986 */ /* 0x0001e2000c101124 */
[----:B------:R-:W-:Y:S05]  /*a500*/  BRA `(.L_x_4465) ;  /* 0x00000008000c7947 */ /* 0x000fea0003800000 */
.L_x_4474:
        /* <DEDUP_REMOVED lines=17> */
.L_x_4481:
[----:B------:R-:W-:-:S04]  /*a620*/  SHF.R.U32.HI R3, RZ, 0x18, R5 ;  /* 0x00000018ff037819 */ /* 0x000fc80000011605 */
[----:B------:R-:W-:-:S04]  /*a630*/  LOP3.LUT R0, R0, 0x80, R3, 0xf8, !PT ;  /* 0x0000008000007812 */ /* 0x000fc800078ef803 */
[----:B------:R-:W-:-:S07]  /*a640*/  PRMT R4, R0, 0x7610, R4 ;  /* 0x0000761000047816 */ /* 0x000fce0000000004 */
.L_x_4480:
[----:B------:R-:W-:Y:S05]  /*a650*/  BSYNC.RECONVERGENT B0 ;  /* 0x0000000000007941 */ /* 0x000fea0003800200 */
.L_x_4479:
[----:B------:R0:W-:Y:S01]  /*a660*/  STG.E.U8 desc[UR36][R8.64], R4 ;  /* 0x0000000408007986 */ /* 0x0001e2000c101124 */
[----:B------:R-:W-:Y:S05]  /*a670*/  BRA `(.L_x_4465) ;  /* 0x0000000400b07947 */ /* 0x000fea0003800000 */
.L_x_4473:
        /* <DEDUP_REMOVED lines=22> */
.L_x_4483:
[----:B---3--:R-:W-:-:S06]  /*a7e0*/  IMAD.U32 R4, R22, 0x10000, RZ ;  /* 0x0001000016047824 */ /* 0x008fcc00078e00ff */
[----:B------:R-:W0:Y:S02]  /*a7f0*/  F2I.U64.TRUNC R4, R4 ;  /* 0x0000000400047311 */ /* 0x000e24000020d800 */
[----:B0-----:R0:W-:Y:S01]  /*a800*/  STG.E.64 desc[UR36][R8.64], R4 ;  /* 0x0000000408007986 */ /* 0x0011e2000c101b24 */
[----:B------:R-:W-:Y:S05]  /*a810*/  BRA `(.L_x_4465) ;  /* 0x0000000400487947 */ /* 0x000fea0003800000 */
.L_x_4482:
[----:B---3--:R-:W-:-:S04]  /*a820*/  IMAD.U32 R22, R22, 0x10000, RZ ;  /* 0x0001000016167824 */ /* 0x008fc800078e00ff */
[----:B------:R-:W0:Y:S02]  /*a830*/  F2I.FTZ.U32.TRUNC.NTZ R3, R22 ;  /* 0x0000001600037305 */ /* 0x000e24000021f000 */
[----:B0-----:R0:W-:Y:S01]  /*a840*/  STG.E desc[UR36][R8.64], R3 ;  /* 0x0000000308007986 */ /* 0x0011e2000c101924 */
[----:B------:R-:W-:Y:S05]  /*a850*/  BRA `(.L_x_4465) ;  /* 0x0000000400387947 */ /* 0x000fea0003800000 */
.L_x_4472:
        /* <DEDUP_REMOVED lines=11> */
.L_x_4485:
[----:B---3--:R-:W-:Y:S01]  /*a910*/  IMAD.U32 R22, R22, 0x10000, RZ ;  /* 0x0001000016167824 */ /* 0x008fe200078e00ff */
[----:B------:R-:W-:-:S03]  /*a920*/  CS2R R6, SRZ ;  /* 0x0000000000067805 */ /* 0x000fc6000001ff00 */
[----:B------:R-:W-:-:S06]  /*a930*/  FMUL.FTZ R4, R22, 1 ;  /* 0x3f80000016047820 */ /* 0x000fcc0000410000 */
[----:B------:R-:W0:Y:S02]  /*a940*/  F2F.F64.F32 R4, R4 ;  /* 0x0000000400047310 */ /* 0x000e240000201800 */
[----:B0-----:R0:W-:Y:S01]  /*a950*/  STG.E.128 desc[UR36][R8.64], R4 ;  /* 0x0000000408007986 */ /* 0x0011e2000c101d24 */
[----:B------:R-:W-:Y:S05]  /*a960*/  BRA `(.L_x_4465) ;  /* 0x0000000000f47947 */ /* 0x000fea0003800000 */
.L_x_4484:
[----:B------:R-:W-:-:S13]  /*a970*/  ISETP.NE.AND P0, PT, R0, 0xf, PT ;  /* 0x0000000f0000780c */ /* 0x000fda0003f05270 */
[----:B------:R-:W-:Y:S05]  /*a980*/  @!P0 BRA `(.L_x_4486) ;  /* 0x0000000000e88947 */ /* 0x000fea0003800000 */
[----:B------:R-:W-:-:S13]  /*a990*/  ISETP.NE.AND P0, PT, R0, 0x17, PT ;  /* 0x000000170000780c */ /* 0x000fda0003f05270 */
[----:B------:R-:W-:Y:S05]  /*a9a0*/  @!P0 BRA `(.L_x_4487) ;  /* 0x0000000000908947 */ /* 0x000fea0003800000 */
[----:B------:R-:W-:-:S13]  /*a9b0*/  ISETP.NE.AND P0, PT, R0, 0x18, PT ;  /* 0x000000180000780c */ /* 0x000fda0003f05270 */
[----:B------:R-:W-:Y:S05]  /*a9c0*/  @!P0 BRA `(.L_x_4488) ;  /* 0x0000000000448947 */ /* 0x000fea0003800000 */
.L_x_4464:
        /* <DEDUP_REMOVED lines=16> */
.L_x_4489:
[----:B------:R-:W-:Y:S05]  /*aad0*/  BRA `(.L_x_4465) ;  /* 0x0000000000987947 */ /* 0x000fea0003800000 */
.L_x_4488:
        /* <DEDUP_REMOVED lines=13> */
.L_x_4491:
[----:B------:R-:W-:Y:S05]  /*abb0*/  BSYNC.RECONVERGENT B0 ;  /* 0x0000000000007941 */ /* 0x000fea0003800200 */
.L_x_4490:
[----:B------:R-:W-:-:S05]  /*abc0*/  LOP3.LUT R3, R0, 0x80, R3, 0xf8, !PT ;  /* 0x0000008000037812 */ /* 0x000fca00078ef803 */
[----:B------:R0:W-:Y:S01]  /*abd0*/  STG.E.U8 desc[UR36][R8.64], R3 ;  /* 0x0000000308007986 */ /* 0x0001e2000c101124 */
[----:B------:R-:W-:Y:S05]  /*abe0*/  BRA `(.L_x_4465) ;  /* 0x0000000000547947 */ /* 0x000fea0003800000 */
.L_x_4487:
        /* <DEDUP_REMOVED lines=12> */
.L_x_4493:
[----:B------:R-:W-:Y:S01]  /*acb0*/  IMAD.MOV.U32 R0, RZ, RZ, 0x7f ;  /* 0x0000007fff007424 */ /* 0x000fe200078e00ff */
[----:B------:R-:W-:-:S04]  /*acc0*/  ISETP.GT.U32.AND P0, PT, R4, 0x7f800000, PT ;  /* 0x7f8000000400780c */ /* 0x000fc80003f04070 */
[----:B------:R-:W-:-:S09]  /*acd0*/  SEL R0, R0, 0x7c, P0 ;  /* 0x0000007c00007807 */ /* 0x000fd20000000000 */
.L_x_4494:
[----:B------:R-:W-:Y:S05]  /*ace0*/  BSYNC.RECONVERGENT B0 ;  /* 0x0000000000007941 */ /* 0x000fea0003800200 */
.L_x_4492:
[----:B------:R-:W-:-:S04]  /*acf0*/  SHF.R.U32.HI R3, RZ, 0x18, R3 ;  /* 0x00000018ff037819 */ /* 0x000fc80000011603 */
[----:B------:R-:W-:-:S05]  /*ad00*/  LOP3.LUT R3, R0, 0x80, R3, 0xf8, !PT ;  /* 0x0000008000037812 */ /* 0x000fca00078ef803 */
[----:B------:R0:W-:Y:S01]  /*ad10*/  STG.E.U8 desc[UR36][R8.64], R3 ;  /* 0x0000000308007986 */ /* 0x0001e2000c101124 */
[----:B------:R-:W-:Y:S05]  /*ad20*/  BRA `(.L_x_4465) ;  /* 0x0000000000047947 */ /* 0x000fea0003800000 */
.L_x_4486:
[----:B---3--:R0:W-:Y:S02]  /*ad30*/  STG.E.U16 desc[UR36][R8.64], R22 ;  /* 0x0000001608007986 */ /* 0x0081e4000c101524 */
.L_x_4465:
        /* <DEDUP_REMOVED lines=21> */
[----:B----4-:R-:W-:-:S04]  /*ae90*/  IMAD.U32 R18, R18, 0x10000, RZ ;  /* 0x0001000012127824 */ /* 0x010fc800078e00ff */
[----:B------:R-:W0:Y:S02]  /*aea0*/  F2I.FTZ.TRUNC.NTZ R3, R18 ;  /* 0x0000001200037305 */ /* 0x000e24000021f100 */
[----:B0-----:R0:W-:Y:S01]  /*aeb0*/  STG.E.U8 desc[UR36][R8.64], R3 ;  /* 0x0000000308007986 */ /* 0x0011e2000c101124 */
[----:B------:R-:W-:Y:S05]  /*aec0*/  BRA `(.L_x_4500) ;  /* 0x0000000c007c7947 */ /* 0x000fea0003800000 */
.L_x_4498:
[----:B----4-:R-:W-:-:S06]  /*aed0*/  IMAD.U32 R5, R18, 0x10000, RZ ;  /* 0x0001000012057824 */ /* 0x010fcc00078e00ff */
[----:B------:R-:W0:Y:S02]  /*aee0*/  F2I.S64.TRUNC R4, R5 ;  /* 0x0000000500047311 */ /* 0x000e24000020d900 */
[----:B0-----:R0:W-:Y:S01]  /*aef0*/  STG.E.U8 desc[UR36][R8.64], R4 ;  /* 0x0000000408007986 */ /* 0x0011e2000c101124 */
[----:B------:R-:W-:Y:S05]  /*af00*/  BRA `(.L_x_4500) ;  /* 0x0000000c006c7947 */ /* 0x000fea0003800000 */
.L_x_4497:
        /* <DEDUP_REMOVED lines=8> */
[----:B0-----:R0:W-:Y:S01]  /*af90*/  STG.E.64 desc[UR36][R8.64], R4 ;  /* 0x0000000408007986 */ /* 0x0011e2000c101b24 */
[----:B------:R-:W-:Y:S05]  /*afa0*/  BRA `(.L_x_4500) ;  /* 0x0000000c00447947 */ /* 0x000fea0003800000 */
.L_x_4502:
[----:B----4-:R-:W-:-:S04]  /*afb0*/  IMAD.U32 R18, R18, 0x10000, RZ ;  /* 0x0001000012127824 */ /* 0x010fc800078e00ff */
[----:B------:R-:W0:Y:S02]  /*afc0*/  F2I.FTZ.TRUNC.NTZ R3, R18 ;  /* 0x0000001200037305 */ /* 0x000e24000021f100 */
[----:B0-----:R0:W-:Y:S01]  /*afd0*/  STG.E desc[UR36][R8.64], R3 ;  /* 0x0000000308007986 */ /* 0x0011e2000c101924 */
[----:B------:R-:W-:Y:S05]  /*afe0*/  BRA `(.L_x_4500) ;  /* 0x0000000c00347947 */ /* 0x000fea0003800000 */
.L_x_4501:
[----:B----4-:R-:W-:-:S04]  /*aff0*/  IMAD.U32 R18, R18, 0x10000, RZ ;  /* 0x0001000012127824 */ /* 0x010fc800078e00ff */
[----:B------:R-:W0:Y:S02]  /*b000*/  F2I.FTZ.TRUNC.NTZ R3, R18 ;  /* 0x0000001200037305 */ /* 0x000e24000021f100 */
[----:B0-----:R0:W-:Y:S01]  /*b010*/  STG.E.U16 desc[UR36][R8.64], R3 ;  /* 0x0000000308007986 */ /* 0x0011e2000c101524 */
[----:B------:R-:W-:Y:S05]  /*b020*/  BRA `(.L_x_4500) ;  /* 0x0000000c00247947 */ /* 0x000fea0003800000 */
.L_x_4496:
[----:B------:R-:W-:-:S13]  /*b030*/  ISETP.GT.AND P0, PT, R0, 0x6, PT ;  /* 0x000000060000780c */ /* 0x000fda0003f04270 */
[----:B------:R-:W-:Y:S05]  /*b040*/  @P0 BRA `(.L_x_4503) ;  /* 0x00000000002c0947 */ /* 0x000fea0003800000 */
[----:B------:R-:W-:-:S13]  /*b050*/  ISETP.NE.AND P0, PT, R0, 0x5, PT ;  /* 0x000000050000780c */ /* 0x000fda0003f05270 */
[----:B------:R-:W-:Y:S05]  /*b060*/  @!P0 BRA `(.L_x_4504) ;  /* 0x0000000000148947 */ /* 0x000fea0003800000 */
[----:B------:R-:W-:-:S13]  /*b070*/  ISETP.NE.AND P0, PT, R0, 0x6, PT ;  /* 0x000000060000780c */ /* 0x000fda0003f05270 */
[----:B------:R-:W-:Y:S05]  /*b080*/  @P0 BRA `(.L_x_4499) ;  /* 0x0000000800300947 */ /* 0x000fea0003800000 */
[----:B----4-:R-:W-:-:S05]  /*b090*/  IMAD.U32 R3, R18, 0x10000, RZ ;  /* 0x0001000012037824 */ /* 0x010fca00078e00ff */
[----:B------:R0:W-:Y:S01]  /*b0a0*/  STG.E desc[UR36][R8.64], R3 ;  /* 0x0000000308007986 */ /* 0x0001e2000c101924 */
[----:B------:R-:W-:Y:S05]  /*b0b0*/  BRA `(.L_x_4500) ;  /* 0x0000000c00007947 */ /* 0x000fea0003800000 */
.L_x_4504:
[----:B----4-:R-:W-:-:S05]  /*b0c0*/  IMAD.U32 R0, R18, 0x10000, RZ ;  /* 0x0001000012007824 */ /* 0x010fca00078e00ff */
[----:B------:R-:W-:-:S05]  /*b0d0*/  F2FP.F16.F32.PACK_AB R0, RZ, R0 ;  /* 0x00000000ff00723e */ /* 0x000fca00000000ff */
[----:B------:R0:W-:Y:S01]  /*b0e0*/  STG.E.U16 desc[UR36][R8.64], R0 ;  /* 0x0000000008007986 */ /* 0x0001e2000c101524 */
[----:B------:R-:W-:Y:S05]  /*b0f0*/  BRA `(.L_x_4500) ;  /* 0x0000000800f07947 */ /* 0x000fea0003800000 */
.L_x_4503:
        /* <DEDUP_REMOVED lines=8> */
[----:B------:R0:W-:Y:S01]  /*b180*/  STG.E.64 desc[UR36][R8.64], R4 ;  /* 0x0000000408007986 */ /* 0x0001e2000c101b24 */
[----:B------:R-:W-:Y:S05]  /*b190*/  BRA `(.L_x_4500) ;  /* 0x0000000800c87947 */ /* 0x000fea0003800000 */
.L_x_4506:
[----:B----4-:R-:W-:-:S05]  /*b1a0*/  IMAD.U32 R18, R18, 0x10000, RZ ;  /* 0x0001000012127824 */ /* 0x010fca00078e00ff */
[----:B------:R-:W-:-:S04]  /*b1b0*/  F2FP.F16.F32.PACK_AB R3, RZ, R18 ;  /* 0x00000012ff03723e */ /* 0x000fc800000000ff */
[----:B------:R-:W-:-:S05]  /*b1c0*/  PRMT R3, R3, 0x5410, RZ ;  /* 0x0000541003037816 */ /* 0x000fca00000000ff */
[----:B------:R0:W-:Y:S01]  /*b1d0*/  STG.E desc[UR36][R8.64], R3 ;  /* 0x0000000308007986 */ /* 0x0001e2000c101924 */
[----:B------:R-:W-:Y:S05]  /*b1e0*/  BRA `(.L_x_4500) ;  /* 0x0000000800b47947 */ /* 0x000fea0003800000 */
.L_x_4505:
[----:B----4-:R-:W-:-:S04]  /*b1f0*/  IMAD.U32 R4, R18, 0x10000, RZ ;  /* 0x0001000012047824 */ /* 0x010fc800078e00ff */
[----:B------:R-:W-:-:S06]  /*b200*/  FMUL.FTZ R4, R4, 1 ;  /* 0x3f80000004047820 */ /* 0x000fcc0000410000 */
[----:B------:R-:W0:Y:S02]  /*b210*/  F2F.F64.F32 R4, R4 ;  /* 0x0000000400047310 */ /* 0x000e240000201800 */
[----:B0-----:R0:W-:Y:S01]  /*b220*/  STG.E.64 desc[UR36][R8.64], R4 ;  /* 0x0000000408007986 */ /* 0x0011e2000c101b24 */
[----:B------:R-:W-:Y:S05]  /*b230*/  BRA `(.L_x_4500) ;  /* 0x0000000800a07947 */ /* 0x000fea0003800000 */
.L_x_4495:
        /* <DEDUP_REMOVED lines=12> */
[----:B0-----:R0:W-:Y:S01]  /*b300*/  STG.E.U16 desc[UR36][R8.64], R3 ;  /* 0x0000000308007986 */ /* 0x0011e2000c101524 */
[----:B------:R-:W-:Y:S05]  /*b310*/  BRA `(.L_x_4500) ;  /* 0x0000000800687947 */ /* 0x000fea0003800000 */
.L_x_4510:
        /* <DEDUP_REMOVED lines=17> */
.L_x_4513:
[----:B------:R-:W-:-:S04]  /*b430*/  SHF.R.U32.HI R3, RZ, 0x18, R5 ;  /* 0x00000018ff037819 */ /* 0x000fc80000011605 */
[----:B------:R-:W-:-:S04]  /*b440*/  LOP3.LUT R0, R0, 0x80, R3, 0xf8, !PT ;  /* 0x0000008000007812 */ /* 0x000fc800078ef803 */
[----:B------:R-:W-:-:S07]  /*b450*/  PRMT R4, R0, 0x7610, R4 ;  /* 0x0000761000047816 */ /* 0x000fce0000000004 */
.L_x_4512:
[----:B------:R-:W-:Y:S05]  /*b460*/  BSYNC.RECONVERGENT B0 ;  /* 0x0000000000007941 */ /* 0x000fea0003800200 */
.L_x_4511:
[----:B------:R0:W-:Y:S01]  /*b470*/  STG.E.U8 desc[UR36][R8.64], R4 ;  /* 0x0000000408007986 */ /* 0x0001e2000c101124 */
[----:B------:R-:W-:Y:S05]  /*b480*/  BRA `(.L_x_4500) ;  /* 0x00000008000c7947 */ /* 0x000fea0003800000 */
.L_x_4509:
        /* <DEDUP_REMOVED lines=17> */
.L_x_4516:
[----:B------:R-:W-:-:S04]  /*b5a0*/  SHF.R.U32.HI R3, RZ, 0x18, R5 ;  /* 0x00000018ff037819 */ /* 0x000fc80000011605 */
[----:B------:R-:W-:-:S04]  /*b5b0*/  LOP3.LUT R0, R0, 0x80, R3, 0xf8, !PT ;  /* 0x0000008000007812 */ /* 0x000fc800078ef803 */
[----:B------:R-:W-:-:S07]  /*b5c0*/  PRMT R4, R0, 0x7610, R4 ;  /* 0x0000761000047816 */ /* 0x000fce0000000004 */
.L_x_4515:
[----:B------:R-:W-:Y:S05]  /*b5d0*/  BSYNC.RECONVERGENT B0 ;  /* 0x0000000000007941 */ /* 0x000fea0003800200 */
.L_x_4514:
[----:B------:R0:W-:Y:S01]  /*b5e0*/  STG.E.U8 desc[UR36][R8.64], R4 ;  /* 0x0000000408007986 */ /* 0x0001e2000c101124 */
[----:B------:R-:W-:Y:S05]  /*b5f0*/  BRA `(.L_x_4500) ;  /* 0x0000000400b07947 */ /* 0x000fea0003800000 */
.L_x_4508:
[----:B------:R-:W-:-:S13]  /*b600*/  ISETP.NE.AND P0, PT, R0, 0x1c, PT ;  /* 0x0000001c0000780c */ /* 0x000fda0003f05270 */
[----:B------:R-:W-:Y:S05]  /*b610*/  @!P0 BRA `(.L_x_4517) ;  /* 0x0000000000608947 */ /* 0x000fea0003800000 */
[----:B------:R-:W-:-:S13]  /*b620*/  ISETP.NE.AND P0, PT, R0, 0x1d, PT ;  /* 0x0000001d0000780c */ /* 0x000fda0003f05270 */
[----:B------:R-:W-:Y:S05]  /*b630*/  @!P0 BRA `(.L_x_4518) ;  /* 0x0000000000488947 */ /* 0x000fea0003800000 */
[----:B------:R-:W-:-:S13]  /*b640*/  ISETP.NE.AND P0, PT, R0, 0x2c, PT ;  /* 0x0000002c0000780c */ /* 0x000fda0003f05270 */
[----:B------:R-:W-:Y:S05]  /*b650*/  @P0 BRA `(.L_x_4499) ;  /* 0x0000000000bc0947 */ /* 0x000fea0003800000 */
[----:B----4-:R-:W-:-:S05]  /*b660*/  IMAD.U32 R18, R18, 0x10000, RZ ;  /* 0x0001000012127824 */ /* 0x010fca00078e00ff */
        /* <DEDUP_REMOVED lines=15> */
.L_x_4518:
[----:B----4-:R-:W-:-:S06]  /*b760*/  IMAD.U32 R4, R18, 0x10000, RZ ;  /* 0x0001000012047824 */ /* 0x010fcc00078e00ff */
[----:B------:R-:W0:Y:S02]  /*b770*/  F2I.U64.TRUNC R4, R4 ;  /* 0x0000000400047311 */ /* 0x000e24000020d800 */
[----:B0-----:R0:W-:Y:S01]  /*b780*/  STG.E.64 desc[UR36][R8.64], R4 ;  /* 0x0000000408007986 */ /* 0x0011e2000c101b24 */
[----:B------:R-:W-:Y:S05]  /*b790*/  BRA `(.L_x_4500) ;  /* 0x0000000400487947 */ /* 0x000fea0003800000 */
.L_x_4517:
[----:B----4-:R-:W-:-:S04]  /*b7a0*/  IMAD.U32 R18, R18, 0x10000, RZ ;  /* 0x0001000012127824 */ /* 0x010fc800078e00ff */
[----:B------:R-:W0:Y:S02]  /*b7b0*/  F2I.FTZ.U32.TRUNC.NTZ R3, R18 ;  /* 0x0000001200037305 */ /* 0x000e24000021f000 */
[----:B0-----:R0:W-:Y:S01]  /*b7c0*/  STG.E desc[UR36][R8.64], R3 ;  /* 0x0000000308007986 */ /* 0x0011e2000c101924 */
[----:B------:R-:W-:Y:S05]  /*b7d0*/  BRA `(.L_x_4500) ;  /* 0x0000000400387947 */ /* 0x000fea0003800000 */
.L_x_4507:
        /* <DEDUP_REMOVED lines=9> */
[----:B------:R4:W-:Y:S01]  /*b870*/  STG.E.U8 desc[UR36][R8.64], R3 ;  /* 0x0000000308007986 */ /* 0x0009e2000c101124 */
[----:B------:R-:W-:Y:S05]  /*b880*/  BRA `(.L_x_4500) ;  /* 0x00000004000c7947 */ /* 0x000fea0003800000 */
.L_x_4520:
[----:B----4-:R-:W-:Y:S01]  /*b890*/  IMAD.U32 R18, R18, 0x10000, RZ ;  /* 0x0001000012127824 */ /* 0x010fe200078e00ff */
[----:B------:R-:W-:-:S03]  /*b8a0*/  CS2R R6, SRZ ;  /* 0x0000000000067805 */ /* 0x000fc6000001ff00 */
[----:B------:R-:W-:-:S06]  /*b8b0*/  FMUL.FTZ R4, R18, 1 ;  /* 0x3f80000012047820 */ /* 0x000fcc0000410000 */
[----:B------:R-:W0:Y:S02]  /*b8c0*/  F2F.F64.F32 R4, R4 ;  /* 0x0000000400047310 */ /* 0x000e240000201800 */
[----:B0-----:R3:W-:Y:S01]  /*b8d0*/  STG.E.128 desc[UR36][R8.64], R4 ;  /* 0x0000000408007986 */ /* 0x0017e2000c101d24 */
[----:B------:R-:W-:Y:S05]  /*b8e0*/  BRA `(.L_x_4500) ;  /* 0x0000000000f47947 */ /* 0x000fea0003800000 */
.L_x_4519:
[----:B------:R-:W-:-:S13]  /*b8f0*/  ISETP.NE.AND P0, PT, R0, 0xf, PT ;  /* 0x0000000f0000780c */ /* 0x000fda0003f05270 */
[----:B------:R-:W-:Y:S05]  /*b900*/  @!P0 BRA `(.L_x_4521) ;  /* 0x0000000000e88947 */ /* 0x000fea0003800000 */
[----:B------:R-:W-:-:S13]  /*b910*/  ISETP.NE.AND P0, PT, R0, 0x17, PT ;  /* 0x000000170000780c */ /* 0x000fda0003f05270 */
[----:B------:R-:W-:Y:S05]  /*b920*/  @!P0 BRA `(.L_x_4522) ;  /* 0x0000000000908947 */ /* 0x000fea0003800000 */
[----:B------:R-:W-:-:S13]  /*b930*/  ISETP.NE.AND P0, PT, R0, 0x18, PT ;  /* 0x000000180000780c */ /* 0x000fda0003f05270 */
[----:B------:R-:W-:Y:S05]  /*b940*/  @!P0 BRA `(.L_x_4523) ;  /* 0x0000000000448947 */ /* 0x000fea0003800000 */
.L_x_4499:
        /* <DEDUP_REMOVED lines=15> */
[----:B--2-4-:R-:W-:Y:S05]  /*ba40*/  CALL.ABS.NOINC R14 ;  /* 0x000000000e007343 */ /* 0x014fea0003c00000 */
.L_x_4524:
[----:B------:R-:W-:Y:S05]  /*ba50*/  BRA `(.L_x_4500) ;  /* 0x0000000000987947 */ /* 0x000fea0003800000 */
.L_x_4523:
        /* <DEDUP_REMOVED lines=13> */
.L_x_4526:
[----:B------:R-:W-:Y:S05]  /*bb30*/  BSYNC.RECONVERGENT B0 ;  /* 0x0000000000007941 */ /* 0x000fea0003800200 */
.L_x_4525:
[----:B------:R-:W-:-:S05]  /*bb40*/  LOP3.LUT R3, R0, 0x80, R3, 0xf8, !PT ;  /* 0x0000008000037812 */ /* 0x000fca00078ef803 */
[----:B------:R1:W-:Y:S01]  /*bb50*/  STG.E.U8 desc[UR36][R8.64], R3 ;  /* 0x0000000308007986 */ /* 0x0003e2000c101124 */
[----:B------:R-:W-:Y:S05]  /*bb60*/  BRA `(.L_x_4500) ;  /* 0x0000000000547947 */ /* 0x000fea0003800000 */
.L_x_4522:
        /* <DEDUP_REMOVED lines=12> */
.L_x_4528:
[----:B------:R-:W-:Y:S01]  /*bc30*/  IMAD.MOV.U32 R0, RZ, RZ, 0x7f ;  /* 0x0000007fff007424 */ /* 0x000fe200078e00ff */
[----:B------:R-:W-:-:S04]  /*bc40*/  ISETP.GT.U32.AND P0, PT, R4, 0x7f800000, PT ;  /* 0x7f8000000400780c */ /* 0x000fc80003f04070 */
[----:B------:R-:W-:-:S09]  /*bc50*/  SEL R0, R0, 0x7c, P0 ;  /* 0x0000007c00007807 */ /* 0x000fd20000000000 */
.L_x_4529:
[----:B------:R-:W-:Y:S05]  /*bc60*/  BSYNC.RECONVERGENT B0 ;  /* 0x0000000000007941 */ /* 0x000fea0003800200 */
.L_x_4527:
[----:B------:R-:W-:-:S04]  /*bc70*/  SHF.R.U32.HI R3, RZ, 0x18, R3 ;  /* 0x00000018ff037819 */ /* 0x000fc80000011603 */
[----:B------:R-:W-:-:S05]  /*bc80*/  LOP3.LUT R3, R0, 0x80, R3, 0xf8, !PT ;  /* 0x0000008000037812 */ /* 0x000fca00078ef803 */
[----:B------:R2:W-:Y:S01]  /*bc90*/  STG.E.U8 desc[UR36][R8.64], R3 ;  /* 0x0000000308007986 */ /* 0x0005e2000c101124 */
[----:B------:R-:W-:Y:S05]  /*bca0*/  BRA `(.L_x_4500) ;  /* 0x0000000000047947 */ /* 0x000fea0003800000 */
.L_x_4521:
[----:B----4-:R0:W-:Y:S02]  /*bcb0*/  STG.E.U16 desc[UR36][R8.64], R18 ;  /* 0x0000001208007986 */ /* 0x0101e4000c101524 */
.L_x_4500:
[----:B------:R-:W-:-:S07]  /*bcc0*/  VIADD R25, R25, 0x80 ;  /* 0x0000008019197836 */ /* 0x000fce0000000000 */
.L_x_4459:
[----:B------:R-:W-:Y:S05]  /*bcd0*/  BSYNC.RECONVERGENT B6 ;  /* 0x0000000000067941 */ /* 0x000fea0003800200 */
.L_x_4458:
[----:B------:R-:W-:-:S13]  /*bce0*/  ISETP.GE.AND P0, PT, R25, R16, PT ;  /* 0x000000101900720c */ /* 0x000fda0003f06270 */
[----:B------:R-:W-:Y:S05]  /*bcf0*/  @P0 EXIT ;  /* 0x000000000000094d */ /* 0x000fea0003800000 */
[----:B01-3--:R-:W0:Y:S01]  /*bd00*/  LDC.64 R4, c[0x0][0x388] ;  /* 0x0000e200ff047b82 */ /* 0x00be220000000a00 */
[----:B------:R-:W4:Y:S01]  /*bd10*/  LDCU UR4, c[0x0][0x3b4] ;  /* 0x00007680ff0477ac */ /* 0x000f220008000800 */
[----:B--2--5:R-:W-:Y:S01]  /*bd20*/  PRMT R0, R17, 0x9910, RZ ;  /* 0x0000991011007816 */ /* 0x024fe200000000ff */
[----:B------:R-:W-:-:S03]  /*bd30*/  IMAD R2, R2, 0x200, R25 ;  /* 0x0000020002027824 */ /* 0x000fc600078e0219 */
[----:B------:R-:W-:Y:S01]  /*bd40*/  ISETP.GT.AND P1, PT, R0, 0x9, PT ;  /* 0x000000090000780c */ /* 0x000fe20003f24270 */
[----:B----4-:R-:W-:-:S05]  /*bd50*/  IMAD R3, R2, UR4, RZ ;  /* 0x0000000402037c24 */ /* 0x010fca000f8e02ff */
        /* <DEDUP_REMOVED lines=11> */
[----:B------:R-:W-:-:S06]  /*be10*/  IMAD.U32 R19, R19, 0x10000, RZ ;  /* 0x0001000013137824 */ /* 0x000fcc00078e00ff */
[----:B------:R-:W0:Y:S02]  /*be20*/  F2I.FTZ.TRUNC.NTZ R19, R19 ;  /* 0x0000001300137305 */ /* 0x000e24000021f100 */
[----:B0-----:R-:W-:Y:S01]  /*be30*/  STG.E.U8 desc[UR36][R2.64], R19 ;  /* 0x0000001302007986 */ /* 0x001fe2000c101124 */
[----:B------:R-:W-:Y:S05]  /*be40*/  EXIT ;  /* 0x000000000000794d */ /* 0x000fea0003800000 */
.L_x_4533:
[----:B------:R-:W-:-:S06]  /*be50*/  IMAD.U32 R5, R19, 0x10000, RZ ;  /* 0x0001000013057824 */ /* 0x000fcc00078e00ff */
[----:B------:R-:W0:Y:S02]  /*be60*/  F2I.S64.TRUNC R4, R5 ;  /* 0x0000000500047311 */ /* 0x000e24000020d900 */
[----:B0-----:R-:W-:Y:S01]  /*be70*/  STG.E.U8 desc[UR36][R2.64], R4 ;  /* 0x0000000402007986 */ /* 0x001fe2000c101124 */
[----:B------:R-:W-:Y:S05]  /*be80*/  EXIT ;  /* 0x000000000000794d */ /* 0x000fea0003800000 */
.L_x_4532:
        /* <DEDUP_REMOVED lines=8> */
[----:B0-----:R-:W-:Y:S01]  /*bf10*/  STG.E.64 desc[UR36][R2.64], R4 ;  /* 0x0000000402007986 */ /* 0x001fe2000c101b24 */
[----:B------:R-:W-:Y:S05]  /*bf20*/  EXIT ;  /* 0x000000000000794d */ /* 0x000fea0003800000 */
.L_x_4536:
[----:B------:R-:W-:-:S06]  /*bf30*/  IMAD.U32 R19, R19, 0x10000, RZ ;  /* 0x0001000013137824 */ /* 0x000fcc00078e00ff */
[----:B------:R-:W0:Y:S02]  /*bf40*/  F2I.FTZ.TRUNC.NTZ R19, R19 ;  /* 0x0000001300137305 */ /* 0x000e24000021f100 */
[----:B0-----:R-:W-:Y:S01]  /*bf50*/  STG.E desc[UR36][R2.64], R19 ;  /* 0x0000001302007986 */ /* 0x001fe2000c101924 */
[----:B------:R-:W-:Y:S05]  /*bf60*/  EXIT ;  /* 0x000000000000794d */ /* 0x000fea0003800000 */
.L_x_4535:
[----:B------:R-:W-:-:S06]  /*bf70*/  IMAD.U32 R19, R19, 0x10000, RZ ;  /* 0x0001000013137824 */ /* 0x000fcc00078e00ff */
[----:B------:R-:W0:Y:S02]  /*bf80*/  F2I.FTZ.TRUNC.NTZ R19, R19 ;  /* 0x0000001300137305 */ /* 0x000e24000021f100 */
[----:B0-----:R-:W-:Y:S01]  /*bf90*/  STG.E.U16 desc[UR36][R2.64], R19 ;  /* 0x0000001302007986 */ /* 0x001fe2000c101524 */
[----:B------:R-:W-:Y:S05]  /*bfa0*/  EXIT ;  /* 0x000000000000794d */ /* 0x000fea0003800000 */
.L_x_4531:
[----:B------:R-:W-:-:S13]  /*bfb0*/  ISETP.GT.AND P0, PT, R0, 0x6, PT ;  /* 0x000000060000780c */ /* 0x000fda0003f04270 */
[----:B------:R-:W-:Y:S05]  /*bfc0*/  @P0 BRA `(.L_x_4537) ;  /* 0x00000000002c0947 */ /* 0x000fea0003800000 */
[----:B------:R-:W-:-:S13]  /*bfd0*/  ISETP.NE.AND P0, PT, R0, 0x5, PT ;  /* 0x000000050000780c */ /* 0x000fda0003f05270 */
[----:B------:R-:W-:Y:S05]  /*bfe0*/  @!P0 BRA `(.L_x_4538) ;  /* 0x0000000000148947 */ /* 0x000fea0003800000 */
[----:B------:R-:W-:-:S13]  /*bff0*/  ISETP.NE.AND P0, PT, R0, 0x6, PT ;  /* 0x000000060000780c */ /* 0x000fda0003f05270 */
[----:B------:R-:W-:Y:S05]  /*c000*/  @P0 BRA `(.L_x_4534) ;  /* 0x0000000800300947 */ /* 0x000fea0003800000 */
[----:B------:R-:W-:-:S05]  /*c010*/  IMAD.U32 R19, R19, 0x10000, RZ ;  /* 0x0001000013137824 */ /* 0x000fca00078e00ff */
[----:B------:R-:W-:Y:S01]  /*c020*/  STG.E desc[UR36][R2.64], R19 ;  /* 0x0000001302007986 */ /* 0x000fe2000c101924 */
[----:B------:R-:W-:Y:S05]  /*c030*/  EXIT ;  /* 0x000000000000794d */ /* 0x000fea0003800000 */
.L_x_4538:
[----:B------:R-:W-:-:S05]  /*c040*/  IMAD.U32 R0, R19, 0x10000, RZ ;  /* 0x0001000013007824 */ /* 0x000fca00078e00ff */
[----:B------:R-:W-:-:S05]  /*c050*/  F2FP.F16.F32.PACK_AB R0, RZ, R0 ;  /* 0x00000000ff00723e */ /* 0x000fca00000000ff */
[----:B------:R-:W-:Y:S01]  /*c060*/  STG.E.U16 desc[UR36][R2.64], R0 ;  /* 0x0000000002007986 */ /* 0x000fe2000c101524 */
[----:B------:R-:W-:Y:S05]  /*c070*/  EXIT ;  /* 0x000000000000794d */ /* 0x000fea0003800000 */
.L_x_4537:
        /* <DEDUP_REMOVED lines=8> */
[----:B------:R-:W-:Y:S01]  /*c100*/  STG.E.64 desc[UR36][R2.64], R4 ;  /* 0x0000000402007986 */ /* 0x000fe2000c101b24 */
[----:B------:R-:W-:Y:S05]  /*c110*/  EXIT ;  /* 0x000000000000794d */ /* 0x000fea0003800000 */
.L_x_4540:
[----:B------:R-:W-:-:S05]  /*c120*/  IMAD.U32 R19, R19, 0x10000, RZ ;  /* 0x0001000013137824 */ /* 0x000fca00078e00ff */
[----:B------:R-:W-:-:S04]  /*c130*/  F2FP.F16.F32.PACK_AB R5, RZ, R19 ;  /* 0x00000013ff05723e */ /* 0x000fc800000000ff */
[----:B------:R-:W-:-:S05]  /*c140*/  PRMT R5, R5, 0x5410, RZ ;  /* 0x0000541005057816 */ /* 0x000fca00000000ff */
[----:B------:R-:W-:Y:S01]  /*c150*/  STG.E desc[UR36][R2.64], R5 ;  /* 0x0000000502007986 */ /* 0x000fe2000c101924 */
[----:B------:R-:W-:Y:S05]  /*c160*/  EXIT ;  /* 0x000000000000794d */ /* 0x000fea0003800000 */
.L_x_4539:
[----:B------:R-:W-:-:S04]  /*c170*/  IMAD.U32 R4, R19, 0x10000, RZ ;  /* 0x0001000013047824 */ /* 0x000fc800078e00ff */
[----:B------:R-:W-:-:S06]  /*c180*/  FMUL.FTZ R4, R4, 1 ;  /* 0x3f80000004047820 */ /* 0x000fcc0000410000 */
[----:B------:R-:W0:Y:S02]  /*c190*/  F2F.F64.F32 R4, R4 ;  /* 0x0000000400047310 */ /* 0x000e240000201800 */
[----:B0-----:R-:W-:Y:S01]  /*c1a0*/  STG.E.64 desc[UR36][R2.64], R4 ;  /* 0x0000000402007986 */ /* 0x001fe2000c101b24 */
[----:B------:R-:W-:Y:S05]  /*c1b0*/  EXIT ;  /* 0x000000000000794d */ /* 0x000fea0003800000 */
.L_x_4530:
        /* <DEDUP_REMOVED lines=12> */
[----:B0-----:R-:W-:Y:S01]  /*c280*/  STG.E.U16 desc[UR36][R2.64], R5 ;  /* 0x0000000502007986 */ /* 0x001fe2000c101524 */
[----:B------:R-:W-:Y:S05]  /*c290*/  EXIT ;  /* 0x000000000000794d */ /* 0x000fea0003800000 */
.L_x_4544:
        /* <DEDUP_REMOVED lines=18> */
.L_x_4547:
[----:B------:R-:W-:-:S04]  /*c3c0*/  SHF.R.U32.HI R5, RZ, 0x18, R5 ;  /* 0x00000018ff057819 */ /* 0x000fc80000011605 */
[----:B------:R-:W-:-:S07]  /*c3d0*/  LOP3.LUT R0, R0, 0x80, R5, 0xf8, !PT ;  /* 0x0000008000007812 */ /* 0x000fce00078ef805 */
.L_x_4546:
[----:B------:R-:W-:Y:S05]  /*c3e0*/  BSYNC.RECONVERGENT B0 ;  /* 0x0000000000007941 */ /* 0x000fea0003800200 */
.L_x_4545:
[----:B------:R-:W-:Y:S01]  /*c3f0*/  STG.E.U8 desc[UR36][R2.64], R0 ;  /* 0x0000000002007986 */ /* 0x000fe2000c101124 */
[----:B------:R-:W-:Y:S05]  /*c400*/  EXIT ;  /* 0x000000000000794d */ /* 0x000fea0003800000 */
.L_x_4543:
        /* <DEDUP_REMOVED lines=18> */
.L_x_4550:
[----:B------:R-:W-:-:S04]  /*c530*/  SHF.R.U32.HI R5, RZ, 0x18, R5 ;  /* 0x00000018ff057819 */ /* 0x000fc80000011605 */
[----:B------:R-:W-:-:S07]  /*c540*/  LOP3.LUT R0, R0, 0x80, R5, 0xf8, !PT ;  /* 0x0000008000007812 */ /* 0x000fce00078ef805 */
.L_x_4549:
[----:B------:R-:W-:Y:S05]  /*c550*/  BSYNC.RECONVERGENT B0 ;  /* 0x0000000000007941 */ /* 0x000fea0003800200 */
.L_x_4548:
[----:B------:R-:W-:Y:S01]  /*c560*/  STG.E.U8 desc[UR36][R2.64], R0 ;  /* 0x0000000002007986 */ /* 0x000fe2000c101124 */
[----:B------:R-:W-:Y:S05]  /*c570*/  EXIT ;  /* 0x000000000000794d */ /* 0x000fea0003800000 */
.L_x_4542:
[----:B------:R-:W-:-:S13]  /*c580*/  ISETP.NE.AND P0, PT, R0, 0x1c, PT ;  /* 0x0000001c0000780c */ /* 0x000fda0003f05270 */
[----:B------:R-:W-:Y:S05]  /*c590*/  @!P0 BRA `(.L_x_4551) ;  /* 0x0000000000608947 */ /* 0x000fea0003800000 */
[----:B------:R-:W-:-:S13]  /*c5a0*/  ISETP.NE.AND P0, PT, R0, 0x1d, PT ;  /* 0x0000001d0000780c */ /* 0x000fda0003f05270 */
[----:B------:R-:W-:Y:S05]  /*c5b0*/  @!P0 BRA `(.L_x_4552) ;  /* 0x0000000000488947 */ /* 0x000fea0003800000 */
[----:B------:R-:W-:-:S13]  /*c5c0*/  ISETP.NE.AND P0, PT, R0, 0x2c, PT ;  /* 0x0000002c0000780c */ /* 0x000fda0003f05270 */
[----:B------:R-:W-:Y:S05]  /*c5d0*/  @P0 BRA `(.L_x_4534) ;  /* 0x0000000000bc0947 */ /* 0x000fea0003800000 */
[----:B------:R-:W-:Y:S02]  /*c5e0*/  IMAD.U32 R19, R19, 0x10000, RZ ;  /* 0x0001000013137824 */ /* 0x000fe400078e00ff */
        /* <DEDUP_REMOVED lines=15> */
.L_x_4552:
[----:B------:R-:W-:-:S06]  /*c6e0*/  IMAD.U32 R4, R19, 0x10000, RZ ;  /* 0x0001000013047824 */ /* 0x000fcc00078e00ff */
[----:B------:R-:W0:Y:S02]  /*c6f0*/  F2I.U64.TRUNC R4, R4 ;  /* 0x0000000400047311 */ /* 0x000e24000020d800 */
[----:B0-----:R-:W-:Y:S01]  /*c700*/  STG.E.64 desc[UR36][R2.64], R4 ;  /* 0x0000000402007986 */ /* 0x001fe2000c101b24 */
[----:B------:R-:W-:Y:S05]  /*c710*/  EXIT ;  /* 0x000000000000794d */ /* 0x000fea0003800000 */
.L_x_4551:
[----:B------:R-:W-:-:S06]  /*c720*/  IMAD.U32 R19, R19, 0x10000, RZ ;  /* 0x0001000013137824 */ /* 0x000fcc00078e00ff */
[----:B------:R-:W0:Y:S02]  /*c730*/  F2I.FTZ.U32.TRUNC.NTZ R19, R19 ;  /* 0x0000001300137305 */ /* 0x000e24000021f000 */
[----:B0-----:R-:W-:Y:S01]  /*c740*/  STG.E desc[UR36][R2.64], R19 ;  /* 0x0000001302007986 */ /* 0x001fe2000c101924 */
[----:B------:R-:W-:Y:S05]  /*c750*/  EXIT ;  /* 0x000000000000794d */ /* 0x000fea0003800000 */
.L_x_4541:
        /* <DEDUP_REMOVED lines=9> */
[----:B------:R-:W-:Y:S01]  /*c7f0*/  STG.E.U8 desc[UR36][R2.64], R5 ;  /* 0x0000000502007986 */ /* 0x000fe2000c101124 */
[----:B------:R-:W-:Y:S05]  /*c800*/  EXIT ;  /* 0x000000000000794d */ /* 0x000fea0003800000 */
.L_x_4554:
[----:B------:R-:W-:Y:S01]  /*c810*/  IMAD.U32 R19, R19, 0x10000, RZ ;  /* 0x0001000013137824 */ /* 0x000fe200078e00ff */
[----:B------:R-:W-:-:S03]  /*c820*/  CS2R R6, SRZ ;  /* 0x0000000000067805 */ /* 0x000fc6000001ff00 */
[----:B------:R-:W-:-:S06]  /*c830*/  FMUL.FTZ R4, R19, 1 ;  /* 0x3f80000013047820 */ /* 0x000fcc0000410000 */
[----:B------:R-:W0:Y:S02]  /*c840*/  F2F.F64.F32 R4, R4 ;  /* 0x0000000400047310 */ /* 0x000e240000201800 */
[----:B0-----:R-:W-:Y:S01]  /*c850*/  STG.E.128 desc[UR36][R2.64], R4 ;  /* 0x0000000402007986 */ /* 0x001fe2000c101d24 */
[----:B------:R-:W-:Y:S05]  /*c860*/  EXIT ;  /* 0x000000000000794d */ /* 0x000fea0003800000 */
.L_x_4553:
[----:B------:R-:W-:-:S13]  /*c870*/  ISETP.NE.AND P0, PT, R0, 0xf, PT ;  /* 0x0000000f0000780c */ /* 0x000fda0003f05270 */
[----:B------:R-:W-:Y:S05]  /*c880*/  @!P0 BRA `(.L_x_4555) ;  /* 0x0000000000e88947 */ /* 0x000fea0003800000 */
[----:B------:R-:W-:-:S13]  /*c890*/  ISETP.NE.AND P0, PT, R0, 0x17, PT ;  /* 0x000000170000780c */ /* 0x000fda0003f05270 */
[----:B------:R-:W-:Y:S05]  /*c8a0*/  @!P0 BRA `(.L_x_4556) ;  /* 0x0000000000908947 */ /* 0x000fea0003800000 */
[----:B------:R-:W-:-:S13]  /*c8b0*/  ISETP.NE.AND P0, PT, R0, 0x18, PT ;  /* 0x000000180000780c */ /* 0x000fda0003f05270 */
[----:B------:R-:W-:Y:S05]  /*c8c0*/  @!P0 BRA `(.L_x_4557) ;  /* 0x0000000000448947 */ /* 0x000fea0003800000 */
.L_x_4534:
        /* <DEDUP_REMOVED lines=16> */
.L_x_4558:
[----:B------:R-:W-:Y:S05]  /*c9d0*/  EXIT ;  /* 0x000000000000794d */ /* 0x000fea0003800000 */
.L_x_4557:
        /* <DEDUP_REMOVED lines=13> */
.L_x_4560:
[----:B------:R-:W-:Y:S05]  /*cab0*/  BSYNC.RECONVERGENT B0 ;  /* 0x0000000000007941 */ /* 0x000fea0003800200 */
.L_x_4559:
[----:B------:R-:W-:-:S05]  /*cac0*/  LOP3.LUT R5, R0, 0x80, R5, 0xf8, !PT ;  /* 0x0000008000057812 */ /* 0x000fca00078ef805 */
[----:B------:R-:W-:Y:S01]  /*cad0*/  STG.E.U8 desc[UR36][R2.64], R5 ;  /* 0x0000000502007986 */ /* 0x000fe2000c101124 */
[----:B------:R-:W-:Y:S05]  /*cae0*/  EXIT ;  /* 0x000000000000794d */ /* 0x000fea0003800000 */
.L_x_4556:
        /* <DEDUP_REMOVED lines=12> */
.L_x_4562:
[----:B------:R-:W-:Y:S01]  /*cbb0*/  IMAD.MOV.U32 R0, RZ, RZ, 0x7f ;  /* 0x0000007fff007424 */ /* 0x000fe200078e00ff */
[----:B------:R-:W-:-:S04]  /*cbc0*/  ISETP.GT.U32.AND P0, PT, R4, 0x7f800000, PT ;  /* 0x7f8000000400780c */ /* 0x000fc80003f04070 */
[----:B------:R-:W-:-:S09]  /*cbd0*/  SEL R0, R0, 0x7c, P0 ;  /* 0x0000007c00007807 */ /* 0x000fd20000000000 */
.L_x_4563:
[----:B------:R-:W-:Y:S05]  /*cbe0*/  BSYNC.RECONVERGENT B0 ;  /* 0x0000000000007941 */ /* 0x000fea0003800200 */
.L_x_4561:
[----:B------:R-:W-:-:S04]  /*cbf0*/  SHF.R.U32.HI R5, RZ, 0x18, R5 ;  /* 0x00000018ff057819 */ /* 0x000fc80000011605 */
[----:B------:R-:W-:-:S05]  /*cc00*/  LOP3.LUT R5, R0, 0x80, R5, 0xf8, !PT ;  /* 0x0000008000057812 */ /* 0x000fca00078ef805 */
[----:B------:R-:W-:Y:S01]  /*cc10*/  STG.E.U8 desc[UR36][R2.64], R5 ;  /* 0x0000000502007986 */ /* 0x000fe2000c101124 */
[----:B------:R-:W-:Y:S05]  /*cc20*/  EXIT ;  /* 0x000000000000794d */ /* 0x000fea0003800000 */
.L_x_4555:
[----:B------:R-:W-:Y:S01]  /*cc30*/  STG.E.U16 desc[UR36][R2.64], R19 ;  /* 0x0000001302007986 */ /* 0x000fe2000c101524 */
[----:B------:R-:W-:Y:S05]  /*cc40*/  EXIT ;  /* 0x000000000000794d */ /* 0x000fea0003800000 */
.L_x_4564:
        /* <DEDUP_REMOVED lines=11> */
.L_x_12885:


//--------------------- .text._ZN2at6native18elementwise_kernelILi128ELi4EZNS0_22gpu_kernel_impl_nocastIZZZNS0_26GeluBackwardCUDAKernelImplERNS_18TensorIteratorBaseENS0_8GeluTypeEENKUlvE_clEvENKUlvE2_clEvEUlN3c108BFloat16ES9_E_EEvS4_RKT_EUliE_EEviT1_ --------------------------
	.section	.text._ZN2at6native18elementwise_kernelILi128ELi4EZNS0_22gpu_kernel_impl_nocastIZZZNS0_26GeluBackwardCUDAKernelImplERNS_18TensorIteratorBaseENS0_8GeluTypeEENKUlvE_clEvENKUlvE2_clEvEUlN3c108BFloat16ES9_E_EEvS4_RKT_EUliE_EEviT1_,"ax",@progbits
	.align	128
        .global         _ZN2at6native18elementwise_kernelILi128ELi4EZNS0_22gpu_kernel_impl_nocastIZZZNS0_26GeluBackwardCUDAKernelImplERNS_18TensorIteratorBaseENS0_8GeluTypeEENKUlvE_clEvENKUlvE2_clEvEUlN3c108BFloat16ES9_E_EEvS4_RKT_EUliE_EEviT1_
        .type           _ZN2at6native18elementwise_kernelILi128ELi4EZNS0_22gpu_kernel_impl_nocastIZZZNS0_26GeluBackwardCUDAKernelImplERNS_18TensorIteratorBaseENS0_8GeluTypeEENKUlvE_clEvENKUlvE2_clEvEUlN3c108BFloat16ES9_E_EEvS4_RKT_EUliE_EEviT1_,@function
        .size           _ZN2at6native18elementwise_kernelILi128ELi4EZNS0_22gpu_kernel_impl_nocastIZZZNS0_26GeluBackwardCUDAKernelImplERNS_18TensorIteratorBaseENS0_8GeluTypeEENKUlvE_clEvENKUlvE2_clEvEUlN3c108BFloat16ES9_E_EEvS4_RKT_EUliE_EEviT1_,(.L_x_12886 - _ZN2at6native18elementwise_kernelILi128ELi4EZNS0_22gpu_kernel_impl_nocastIZZZNS0_26GeluBackwardCUDAKernelImplERNS_18TensorIteratorBaseENS0_8GeluTypeEENKUlvE_clEvENKUlvE2_clEvEUlN3c108BFloat16ES9_E_EEvS4_RKT_EUliE_EEviT1_)
        .other          _ZN2at6native18elementwise_kernelILi128ELi4EZNS0_22gpu_kernel_impl_nocastIZZZNS0_26GeluBackwardCUDAKernelImplERNS_18TensorIteratorBaseENS0_8GeluTypeEENKUlvE_clEvENKUlvE2_clEvEUlN3c108BFloat16ES9_E_EEvS4_RKT_EUliE_EEviT1_,@"STO_CUDA_ENTRY STV_DEFAULT"
_ZN2at6native18elementwise_kernelILi128ELi4EZNS0_22gpu_kernel_impl_nocastIZZZNS0_26GeluBackwardCUDAKernelImplERNS_18TensorIteratorBaseENS0_8GeluTypeEENKUlvE_clEvENKUlvE2_clEvEUlN3c108BFloat16ES9_E_EEvS4_RKT_EUliE_EEviT1_:
.text._ZN2at6native18elementwise_kernelILi128ELi4EZNS0_22gpu_kernel_impl_nocastIZZZNS0_26GeluBackwardCUDAKernelImplERNS_18TensorIteratorBaseENS0_8GeluTypeEENKUlvE_clEvENKUlvE2_clEvEUlN3c108BFloat16ES9_E_EEvS4_RKT_EUliE_EEviT1_:
        /* <DEDUP_REMOVED lines=15> */
[----:B0-----:R-:W2:Y:S06]  /*00f0*/  LDG.E.U16 R6, desc[UR6][R6.64] ;  /* 0x0000000606067981 */ /* 0x001eac000c1e1500 */
[----:B------:R-:W0:Y:S02]  /*0100*/  LDC.64 R4, c[0x0][0x5f0] ;  /* 0x00017c00ff047b82 */ /* 0x000e240000000a00 */
[----:B0-----:R0:W3:Y:S01]  /*0110*/  LDG.E.U16 R0, desc[UR6][R4.64] ;  /* 0x0000000604007981 */ /* 0x0010e2000c1e1500 */
[----:B------:R-:W-:Y:S01]  /*0120*/  HFMA2 R8, -RZ, RZ, 1.5087890625, 339.5 ;  /* 0x3e095d4eff087431 */ /* 0x000fe200000001ff */
[----:B------:R-:W-:-:S04]  /*0130*/  IADD3 R3, PT, PT, R3, 0x80, RZ ;  /* 0x0000008003037810 */ /* 0x000fc80007ffe0ff */
[----:B------:R-:W-:Y:S01]  /*0140*/  ISETP.GE.AND P0, PT, R3, UR4, PT ;  /* 0x0000000403007c0c */ /* 0x000fe2000bf06270 */
[----:B0-----:R-:W0:-:S12]  /*0150*/  LDC.64 R4, c[0x0][0x5e8] ;  /* 0x00017a00ff047b82 */ /* 0x001e180000000a00 */
[----:B------:R-:W-:Y:S05]  /*0160*/  @P0 BREAK.RELIABLE B1 ;  /* 0x0000000000010942 */ /* 0x000fea0003800100 */
[----:B--2---:R-:W-:-:S05]  /*0170*/  SHF.L.U32 R2, R6, 0x10, RZ ;  /* 0x0000001006027819 */ /* 0x004fca00000006ff */
[----:B------:R-:W-:-:S04]  /*0180*/  FMUL.FTZ R9, R2, R2 ;  /* 0x0000000202097220 */ /* 0x000fc80000410000 */
[----:B------:R-:W-:Y:S01]  /*0190*/  FMUL.FTZ R11, R2, R9 ;  /* 0x00000009020b7220 */ /* 0x000fe20000410000 */
[----:B------:R-:W-:-:S03]  /*01a0*/  FFMA.FTZ R9, R9, R8, 1 ;  /* 0x3f80000009097423 */ /* 0x000fc60000010008 */
[----:B------:R-:W-:Y:S01]  /*01b0*/  FFMA.FTZ R11, R11, 0.044714998453855514526, R2 ;  /* 0x3d3727130b0b7823 */ /* 0x000fe20000010002 */
[----:B------:R-:W-:Y:S01]  /*01c0*/  FMUL.FTZ R2, R2, 0.5 ;  /* 0x3f00000002027820 */ /* 0x000fe20000410000 */
[----:B------:R-:W-:Y:S02]  /*01d0*/  FMUL.FTZ R9, R9, 0.79788458347320556641 ;  /* 0x3f4c422a09097820 */ /* 0x000fe40000410000 */
[----:B------:R-:W-:-:S06]  /*01e0*/  FMUL.FTZ R11, R11, 0.79788458347320556641 ;  /* 0x3f4c422a0b0b7820 */ /* 0x000fcc0000410000 */
[----:B------:R-:W1:Y:S01]  /*01f0*/  MUFU.TANH R11, R11 ;  /* 0x0000000b000b7308 */ /* 0x000e620000002400 */
[----:B---3--:R-:W-:Y:S01]  /*0200*/  SHF.L.U32 R0, R0, 0x10, RZ ;  /* 0x0000001000007819 */ /* 0x008fe200000006ff */
[----:B-1----:R-:W-:-:S04]  /*0210*/  FFMA.FTZ R7, -R11, R11, 1 ;  /* 0x3f8000000b077423 */ /* 0x002fc8000001010b */
[----:B------:R-:W-:-:S04]  /*0220*/  FMUL.FTZ R2, R2, R7 ;  /* 0x0000000702027220 */ /* 0x000fc80000410000 */
[----:B------:R-:W-:Y:S01]  /*0230*/  FMUL.FTZ R9, R9, R2 ;  /* 0x0000000209097220 */ /* 0x000fe20000410000 */
[----:B------:R-:W-:-:S04]  /*0240*/  FADD.FTZ R2, R11, 1 ;  /* 0x3f8000000b027421 */ /* 0x000fc80000010000 */
[----:B------:R-:W-:-:S04]  /*0250*/  FFMA.FTZ R9, R2, 0.5, R9 ;  /* 0x3f00000002097823 */ /* 0x000fc80000010009 */
[----:B------:R-:W-:-:S05]  /*0260*/  FMUL.FTZ R0, R0, R9 ;  /* 0x0000000900007220 */ /* 0x000fca0000410000 */
[----:B------:R-:W-:-:S05]  /*0270*/  F2FP.BF16.F32.PACK_AB R0, RZ, R0 ;  /* 0x00000000ff00723e */ /* 0x000fca00000010ff */
[----:B0-----:R0:W-:Y:S01]  /*0280*/  STG.E.U16 desc[UR6][R4.64], R0 ;  /* 0x0000000004007986 */ /* 0x0011e2000c101506 */
[----:B------:R-:W-:Y:S05]  /*0290*/  @P0 BRA `(.L_x_4569) ;  /* 0x0000000000d80947 */ /* 0x000fea0003800000 */
[----:B------:R-:W1:Y:S02]  /*02a0*/  LDC.64 R6, c[0x0][0x5f8] ;  /* 0x00017e00ff067b82 */ /* 0x000e640000000a00 */
[----:B-1----:R-:W2:Y:S06]  /*02b0*/  LDG.E.U16 R6, desc[UR6][R6.64] ;  /* 0x0000000606067981 */ /* 0x002eac000c1e1500 */
[----:B0-----:R-:W0:Y:S02]  /*02c0*/  LDC.64 R4, c[0x0][0x5f0] ;  /* 0x00017c00ff047b82 */ /* 0x001e240000000a00 */
[----:B0-----:R0:W3:Y:S01]  /*02d0*/  LDG.E.U16 R0, desc[UR6][R4.64] ;  /* 0x0000000604007981 */ /* 0x0010e2000c1e1500 */
[----:B------:R-:W-:-:S02]  /*02e0*/  MOV R8, 0x3e095d4e ;  /* 0x3e095d4e00087802 */ /* 0x000fc40000000f00 */
[----:B------:R-:W-:-:S03]  /*02f0*/  IADD3 R3, PT, PT, R3, 0x80, RZ ;  /* 0x0000008003037810 */ /* 0x000fc60007ffe0ff */
[----:B0-----:R-:W0:Y:S01]  /*0300*/  LDC.64 R4, c[0x0][0x5e8] ;  /* 0x00017a00ff047b82 */ /* 0x001e220000000a00 */
        /* <DEDUP_REMOVED lines=17> */
[----:B0-----:R0:W-:Y:S02]  /*0420*/  STG.E.U16 desc[UR6][R4.64], R0 ;  /* 0x0000000004007986 */ /* 0x0011e4000c101506 */
.L_x_4568:
[----:B------:R-:W-:-:S13]  /*0430*/  ISETP.GE.AND P0, PT, R3, UR4, PT ;  /* 0x0000000403007c0c */ /* 0x000fda000bf06270 */
[----:B------:R-:W-:Y:S05]  /*0440*/  @P0 BREAK.RELIABLE B1 ;  /* 0x0000000000010942 */ /* 0x000fea0003800100 */
[----:B------:R-:W-:Y:S05]  /*0450*/  @P0 BRA `(.L_x_4569) ;  /* 0x0000000000680947 */ /* 0x000fea0003800000 */
[----:B------:R-:W-:Y:S05]  /*0460*/  BSYNC.RELIABLE B1 ;  /* 0x0000000000017941 */ /* 0x000fea0003800100 */
.L_x_4567:
[----:B------:R-:W1:Y:S02]  /*0470*/  LDC.64 R6, c[0x0][0x5f8] ;  /* 0x00017e00ff067b82 */ /* 0x000e640000000a00 */
[----:B-1----:R-:W2:Y:S06]  /*0480*/  LDG.E.U16 R6, desc[UR6][R6.64] ;  /* 0x0000000606067981 */ /* 0x002eac000c1e1500 */
[----:B0-----:R-:W0:Y:S02]  /*0490*/  LDC.64 R4, c[0x0][0x5f0] ;  /* 0x00017c00ff047b82 */ /* 0x001e240000000a00 */
[----:B0-----:R0:W3:Y:S01]  /*04a0*/  LDG.E.U16 R0, desc[UR6][R4.64] ;  /* 0x0000000604007981 */ /* 0x0010e2000c1e1500 */
[----:B------:R-:W-:Y:S01]  /*04b0*/  HFMA2 R8, -RZ, RZ, 1.5087890625, 339.5 ;  /* 0x3e095d4eff087431 */ /* 0x000fe200000001ff */
[----:B------:R-:W-:-:S04]  /*04c0*/  IADD3 R3, PT, PT, R3, 0x80, RZ ;  /* 0x0000008003037810 */ /* 0x000fc80007ffe0ff */
        /* <DEDUP_REMOVED lines=19> */
.L_x_4569:
[----:B------:R-:W-:Y:S05]  /*0600*/  BSYNC.RECONVERGENT B0 ;  /* 0x0000000000007941 */ /* 0x000fea0003800200 */
.L_x_4566:
[----:B------:R-:W-:Y:S05]  /*0610*/  WARPSYNC.ALL ;  /* 0x0000000000007948 */ /* 0x000fea0003800000 */
[----:B------:R-:W-:-:S13]  /*0620*/  ISETP.GE.AND P0, PT, R3, UR4, PT ;  /* 0x0000000403007c0c */ /* 0x000fda000bf06270 */
[----:B------:R-:W-:Y:S05]  /*0630*/  @P0 EXIT ;  /* 0x000000000000094d */ /* 0x000fea0003800000 */
[----:B01----:R-:W0:Y:S02]  /*0640*/  LDC.64 R4, c[0x0][0x5f8] ;  /* 0x00017e00ff047b82 */ /* 0x003e240000000a00 */
[----:B0-----:R-:W2:Y:S06]  /*0650*/  LDG.E.U16 R4, desc[UR6][R4.64] ;  /* 0x0000000604047981 */ /* 0x001eac000c1e1500 */
[----:B------:R-:W0:Y:S02]  /*0660*/  LDC.64 R2, c[0x0][0x5f0] ;  /* 0x00017c00ff027b82 */ /* 0x000e240000000a00 */
[----:B0-----:R0:W3:Y:S01]  /*0670*/  LDG.E.U16 R0, desc[UR6][R2.64] ;  /* 0x0000000602007981 */ /* 0x0010e2000c1e1500 */
[----:B------:R-:W-:-:S05]  /*0680*/  HFMA2 R8, -RZ, RZ, 1.5087890625, 339.5 ;  /* 0x3e095d4eff087431 */ /* 0x000fca00000001ff */
        /* <DEDUP_REMOVED lines=11> */
[C---:B-1----:R-:W-:Y:S01]  /*0740*/  FFMA.FTZ R5, -R9.reuse, R9, 1 ;  /* 0x3f80000009057423 */ /* 0x042fe20000010109 */
[----:B------:R-:W-:-:S03]  /*0750*/  FADD.FTZ R4, R9, 1 ;  /* 0x3f80000009047421 */ /* 0x000fc60000010000 */
[----:B------:R-:W-:-:S04]  /*0760*/  FMUL.FTZ R6, R6, R5 ;  /* 0x0000000506067220 */ /* 0x000fc80000410000 */
[----:B------:R-:W-:-:S04]  /*0770*/  FMUL.FTZ R7, R7, R6 ;  /* 0x0000000607077220 */ /* 0x000fc80000410000 */
[----:B------:R-:W-:-:S04]  /*0780*/  FFMA.FTZ R7, R4, 0.5, R7 ;  /* 0x3f00000004077823 */ /* 0x000fc80000010007 */
[----:B------:R-:W-:-:S05]  /*0790*/  FMUL.FTZ R0, R0, R7 ;  /* 0x0000000700007220 */ /* 0x000fca0000410000 */
[----:B------:R-:W-:-:S05]  /*07a0*/  F2FP.BF16.F32.PACK_AB R0, RZ, R0 ;  /* 0x00000000ff00723e */ /* 0x000fca00000010ff */
[----:B0-----:R-:W-:Y:S01]  /*07b0*/  STG.E.U16 desc[UR6][R2.64], R0 ;  /* 0x0000000002007986 */ /* 0x001fe2000c101506 */
[----:B------:R-:W-:Y:S05]  /*07c0*/  EXIT ;  /* 0x000000000000794d */ /* 0x000fea0003800000 */
.L_x_4565:
        /* <DEDUP_REMOVED lines=356> */
.L_x_4573:
[----:B------:R-:W0:Y:S02]  /*1e10*/  LDCU.128 UR8, c[0x0][0x5f0] ;  /* 0x0000be00ff0877ac */ /* 0x000e240008000c00 */
[----:B0-----:R-:W-:-:S04]  /*1e20*/  IADD3 R8, P0, PT, R6, UR10, RZ ;  /* 0x0000000a06087c10 */ /* 0x001fc8000ff1e0ff */
[----:B------:R-:W-:-:S05]  /*1e30*/  IADD3.X R9, PT, PT, RZ, UR11, RZ, P0, !PT ;  /* 0x0000000bff097c10 */ /* 0x000fca00087fe4ff */
[----:B------:R-:W2:Y:S01]  /*1e40*/  LDG.E.U16 R8, desc[UR6][R8.64] ;  /* 0x0000000608087981 */ /* 0x000ea2000c1e1500 */
[----:B------:R-:W-:-:S04]  /*1e50*/  IADD3 R6, P0, PT, R4, UR8, RZ ;  /* 0x0000000804067c10 */ /* 0x000fc8000ff1e0ff */
[----:B------:R-:W-:Y:S01]  /*1e60*/  IADD3.X R7, PT, PT, RZ, UR9, RZ, P0, !PT ;  /* 0x00000009ff077c10 */ /* 0x000fe200087fe4ff */
[----:B------:R-:W0:Y:S04]  /*1e70*/  LDCU.64 UR8, c[0x0][0x5e8] ;  /* 0x0000bd00ff0877ac */ /* 0x000e280008000a00 */
[----:B------:R-:W3:Y:S01]  /*1e80*/  LDG.E.U16 R6, desc[UR6][R6.64] ;  /* 0x0000000606067981 */ /* 0x000ee2000c1e1500 */
[----:B------:R-:W-:Y:S02]  /*1e90*/  MOV R10, 0x3e095d4e ;  /* 0x3e095d4e000a7802 */ /* 0x000fe40000000f00 */
[----:B------:R-:W-:Y:S02]  /*1ea0*/  IADD3 R3, PT, PT, R3, 0x80, RZ ;  /* 0x0000008003037810 */ /* 0x000fe40007ffe0ff */
[----:B--2---:R-:W-:-:S05]  /*1eb0*/  SHF.L.U32 R4, R8, 0x10, RZ ;  /* 0x0000001008047819 */ /* 0x004fca00000006ff */
[----:B------:R-:W-:-:S04]  /*1ec0*/  FMUL.FTZ R11, R4, R4 ;  /* 0x00000004040b7220 */ /* 0x000fc80000410000 */
[----:B------:R-:W-:Y:S01]  /*1ed0*/  FMUL.FTZ R13, R4, R11 ;  /* 0x0000000b040d7220 */ /* 0x000fe20000410000 */
[----:B------:R-:W-:Y:S01]  /*1ee0*/  FFMA.FTZ R11, R11, R10, 1 ;  /* 0x3f8000000b0b7423 */ /* 0x000fe2000001000a */
[----:B---3--:R-:W-:Y:S02]  /*1ef0*/  SHF.L.U32 R6, R6, 0x10, RZ ;  /* 0x0000001006067819 */ /* 0x008fe400000006ff */
[----:B------:R-:W-:Y:S01]  /*1f00*/  FFMA.FTZ R13, R13, 0.044714998453855514526, R4 ;  /* 0x3d3727130d0d7823 */ /* 0x000fe20000010004 */
[----:B------:R-:W-:Y:S01]  /*1f10*/  FMUL.FTZ R4, R4, 0.5 ;  /* 0x3f00000004047820 */ /* 0x000fe20000410000 */
[----:B------:R-:W-:Y:S02]  /*1f20*/  FMUL.FTZ R11, R11, 0.79788458347320556641 ;  /* 0x3f4c422a0b0b7820 */ /* 0x000fe40000410000 */
[----:B------:R-:W-:-:S06]  /*1f30*/  FMUL.FTZ R13, R13, 0.79788458347320556641 ;  /* 0x3f4c422a0d0d7820 */ /* 0x000fcc0000410000 */
[----:B------:R-:W1:Y:S02]  /*1f40*/  MUFU.TANH R13, R13 ;  /* 0x0000000d000d7308 */ /* 0x000e640000002400 */
[----:B-1----:R-:W-:-:S04]  /*1f50*/  FFMA.FTZ R9, -R13, R13, 1 ;  /* 0x3f8000000d097423 */ /* 0x002fc8000001010d */
[----:B------:R-:W-:-:S04]  /*1f60*/  FMUL.FTZ R4, R4, R9 ;  /* 0x0000000904047220 */ /* 0x000fc80000410000 */
[----:B------:R-:W-:Y:S01]  /*1f70*/  FMUL.FTZ R11, R11, R4 ;  /* 0x000000040b0b7220 */ /* 0x000fe20000410000 */
[----:B------:R-:W-:-:S04]  /*1f80*/  FADD.FTZ R4, R13, 1 ;  /* 0x3f8000000d047421 */ /* 0x000fc80000010000 */
[----:B------:R-:W-:Y:S01]  /*1f90*/  FFMA.FTZ R11, R4, 0.5, R11 ;  /* 0x3f000000040b7823 */ /* 0x000fe2000001000b */
[----:B0-----:R-:W-:-:S03]  /*1fa0*/  IADD3 R4, P0, PT, R5, UR8, RZ ;  /* 0x0000000805047c10 */ /* 0x001fc6000ff1e0ff */
[----:B------:R-:W-:Y:S01]  /*1fb0*/  FMUL.FTZ R6, R6, R11 ;  /* 0x0000000b06067220 */ /* 0x000fe20000410000 */
[----:B------:R-:W-:Y:S02]  /*1fc0*/  IADD3.X R5, PT, PT, RZ, UR9, RZ, P0, !PT ;  /* 0x00000009ff057c10 */ /* 0x000fe400087fe4ff */
[----:B------:R-:W-:Y:S02]  /*1fd0*/  ISETP.GE.AND P0, PT, R3, UR4, PT ;  /* 0x0000000403007c0c */ /* 0x000fe4000bf06270 */
[----:B------:R-:W-:-:S05]  /*1fe0*/  F2FP.BF16.F32.PACK_AB R6, RZ, R6 ;  /* 0x00000006ff06723e */ /* 0x000fca00000010ff */
[----:B------:R0:W-:Y:S06]  /*1ff0*/  STG.E.U16 desc[UR6][R4.64], R6 ;  /* 0x0000000604007986 */ /* 0x0001ec000c101506 */
        /* <DEDUP_REMOVED lines=350> */
.L_x_4575:
        /* <DEDUP_REMOVED lines=27> */
[----:B------:R-:W-:-:S04]  /*3790*/  IADD3.X R5, PT, PT, RZ, UR9, RZ, P0, !PT ;  /* 0x00000009ff057c10 */ /* 0x000fc800087fe4ff */
[----:B------:R-:W-:-:S05]  /*37a0*/  F2FP.BF16.F32.PACK_AB R6, RZ, R6 ;  /* 0x00000006ff06723e */ /* 0x000fca00000010ff */
[----:B------:R0:W-:Y:S02]  /*37b0*/  STG.E.U16 desc[UR6][R4.64], R6 ;  /* 0x0000000604007986 */ /* 0x0001e4000c101506 */
.L_x_4572:
[----:B------:R-:W-:-:S13]  /*37c0*/  ISETP.GE.AND P0, PT, R3, UR4, PT ;  /* 0x0000000403007c0c */ /* 0x000fda000bf06270 */
[----:B------:R-:W-:Y:S05]  /*37d0*/  @P0 BREAK.RELIABLE B1 ;  /* 0x0000000000010942 */ /* 0x000fea0003800100 */
[----:B------:R-:W-:Y:S05]  /*37e0*/  @P0 BRA `(.L_x_4574) ;  /* 0x0000001400ec0947 */ /* 0x000fea0003800000 */
[----:B------:R-:W-:Y:S05]  /*37f0*/  BSYNC.RELIABLE B1 ;  /* 0x0000000000017941 */ /* 0x000fea0003800100 */
.L_x_4571:
        /* <DEDUP_REMOVED lines=348> */
.L_x_4576:
        /* <DEDUP_REMOVED lines=30> */
.L_x_4574:
[----:B------:R-:W-:Y:S05]  /*4fa0*/  BSYNC.RECONVERGENT B0 ;  /* 0x0000000000007941 */ /* 0x000fea0003800200 */
.L_x_4570:
        /* <DEDUP_REMOVED lines=351> */
.L_x_4577:
[----:B------:R-:W0:Y:S01]  /*65a0*/  LDCU.128 UR8, c[0x0][0x5f0] ;  /* 0x0000be00ff0877ac */ /* 0x000e220008000c00 */
[----:B------:R-:W1:Y:S01]  /*65b0*/  LDCU.64 UR4, c[0x0][0x5e8] ;  /* 0x0000bd00ff0477ac */ /* 0x000e620008000a00 */
[----:B0-----:R-:W-:-:S04]  /*65c0*/  IADD3 R6, P0, PT, R4, UR10, RZ ;  /* 0x0000000a04067c10 */ /* 0x001fc8000ff1e0ff */
[----:B------:R-:W-:-:S05]  /*65d0*/  IADD3.X R7, PT, PT, RZ, UR11, RZ, P0, !PT ;  /* 0x0000000bff077c10 */ /* 0x000fca00087fe4ff */
[----:B------:R-:W2:Y:S01]  /*65e0*/  LDG.E.U16 R6, desc[UR6][R6.64] ;  /* 0x0000000606067981 */ /* 0x000ea2000c1e1500 */
[----:B------:R-:W-:-:S04]  /*65f0*/  IADD3 R4, P0, PT, R2, UR8, RZ ;  /* 0x0000000802047c10 */ /* 0x000fc8000ff1e0ff */
[----:B------:R-:W-:-:S05]  /*6600*/  IADD3.X R5, PT, PT, RZ, UR9, RZ, P0, !PT ;  /* 0x00000009ff057c10 */ /* 0x000fca00087fe4ff */
[----:B------:R-:W3:Y:S01]  /*6610*/  LDG.E.U16 R4, desc[UR6][R4.64] ;  /* 0x0000000604047981 */ /* 0x000ee2000c1e1500 */
[----:B------:R-:W-:Y:S02]  /*6620*/  MOV R2, 0x3e095d4e ;  /* 0x3e095d4e00027802 */ /* 0x000fe40000000f00 */
[----:B--2---:R-:W-:-:S05]  /*6630*/  SHF.L.U32 R0, R6, 0x10, RZ ;  /* 0x0000001006007819 */ /* 0x004fca00000006ff */
[----:B------:R-:W-:-:S04]  /*6640*/  FMUL.FTZ R9, R0, R0 ;  /* 0x0000000000097220 */ /* 0x000fc80000410000 */
[----:B------:R-:W-:Y:S01]  /*6650*/  FMUL.FTZ R11, R0, R9 ;  /* 0x00000009000b7220 */ /* 0x000fe20000410000 */
[----:B------:R-:W-:Y:S01]  /*6660*/  FFMA.FTZ R9, R9, R2, 1 ;  /* 0x3f80000009097423 */ /* 0x000fe20000010002 */
[----:B---3--:R-:W-:Y:S02]  /*6670*/  SHF.L.U32 R4, R4, 0x10, RZ ;  /* 0x0000001004047819 */ /* 0x008fe400000006ff */
[----:B------:R-:W-:Y:S01]  /*6680*/  FFMA.FTZ R11, R11, 0.044714998453855514526, R0 ;  /* 0x3d3727130b0b7823 */ /* 0x000fe20000010000 */
[----:B------:R-:W-:Y:S01]  /*6690*/  FMUL.FTZ R0, R0, 0.5 ;  /* 0x3f00000000007820 */ /* 0x000fe20000410000 */
[----:B------:R-:W-:Y:S01]  /*66a0*/  FMUL.FTZ R9, R9, 0.79788458347320556641 ;  /* 0x3f4c422a09097820 */ /* 0x000fe20000410000 */
[----:B-1----:R-:W-:Y:S01]  /*66b0*/  IADD3 R2, P0, PT, R3, UR4, RZ ;  /* 0x0000000403027c10 */ /* 0x002fe2000ff1e0ff */
[----:B------:R-:W-:-:S03]  /*66c0*/  FMUL.FTZ R11, R11, 0.79788458347320556641 ;  /* 0x3f4c422a0b0b7820 */ /* 0x000fc60000410000 */
[----:B------:R-:W-:-:S03]  /*66d0*/  IADD3.X R3, PT, PT, RZ, UR5, RZ, P0, !PT ;  /* 0x00000005ff037c10 */ /* 0x000fc600087fe4ff */
[----:B------:R-:W0:Y:S02]  /*66e0*/  MUFU.TANH R11, R11 ;  /* 0x0000000b000b7308 */ /* 0x000e240000002400 */
[----:B0-----:R-:W-:-:S04]  /*66f0*/  FFMA.FTZ R7, -R11, R11, 1 ;  /* 0x3f8000000b077423 */ /* 0x001fc8000001010b */
[----:B------:R-:W-:-:S04]  /*6700*/  FMUL.FTZ R0, R0, R7 ;  /* 0x0000000700007220 */ /* 0x000fc80000410000 */
[----:B------:R-:W-:Y:S01]  /*6710*/  FMUL.FTZ R9, R9, R0 ;  /* 0x0000000009097220 */ /* 0x000fe20000410000 */
[----:B------:R-:W-:-:S04]  /*6720*/  FADD.FTZ R0, R11, 1 ;  /* 0x3f8000000b007421 */ /* 0x000fc80000010000 */
[----:B------:R-:W-:-:S04]  /*6730*/  FFMA.FTZ R9, R0, 0.5, R9 ;  /* 0x3f00000000097823 */ /* 0x000fc80000010009 */
[----:B------:R-:W-:-:S05]  /*6740*/  FMUL.FTZ R4, R4, R9 ;  /* 0x0000000904047220 */ /* 0x000fca0000410000 */
[----:B------:R-:W-:-:S05]  /*6750*/  F2FP.BF16.F32.PACK_AB R4, RZ, R4 ;  /* 0x00000004ff04723e */ /* 0x000fca00000010ff */
[----:B------:R-:W-:Y:S01]  /*6760*/  STG.E.U16 desc[UR6][R2.64], R4 ;  /* 0x0000000402007986 */ /* 0x000fe2000c101506 */
[----:B------:R-:W-:Y:S05]  /*6770*/  EXIT ;  /* 0x000000000000794d */ /* 0x000fea0003800000 */
.L_x_4578:
        /* <DEDUP_REMOVED lines=16> */
.L_x_12886:


//--------------------- .text._ZN2at6native27unrolled_elementwise_kernelIZZZNS0_26GeluBackwardCUDAKernelImplERNS_18TensorIteratorBaseENS0_8GeluTypeEENKUlvE_clEvENKUlvE2_clEvEUlN3c108BFloat16ES8_E_St5arrayIPcLm3EELi4E23TrivialOffsetCalculatorILi2EjESD_ILi1EjENS0_6memory15LoadWithoutCastENSG_16StoreWithoutCastEEEviT_T0_T2_T3_T4_T5_ --------------------------
	.section	.text._ZN2at6native27unrolled_elementwise_kernelIZZZNS0_26GeluBackwardCUDAKernelImplERNS_18TensorIteratorBaseENS0_8GeluTypeEENKUlvE_clEvENKUlvE2_clEvEUlN3c108BFloat16ES8_E_St5arrayIPcLm3EELi4E23TrivialOffsetCalculatorILi2EjESD_ILi1EjENS0_6memory15LoadWithoutCastENSG_16StoreWithoutCastEEEviT_T0_T2_T3_T4_T5_,"ax",@progbits
	.align	128
        .global         _ZN2at6native27unrolled_elementwise_kernelIZZZNS0_26GeluBackwardCUDAKernelImplERNS_18TensorIteratorBaseENS0_8GeluTypeEENKUlvE_clEvENKUlvE2_clEvEUlN3c108BFloat16ES8_E_St5arrayIPcLm3EELi4E23TrivialOffsetCalculatorILi2EjESD_ILi1EjENS0_6memory15LoadWithoutCastENSG_16StoreWithoutCastEEEviT_T0_T2_T3_T4_T5_
        .type           _ZN2at6native27unrolled_elementwise_kernelIZZZNS0_26GeluBackwardCUDAKernelImplERNS_18TensorIteratorBaseENS0_8GeluTypeEENKUlvE_clEvENKUlvE2_clEvEUlN3c108BFloat16ES8_E_St5arrayIPcLm3EELi4E23TrivialOffsetCalculatorILi2EjESD_ILi1EjENS0_6memory15LoadWithoutCastENSG_16StoreWithoutCastEEEviT_T0_T2_T3_T4_T5_,@function
        .size           _ZN2at6native27unrolled_elementwise_kernelIZZZNS0_26GeluBackwardCUDAKernelImplERNS_18TensorIteratorBaseENS0_8GeluTypeEENKUlvE_clEvENKUlvE2_clEvEUlN3c108BFloat16ES8_E_St5arrayIPcLm3EELi4E23TrivialOffsetCalculatorILi2EjESD_ILi1EjENS0_6memory15LoadWithoutCastENSG_16StoreWithoutCastEEEviT_T0_T2_T3_T4_T5_,(.L_x_12887 - _ZN2at6native27unrolled_elementwise_kernelIZZZNS0_26GeluBackwardCUDAKernelImplERNS_18TensorIteratorBaseENS0_8GeluTypeEENKUlvE_clEvENKUlvE2_clEvEUlN3c108BFloat16ES8_E_St5arrayIPcLm3EELi4E23TrivialOffsetCalculatorILi2EjESD_ILi1EjENS0_6memory15LoadWithoutCastENSG_16StoreWithoutCastEEEviT_T0_T2_T3_T4_T5_)
        .other          _ZN2at6native27unrolled_elementwise_kernelIZZZNS0_26GeluBackwardCUDAKernelImplERNS_18TensorIteratorBaseENS0_8GeluTypeEENKUlvE_clEvENKUlvE2_clEvEUlN3c108BFloat16ES8_E_St5arrayIPcLm3EELi4E23TrivialOffsetCalculatorILi2EjESD_ILi1EjENS0_6memory15LoadWithoutCastENSG_16StoreWithoutCastEEEviT_T0_T2_T3_T4_T5_,@"STO_CUDA_ENTRY STV_DEFAULT"
_ZN2at6native27unrolled_elementwise_kernelIZZZNS0_26GeluBackwardCUDAKernelImplERNS_18TensorIteratorBaseENS0_8GeluTypeEENKUlvE_clEvENKUlvE2_clEvEUlN3c108BFloat16ES8_E_St5arrayIPcLm3EELi4E23TrivialOffsetCalculatorILi2EjESD_ILi1EjENS0_6memory15LoadWithoutCastENSG_16StoreWithoutCastEEEviT_T0_T2_T3_T4_T5_:
.text._ZN2at6native27unrolled_elementwise_kernelIZZZNS0_26GeluBackwardCUDAKernelImplERNS_18TensorIteratorBaseENS0_8GeluTypeEENKUlvE_clEvENKUlvE2_clEvEUlN3c108BFloat16ES8_E_St5arrayIPcLm3EELi4E23TrivialOffsetCalculatorILi2EjESD_ILi1EjENS0_6memory15LoadWithoutCastENSG_16StoreWithoutCastEEEviT_T0_T2_T3_T4_T5_:
        /* <DEDUP_REMOVED lines=43> */
[----:B------:R-:W-:-:S04]  /*02b0*/  @!P2 IMAD.WIDE.U32 R16, R25, 0x2, R16 ;  /* 0x000000021910a825 */ /* 0x000fc800078e0010 */
[--C-:B------:R-:W-:Y:S01]  /*02c0*/  @!P2 IMAD.WIDE.U32 R24, R25, 0x2, R12.reuse ;  /* 0x000000021918a825 */ /* 0x100fe200078e000c */
[----:B------:R-:W-:Y:S01]  /*02d0*/  PRMT R13, RZ, 0x7610, R13 ;  /* 0x00007610ff0d7816 */ /* 0x000fe2000000000d */
[----:B------:R1:W5:Y:S01]  /*02e0*/  @!P2 LDG.E.U16 R10, desc[UR4][R16.64] ;  /* 0x00000004100aa981 */ /* 0x000362000c1e1500 */
[----:B------:R-:W-:Y:S02]  /*02f0*/  PRMT R12, RZ, 0x7610, R12 ;  /* 0x00007610ff0c7816 */ /* 0x000fe4000000000c */
[----:B------:R-:W-:Y:S02]  /*0300*/  PRMT R14, RZ, 0x7610, R14 ;  /* 0x00007610ff0e7816 */ /* 0x000fe4000000000e */
[----:B------:R2:W5:Y:S01]  /*0310*/  @!P3 LDG.E.U16 R13, desc[UR4][R4.64] ;  /* 0x00000004040db981 */ /* 0x000562000c1e1500 */
[----:B------:R-:W-:Y:S03]  /*0320*/  BSSY.RECONVERGENT B0, `(.L_x_4579) ;  /* 0x0000020000007945 */ /* 0x000fe60003800200 */
[----:B------:R3:W5:Y:S01]  /*0330*/  @!P3 LDG.E.U16 R12, desc[UR4][R6.64] ;  /* 0x00000004060cb981 */ /* 0x000762000c1e1500 */
[----:B-1----:R-:W-:-:S03]  /*0340*/  IADD3 R16, PT, PT, R8, 0x80, RZ ;  /* 0x0000008008107810 */ /* 0x002fc60007ffe0ff */
[----:B------:R1:W5:Y:S01]  /*0350*/  @!P2 LDG.E.U16 R14, desc[UR4][R24.64] ;  /* 0x00000004180ea981 */ /* 0x000362000c1e1500 */
[C---:B--2---:R-:W-:Y:S02]  /*0360*/  IADD3 R4, PT, PT, R8.reuse, 0x100, RZ ;  /* 0x0000010008047810 */ /* 0x044fe40007ffe0ff */
[----:B------:R-:W-:Y:S02]  /*0370*/  @!P0 LEA R5, R11, R8, 0x9 ;  /* 0x000000080b058211 */ /* 0x000fe400078e48ff */
[----:B---3--:R-:W-:Y:S02]  /*0380*/  IADD3 R6, PT, PT, R8, 0x180, RZ ;  /* 0x0000018008067810 */ /* 0x008fe40007ffe0ff */
[----:B------:R-:W-:Y:S01]  /*0390*/  @!P0 MOV R8, R16 ;  /* 0x0000001000088202 */ /* 0x000fe20000000f00 */
[----:B0-----:R-:W-:Y:S01]  /*03a0*/  @!P0 IMAD.WIDE.U32 R2, R5, 0x2, R2 ;  /* 0x0000000205028825 */ /* 0x001fe200078e0002 */
[-C--:B------:R-:W-:Y:S02]  /*03b0*/  ISETP.GE.AND P1, PT, R16, R9.reuse, PT ;  /* 0x000000091000720c */ /* 0x080fe40003f26270 */
[----:B------:R-:W-:-:S02]  /*03c0*/  ISETP.GE.AND P2, PT, R4, R9, PT ;  /* 0x000000090400720c */ /* 0x000fc40003f46270 */
[-C--:B------:R-:W-:Y:S02]  /*03d0*/  ISETP.GE.AND P3, PT, R6, R9.reuse, PT ;  /* 0x000000090600720c */ /* 0x080fe40003f66270 */
[----:B------:R-:W-:Y:S01]  /*03e0*/  ISETP.GE.AND P4, PT, R8, R9, PT ;  /* 0x000000090800720c */ /* 0x000fe20003f86270 */
[----:B-1----:R-:W-:-:S12]  /*03f0*/  @P0 BRA `(.L_x_4580) ;  /* 0x0000000000480947 */ /* 0x002fd80003800000 */
[----:B-----5:R-:W-:Y:S01]  /*0400*/  SHF.L.U32 R21, R21, 0x10, RZ ;  /* 0x0000001015157819 */ /* 0x020fe200000006ff */
[----:B------:R-:W-:Y:S01]  /*0410*/  HFMA2 R5, -RZ, RZ, 1.5087890625, 339.5 ;  /* 0x3e095d4eff057431 */ /* 0x000fe200000001ff */
[----:B------:R-:W-:-:S03]  /*0420*/  SHF.L.U32 R20, R20, 0x10, RZ ;  /* 0x0000001014147819 */ /* 0x000fc600000006ff */
[----:B------:R-:W-:-:S04]  /*0430*/  FMUL.FTZ R4, R21, R21 ;  /* 0x0000001515047220 */ /* 0x000fc80000410000 */
        /* <DEDUP_REMOVED lines=12> */
[----:B------:R-:W-:-:S05]  /*0500*/  FMUL.FTZ R4, R20, R5 ;  /* 0x0000000514047220 */ /* 0x000fca0000410000 */
[----:B------:R-:W-:-:S07]  /*0510*/  F2FP.BF16.F32.PACK_AB R4, RZ, R4 ;  /* 0x00000004ff04723e */ /* 0x000fce00000010ff */
.L_x_4580:
[----:B------:R-:W-:Y:S05]  /*0520*/  BSYNC.RECONVERGENT B0 ;  /* 0x0000000000007941 */ /* 0x000fea0003800200 */
.L_x_4579:
[----:B------:R-:W-:Y:S04]  /*0530*/  BSSY.RECONVERGENT B0, `(.L_x_4581) ;  /* 0x0000014000007945 */ /* 0x000fe80003800200 */
[----:B------:R-:W-:Y:S05]  /*0540*/  @P1 BRA `(.L_x_4582) ;  /* 0x0000000000481947 */ /* 0x000fea0003800000 */
[----:B-----5:R-:W-:Y:S02]  /*0550*/  SHF.L.U32 R15, R15, 0x10, RZ ;  /* 0x000000100f0f7819 */ /* 0x020fe400000006ff */
[----:B------:R-:W-:Y:S02]  /*0560*/  MOV R5, 0x3e095d4e ;  /* 0x3e095d4e00057802 */ /* 0x000fe40000000f00 */
[----:B------:R-:W-:Y:S01]  /*0570*/  SHF.L.U32 R0, R0, 0x10, RZ ;  /* 0x0000001000007819 */ /* 0x000fe200000006ff */
        /* <DEDUP_REMOVED lines=8> */
[C---:B0-----:R-:W-:Y:S01]  /*0600*/  FFMA.FTZ R6, -R16.reuse, R16, 1 ;  /* 0x3f80000010067423 */ /* 0x041fe20000010110 */
[----:B------:R-:W-:-:S03]  /*0610*/  FADD.FTZ R5, R16, 1 ;  /* 0x3f80000010057421 */ /* 0x000fc60000010000 */
[----:B------:R-:W-:-:S04]  /*0620*/  FMUL.FTZ R6, R15, R6 ;  /* 0x000000060f067220 */ /* 0x000fc80000410000 */
[----:B------:R-:W-:-:S04]  /*0630*/  FMUL.FTZ R6, R7, R6 ;  /* 0x0000000607067220 */ /* 0x000fc80000410000 */
[----:B------:R-:W-:-:S04]  /*0640*/  FFMA.FTZ R5, R5, 0.5, R6 ;  /* 0x3f00000005057823 */ /* 0x000fc80000010006 */
[----:B------:R-:W-:-:S05]  /*0650*/  FMUL.FTZ R0, R0, R5 ;  /* 0x0000000500007220 */ /* 0x000fca0000410000 */
[----:B------:R-:W-:-:S07]  /*0660*/  F2FP.BF16.F32.PACK_AB R0, RZ, R0 ;  /* 0x00000000ff00723e */ /* 0x000fce00000010ff */
.L_x_4582:
[----:B------:R-:W-:Y:S05]  /*0670*/  BSYNC.RECONVERGENT B0 ;  /* 0x0000000000007941 */ /* 0x000fea0003800200 */
.L_x_4581:
[----:B------:R-:W-:Y:S04]  /*0680*/  BSSY.RECONVERGENT B0, `(.L_x_4583) ;  /* 0x0000014000007945 */ /* 0x000fe80003800200 */
[----:B------:R-:W-:Y:S05]  /*0690*/  @P2 BRA `(.L_x_4584) ;  /* 0x0000000000482947 */ /* 0x000fea0003800000 */
        /* <DEDUP_REMOVED lines=18> */
.L_x_4584:
[----:B------:R-:W-:Y:S05]  /*07c0*/  BSYNC.RECONVERGENT B0 ;  /* 0x0000000000007941 */ /* 0x000fea0003800200 */
.L_x_4583:
        /* <DEDUP_REMOVED lines=20> */
.L_x_4586:
[----:B------:R-:W-:Y:S05]  /*0910*/  BSYNC.RECONVERGENT B0 ;  /* 0x0000000000007941 */ /* 0x000fea0003800200 */
.L_x_4585:
        /* <DEDUP_REMOVED lines=13> */
.L_x_4588:
[----:B------:R-:W-:Y:S05]  /*09f0*/  BSYNC.RECONVERGENT B0 ;  /* 0x0000000000007941 */ /* 0x000fea0003800200 */
.L_x_4587:
[----:B------:R-:W-:-:S13]  /*0a00*/  ISETP.GE.AND P0, PT, R8, R9, PT ;  /* 0x000000090800720c */ /* 0x000fda0003f06270 */
[----:B------:R-:W-:Y:S05]  /*0a10*/  @P0 EXIT ;  /* 0x000000000000094d */ /* 0x000fea0003800000 */
[----:B01----:R-:W0:Y:S01]  /*0a20*/  LDC.64 R2, c[0x0][0x388] ;  /* 0x0000e200ff027b82 */ /* 0x003e220000000a00 */
[----:B------:R-:W-:-:S05]  /*0a30*/  LEA R11, R11, R8, 0x9 ;  /* 0x000000080b0b7211 */ /* 0x000fca00078e48ff */
[----:B0-----:R-:W-:-:S05]  /*0a40*/  IMAD.WIDE.U32 R2, R11, 0x2, R2 ;  /* 0x000000020b027825 */ /* 0x001fca00078e0002 */
[----:B-----5:R-:W-:Y:S01]  /*0a50*/  STG.E.U16 desc[UR4][R2.64], R10 ;  /* 0x0000000a02007986 */ /* 0x020fe2000c101504 */
[----:B------:R-:W-:Y:S05]  /*0a60*/  EXIT ;  /* 0x000000000000794d */ /* 0x000fea0003800000 */
.L_x_4589:
        /* <DEDUP_REMOVED lines=9> */
.L_x_12887:


//--------------------- .text._ZN2at6native29vectorized_elementwise_kernelILi2EZZZNS0_26GeluBackwardCUDAKernelImplERNS_18TensorIteratorBaseENS0_8GeluTypeEENKUlvE_clEvENKUlvE2_clEvEUlN3c108BFloat16ES8_E_St5arrayIPcLm3EEEEviT0_T1_ --------------------------
	.section	.text._ZN2at6native29vectorized_elementwise_kernelILi2EZZZNS0_26GeluBackwardCUDAKernelImplERNS_18TensorIteratorBaseENS0_8GeluTypeEENKUlvE_clEvENKUlvE2_clEvEUlN3c108BFloat16ES8_E_St5arrayIPcLm3EEEEviT0_T1_,"ax",@progbits
	.align	128
        .global         _ZN2at6native29vectorized_elementwise_kernelILi2EZZZNS0_26GeluBackwardCUDAKernelImplERNS_18TensorIteratorBaseENS0_8GeluTypeEENKUlvE_clEvENKUlvE2_clEvEUlN3c108BFloat16ES8_E_St5arrayIPcLm3EEEEviT0_T1_
        .type           _ZN2at6native29vectorized_elementwise_kernelILi2EZZZNS0_26GeluBackwardCUDAKernelImplERNS_18TensorIteratorBaseENS0_8GeluTypeEENKUlvE_clEvENKUlvE2_clEvEUlN3c108BFloat16ES8_E_St5arrayIPcLm3EEEEviT0_T1_,@function
        .size           _ZN2at6native29vectorized_elementwise_kernelILi2EZZZNS0_26GeluBackwardCUDAKernelImplERNS_18TensorIteratorBaseENS0_8GeluTypeEENKUlvE_clEvENKUlvE2_clEvEUlN3c108BFloat16ES8_E_St5arrayIPcLm3EEEEviT0_T1_,(.L_x_12888 - _ZN2at6native29vectorized_elementwise_kernelILi2EZZZNS0_26GeluBackwardCUDAKernelImplERNS_18TensorIteratorBaseENS0_8GeluTypeEENKUlvE_clEvENKUlvE2_clEvEUlN3c108BFloat16ES8_E_St5arrayIPcLm3EEEEviT0_T1_)
        .other          _ZN2at6native29vectorized_elementwise_kernelILi2EZZZNS0_26GeluBackwardCUDAKernelImplERNS_18TensorIteratorBaseENS0_8GeluTypeEENKUlvE_clEvENKUlvE2_clEvEUlN3c108BFloat16ES8_E_St5arrayIPcLm3EEEEviT0_T1_,@"STO_CUDA_ENTRY STV_DEFAULT"
_ZN2at6native29vectorized_elementwise_kernelILi2EZZZNS0_26GeluBackwardCUDAKernelImplERNS_18TensorIteratorBaseENS0_8GeluTypeEENKUlvE_clEvENKUlvE2_clEvEUlN3c108BFloat16ES8_E_St5arrayIPcLm3EEEEviT0_T1_:
.text._ZN2at6native29vectorized_elementwise_kernelILi2EZZZNS0_26GeluBackwardCUDAKernelImplERNS_18TensorIteratorBaseENS0_8GeluTypeEENKUlvE_clEvENKUlvE2_clEvEUlN3c108BFloat16ES8_E_St5arrayIPcLm3EEEEviT0_T1_:
        /* <DEDUP_REMOVED lines=118> */
.L_x_4592:
[----:B------:R-:W-:Y:S05]  /*0760*/  BSYNC.RECONVERGENT B0 ;  /* 0x0000000000007941 */ /* 0x000fea0003800200 */
.L_x_4591:
[----:B------:R-:W-:Y:S01]  /*0770*/  IADD3 R13, PT, PT, R3, 0x80, RZ ;  /* 0x00000080030d7810 */ /* 0x000fe20007ffe0ff */
[----:B------:R-:W-:Y:S03]  /*0780*/  BSSY.RECONVERGENT B0, `(.L_x_4593) ;  /* 0x0000015000007945 */ /* 0x000fe60003800200 */
[----:B------:R-:W-:-:S13]  /*0790*/  ISETP.GE.U32.AND P1, PT, R13, R2, PT ;  /* 0x000000020d00720c */ /* 0x000fda0003f26070 */
        /* <DEDUP_REMOVED lines=19> */
.L_x_4594:
[----:B------:R-:W-:Y:S05]  /*08d0*/  BSYNC.RECONVERGENT B0 ;  /* 0x0000000000007941 */ /* 0x000fea0003800200 */
.L_x_4593:
        /* <DEDUP_REMOVED lines=35> */
.L_x_4596:
[----:B------:R-:W-:Y:S05]  /*0b10*/  BSYNC.RECONVERGENT B0 ;  /* 0x0000000000007941 */ /* 0x000fea0003800200 */
.L_x_4595:
[----:B------:R-:W-:Y:S04]  /*0b20*/  BSSY.RECONVERGENT B0, `(.L_x_4597) ;  /* 0x0000014000007945 */ /* 0x000fe80003800200 */
[----:B------:R-:W-:Y:S05]  /*0b30*/  @P2 BRA `(.L_x_4598) ;  /* 0x0000000000482947 */ /* 0x000fea0003800000 */
[----:B------:R-:W-:Y:S02]  /*0b40*/  SHF.L.U32 R9, R9, 0x10, RZ ;  /* 0x0000001009097819 */ /* 0x000fe400000006ff */
        /* <DEDUP_REMOVED lines=17> */
.L_x_4598:
[----:B------:R-:W-:Y:S05]  /*0c60*/  BSYNC.RECONVERGENT B0 ;  /* 0x0000000000007941 */ /* 0x000fea0003800200 */
.L_x_4597:
[----:B------:R-:W-:Y:S04]  /*0c70*/  BSSY.RECONVERGENT B0, `(.L_x_4599) ;  /* 0x0000014000007945 */ /* 0x000fe80003800200 */
[----:B------:R-:W-:Y:S05]  /*0c80*/  @P3 BRA `(.L_x_4600) ;  /* 0x0000000000483947 */ /* 0x000fea0003800000 */
        /* <DEDUP_REMOVED lines=18> */
.L_x_4600:
[----:B------:R-:W-:Y:S05]  /*0db0*/  BSYNC.RECONVERGENT B0 ;  /* 0x0000000000007941 */ /* 0x000fea0003800200 */
.L_x_4599:
        /* <DEDUP_REMOVED lines=20> */
.L_x_4602:
[----:B------:R-:W-:Y:S05]  /*0f00*/  BSYNC.RECONVERGENT B0 ;  /* 0x0000000000007941 */ /* 0x000fea0003800200 */
.L_x_4601:
        /* <DEDUP_REMOVED lines=20> */
.L_x_4604:
[----:B------:R-:W-:Y:S05]  /*1050*/  BSYNC.RECONVERGENT B0 ;  /* 0x0000000000007941 */ /* 0x000fea0003800200 */
.L_x_4603:
        /* <DEDUP_REMOVED lines=20> */
.L_x_4606:
[----:B------:R-:W-:Y:S05]  /*11a0*/  BSYNC.RECONVERGENT B0 ;  /* 0x0000000000007941 */ /* 0x000fea0003800200 */
.L_x_4605:
        /* <DEDUP_REMOVED lines=18> */
.L_x_4609:
[----:B------:R-:W-:-:S13]  /*12d0*/  ISETP.GE.U32.AND P0, PT, R3, R2, PT ;  /* 0x000000020300720c */ /* 0x000fda0003f06070 */
[----:B------:R-:W-:Y:S05]  /*12e0*/  @P0 BRA `(.L_x_4611) ;  /* 0x0000000000300947 */ /* 0x000fea0003800000 */
[----:B0-----:R-:W0:Y:S01]  /*12f0*/  LDC.64 R4, c[0x0][0x388] ;  /* 0x0000e200ff047b82 */ /* 0x001e220000000a00 */
[----:B------:R-:W-:Y:S02]  /*1300*/  IADD3 R13, PT, PT, R0, R3, RZ ;  /* 0x00000003000d7210 */ /* 0x000fe40007ffe0ff */
[----:B------:R-:W-:-:S03]  /*1310*/  IADD3 R3, PT, PT, R3, 0x80, RZ ;  /* 0x0000008003037810 */ /* 0x000fc60007ffe0ff */
[----:B0-----:R-:W-:-:S05]  /*1320*/  IMAD.WIDE.U32 R4, R13, 0x2, R4 ;  /* 0x000000020d047825 */ /* 0x001fca00078e0004 */
[----:B------:R1:W-:Y:S02]  /*1330*/  STG.E.U16 desc[UR4][R4.64], R7 ;  /* 0x0000000704007986 */ /* 0x0003e4000c101504 */
.L_x_4610:
[----:B------:R-:W-:-:S13]  /*1340*/  ISETP.GE.U32.AND P0, PT, R3, R2, PT ;  /* 0x000000020300720c */ /* 0x000fda0003f06070 */
[----:B------:R-:W-:Y:S05]  /*1350*/  @P0 BRA `(.L_x_4612) ;  /* 0x0000000000340947 */ /* 0x000fea0003800000 */
[----:B01----:R-:W0:Y:S01]  /*1360*/  LDC.64 R4, c[0x0][0x388] ;  /* 0x0000e200ff047b82 */ /* 0x003e220000000a00 */
[----:B------:R-:W-:Y:S02]  /*1370*/  IADD3 R7, PT, PT, R0, R3, RZ ;  /* 0x0000000300077210 */ /* 0x000fe40007ffe0ff */
[----:B------:R-:W-:-:S03]  /*1380*/  IADD3 R3, PT, PT, R3, 0x80, RZ ;  /* 0x0000008003037810 */ /* 0x000fc60007ffe0ff */
[----:B0-----:R-:W-:-:S05]  /*1390*/  IMAD.WIDE.U32 R4, R7, 0x2, R4 ;  /* 0x0000000207047825 */ /* 0x001fca00078e0004 */
[----:B------:R1:W-:Y:S02]  /*13a0*/  STG.E.U16 desc[UR4][R4.64], R8 ;  /* 0x0000000804007986 */ /* 0x0003e4000c101504 */
.L_x_4611:
        /* <DEDUP_REMOVED lines=8> */
.L_x_4612:
[----:B------:R-:W-:Y:S05]  /*1430*/  BSYNC.RELIABLE B1 ;  /* 0x0000000000017941 */ /* 0x000fea0003800100 */
.L_x_4608:
[----:B------:R-:W-:-:S13]  /*1440*/  ISETP.GE.U32.AND P0, PT, R3, R2, PT ;  /* 0x000000020300720c */ /* 0x000fda0003f06070 */
[----:B012---:R-:W0:Y:S01]  /*1450*/  @!P0 LDC.64 R4, c[0x0][0x388] ;  /* 0x0000e200ff048b82 */ /* 0x007e220000000a00 */
[----:B------:R-:W-:Y:S02]  /*1460*/  @!P0 IADD3 R7, PT, PT, R0, R3, RZ ;  /* 0x0000000300078210 */ /* 0x000fe40007ffe0ff */
[----:B------:R-:W-:-:S03]  /*1470*/  @!P0 IADD3 R3, PT, PT, R3, 0x80, RZ ;  /* 0x0000008003038810 */ /* 0x000fc60007ffe0ff */
[----:B0-----:R-:W-:-:S05]  /*1480*/  @!P0 IMAD.WIDE.U32 R4, R7, 0x2, R4 ;  /* 0x0000000207048825 */ /* 0x001fca00078e0004 */
[----:B------:R2:W-:Y:S02]  /*1490*/  @!P0 STG.E.U16 desc[UR4][R4.64], R10 ;  /* 0x0000000a04008986 */ /* 0x0005e4000c101504 */
.L_x_4613:
[----:B------:R-:W-:Y:S05]  /*14a0*/  BSYNC.RECONVERGENT B0 ;  /* 0x0000000000007941 */ /* 0x000fea0003800200 */
.L_x_4607:
        /* <DEDUP_REMOVED lines=8> */
.L_x_4590:
[----:B------:R-:W0:Y:S01]  /*1530*/  S2R R5, SR_TID.X ;  /* 0x0000000000057919 */ /* 0x000e220000002100 */
[----:B------:R-:W1:Y:S02]  /*1540*/  LDC.64 R2, c[0x0][0x398] ;  /* 0x0000e600ff027b82 */ /* 0x000e640000000a00 */
[----:B-1----:R-:W-:-:S04]  /*1550*/  IMAD.WIDE.U32 R2, R0, 0x2, R2 ;  /* 0x0000000200027825 */ /* 0x002fc800078e0002 */
[----:B0-----:R-:W-:Y:S02]  /*1560*/  IMAD.WIDE.U32 R22, R5, 0x4, R2 ;  /* 0x0000000405167825 */ /* 0x001fe400078e0002 */
[----:B------:R-:W0:Y:S03]  /*1570*/  LDC.64 R2, c[0x0][0x390] ;  /* 0x0000e400ff027b82 */ /* 0x000e260000000a00 */
[----:B------:R-:W2:Y:S04]  /*1580*/  LDG.E R7, desc[UR4][R22.64] ;  /* 0x0000000416077981 */ /* 0x000ea8000c1e1900 */
[----:B------:R-:W3:Y:S04]  /*1590*/  LDG.E R9, desc[UR4][R22.64+0x200] ;  /* 0x0002000416097981 */ /* 0x000ee8000c1e1900 */
[----:B------:R-:W4:Y:S01]  /*15a0*/  LDG.E R10, desc[UR4][R22.64+0x400] ;  /* 0x00040004160a7981 */ /* 0x000f22000c1e1900 */
[----:B0-----:R-:W-:-:S04]  /*15b0*/  IMAD.WIDE.U32 R2, R0, 0x2, R2 ;  /* 0x0000000200027825 */ /* 0x001fc800078e0002 */
[----:B------:R-:W-:Y:S02]  /*15c0*/  IMAD.WIDE.U32 R16, R5, 0x4, R2 ;  /* 0x0000000405107825 */ /* 0x000fe400078e0002 */
[----:B------:R-:W5:Y:S04]  /*15d0*/  LDG.E R2, desc[UR4][R22.64+0x600] ;  /* 0x0006000416027981 */ /* 0x000f68000c1e1900 */
[----:B------:R-:W5:Y:S04]  /*15e0*/  LDG.E R3, desc[UR4][R16.64] ;  /* 0x0000000410037981 */ /* 0x000f68000c1e1900 */
[----:B------:R-:W5:Y:S04]  /*15f0*/  LDG.E R8, desc[UR4][R16.64+0x200] ;  /* 0x0002000410087981 */ /* 0x000f68000c1e1900 */
[----:B------:R-:W5:Y:S04]  /*1600*/  LDG.E R4, desc[UR4][R16.64+0x400] ;  /* 0x0004000410047981 */ /* 0x000f68000c1e1900 */
[----:B------:R0:W5:Y:S01]  /*1610*/  LDG.E R6, desc[UR4][R16.64+0x600] ;  /* 0x0006000410067981 */ /* 0x000162000c1e1900 */
[----:B--2---:R-:W-:-:S02]  /*1620*/  PRMT R21, R7, 0x7632, R21 ;  /* 0x0000763207157816 */ /* 0x004fc40000000015 */
[----:B------:R-:W-:Y:S02]  /*1630*/  SHF.L.U32 R19, R7, 0x10, RZ ;  /* 0x0000001007137819 */ /* 0x000fe400000006ff */
[----:B------:R-:W-:Y:S02]  /*1640*/  SHF.L.U32 R21, R21, 0x10, RZ ;  /* 0x0000001015157819 */ /* 0x000fe400000006ff */
[----:B---3--:R-:W-:Y:S01]  /*1650*/  PRMT R7, R9, 0x7632, R7 ;  /* 0x0000763209077816 */ /* 0x008fe20000000007 */
[----:B------:R-:W-:Y:S01]  /*1660*/  FMUL.FTZ R12, R19, R19 ;  /* 0x00000013130c7220 */ /* 0x000fe20000410000 */
[----:B------:R-:W-:Y:S01]  /*1670*/  SHF.L.U32 R9, R9, 0x10, RZ ;  /* 0x0000001009097819 */ /* 0x000fe200000006ff */
[----:B------:R-:W-:Y:S02]  /*1680*/  FMUL.FTZ R14, R21, R21 ;  /* 0x00000015150e7220 */ /* 0x000fe40000410000 */
[----:B------:R-:W-:Y:S02]  /*1690*/  FMUL.FTZ R18, R19, R12 ;  /* 0x0000000c13127220 */ /* 0x000fe40000410000 */
[----:B------:R-:W-:Y:S01]  /*16a0*/  FMUL.FTZ R20, R21, R14 ;  /* 0x0000000e15147220 */ /* 0x000fe20000410000 */
[----:B0-----:R-:W-:Y:S01]  /*16b0*/  FMUL.FTZ R16, R9, R9 ;  /* 0x0000000909107220 */ /* 0x001fe20000410000 */
[----:B------:R-:W-:Y:S01]  /*16c0*/  FFMA.FTZ R18, R18, 0.044714998453855514526, R19 ;  /* 0x3d37271312127823 */ /* 0x000fe20000010013 */
[----:B------:R-:W-:Y:S01]  /*16d0*/  SHF.L.U32 R17, R7, 0x10, RZ ;  /* 0x0000001007117819 */ /* 0x000fe200000006ff */
[----:B------:R-:W-:Y:S01]  /*16e0*/  FFMA.FTZ R20, R20, 0.044714998453855514526, R21 ;  /* 0x3d37271314147823 */ /* 0x000fe20000010015 */
[----:B------:R-:W-:Y:S01]  /*16f0*/  FMUL.FTZ R22, R9, R16 ;  /* 0x0000001009167220 */ /* 0x000fe20000410000 */
[----:B------:R-:W-:-:S02]  /*1700*/  FMUL.FTZ R18, R18, 0.79788458347320556641 ;  /* 0x3f4c422a12127820 */ /* 0x000fc40000410000 */
[----:B------:R-:W-:Y:S01]  /*1710*/  FMUL.FTZ R15, R20, 0.79788458347320556641 ;  /* 0x3f4c422a140f7820 */ /* 0x000fe20000410000 */
[----:B------:R-:W-:Y:S01]  /*1720*/  FFMA.FTZ R22, R22, 0.044714998453855514526, R9 ;  /* 0x3d37271316167823 */ /* 0x000fe20000010009 */
[C---:B------:R-:W-:Y:S02]  /*1730*/  FMUL.FTZ R20, R17.reuse, R17 ;  /* 0x0000001111147220 */ /* 0x040fe40000410000 */
[----:B------:R-:W0:Y:S01]  /*1740*/  MUFU.TANH R18, R18 ;  /* 0x0000001200127308 */ /* 0x000e220000002400 */
[----:B------:R-:W-:Y:S01]  /*1750*/  FMUL.FTZ R13, R22, 0.79788458347320556641 ;  /* 0x3f4c422a160d7820 */ /* 0x000fe20000410000 */
[----:B------:R-:W-:-:S04]  /*1760*/  FMUL.FTZ R24, R17, R20 ;  /* 0x0000001411187220 */ /* 0x000fc80000410000 */
[----:B------:R-:W-:Y:S02]  /*1770*/  FFMA.FTZ R24, R24, 0.044714998453855514526, R17 ;  /* 0x3d37271318187823 */ /* 0x000fe40000010011 */
[----:B------:R-:W1:Y:S02]  /*1780*/  MUFU.TANH R13, R13 ;  /* 0x0000000d000d7308 */ /* 0x000e640000002400 */
[----:B------:R-:W-:Y:S01]  /*1790*/  FMUL.FTZ R11, R24, 0.79788458347320556641 ;  /* 0x3f4c422a180b7820 */ /* 0x000fe20000410000 */
[----:B------:R-:W-:-:S05]  /*17a0*/  HFMA2 R7, -RZ, RZ, 1.5087890625, 339.5 ;  /* 0x3e095d4eff077431 */ /* 0x000fca00000001ff */
[----:B------:R-:W2:Y:S01]  /*17b0*/  MUFU.TANH R15, R15 ;  /* 0x0000000f000f7308 */ /* 0x000ea20000002400 */
[----:B------:R-:W-:Y:S01]  /*17c0*/  FMUL.FTZ R19, R19, 0.5 ;  /* 0x3f00000013137820 */ /* 0x000fe20000410000 */
[----:B0-----:R-:W-:-:S06]  /*17d0*/  FFMA.FTZ R22, -R18, R18, 1 ;  /* 0x3f80000012167423 */ /* 0x001fcc0000010112 */
[----:B------:R-:W0:Y:S01]  /*17e0*/  MUFU.TANH R11, R11 ;  /* 0x0000000b000b7308 */ /* 0x000e220000002400 */
[----:B------:R-:W-:Y:S01]  /*17f0*/  FMUL.FTZ R19, R19, R22 ;  /* 0x0000001613137220 */ /* 0x000fe20000410000 */
[----:B------:R-:W-:Y:S01]  /*1800*/  FMUL.FTZ R9, R9, 0.5 ;  /* 0x3f00000009097820 */ /* 0x000fe20000410000 */
[----:B-1----:R-:W-:Y:S01]  /*1810*/  FFMA.FTZ R22, -R13, R13, 1 ;  /* 0x3f8000000d167423 */ /* 0x002fe2000001010d */
[----:B------:R-:W-:Y:S01]  /*1820*/  FFMA.FTZ R16, R16, R7, 1 ;  /* 0x3f80000010107423 */ /* 0x000fe20000010007 */
[----:B------:R-:W-:Y:S02]  /*1830*/  FMUL.FTZ R21, R21, 0.5 ;  /* 0x3f00000015157820 */ /* 0x000fe40000410000 */
[----:B------:R-:W-:Y:S01]  /*1840*/  FMUL.FTZ R9, R9, R22 ;  /* 0x0000001609097220 */ /* 0x000fe20000410000 */
[----:B------:R-:W-:Y:S01]  /*1850*/  FMUL.FTZ R16, R16, 0.79788458347320556641 ;  /* 0x3f4c422a10107820 */ /* 0x000fe20000410000 */
[----:B--2---:R-:W-:Y:S01]  /*1860*/  FFMA.FTZ R24, -R15, R15, 1 ;  /* 0x3f8000000f187423 */ /* 0x004fe2000001010f */
[----:B------:R-:W-:Y:S01]  /*1870*/  FFMA.FTZ R12, R12, R7, 1 ;  /* 0x3f8000000c0c7423 */ /* 0x000fe20000010007 */
[----:B------:R-:W-:Y:S01]  /*1880*/  FMUL.FTZ R17, R17, 0.5 ;  /* 0x3f00000011117820 */ /* 0x000fe20000410000 */
[----:B------:R-:W-:Y:S01]  /*1890*/  FMUL.FTZ R16, R16, R9 ;  /* 0x0000000910107220 */ /* 0x000fe20000410000 */
[----:B------:R-:W-:Y:S01]  /*18a0*/  FMUL.FTZ R21, R21, R24 ;  /* 0x0000001815157220 */ /* 0x000fe20000410000 */
[-C--:B------:R-:W-:Y:S01]  /*18b0*/  FFMA.FTZ R20, R20, R7.reuse, 1 ;  /* 0x3f80000014147423 */ /* 0x080fe20000010007 */
[----:B----4-:R-:W-:Y:S01]  /*18c0*/  SHF.L.U32 R9, R10, 0x10, RZ ;  /* 0x000000100a097819 */ /* 0x010fe200000006ff */
[----:B------:R-:W-:Y:S01]  /*18d0*/  FFMA.FTZ R14, R14, R7, 1 ;  /* 0x3f8000000e0e7423 */ /* 0x000fe20000010007 */
[----:B0-----:R-:W-:Y:S01]  /*18e0*/  FFMA.FTZ R24, -R11, R11, 1 ;  /* 0x3f8000000b187423 */ /* 0x001fe2000001010b */
[----:B------:R-:W-:Y:S01]  /*18f0*/  PRMT R10, R10, 0x7632, R10 ;  /* 0x000076320a0a7816 */ /* 0x000fe2000000000a */
[----:B------:R-:W-:Y:S01]  /*1900*/  FMUL.FTZ R12, R12, 0.79788458347320556641 ;  /* 0x3f4c422a0c0c7820 */ /* 0x000fe20000410000 */
[----:B------:R-:W-:Y:S01]  /*1910*/  FMUL.FTZ R20, R20, 0.79788458347320556641 ;  /* 0x3f4c422a14147820 */ /* 0x000fe20000410000 */
[----:B------:R-:W-:Y:S01]  /*1920*/  FMUL.FTZ R17, R17, R24 ;  /* 0x0000001811117220 */ /* 0x000fe20000410000 */
[----:B------:R-:W-:Y:S01]  /*1930*/  FMUL.FTZ R14, R14, 0.79788458347320556641 ;  /* 0x3f4c422a0e0e7820 */ /* 0x000fe20000410000 */
[----:B------:R-:W-:Y:S01]  /*1940*/  SHF.L.U32 R10, R10, 0x10, RZ ;  /* 0x000000100a0a7819 */ /* 0x000fe200000006ff */
[----:B------:R-:W-:Y:S01]  /*1950*/  FMUL.FTZ R19, R12, R19 ;  /* 0x000000130c137220 */ /* 0x000fe20000410000 */
[----:B------:R-:W-:Y:S01]  /*1960*/  FADD.FTZ R18, R18, 1 ;  /* 0x3f80000012127421 */ /* 0x000fe20000010000 */
[----:B------:R-:W-:Y:S01]  /*1970*/  FADD.FTZ R22, R15, 1 ;  /* 0x3f8000000f167421 */ /* 0x000fe20000010000 */
[----:B------:R-:W-:Y:S01]  /*1980*/  FMUL.FTZ R15, R20, R17 ;  /* 0x00000011140f7220 */ /* 0x000fe20000410000 */
[----:B------:R-:W-:Y:S01]  /*1990*/  FMUL.FTZ R21, R14, R21 ;  /* 0x000000150e157220 */ /* 0x000fe20000410000 */
[----:B-----5:R-:W-:Y:S01]  /*19a0*/  SHF.L.U32 R12, R3, 0x10, RZ ;  /* 0x00000010030c7819 */ /* 0x020fe200000006ff */
[----:B------:R-:W-:Y:S01]  /*19b0*/  FADD.FTZ R17, R13, 1 ;  /* 0x3f8000000d117421 */ /* 0x000fe20000010000 */
[----:B------:R-:W-:Y:S01]  /*19c0*/  FFMA.FTZ R19, R18, 0.5, R19 ;  /* 0x3f00000012137823 */ /* 0x000fe20000010013 */
[----:B------:R-:W-:Y:S01]  /*19d0*/  FMUL.FTZ R13, R10, R10 ;  /* 0x0000000a0a0d7220 */ /* 0x000fe20000410000 */
[----:B------:R-:W-:Y:S01]  /*19e0*/  FMUL.FTZ R20, R9, R9 ;  /* 0x0000000909147220 */ /* 0x000fe20000410000 */
[----:B------:R-:W-:Y:S01]  /*19f0*/  FFMA.FTZ R22, R22, 0.5, R21 ;  /* 0x3f00000016167823 */ /* 0x000fe20000010015 */
[----:B------:R-:W-:Y:S01]  /*1a00*/  FADD.FTZ R18, R11, 1 ;  /* 0x3f8000000b127421 */ /* 0x000fe20000010000 */
[--C-:B------:R-:W-:Y:S01]  /*1a10*/  FFMA.FTZ R17, R17, 0.5, R16.reuse ;  /* 0x3f00000011117823 */ /* 0x100fe20000010010 */
[----:B------:R-:W-:Y:S01]  /*1a20*/  FMUL.FTZ R11, R12, R19 ;  /* 0x000000130c0b7220 */ /* 0x000fe20000410000 */
[----:B------:R-:W-:Y:S01]  /*1a30*/  PRMT R16, R2, 0x7632, R16 ;  /* 0x0000763202107816 */ /* 0x000fe20000000010 */
[----:B------:R-:W-:Y:S01]  /*1a40*/  FMUL.FTZ R21, R10, R13 ;  /* 0x0000000d0a157220 */ /* 0x000fe20000410000 */
[----:B------:R-:W-:Y:S01]  /*1a50*/  FMUL.FTZ R14, R9, R20 ;  /* 0x00000014090e7220 */ /* 0x000fe20000410000 */
[----:B------:R-:W-:Y:S01]  /*1a60*/  SHF.L.U32 R12, R2, 0x10, RZ ;  /* 0x00000010020c7819 */ /* 0x000fe200000006ff */
[----:B------:R-:W-:Y:S01]  /*1a70*/  FFMA.FTZ R18, R18, 0.5, R15 ;  /* 0x3f00000012127823 */ /* 0x000fe2000001000f */
[----:B------:R-:W-:Y:S01]  /*1a80*/  FFMA.FTZ R21, R21, 0.044714998453855514526, R10 ;  /* 0x3d37271315157823 */ /* 0x000fe2000001000a */
[----:B------:R-:W-:Y:S01]  /*1a90*/  SHF.L.U32 R16, R16, 0x10, RZ ;  /* 0x0000001010107819 */ /* 0x000fe200000006ff */
[----:B------:R-:W-:Y:S01]  /*1aa0*/  FFMA.FTZ R14, R14, 0.044714998453855514526, R9 ;  /* 0x3d3727130e0e7823 */ /* 0x000fe20000010009 */
[----:B------:R-:W-:Y:S01]  /*1ab0*/  FMUL.FTZ R15, R12, R12 ;  /* 0x0000000c0c0f7220 */ /* 0x000fe20000410000 */
[----:B------:R-:W-:Y:S01]  /*1ac0*/  FMUL.FTZ R26, R21, 0.79788458347320556641 ;  /* 0x3f4c422a151a7820 */ /* 0x000fe20000410000 */
[----:B------:R-:W-:Y:S01]  /*1ad0*/  PRMT R3, R3, 0x7632, R3 ;  /* 0x0000763203037816 */ /* 0x000fe20000000003 */
[----:B------:R-:W-:Y:S01]  /*1ae0*/  FMUL.FTZ R14, R14, 0.79788458347320556641 ;  /* 0x3f4c422a0e0e7820 */ /* 0x000fe20000410000 */
[----:B------:R-:W-:Y:S01]  /*1af0*/  FMUL.FTZ R21, R16, R16 ;  /* 0x0000001010157220 */ /* 0x000fe20000410000 */
[----:B------:R-:W-:Y:S01]  /*1b00*/  FMUL.FTZ R23, R12, R15 ;  /* 0x0000000f0c177220 */ /* 0x000fe20000410000 */
[----:B------:R-:W-:-:S02]  /*1b10*/  SHF.L.U32 R19, R3, 0x10, RZ ;  /* 0x0000001003137819 */ /* 0x000fc400000006ff */
[----:B------:R-:W-:Y:S01]  /*1b20*/  FMUL.FTZ R25, R16, R21 ;  /* 0x0000001510197220 */ /* 0x000fe20000410000 */
[----:B------:R-:W-:Y:S01]  /*1b30*/  FFMA.FTZ R23, R23, 0.044714998453855514526, R12 ;  /* 0x3d37271317177823 */ /* 0x000fe2000001000c */
[----:B------:R-:W0:Y:S01]  /*1b40*/  MUFU.TANH R14, R14 ;  /* 0x0000000e000e7308 */ /* 0x000e220000002400 */
[----:B------:R-:W1:Y:S01]  /*1b50*/  LDC.64 R2, c[0x0][0x388] ;  /* 0x0000e200ff027b82 */ /* 0x000e620000000a00 */
[C---:B------:R-:W-:Y:S01]  /*1b60*/  SHF.L.U32 R24, R8.reuse, 0x10, RZ ;  /* 0x0000001008187819 */ /* 0x040fe200000006ff */
[----:B------:R-:W-:Y:S01]  /*1b70*/  FFMA.FTZ R27, R25, 0.044714998453855514526, R16 ;  /* 0x3d372713191b7823 */ /* 0x000fe20000010010 */
[----:B------:R-:W-:Y:S01]  /*1b80*/  FMUL.FTZ R23, R23, 0.79788458347320556641 ;  /* 0x3f4c422a17177820 */ /* 0x000fe20000410000 */
[----:B------:R-:W-:Y:S01]  /*1b90*/  FMUL.FTZ R22, R19, R22 ;  /* 0x0000001613167220 */ /* 0x000fe20000410000 */
[----:B------:R-:W-:Y:S01]  /*1ba0*/  PRMT R8, R8, 0x7632, R8 ;  /* 0x0000763208087816 */ /* 0x000fe20000000008 */
[----:B------:R-:W-:Y:S01]  /*1bb0*/  FMUL.FTZ R27, R27, 0.79788458347320556641 ;  /* 0x3f4c422a1b1b7820 */ /* 0x000fe20000410000 */
[----:B------:R-:W2:Y:S01]  /*1bc0*/  MUFU.TANH R19, R26 ;  /* 0x0000001a00137308 */ /* 0x000ea20000002400 */
[----:B------:R-:W-:Y:S01]  /*1bd0*/  FMUL.FTZ R17, R24, R17 ;  /* 0x0000001118117220 */ /* 0x000fe20000410000 */
[----:B------:R-:W-:Y:S01]  /*1be0*/  FMUL.FTZ R24, R9, 0.5 ;  /* 0x3f00000009187820 */ /* 0x000fe20000410000 */
[----:B------:R-:W-:-:S05]  /*1bf0*/  SHF.L.U32 R9, R8, 0x10, RZ ;  /* 0x0000001008097819 */ /* 0x000fca00000006ff */
[----:B------:R-:W3:Y:S01]  /*1c00*/  MUFU.TANH R23, R23 ;  /* 0x0000001700177308 */ /* 0x000ee20000002400 */
[----:B0-----:R-:W-:-:S07]  /*1c10*/  FFMA.FTZ R25, -R14, R14, 1 ;  /* 0x3f8000000e197423 */ /* 0x001fce000001010e */
[----:B------:R-:W0:Y:S01]  /*1c20*/  MUFU.TANH R8, R27 ;  /* 0x0000001b00087308 */ /* 0x000e220000002400 */
[----:B------:R-:W-:Y:S01]  /*1c30*/  FFMA.FTZ R20, R20, R7, 1 ;  /* 0x3f80000014147423 */ /* 0x000fe20000010007 */
[----:B------:R-:W-:Y:S01]  /*1c40*/  FMUL.FTZ R25, R24, R25 ;  /* 0x0000001918197220 */ /* 0x000fe20000410000 */
[----:B------:R-:W-:Y:S01]  /*1c50*/  FMUL.FTZ R18, R9, R18 ;  /* 0x0000001209127220 */ /* 0x000fe20000410000 */
[----:B------:R-:W-:Y:S01]  /*1c60*/  FMUL.FTZ R10, R10, 0.5 ;  /* 0x3f0000000a0a7820 */ /* 0x000fe20000410000 */
[----:B------:R-:W-:Y:S01]  /*1c70*/  FMUL.FTZ R20, R20, 0.79788458347320556641 ;  /* 0x3f4c422a14147820 */ /* 0x000fe20000410000 */
[----:B--2---:R-:W-:Y:S01]  /*1c80*/  FFMA.FTZ R9, -R19, R19, 1 ;  /* 0x3f80000013097423 */ /* 0x004fe20000010113 */
[----:B------:R-:W-:Y:S01]  /*1c90*/  FFMA.FTZ R13, R13, R7, 1 ;  /* 0x3f8000000d0d7423 */ /* 0x000fe20000010007 */
[----:B-1----:R-:W-:-:S04]  /*1ca0*/  IMAD.WIDE.U32 R2, R0, 0x2, R2 ;  /* 0x0000000200027825 */ /* 0x002fc800078e0002 */
[----:B------:R-:W-:Y:S01]  /*1cb0*/  FMUL.FTZ R0, R20, R25 ;  /* 0x0000001914007220 */ /* 0x000fe20000410000 */
[----:B------:R-:W-:Y:S01]  /*1cc0*/  FMUL.FTZ R12, R12, 0.5 ;  /* 0x3f0000000c0c7820 */ /* 0x000fe20000410000 */
[----:B---3--:R-:W-:Y:S01]  /*1cd0*/  FFMA.FTZ R25, -R23, R23, 1 ;  /* 0x3f80000017197423 */ /* 0x008fe20000010117 */
[----:B------:R-:W-:Y:S01]  /*1ce0*/  FMUL.FTZ R10, R10, R9 ;  /* 0x000000090a0a7220 */ /* 0x000fe20000410000 */
[-C--:B------:R-:W-:Y:S01]  /*1cf0*/  FFMA.FTZ R15, R15, R7.reuse, 1 ;  /* 0x3f8000000f0f7423 */ /* 0x080fe20000010007 */
[----:B------:R-:W-:Y:S01]  /*1d00*/  FMUL.FTZ R13, R13, 0.79788458347320556641 ;  /* 0x3f4c422a0d0d7820 */ /* 0x000fe20000410000 */
[----:B------:R-:W-:Y:S01]  /*1d10*/  FMUL.FTZ R16, R16, 0.5 ;  /* 0x3f00000010107820 */ /* 0x000fe20000410000 */
[----:B------:R-:W-:Y:S01]  /*1d20*/  FFMA.FTZ R21, R21, R7, 1 ;  /* 0x3f80000015157423 */ /* 0x000fe20000010007 */
[----:B0-----:R-:W-:Y:S01]  /*1d30*/  FFMA.FTZ R9, -R8, R8, 1 ;  /* 0x3f80000008097423 */ /* 0x001fe20000010108 */
[----:B------:R-:W-:Y:S01]  /*1d40*/  FADD.FTZ R7, R14, 1 ;  /* 0x3f8000000e077421 */ /* 0x000fe20000010000 */
[----:B------:R-:W-:Y:S01]  /*1d50*/  FMUL.FTZ R20, R12, R25 ;  /* 0x000000190c147220 */ /* 0x000fe20000410000 */
[----:B------:R-:W-:Y:S01]  /*1d60*/  FMUL.FTZ R15, R15, 0.79788458347320556641 ;  /* 0x3f4c422a0f0f7820 */ /* 0x000fe20000410000 */
[----:B------:R-:W-:Y:S01]  /*1d70*/  FMUL.FTZ R12, R13, R10 ;  /* 0x0000000a0d0c7220 */ /* 0x000fe20000410000 */
[----:B------:R-:W-:Y:S01]  /*1d80*/  FMUL.FTZ R16, R16, R9 ;  /* 0x0000000910107220 */ /* 0x000fe20000410000 */
[----:B------:R-:W-:Y:S01]  /*1d90*/  FMUL.FTZ R21, R21, 0.79788458347320556641 ;  /* 0x3f4c422a15157820 */ /* 0x000fe20000410000 */
[--C-:B------:R-:W-:Y:S01]  /*1da0*/  FFMA.FTZ R10, R7, 0.5, R0.reuse ;  /* 0x3f000000070a7823 */ /* 0x100fe20000010000 */
[----:B------:R-:W-:-:S02]  /*1db0*/  PRMT R0, R4, 0x7632, R0 ;  /* 0x0000763204007816 */ /* 0x000fc40000000000 */
[----:B------:R-:W-:Y:S01]  /*1dc0*/  SHF.L.U32 R7, R4, 0x10, RZ ;  /* 0x0000001004077819 */ /* 0x000fe200000006ff */
[----:B------:R-:W-:Y:S01]  /*1dd0*/  FMUL.FTZ R20, R15, R20 ;  /* 0x000000140f147220 */ /* 0x000fe20000410000 */
[----:B------:R-:W-:Y:S01]  /*1de0*/  PRMT R4, R6, 0x7632, R4 ;  /* 0x0000763206047816 */ /* 0x000fe20000000004 */
[----:B------:R-:W-:Y:S01]  /*1df0*/  FADD.FTZ R19, R19, 1 ;  /* 0x3f80000013137421 */ /* 0x000fe20000010000 */
[----:B------:R-:W-:Y:S01]  /*1e00*/  FADD.FTZ R23, R23, 1 ;  /* 0x3f80000017177421 */ /* 0x000fe20000010000 */
[----:B------:R-:W-:Y:S01]  /*1e10*/  FMUL.FTZ R21, R21, R16 ;  /* 0x0000001015157220 */ /* 0x000fe20000410000 */
[----:B------:R-:W-:Y:S01]  /*1e20*/  FADD.FTZ R8, R8, 1 ;  /* 0x3f80000008087421 */ /* 0x000fe20000010000 */
[----:B------:R-:W-:Y:S01]  /*1e30*/  SHF.L.U32 R0, R0, 0x10, RZ ;  /* 0x0000001000007819 */ /* 0x000fe200000006ff */
[----:B------:R-:W-:Y:S01]  /*1e40*/  FFMA.FTZ R19, R19, 0.5, R12 ;  /* 0x3f00000013137823 */ /* 0x000fe2000001000c */
[----:B------:R-:W-:Y:S01]  /*1e50*/  SHF.L.U32 R6, R6, 0x10, RZ ;  /* 0x0000001006067819 */ /* 0x000fe200000006ff */
[----:B------:R-:W-:Y:S01]  /*1e60*/  FFMA.FTZ R23, R23, 0.5, R20 ;  /* 0x3f00000017177823 */ /* 0x000fe20000010014 */
[----:B------:R-:W-:Y:S01]  /*1e70*/  SHF.L.U32 R4, R4, 0x10, RZ ;  /* 0x0000001004047819 */ /* 0x000fe200000006ff */
[----:B------:R-:W-:Y:S01]  /*1e80*/  FFMA.FTZ R21, R8, 0.5, R21 ;  /* 0x3f00000008157823 */ /* 0x000fe20000010015 */
[----:B------:R-:W-:Y:S01]  /*1e90*/  FMUL.FTZ R7, R7, R10 ;  /* 0x0000000a07077220 */ /* 0x000fe20000410000 */
[----:B------:R-:W-:Y:S01]  /*1ea0*/  FMUL.FTZ R0, R0, R19 ;  /* 0x0000001300007220 */ /* 0x000fe20000410000 */
[----:B------:R-:W-:Y:S01]  /*1eb0*/  FMUL.FTZ R6, R6, R23 ;  /* 0x0000001706067220 */ /* 0x000fe20000410000 */
[----:B------:R-:W-:Y:S01]  /*1ec0*/  FMUL.FTZ R21, R4, R21 ;  /* 0x0000001504157220 */ /* 0x000fe20000410000 */
[----:B------:R-:W-:Y:S01]  /*1ed0*/  F2FP.BF16.F32.PACK_AB R11, R22, R11 ;  /* 0x0000000b160b723e */ /* 0x000fe200000010ff */
[----:B------:R-:W-:Y:S01]  /*1ee0*/  IMAD.WIDE.U32 R2, R5, 0x4, R2 ;  /* 0x0000000405027825 */ /* 0x000fe200078e0002 */
[----:B------:R-:W-:-:S02]  /*1ef0*/  F2FP.BF16.F32.PACK_AB R17, R18, R17 ;  /* 0x000000111211723e */ /* 0x000fc400000010ff */
[----:B------:R-:W-:Y:S02]  /*1f00*/  F2FP.BF16.F32.PACK_AB R7, R0, R7 ;  /* 0x000000070007723e */ /* 0x000fe400000010ff */
[----:B------:R-:W-:Y:S01]  /*1f10*/  F2FP.BF16.F32.PACK_AB R21, R21, R6 ;  /* 0x000000061515723e */ /* 0x000fe200000010ff */
[----:B------:R-:W-:Y:S04]  /*1f20*/  STG.E desc[UR4][R2.64], R11 ;  /* 0x0000000b02007986 */ /* 0x000fe8000c101904 */
[----:B------:R-:W-:Y:S04]  /*1f30*/  STG.E desc[UR4][R2.64+0x200], R17 ;  /* 0x0002001102007986 */ /* 0x000fe8000c101904 */
[----:B------:R-:W-:Y:S04]  /*1f40*/  STG.E desc[UR4][R2.64+0x400], R7 ;  /* 0x0004000702007986 */ /* 0x000fe8000c101904 */
[----:B------:R-:W-:Y:S01]  /*1f50*/  STG.E desc[UR4][R2.64+0x600], R21 ;  /* 0x0006001502007986 */ /* 0x000fe2000c101904 */
[----:B------:R-:W-:Y:S05]  /*1f60*/  EXIT ;  /* 0x000000000000794d */ /* 0x000fea0003800000 */
.L_x_4614:
        /* <DEDUP_REMOVED lines=9> */
.L_x_12888:


//--------------------- .text._ZN2at6native29vectorized_elementwise_kernelILi4EZZZNS0_26GeluBackwardCUDAKernelImplERNS_18TensorIteratorBaseENS0_8GeluTypeEENKUlvE_clEvENKUlvE2_clEvEUlN3c108BFloat16ES8_E_St5arrayIPcLm3EEEEviT0_T1_ --------------------------
	.section	.text._ZN2at6native29vectorized_elementwise_kernelILi4EZZZNS0_26GeluBackwardCUDAKernelImplERNS_18TensorIteratorBaseENS0_8GeluTypeEENKUlvE_clEvENKUlvE2_clEvEUlN3c108BFloat16ES8_E_St5arrayIPcLm3EEEEviT0_T1_,"ax",@progbits
	.align	128
        .global         _ZN2at6native29vectorized_elementwise_kernelILi4EZZZNS0_26GeluBackwardCUDAKernelImplERNS_18TensorIteratorBaseENS0_8GeluTypeEENKUlvE_clEvENKUlvE2_clEvEUlN3c108BFloat16ES8_E_St5arrayIPcLm3EEEEviT0_T1_
        .type           _ZN2at6native29vectorized_elementwise_kernelILi4EZZZNS0_26GeluBackwardCUDAKernelImplERNS_18TensorIteratorBaseENS0_8GeluTypeEENKUlvE_clEvENKUlvE2_clEvEUlN3c108BFloat16ES8_E_St5arrayIPcLm3EEEEviT0_T1_,@function
        .size           _ZN2at6native29vectorized_elementwise_kernelILi4EZZZNS0_26GeluBackwardCUDAKernelImplERNS_18TensorIteratorBaseENS0_8GeluTypeEENKUlvE_clEvENKUlvE2_clEvEUlN3c108BFloat16ES8_E_St5arrayIPcLm3EEEEviT0_T1_,(.L_x_12889 - _ZN2at6native29vectorized_elementwise_kernelILi4EZZZNS0_26GeluBackwardCUDAKernelImplERNS_18TensorIteratorBaseENS0_8GeluTypeEENKUlvE_clEvENKUlvE2_clEvEUlN3c108BFloat16ES8_E_St5arrayIPcLm3EEEEviT0_T1_)
        .other          _ZN2at6native29vectorized_elementwise_kernelILi4EZZZNS0_26GeluBackwardCUDAKernelImplERNS_18TensorIteratorBaseENS0_8GeluTypeEENKUlvE_clEvENKUlvE2_clEvEUlN3c108BFloat16ES8_E_St5arrayIPcLm3EEEEviT0_T1_,@"STO_CUDA_ENTRY STV_DEFAULT"
_ZN2at6native29vectorized_elementwise_kernelILi4EZZZNS0_26GeluBackwardCUDAKernelImplERNS_18TensorIteratorBaseENS0_8GeluTypeEENKUlvE_clEvENKUlvE2_clEvEUlN3c108BFloat16ES8_E_St5arrayIPcLm3EEEEviT0_T1_:
.text._ZN2at6native29vectorized_elementwise_kernelILi4EZZZNS0_26GeluBackwardCUDAKernelImplERNS_18TensorIteratorBaseENS0_8GeluTypeEENKUlvE_clEvENKUlvE2_clEvEUlN3c108BFloat16ES8_E_St5arrayIPcLm3EEEEviT0_T1_:
        /* <DEDUP_REMOVED lines=118> */
.L_x_4617:
[----:B------:R-:W-:Y:S05]  /*0760*/  BSYNC.RECONVERGENT B0 ;  /* 0x0000000000007941 */ /* 0x000fea0003800200 */
.L_x_4616:
        /* <DEDUP_REMOVED lines=22> */
.L_x_4619:
[----:B------:R-:W-:Y:S05]  /*08d0*/  BSYNC.RECONVERGENT B0 ;  /* 0x0000000000007941 */ /* 0x000fea0003800200 */
.L_x_4618:
        /* <DEDUP_REMOVED lines=35> */
.L_x_4621:
[----:B------:R-:W-:Y:S05]  /*0b10*/  BSYNC.RECONVERGENT B0 ;  /* 0x0000000000007941 */ /* 0x000fea0003800200 */
.L_x_4620:
        /* <DEDUP_REMOVED lines=20> */
.L_x_4623:
[----:B------:R-:W-:Y:S05]  /*0c60*/  BSYNC.RECONVERGENT B0 ;  /* 0x0000000000007941 */ /* 0x000fea0003800200 */
.L_x_4622:
        /* <DEDUP_REMOVED lines=20> */
.L_x_4625:
[----:B------:R-:W-:Y:S05]  /*0db0*/  BSYNC.RECONVERGENT B0 ;  /* 0x0000000000007941 */ /* 0x000fea0003800200 */
.L_x_4624:
        /* <DEDUP_REMOVED lines=20> */
.L_x_4627:
[----:B------:R-:W-:Y:S05]  /*0f00*/  BSYNC.RECONVERGENT B0 ;  /* 0x0000000000007941 */ /* 0x000fea0003800200 */
.L_x_4626:
        /* <DEDUP_REMOVED lines=20> */
.L_x_4629:
[----:B------:R-:W-:Y:S05]  /*1050*/  BSYNC.RECONVERGENT B0 ;  /* 0x0000000000007941 */ /* 0x000fea0003800200 */
.L_x_4628:
        /* <DEDUP_REMOVED lines=20> */
.L_x_4631:
[----:B------:R-:W-:Y:S05]  /*11a0*/  BSYNC.RECONVERGENT B0 ;  /* 0x0000000000007941 */ /* 0x000fea0003800200 */
.L_x_4630:
        /* <DEDUP_REMOVED lines=18> */
.L_x_4634:
[----:B------:R-:W-:-:S13]  /*12d0*/  ISETP.GE.U32.AND P0, PT, R3, R2, PT ;  /* 0x000000020300720c */ /* 0x000fda0003f06070 */
[----:B------:R-:W-:Y:S05]  /*12e0*/  @P0 BRA `(.L_x_4636) ;  /* 0x0000000000300947 */ /* 0x000fea0003800000 */
[----:B0-----:R-:W0:Y:S01]  /*12f0*/  LDC.64 R4, c[0x0][0x388] ;  /* 0x0000e200ff047b82 */ /* 0x001e220000000a00 */
[----:B------:R-:W-:Y:S02]  /*1300*/  IADD3 R13, PT, PT, R0, R3, RZ ;  /* 0x00000003000d7210 */ /* 0x000fe40007ffe0ff */
[----:B------:R-:W-:-:S03]  /*1310*/  IADD3 R3, PT, PT, R3, 0x80, RZ ;  /* 0x0000008003037810 */ /* 0x000fc60007ffe0ff */
[----:B0-----:R-:W-:-:S05]  /*1320*/  IMAD.WIDE.U32 R4, R13, 0x2, R4 ;  /* 0x000000020d047825 */ /* 0x001fca00078e0004 */
[----:B------:R1:W-:Y:S02]  /*1330*/  STG.E.U16 desc[UR4][R4.64], R7 ;  /* 0x0000000704007986 */ /* 0x0003e4000c101504 */
.L_x_4635:
[----:B------:R-:W-:-:S13]  /*1340*/  ISETP.GE.U32.AND P0, PT, R3, R2, PT ;  /* 0x000000020300720c */ /* 0x000fda0003f06070 */
[----:B------:R-:W-:Y:S05]  /*1350*/  @P0 BRA `(.L_x_4637) ;  /* 0x0000000000340947 */ /* 0x000fea0003800000 */
[----:B01----:R-:W0:Y:S01]  /*1360*/  LDC.64 R4, c[0x0][0x388] ;  /* 0x0000e200ff047b82 */ /* 0x003e220000000a00 */
[----:B------:R-:W-:Y:S02]  /*1370*/  IADD3 R7, PT, PT, R0, R3, RZ ;  /* 0x0000000300077210 */ /* 0x000fe40007ffe0ff */
[----:B------:R-:W-:-:S03]  /*1380*/  IADD3 R3, PT, PT, R3, 0x80, RZ ;  /* 0x0000008003037810 */ /* 0x000fc60007ffe0ff */
[----:B0-----:R-:W-:-:S05]  /*1390*/  IMAD.WIDE.U32 R4, R7, 0x2, R4 ;  /* 0x0000000207047825 */ /* 0x001fca00078e0004 */
[----:B------:R1:W-:Y:S02]  /*13a0*/  STG.E.U16 desc[UR4][R4.64], R8 ;  /* 0x0000000804007986 */ /* 0x0003e4000c101504 */
.L_x_4636:
        /* <DEDUP_REMOVED lines=8> */
.L_x_4637:
[----:B------:R-:W-:Y:S05]  /*1430*/  BSYNC.RELIABLE B1 ;  /* 0x0000000000017941 */ /* 0x000fea0003800100 */
.L_x_4633:
[----:B------:R-:W-:-:S13]  /*1440*/  ISETP.GE.U32.AND P0, PT, R3, R2, PT ;  /* 0x000000020300720c */ /* 0x000fda0003f06070 */
[----:B012---:R-:W0:Y:S01]  /*1450*/  @!P0 LDC.64 R4, c[0x0][0x388] ;  /* 0x0000e200ff048b82 */ /* 0x007e220000000a00 */
[----:B------:R-:W-:Y:S02]  /*1460*/  @!P0 IADD3 R7, PT, PT, R0, R3, RZ ;  /* 0x0000000300078210 */ /* 0x000fe40007ffe0ff */
[----:B------:R-:W-:-:S03]  /*1470*/  @!P0 IADD3 R3, PT, PT, R3, 0x80, RZ ;  /* 0x0000008003038810 */ /* 0x000fc60007ffe0ff */
[----:B0-----:R-:W-:-:S05]  /*1480*/  @!P0 IMAD.WIDE.U32 R4, R7, 0x2, R4 ;  /* 0x0000000207048825 */ /* 0x001fca00078e0004 */
[----:B------:R2:W-:Y:S02]  /*1490*/  @!P0 STG.E.U16 desc[UR4][R4.64], R10 ;  /* 0x0000000a04008986 */ /* 0x0005e4000c101504 */
.L_x_4638:
[----:B------:R-:W-:Y:S05]  /*14a0*/  BSYNC.RECONVERGENT B0 ;  /* 0x0000000000007941 */ /* 0x000fea0003800200 */
.L_x_4632:
        /* <DEDUP_REMOVED lines=8> */
.L_x_4615:
[----:B------:R-:W0:Y:S01]  /*1530*/  S2R R7, SR_TID.X ;  /* 0x0000000000077919 */ /* 0x000e220000002100 */
[----:B------:R-:W1:Y:S02]  /*1540*/  LDC.64 R2, c[0x0][0x398] ;  /* 0x0000e600ff027b82 */ /* 0x000e640000000a00 */
[----:B-1----:R-:W-:-:S04]  /*1550*/  IMAD.WIDE.U32 R2, R0, 0x2, R2 ;  /* 0x0000000200027825 */ /* 0x002fc800078e0002 */
[----:B0-----:R-:W-:Y:S02]  /*1560*/  IMAD.WIDE.U32 R14, R7, 0x8, R2 ;  /* 0x00000008070e7825 */ /* 0x001fe400078e0002 */
[----:B------:R-:W0:Y:S03]  /*1570*/  LDC.64 R2, c[0x0][0x390] ;  /* 0x0000e400ff027b82 */ /* 0x000e260000000a00 */
[----:B------:R-:W2:Y:S04]  /*1580*/  LDG.E.64 R16, desc[UR4][R14.64] ;  /* 0x000000040e107981 */ /* 0x000ea8000c1e1b00 */
[----:B------:R-:W3:Y:S01]  /*1590*/  LDG.E.64 R10, desc[UR4][R14.64+0x400] ;  /* 0x000400040e0a7981 */ /* 0x000ee2000c1e1b00 */
[----:B0-----:R-:W-:-:S04]  /*15a0*/  IMAD.WIDE.U32 R2, R0, 0x2, R2 ;  /* 0x0000000200027825 */ /* 0x001fc800078e0002 */
[----:B------:R-:W-:-:S05]  /*15b0*/  IMAD.WIDE.U32 R8, R7, 0x8, R2 ;  /* 0x0000000807087825 */ /* 0x000fca00078e0002 */
[----:B------:R-:W4:Y:S04]  /*15c0*/  LDG.E.64 R4, desc[UR4][R8.64] ;  /* 0x0000000408047981 */ /* 0x000f28000c1e1b00 */
[----:B------:R0:W5:Y:S02]  /*15d0*/  LDG.E.64 R2, desc[UR4][R8.64+0x400] ;  /* 0x0004000408027981 */ /* 0x000164000c1e1b00 */
[----:B0-----:R-:W-:Y:S01]  /*15e0*/  HFMA2 R8, -RZ, RZ, 1.5087890625, 339.5 ;  /* 0x3e095d4eff087431 */ /* 0x001fe200000001ff */
[C---:B--2---:R-:W-:Y:S02]  /*15f0*/  SHF.L.U32 R12, R16.reuse, 0x10, RZ ;  /* 0x00000010100c7819 */ /* 0x044fe400000006ff */
[C---:B------:R-:W-:Y:S02]  /*1600*/  SHF.L.U32 R18, R17.reuse, 0x10, RZ ;  /* 0x0000001011127819 */ /* 0x040fe400000006ff */
[----:B------:R-:W-:Y:S01]  /*1610*/  PRMT R6, R16, 0x7632, R6 ;  /* 0x0000763210067816 */ /* 0x000fe20000000006 */
[----:B------:R-:W-:Y:S01]  /*1620*/  FMUL.FTZ R21, R12, R12 ;  /* 0x0000000c0c157220 */ /* 0x000fe20000410000 */
[----:B------:R-:W-:Y:S01]  /*1630*/  PRMT R14, R17, 0x7632, R14 ;  /* 0x00007632110e7816 */ /* 0x000fe2000000000e */
[----:B------:R-:W-:Y:S01]  /*1640*/  FMUL.FTZ R17, R18, R18 ;  /* 0x0000001212117220 */ /* 0x000fe20000410000 */
[----:B------:R-:W-:Y:S01]  /*1650*/  SHF.L.U32 R6, R6, 0x10, RZ ;  /* 0x0000001006067819 */ /* 0x000fe200000006ff */
[----:B------:R-:W-:Y:S01]  /*1660*/  FMUL.FTZ R13, R12, R21 ;  /* 0x000000150c0d7220 */ /* 0x000fe20000410000 */
[----:B------:R-:W-:Y:S01]  /*1670*/  SHF.L.U32 R14, R14, 0x10, RZ ;  /* 0x000000100e0e7819 */ /* 0x000fe200000006ff */
[----:B------:R-:W-:Y:S01]  /*1680*/  FMUL.FTZ R15, R18, R17 ;  /* 0x00000011120f7220 */ /* 0x000fe20000410000 */
[----:B------:R-:W-:Y:S01]  /*1690*/  FMUL.FTZ R20, R12, 0.5 ;  /* 0x3f0000000c147820 */ /* 0x000fe20000410000 */
[----:B------:R-:W-:Y:S01]  /*16a0*/  FFMA.FTZ R13, R13, 0.044714998453855514526, R12 ;  /* 0x3d3727130d0d7823 */ /* 0x000fe2000001000c */
[C---:B------:R-:W-:Y:S01]  /*16b0*/  FMUL.FTZ R9, R6.reuse, R6 ;  /* 0x0000000606097220 */ /* 0x040fe20000410000 */
[----:B------:R-:W-:Y:S01]  /*16c0*/  FFMA.FTZ R15, R15, 0.044714998453855514526, R18 ;  /* 0x3d3727130f0f7823 */ /* 0x000fe20000010012 */
[----:B------:R-:W-:Y:S01]  /*16d0*/  FFMA.FTZ R21, R21, R8, 1 ;  /* 0x3f80000015157423 */ /* 0x000fe20000010008 */
[----:B------:R-:W-:Y:S01]  /*16e0*/  FMUL.FTZ R19, R13, 0.79788458347320556641 ;  /* 0x3f4c422a0d137820 */ /* 0x000fe20000410000 */
[----:B------:R-:W-:Y:S01]  /*16f0*/  FMUL.FTZ R13, R6, R9 ;  /* 0x00000009060d7220 */ /* 0x000fe20000410000 */
[----:B------:R-:W-:Y:S01]  /*1700*/  FMUL.FTZ R16, R15, 0.79788458347320556641 ;  /* 0x3f4c422a0f107820 */ /* 0x000fe20000410000 */
[C---:B------:R-:W-:Y:S01]  /*1710*/  FMUL.FTZ R15, R14.reuse, R14 ;  /* 0x0000000e0e0f7220 */ /* 0x040fe20000410000 */
[-C--:B------:R-:W-:Y:S01]  /*1720*/  FFMA.FTZ R17, R17, R8.reuse, 1 ;  /* 0x3f80000011117423 */ /* 0x080fe20000010008 */
[----:B------:R-:W-:Y:S01]  /*1730*/  FFMA.FTZ R13, R13, 0.044714998453855514526, R6 ;  /* 0x3d3727130d0d7823 */ /* 0x000fe20000010006 */
[----:B------:R-:W0:Y:S01]  /*1740*/  MUFU.TANH R19, R19 ;  /* 0x0000001300137308 */ /* 0x000e220000002400 */
[----:B------:R-:W-:Y:S01]  /*1750*/  FMUL.FTZ R23, R14, R15 ;  /* 0x0000000f0e177220 */ /* 0x000fe20000410000 */
[----:B------:R-:W-:Y:S01]  /*1760*/  FFMA.FTZ R15, R15, R8, 1 ;  /* 0x3f8000000f0f7423 */ /* 0x000fe20000010008 */
[----:B------:R-:W-:-:S02]  /*1770*/  FMUL.FTZ R13, R13, 0.79788458347320556641 ;  /* 0x3f4c422a0d0d7820 */ /* 0x000fc40000410000 */
[----:B------:R-:W-:-:S03]  /*1780*/  FFMA.FTZ R23, R23, 0.044714998453855514526, R14 ;  /* 0x3d37271317177823 */ /* 0x000fc6000001000e */
[----:B------:R-:W1:Y:S01]  /*1790*/  MUFU.TANH R16, R16 ;  /* 0x0000001000107308 */ /* 0x000e620000002400 */
[----:B------:R-:W-:-:S07]  /*17a0*/  FMUL.FTZ R22, R23, 0.79788458347320556641 ;  /* 0x3f4c422a17167820 */ /* 0x000fce0000410000 */
[----:B------:R-:W2:Y:S01]  /*17b0*/  MUFU.TANH R13, R13 ;  /* 0x0000000d000d7308 */ /* 0x000ea20000002400 */
[C---:B0-----:R-:W-:Y:S01]  /*17c0*/  FFMA.FTZ R23, -R19.reuse, R19, 1 ;  /* 0x3f80000013177423 */ /* 0x041fe20000010113 */
[----:B------:R-:W-:-:S03]  /*17d0*/  FADD.FTZ R19, R19, 1 ;  /* 0x3f80000013137421 */ /* 0x000fc60000010000 */
[----:B------:R-:W-:Y:S01]  /*17e0*/  FMUL.FTZ R23, R20, R23 ;  /* 0x0000001714177220 */ /* 0x000fe20000410000 */
[----:B------:R-:W-:Y:S01]  /*17f0*/  FMUL.FTZ R20, R18, 0.5 ;  /* 0x3f00000012147820 */ /* 0x000fe20000410000 */
[----:B------:R-:W-:Y:S01]  /*1800*/  FMUL.FTZ R18, R21, 0.79788458347320556641 ;  /* 0x3f4c422a15127820 */ /* 0x000fe20000410000 */
[----:B------:R-:W0:Y:S01]  /*1810*/  MUFU.TANH R12, R22 ;  /* 0x00000016000c7308 */ /* 0x000e220000002400 */
[C---:B-1----:R-:W-:Y:S01]  /*1820*/  FFMA.FTZ R25, -R16.reuse, R16, 1 ;  /* 0x3f80000010197423 */ /* 0x042fe20000010110 */
[----:B------:R-:W-:Y:S01]  /*1830*/  FADD.FTZ R16, R16, 1 ;  /* 0x3f80000010107421 */ /* 0x000fe20000010000 */
[----:B------:R-:W-:Y:S01]  /*1840*/  FMUL.FTZ R18, R18, R23 ;  /* 0x0000001712127220 */ /* 0x000fe20000410000 */
[----:B------:R-:W-:Y:S01]  /*1850*/  FMUL.FTZ R23, R6, 0.5 ;  /* 0x3f00000006177820 */ /* 0x000fe20000410000 */
[----:B------:R-:W-:Y:S01]  /*1860*/  FMUL.FTZ R21, R20, R25 ;  /* 0x0000001914157220 */ /* 0x000fe20000410000 */
[----:B------:R-:W-:Y:S01]  /*1870*/  FMUL.FTZ R20, R14, 0.5 ;  /* 0x3f0000000e147820 */ /* 0x000fe20000410000 */
[----:B------:R-:W-:Y:S01]  /*1880*/  FMUL.FTZ R14, R17, 0.79788458347320556641 ;  /* 0x3f4c422a110e7820 */ /* 0x000fe20000410000 */
[----:B------:R-:W-:Y:S01]  /*1890*/  FMUL.FTZ R25, R15, 0.79788458347320556641 ;  /* 0x3f4c422a0f197820 */ /* 0x000fe20000410000 */
[----:B--2---:R-:W-:-:S02]  /*18a0*/  FFMA.FTZ R6, -R13, R13, 1 ;  /* 0x3f8000000d067423 */ /* 0x004fc4000001010d */
[----:B------:R-:W-:Y:S01]  /*18b0*/  FMUL.FTZ R21, R14, R21 ;  /* 0x000000150e157220 */ /* 0x000fe20000410000 */
[C---:B---3--:R-:W-:Y:S01]  /*18c0*/  SHF.L.U32 R14, R10.reuse, 0x10, RZ ;  /* 0x000000100a0e7819 */ /* 0x048fe200000006ff */
[----:B------:R-:W-:Y:S01]  /*18d0*/  FMUL.FTZ R23, R23, R6 ;  /* 0x0000000617177220 */ /* 0x000fe20000410000 */
[----:B------:R-:W-:Y:S01]  /*18e0*/  FFMA.FTZ R6, R19, 0.5, R18 ;  /* 0x3f00000013067823 */ /* 0x000fe20000010012 */
[----:B------:R-:W-:Y:S01]  /*18f0*/  FFMA.FTZ R18, R9, R8, 1 ;  /* 0x3f80000009127423 */ /* 0x000fe20000010008 */
[----:B------:R-:W-:Y:S01]  /*1900*/  PRMT R10, R10, 0x7632, R10 ;  /* 0x000076320a0a7816 */ /* 0x000fe2000000000a */
[----:B0-----:R-:W-:Y:S01]  /*1910*/  FFMA.FTZ R17, -R12, R12, 1 ;  /* 0x3f8000000c117423 */ /* 0x001fe2000001010c */
[----:B------:R-:W-:Y:S01]  /*1920*/  FMUL.FTZ R9, R14, R14 ;  /* 0x0000000e0e097220 */ /* 0x000fe20000410000 */
[----:B------:R-:W-:Y:S01]  /*1930*/  FMUL.FTZ R18, R18, 0.79788458347320556641 ;  /* 0x3f4c422a12127820 */ /* 0x000fe20000410000 */
[----:B------:R-:W-:Y:S01]  /*1940*/  SHF.L.U32 R10, R10, 0x10, RZ ;  /* 0x000000100a0a7819 */ /* 0x000fe200000006ff */
[----:B------:R-:W-:Y:S01]  /*1950*/  FMUL.FTZ R20, R20, R17 ;  /* 0x0000001114147220 */ /* 0x000fe20000410000 */
[C---:B------:R-:W-:Y:S01]  /*1960*/  PRMT R17, R11.reuse, 0x7632, R17 ;  /* 0x000076320b117816 */ /* 0x040fe20000000011 */
[----:B------:R-:W-:Y:S01]  /*1970*/  FMUL.FTZ R19, R14, R9 ;  /* 0x000000090e137220 */ /* 0x000fe20000410000 */
[----:B------:R-:W-:Y:S01]  /*1980*/  SHF.L.U32 R11, R11, 0x10, RZ ;  /* 0x000000100b0b7819 */ /* 0x000fe200000006ff */
[----:B------:R-:W-:Y:S01]  /*1990*/  FMUL.FTZ R23, R18, R23 ;  /* 0x0000001712177220 */ /* 0x000fe20000410000 */
[----:B------:R-:W-:Y:S01]  /*19a0*/  SHF.L.U32 R17, R17, 0x10, RZ ;  /* 0x0000001011117819 */ /* 0x000fe200000006ff */
[----:B------:R-:W-:Y:S01]  /*19b0*/  FFMA.FTZ R22, R19, 0.044714998453855514526, R14 ;  /* 0x3d37271313167823 */ /* 0x000fe2000001000e */
[----:B------:R-:W-:Y:S01]  /*19c0*/  FMUL.FTZ R19, R10, R10 ;  /* 0x0000000a0a137220 */ /* 0x000fe20000410000 */
[C---:B------:R-:W-:Y:S01]  /*19d0*/  FMUL.FTZ R18, R11.reuse, R11 ;  /* 0x0000000b0b127220 */ /* 0x040fe20000410000 */
[----:B------:R-:W-:Y:S01]  /*19e0*/  FFMA.FTZ R16, R16, 0.5, R21 ;  /* 0x3f00000010107823 */ /* 0x000fe20000010015 */
[----:B------:R-:W-:Y:S01]  /*19f0*/  FMUL.FTZ R26, R22, 0.79788458347320556641 ;  /* 0x3f4c422a161a7820 */ /* 0x000fe20000410000 */
[----:B------:R-:W-:Y:S01]  /*1a00*/  FMUL.FTZ R21, R10, R19 ;  /* 0x000000130a157220 */ /* 0x000fe20000410000 */
[----:B------:R-:W-:Y:S01]  /*1a10*/  FMUL.FTZ R24, R11, R18 ;  /* 0x000000120b187220 */ /* 0x000fe20000410000 */
[-C--:B------:R-:W-:Y:S01]  /*1a20*/  FFMA.FTZ R9, R9, R8.reuse, 1 ;  /* 0x3f80000009097423 */ /* 0x080fe20000010008 */
[----:B------:R-:W0:Y:S01]  /*1a30*/  MUFU.TANH R15, R26 ;  /* 0x0000001a000f7308 */ /* 0x000e220000002400 */
[----:B------:R-:W-:Y:S01]  /*1a40*/  FFMA.FTZ R18, R18, R8, 1 ;  /* 0x3f80000012127423 */ /* 0x000fe20000010008 */
[----:B------:R-:W-:Y:S01]  /*1a50*/  FFMA.FTZ R22, R24, 0.044714998453855514526, R11 ;  /* 0x3d37271318167823 */ /* 0x000fe2000001000b */
[----:B------:R-:W-:Y:S01]  /*1a60*/  FMUL.FTZ R24, R25, R20 ;  /* 0x0000001419187220 */ /* 0x000fe20000410000 */
[----:B------:R-:W-:Y:S01]  /*1a70*/  FFMA.FTZ R20, R21, 0.044714998453855514526, R10 ;  /* 0x3d37271315147823 */ /* 0x000fe2000001000a */
[----:B------:R-:W-:Y:S01]  /*1a80*/  FFMA.FTZ R19, R19, R8, 1 ;  /* 0x3f80000013137423 */ /* 0x000fe20000010008 */
[----:B------:R-:W-:Y:S01]  /*1a90*/  FMUL.FTZ R28, R22, 0.79788458347320556641 ;  /* 0x3f4c422a161c7820 */ /* 0x000fe20000410000 */
[----:B------:R-:W-:Y:S01]  /*1aa0*/  FMUL.FTZ R22, R17, R17 ;  /* 0x0000001111167220 */ /* 0x000fe20000410000 */
[----:B------:R-:W-:Y:S01]  /*1ab0*/  FMUL.FTZ R27, R20, 0.79788458347320556641 ;  /* 0x3f4c422a141b7820 */ /* 0x000fe20000410000 */
[----:B------:R-:W-:Y:S01]  /*1ac0*/  FADD.FTZ R20, R13, 1 ;  /* 0x3f8000000d147421 */ /* 0x000fe20000010000 */
[----:B------:R-:W1:Y:S01]  /*1ad0*/  MUFU.TANH R21, R28 ;  /* 0x0000001c00157308 */ /* 0x000e620000002400 */
[----:B------:R-:W-:Y:S01]  /*1ae0*/  FMUL.FTZ R25, R17, R22 ;  /* 0x0000001611197220 */ /* 0x000fe20000410000 */
[----:B------:R-:W-:Y:S01]  /*1af0*/  FFMA.FTZ R22, R22, R8, 1 ;  /* 0x3f80000016167423 */ /* 0x000fe20000010008 */
[----:B------:R-:W-:Y:S01]  /*1b00*/  FFMA.FTZ R20, R20, 0.5, R23 ;  /* 0x3f00000014147823 */ /* 0x000fe20000010017 */
[----:B------:R-:W-:Y:S01]  /*1b10*/  FADD.FTZ R23, R12, 1 ;  /* 0x3f8000000c177421 */ /* 0x000fe20000010000 */
[----:B------:R-:W-:Y:S01]  /*1b20*/  FFMA.FTZ R25, R25, 0.044714998453855514526, R17 ;  /* 0x3d37271319197823 */ /* 0x000fe20000010011 */
[----:B------:R-:W-:Y:S01]  /*1b30*/  FMUL.FTZ R11, R11, 0.5 ;  /* 0x3f0000000b0b7820 */ /* 0x000fe20000410000 */
[----:B0-----:R-:W-:Y:S01]  /*1b40*/  FFMA.FTZ R26, -R15, R15, 1 ;  /* 0x3f8000000f1a7423 */ /* 0x001fe2000001010f */
[----:B------:R-:W0:Y:S01]  /*1b50*/  MUFU.TANH R13, R27 ;  /* 0x0000001b000d7308 */ /* 0x000e220000002400 */
[----:B------:R-:W-:Y:S01]  /*1b60*/  FMUL.FTZ R29, R25, 0.79788458347320556641 ;  /* 0x3f4c422a191d7820 */ /* 0x000fe20000410000 */
[----:B------:R-:W-:Y:S01]  /*1b70*/  FMUL.FTZ R25, R14, 0.5 ;  /* 0x3f0000000e197820 */ /* 0x000fe20000410000 */
[----:B------:R-:W-:Y:S01]  /*1b80*/  FFMA.FTZ R12, R23, 0.5, R24 ;  /* 0x3f000000170c7823 */ /* 0x000fe20000010018 */
[----:B------:R-:W-:Y:S01]  /*1b90*/  FMUL.FTZ R24, R9, 0.79788458347320556641 ;  /* 0x3f4c422a09187820 */ /* 0x000fe20000410000 */
[----:B------:R-:W-:Y:S01]  /*1ba0*/  FMUL.FTZ R10, R10, 0.5 ;  /* 0x3f0000000a0a7820 */ /* 0x000fe20000410000 */
[----:B------:R-:W2:Y:S01]  /*1bb0*/  LDC.64 R8, c[0x0][0x388] ;  /* 0x0000e200ff087b82 */ /* 0x000ea20000000a00 */
[----:B------:R-:W-:Y:S01]  /*1bc0*/  FMUL.FTZ R23, R25, R26 ;  /* 0x0000001a19177220 */ /* 0x000fe20000410000 */
[----:B------:R-:W3:Y:S01]  /*1bd0*/  MUFU.TANH R14, R29 ;  /* 0x0000001d000e7308 */ /* 0x000ee20000002400 */
[----:B-1----:R-:W-:Y:S01]  /*1be0*/  FFMA.FTZ R26, -R21, R21, 1 ;  /* 0x3f800000151a7423 */ /* 0x002fe20000010115 */
[----:B------:R-:W-:Y:S01]  /*1bf0*/  FMUL.FTZ R18, R18, 0.79788458347320556641 ;  /* 0x3f4c422a12127820 */ /* 0x000fe20000410000 */
[----:B------:R-:W-:Y:S01]  /*1c00*/  FMUL.FTZ R23, R24, R23 ;  /* 0x0000001718177220 */ /* 0x000fe20000410000 */
[----:B------:R-:W-:Y:S01]  /*1c10*/  FMUL.FTZ R24, R17, 0.5 ;  /* 0x3f00000011187820 */ /* 0x000fe20000410000 */
[----:B------:R-:W-:Y:S01]  /*1c20*/  FMUL.FTZ R11, R11, R26 ;  /* 0x0000001a0b0b7220 */ /* 0x000fe20000410000 */
[----:B------:R-:W-:Y:S01]  /*1c30*/  FMUL.FTZ R22, R22, 0.79788458347320556641 ;  /* 0x3f4c422a16167820 */ /* 0x000fe20000410000 */
[----:B0-----:R-:W-:-:S02]  /*1c40*/  FFMA.FTZ R17, -R13, R13, 1 ;  /* 0x3f8000000d117423 */ /* 0x001fc4000001010d */
[----:B------:R-:W-:Y:S01]  /*1c50*/  FMUL.FTZ R11, R18, R11 ;  /* 0x0000000b120b7220 */ /* 0x000fe20000410000 */
[----:B------:R-:W-:Y:S01]  /*1c60*/  FMUL.FTZ R18, R19, 0.79788458347320556641 ;  /* 0x3f4c422a13127820 */ /* 0x000fe20000410000 */
[----:B----4-:R-:W-:Y:S01]  /*1c70*/  SHF.L.U32 R19, R5, 0x10, RZ ;  /* 0x0000001005137819 */ /* 0x010fe200000006ff */
[----:B------:R-:W-:Y:S01]  /*1c80*/  FMUL.FTZ R17, R10, R17 ;  /* 0x000000110a117220 */ /* 0x000fe20000410000 */
[----:B------:R-:W-:Y:S01]  /*1c90*/  FADD.FTZ R10, R15, 1 ;  /* 0x3f8000000f0a7421 */ /* 0x000fe20000010000 */
[----:B------:R-:W-:Y:S01]  /*1ca0*/  SHF.L.U32 R15, R4, 0x10, RZ ;  /* 0x00000010040f7819 */ /* 0x000fe200000006ff */
[----:B------:R-:W-:Y:S01]  /*1cb0*/  FADD.FTZ R13, R13, 1 ;  /* 0x3f8000000d0d7421 */ /* 0x000fe20000010000 */
[----:B---3--:R-:W-:Y:S01]  /*1cc0*/  FFMA.FTZ R25, -R14, R14, 1 ;  /* 0x3f8000000e197423 */ /* 0x008fe2000001010e */
[----:B------:R-:W-:Y:S01]  /*1cd0*/  PRMT R4, R4, 0x7632, R4 ;  /* 0x0000763204047816 */ /* 0x000fe20000000004 */
[----:B------:R-:W-:Y:S01]  /*1ce0*/  FMUL.FTZ R18, R18, R17 ;  /* 0x0000001112127220 */ /* 0x000fe20000410000 */
[----:B------:R-:W-:Y:S01]  /*1cf0*/  FADD.FTZ R14, R14, 1 ;  /* 0x3f8000000e0e7421 */ /* 0x000fe20000010000 */
[----:B------:R-:W-:Y:S01]  /*1d00*/  FMUL.FTZ R25, R24, R25 ;  /* 0x0000001918197220 */ /* 0x000fe20000410000 */
[----:B------:R-:W-:Y:S01]  /*1d10*/  SHF.L.U32 R17, R4, 0x10, RZ ;  /* 0x0000001004117819 */ /* 0x000fe200000006ff */
[----:B--2---:R-:W-:-:S04]  /*1d20*/  IMAD.WIDE.U32 R8, R0, 0x2, R8 ;  /* 0x0000000200087825 */ /* 0x004fc800078e0008 */
[----:B------:R-:W-:Y:S01]  /*1d30*/  FMUL.FTZ R6, R15, R6 ;  /* 0x000000060f067220 */ /* 0x000fe20000410000 */
[----:B------:R-:W-:Y:S01]  /*1d40*/  FMUL.FTZ R25, R22, R25 ;  /* 0x0000001916197220 */ /* 0x000fe20000410000 */
[----:B------:R-:W-:Y:S01]  /*1d50*/  PRMT R5, R5, 0x7632, R5 ;  /* 0x0000763205057816 */ /* 0x000fe20000000005 */
[----:B------:R-:W-:Y:S01]  /*1d60*/  FADD.FTZ R24, R21, 1 ;  /* 0x3f80000015187421 */ /* 0x000fe20000010000 */
[----:B-----5:R-:W-:Y:S01]  /*1d70*/  PRMT R0, R2, 0x7632, R0 ;  /* 0x0000763202007816 */ /* 0x020fe20000000000 */
[----:B------:R-:W-:Y:S01]  /*1d80*/  FFMA.FTZ R4, R14, 0.5, R25 ;  /* 0x3f0000000e047823 */ /* 0x000fe20000010019 */
[----:B------:R-:W-:Y:S01]  /*1d90*/  PRMT R14, R3, 0x7632, R14 ;  /* 0x00007632030e7816 */ /* 0x000fe2000000000e */
[----:B------:R-:W-:Y:S01]  /*1da0*/  FMUL.FTZ R15, R17, R20 ;  /* 0x00000014110f7220 */ /* 0x000fe20000410000 */
[----:B------:R-:W-:Y:S01]  /*1db0*/  SHF.L.U32 R17, R2, 0x10, RZ ;  /* 0x0000001002117819 */ /* 0x000fe200000006ff */
[----:B------:R-:W-:Y:S01]  /*1dc0*/  FFMA.FTZ R10, R10, 0.5, R23 ;  /* 0x3f0000000a0a7823 */ /* 0x000fe20000010017 */
[----:B------:R-:W-:Y:S01]  /*1dd0*/  SHF.L.U32 R2, R3, 0x10, RZ ;  /* 0x0000001003027819 */ /* 0x000fe200000006ff */
[----:B------:R-:W-:Y:S01]  /*1de0*/  FFMA.FTZ R11, R24, 0.5, R11 ;  /* 0x3f000000180b7823 */ /* 0x000fe2000001000b */
[----:B------:R-:W-:Y:S01]  /*1df0*/  SHF.L.U32 R5, R5, 0x10, RZ ;  /* 0x0000001005057819 */ /* 0x000fe200000006ff */
[----:B------:R-:W-:Y:S01]  /*1e00*/  FFMA.FTZ R13, R13, 0.5, R18 ;  /* 0x3f0000000d0d7823 */ /* 0x000fe20000010012 */
[----:B------:R-:W-:Y:S01]  /*1e10*/  SHF.L.U32 R0, R0, 0x10, RZ ;  /* 0x0000001000007819 */ /* 0x000fe200000006ff */
[----:B------:R-:W-:Y:S01]  /*1e20*/  FMUL.FTZ R16, R19, R16 ;  /* 0x0000001013107220 */ /* 0x000fe20000410000 */
[----:B------:R-:W-:Y:S01]  /*1e30*/  SHF.L.U32 R3, R14, 0x10, RZ ;  /* 0x000000100e037819 */ /* 0x000fe200000006ff */
[----:B------:R-:W-:Y:S01]  /*1e40*/  FMUL.FTZ R5, R5, R12 ;  /* 0x0000000c05057220 */ /* 0x000fe20000410000 */
[----:B------:R-:W-:Y:S01]  /*1e50*/  FMUL.FTZ R10, R17, R10 ;  /* 0x0000000a110a7220 */ /* 0x000fe20000410000 */
[----:B------:R-:W-:Y:S01]  /*1e60*/  FMUL.FTZ R2, R2, R11 ;  /* 0x0000000b02027220 */ /* 0x000fe20000410000 */
[----:B------:R-:W-:Y:S01]  /*1e70*/  FMUL.FTZ R13, R0, R13 ;  /* 0x0000000d000d7220 */ /* 0x000fe20000410000 */
[----:B------:R-:W-:Y:S01]  /*1e80*/  FMUL.FTZ R3, R3, R4 ;  /* 0x0000000403037220 */ /* 0x000fe20000410000 */
[----:B------:R-:W-:Y:S01]  /*1e90*/  IMAD.WIDE.U32 R8, R7, 0x8, R8 ;  /* 0x0000000807087825 */ /* 0x000fe200078e0008 */
[----:B------:R-:W-:-:S02]  /*1ea0*/  F2FP.BF16.F32.PACK_AB R4, R15, R6 ;  /* 0x000000060f04723e */ /* 0x000fc400000010ff */
[----:B------:R-:W-:Y:S02]  /*1eb0*/  F2FP.BF16.F32.PACK_AB R5, R5, R16 ;  /* 0x000000100505723e */ /* 0x000fe400000010ff */
[----:B------:R-:W-:Y:S02]  /*1ec0*/  F2FP.BF16.F32.PACK_AB R10, R13, R10 ;  /* 0x0000000a0d0a723e */ /* 0x000fe400000010ff */
[----:B------:R-:W-:Y:S01]  /*1ed0*/  F2FP.BF16.F32.PACK_AB R11, R3, R2 ;  /* 0x00000002030b723e */ /* 0x000fe200000010ff */
[----:B------:R-:W-:Y:S04]  /*1ee0*/  STG.E.64 desc[UR4][R8.64], R4 ;  /* 0x0000000408007986 */ /* 0x000fe8000c101b04 */
[----:B------:R-:W-:Y:S01]  /*1ef0*/  STG.E.64 desc[UR4][R8.64+0x400], R10 ;  /* 0x0004000a08007986 */ /* 0x000fe2000c101b04 */
[----:B------:R-:W-:Y:S05]  /*1f00*/  EXIT ;  /* 0x000000000000794d */ /* 0x000fea0003800000 */
.L_x_4639:
        /* <DEDUP_REMOVED lines=15> */
.L_x_12889:


//--------------------- .text._ZN2at6native29vectorized_elementwise_kernelILi8EZZZNS0_26GeluBackwardCUDAKernelImplERNS_18TensorIteratorBaseENS0_8GeluTypeEENKUlvE_clEvENKUlvE2_clEvEUlN3c108BFloat16ES8_E_St5arrayIPcLm3EEEEviT0_T1_ --------------------------
	.section	.text._ZN2at6native29vectorized_elementwise_kernelILi8EZZZNS0_26GeluBackwardCUDAKernelImplERNS_18TensorIteratorBaseENS0_8GeluTypeEENKUlvE_clEvENKUlvE2_clEvEUlN3c108BFloat16ES8_E_St5arrayIPcLm3EEEEviT0_T1_,"ax",@progbits
	.align	128
        .global         _ZN2at6native29vectorized_elementwise_kernelILi8EZZZNS0_26GeluBackwardCUDAKernelImplERNS_18TensorIteratorBaseENS0_8GeluTypeEENKUlvE_clEvENKUlvE2_clEvEUlN3c108BFloat16ES8_E_St5arrayIPcLm3EEEEviT0_T1_
        .type           _ZN2at6native29vectorized_elementwise_kernelILi8EZZZNS0_26GeluBackwardCUDAKernelImplERNS_18TensorIteratorBaseENS0_8GeluTypeEENKUlvE_clEvENKUlvE2_clEvEUlN3c108BFloat16ES8_E_St5arrayIPcLm3EEEEviT0_T1_,@function
        .size           _ZN2at6native29vectorized_elementwise_kernelILi8EZZZNS0_26GeluBackwardCUDAKernelImplERNS_18TensorIteratorBaseENS0_8GeluTypeEENKUlvE_clEvENKUlvE2_clEvEUlN3c108BFloat16ES8_E_St5arrayIPcLm3EEEEviT0_T1_,(.L_x_12890 - _ZN2at6native29vectorized_elementwise_kernelILi8EZZZNS0_26GeluBackwardCUDAKernelImplERNS_18TensorIteratorBaseENS0_8GeluTypeEENKUlvE_clEvENKUlvE2_clEvEUlN3c108BFloat16ES8_E_St5arrayIPcLm3EEEEviT0_T1_)
        .other          _ZN2at6native29vectorized_elementwise_kernelILi8EZZZNS0_26GeluBackwardCUDAKernelImplERNS_18TensorIteratorBaseENS0_8GeluTypeEENKUlvE_clEvENKUlvE2_clEvEUlN3c108BFloat16ES8_E_St5arrayIPcLm3EEEEviT0_T1_,@"STO_CUDA_ENTRY STV_DEFAULT"
_ZN2at6native29vectorized_elementwise_kernelILi8EZZZNS0_26GeluBackwardCUDAKernelImplERNS_18TensorIteratorBaseENS0_8GeluTypeEENKUlvE_clEvENKUlvE2_clEvEUlN3c108BFloat16ES8_E_St5arrayIPcLm3EEEEviT0_T1_:
.text._ZN2at6native29vectorized_elementwise_kernelILi8EZZZNS0_26GeluBackwardCUDAKernelImplERNS_18TensorIteratorBaseENS0_8GeluTypeEENKUlvE_clEvENKUlvE2_clEvEUlN3c108BFloat16ES8_E_St5arrayIPcLm3EEEEviT0_T1_:
        /* <DEDUP_REMOVED lines=118> */
.L_x_4642:
[----:B------:R-:W-:Y:S05]  /*0760*/  BSYNC.RECONVERGENT B0 ;  /* 0x0000000000007941 */ /* 0x000fea0003800200 */
.L_x_4641:
        /* <DEDUP_REMOVED lines=22> */
.L_x_4644:
[----:B------:R-:W-:Y:S05]  /*08d0*/  BSYNC.RECONVERGENT B0 ;  /* 0x0000000000007941 */ /* 0x000fea0003800200 */
.L_x_4643:
        /* <DEDUP_REMOVED lines=35> */
.L_x_4646:
[----:B------:R-:W-:Y:S05]  /*0b10*/  BSYNC.RECONVERGENT B0 ;  /* 0x0000000000007941 */ /* 0x000fea0003800200 */
.L_x_4645:
        /* <DEDUP_REMOVED lines=20> */
.L_x_4648:
[----:B------:R-:W-:Y:S05]  /*0c60*/  BSYNC.RECONVERGENT B0 ;  /* 0x0000000000007941 */ /* 0x000fea0003800200 */
.L_x_4647:
        /* <DEDUP_REMOVED lines=20> */
.L_x_4650:
[----:B------:R-:W-:Y:S05]  /*0db0*/  BSYNC.RECONVERGENT B0 ;  /* 0x0000000000007941 */ /* 0x000fea0003800200 */
.L_x_4649:
        /* <DEDUP_REMOVED lines=20> */
.L_x_4652:
[----:B------:R-:W-:Y:S05]  /*0f00*/  BSYNC.RECONVERGENT B0 ;  /* 0x0000000000007941 */ /* 0x000fea0003800200 */
.L_x_4651:
        /* <DEDUP_REMOVED lines=20> */
.L_x_4654:
[----:B------:R-:W-:Y:S05]  /*1050*/  BSYNC.RECONVERGENT B0 ;  /* 0x0000000000007941 */ /* 0x000fea0003800200 */
.L_x_4653:
        /* <DEDUP_REMOVED lines=20> */
.L_x_4656:
[----:B------:R-:W-:Y:S05]  /*11a0*/  BSYNC.RECONVERGENT B0 ;  /* 0x0000000000007941 */ /* 0x000fea0003800200 */
.L_x_4655:
        /* <DEDUP_REMOVED lines=18> */
.L_x_4659:
[----:B------:R-:W-:-:S13]  /*12d0*/  ISETP.GE.U32.AND P0, PT, R3, R2, PT ;  /* 0x000000020300720c */ /* 0x000fda0003f06070 */
[----:B------:R-:W-:Y:S05]  /*12e0*/  @P0 BRA `(.L_x_4661) ;  /* 0x0000000000300947 */ /* 0x000fea0003800000 */
[----:B0-----:R-:W0:Y:S01]  /*12f0*/  LDC.64 R4, c[0x0][0x388] ;  /* 0x0000e200ff047b82 */ /* 0x001e220000000a00 */
[----:B------:R-:W-:Y:S02]  /*1300*/  IADD3 R13, PT, PT, R0, R3, RZ ;  /* 0x00000003000d7210 */ /* 0x000fe40007ffe0ff */
[----:B------:R-:W-:-:S03]  /*1310*/  IADD3 R3, PT, PT, R3, 0x80, RZ ;  /* 0x0000008003037810 */ /* 0x000fc60007ffe0ff */
[----:B0-----:R-:W-:-:S05]  /*1320*/  IMAD.WIDE.U32 R4, R13, 0x2, R4 ;  /* 0x000000020d047825 */ /* 0x001fca00078e0004 */
[----:B------:R1:W-:Y:S02]  /*1330*/  STG.E.U16 desc[UR4][R4.64], R7 ;  /* 0x0000000704007986 */ /* 0x0003e4000c101504 */
.L_x_4660:
[----:B------:R-:W-:-:S13]  /*1340*/  ISETP.GE.U32.AND P0, PT, R3, R2, PT ;  /* 0x000000020300720c */ /* 0x000fda0003f06070 */
[----:B------:R-:W-:Y:S05]  /*1350*/  @P0 BRA `(.L_x_4662) ;  /* 0x0000000000340947 */ /* 0x000fea0003800000 */
[----:B01----:R-:W0:Y:S01]  /*1360*/  LDC.64 R4, c[0x0][0x388] ;  /* 0x0000e200ff047b82 */ /* 0x003e220000000a00 */
[----:B------:R-:W-:Y:S02]  /*1370*/  IADD3 R7, PT, PT, R0, R3, RZ ;  /* 0x0000000300077210 */ /* 0x000fe40007ffe0ff */
[----:B------:R-:W-:-:S03]  /*1380*/  IADD3 R3, PT, PT, R3, 0x80, RZ ;  /* 0x0000008003037810 */ /* 0x000fc60007ffe0ff */
[----:B0-----:R-:W-:-:S05]  /*1390*/  IMAD.WIDE.U32 R4, R7, 0x2, R4 ;  /* 0x0000000207047825 */ /* 0x001fca00078e0004 */
[----:B------:R1:W-:Y:S02]  /*13a0*/  STG.E.U16 desc[UR4][R4.64], R8 ;  /* 0x0000000804007986 */ /* 0x0003e4000c101504 */
.L_x_4661:
        /* <DEDUP_REMOVED lines=8> */
.L_x_4662:
[----:B------:R-:W-:Y:S05]  /*1430*/  BSYNC.RELIABLE B1 ;  /* 0x0000000000017941 */ /* 0x000fea0003800100 */
.L_x_4658:
[----:B------:R-:W-:-:S13]  /*1440*/  ISETP.GE.U32.AND P0, PT, R3, R2, PT ;  /* 0x000000020300720c */ /* 0x000fda0003f06070 */
[----:B012---:R-:W0:Y:S01]  /*1450*/  @!P0 LDC.64 R4, c[0x0][0x388] ;  /* 0x0000e200ff048b82 */ /* 0x007e220000000a00 */
[----:B------:R-:W-:Y:S02]  /*1460*/  @!P0 IADD3 R7, PT, PT, R0, R3, RZ ;  /* 0x0000000300078210 */ /* 0x000fe40007ffe0ff */
[----:B------:R-:W-:-:S03]  /*1470*/  @!P0 IADD3 R3, PT, PT, R3, 0x80, RZ ;  /* 0x0000008003038810 */ /* 0x000fc60007ffe0ff */
[----:B0-----:R-:W-:-:S05]  /*1480*/  @!P0 IMAD.WIDE.U32 R4, R7, 0x2, R4 ;  /* 0x0000000207048825 */ /* 0x001fca00078e0004 */
[----:B------:R2:W-:Y:S02]  /*1490*/  @!P0 STG.E.U16 desc[UR4][R4.64], R10 ;  /* 0x0000000a04008986 */ /* 0x0005e4000c101504 */
.L_x_4663:
[----:B------:R-:W-:Y:S05]  /*14a0*/  BSYNC.RECONVERGENT B0 ;  /* 0x0000000000007941 */ /* 0x000fea0003800200 */
.L_x_4657:
        /* <DEDUP_REMOVED lines=8> */
.L_x_4640:
[----:B------:R-:W0:Y:S01]  /*1530*/  S2R R12, SR_TID.X ;  /* 0x00000000000c7919 */ /* 0x000e220000002100 */
[----:B------:R-:W1:Y:S02]  /*1540*/  LDC.64 R2, c[0x0][0x398] ;  /* 0x0000e600ff027b82 */ /* 0x000e640000000a00 */
[----:B-1----:R-:W-:-:S04]  /*1550*/  IMAD.WIDE.U32 R2, R0, 0x2, R2 ;  /* 0x0000000200027825 */ /* 0x002fc800078e0002 */
[----:B0-----:R-:W-:Y:S02]  /*1560*/  IMAD.WIDE.U32 R8, R12, 0x10, R2 ;  /* 0x000000100c087825 */ /* 0x001fe400078e0002 */
[----:B------:R-:W0:Y:S04]  /*1570*/  LDC.64 R2, c[0x0][0x390] ;  /* 0x0000e400ff027b82 */ /* 0x000e280000000a00 */
[----:B------:R-:W2:Y:S01]  /*1580*/  LDG.E.128 R8, desc[UR4][R8.64] ;  /* 0x0000000408087981 */ /* 0x000ea2000c1e1d00 */
[----:B0-----:R-:W-:-:S04]  /*1590*/  IMAD.WIDE.U32 R2, R0, 0x2, R2 ;  /* 0x0000000200027825 */ /* 0x001fc800078e0002 */
[----:B------:R-:W-:-:S05]  /*15a0*/  IMAD.WIDE.U32 R2, R12, 0x10, R2 ;  /* 0x000000100c027825 */ /* 0x000fca00078e0002 */
[----:B------:R0:W3:Y:S01]  /*15b0*/  LDG.E.128 R4, desc[UR4][R2.64] ;  /* 0x0000000402047981 */ /* 0x0000e2000c1e1d00 */
[----:B--2---:R-:W-:Y:S02]  /*15c0*/  SHF.L.U32 R18, R10, 0x10, RZ ;  /* 0x000000100a127819 */ /* 0x004fe400000006ff */
[----:B------:R-:W-:Y:S02]  /*15d0*/  SHF.L.U32 R20, R9, 0x10, RZ ;  /* 0x0000001009147819 */ /* 0x000fe400000006ff */
[----:B------:R-:W-:Y:S01]  /*15e0*/  SHF.L.U32 R16, R11, 0x10, RZ ;  /* 0x000000100b107819 */ /* 0x000fe200000006ff */
[----:B------:R-:W-:Y:S01]  /*15f0*/  FMUL.FTZ R15, R18, R18 ;  /* 0x00000012120f7220 */ /* 0x000fe20000410000 */
[----:B------:R-:W-:Y:S01]  /*1600*/  PRMT R14, R9, 0x7632, R14 ;  /* 0x00007632090e7816 */ /* 0x000fe2000000000e */
[C---:B------:R-:W-:Y:S01]  /*1610*/  FMUL.FTZ R23, R20.reuse, R20 ;  /* 0x0000001414177220 */ /* 0x040fe20000410000 */
[----:B------:R-:W-:Y:S01]  /*1620*/  FMUL.FTZ R25, R20, 0.5 ;  /* 0x3f00000014197820 */ /* 0x000fe20000410000 */
[----:B------:R-:W-:Y:S01]  /*1630*/  FMUL.FTZ R17, R18, R15 ;  /* 0x0000000f12117220 */ /* 0x000fe20000410000 */
[----:B------:R-:W-:Y:S01]  /*1640*/  FMUL.FTZ R21, R16, R16 ;  /* 0x0000001010157220 */ /* 0x000fe20000410000 */
[----:B------:R-:W-:Y:S01]  /*1650*/  FMUL.FTZ R13, R20, R23 ;  /* 0x00000017140d7220 */ /* 0x000fe20000410000 */
[----:B------:R-:W-:Y:S01]  /*1660*/  SHF.L.U32 R14, R14, 0x10, RZ ;  /* 0x000000100e0e7819 */ /* 0x000fe200000006ff */
[----:B------:R-:W-:Y:S01]  /*1670*/  FFMA.FTZ R17, R17, 0.044714998453855514526, R18 ;  /* 0x3d37271311117823 */ /* 0x000fe20000010012 */
[----:B------:R-:W-:Y:S01]  /*1680*/  FMUL.FTZ R9, R16, R21 ;  /* 0x0000001510097220 */ /* 0x000fe20000410000 */
[----:B------:R-:W-:Y:S01]  /*1690*/  FFMA.FTZ R13, R13, 0.044714998453855514526, R20 ;  /* 0x3d3727130d0d7823 */ /* 0x000fe20000010014 */
[----:B------:R-:W-:-:S02]  /*16a0*/  HFMA2 R20, -RZ, RZ, 1.5087890625, 339.5 ;  /* 0x3e095d4eff147431 */ /* 0x000fc400000001ff */
[----:B0-----:R-:W-:Y:S01]  /*16b0*/  FMUL.FTZ R3, R17, 0.79788458347320556641 ;  /* 0x3f4c422a11037820 */ /* 0x001fe20000410000 */
[C---:B------:R-:W-:Y:S01]  /*16c0*/  FMUL.FTZ R19, R14.reuse, R14 ;  /* 0x0000000e0e137220 */ /* 0x040fe20000410000 */
[----:B------:R-:W-:Y:S01]  /*16d0*/  FMUL.FTZ R13, R13, 0.79788458347320556641 ;  /* 0x3f4c422a0d0d7820 */ /* 0x000fe20000410000 */
[----:B------:R-:W-:Y:S01]  /*16e0*/  FFMA.FTZ R17, R9, 0.044714998453855514526, R16 ;  /* 0x3d37271309117823 */ /* 0x000fe20000010010 */
[----:B------:R-:W-:Y:S01]  /*16f0*/  PRMT R11, R11, 0x7632, R11 ;  /* 0x000076320b0b7816 */ /* 0x000fe2000000000b */
[----:B------:R-:W-:Y:S01]  /*1700*/  FMUL.FTZ R9, R14, R19 ;  /* 0x000000130e097220 */ /* 0x000fe20000410000 */
[----:B------:R-:W0:Y:S01]  /*1710*/  MUFU.TANH R3, R3 ;  /* 0x0000000300037308 */ /* 0x000e220000002400 */
[----:B------:R-:W-:Y:S01]  /*1720*/  FMUL.FTZ R24, R17, 0.79788458347320556641 ;  /* 0x3f4c422a11187820 */ /* 0x000fe20000410000 */
[----:B------:R-:W-:Y:S01]  /*1730*/  FMUL.FTZ R17, R18, 0.5 ;  /* 0x3f00000012117820 */ /* 0x000fe20000410000 */
[----:B------:R-:W-:Y:S01]  /*1740*/  FFMA.FTZ R9, R9, 0.044714998453855514526, R14 ;  /* 0x3d37271309097823 */ /* 0x000fe2000001000e */
[-C--:B------:R-:W-:Y:S01]  /*1750*/  FFMA.FTZ R23, R23, R20.reuse, 1 ;  /* 0x3f80000017177423 */ /* 0x080fe20000010014 */
[-C--:B------:R-:W-:Y:S01]  /*1760*/  FFMA.FTZ R15, R15, R20.reuse, 1 ;  /* 0x3f8000000f0f7423 */ /* 0x080fe20000010014 */
[----:B------:R-:W-:Y:S01]  /*1770*/  FMUL.FTZ R14, R14, 0.5 ;  /* 0x3f0000000e0e7820 */ /* 0x000fe20000410000 */
[----:B------:R-:W-:Y:S01]  /*1780*/  FMUL.FTZ R9, R9, 0.79788458347320556641 ;  /* 0x3f4c422a09097820 */ /* 0x000fe20000410000 */
[----:B------:R-:W1:Y:S01]  /*1790*/  MUFU.TANH R2, R13 ;  /* 0x0000000d00027308 */ /* 0x000e620000002400 */
[----:B------:R-:W-:-:S04]  /*17a0*/  FFMA.FTZ R26, R19, R20, 1 ;  /* 0x3f800000131a7423 */ /* 0x000fc80000010014 */
[----:B------:R-:W-:-:S03]  /*17b0*/  FMUL.FTZ R26, R26, 0.79788458347320556641 ;  /* 0x3f4c422a1a1a7820 */ /* 0x000fc60000410000 */
[----:B------:R2:W4:Y:S01]  /*17c0*/  MUFU.TANH R13, R24 ;  /* 0x00000018000d7308 */ /* 0x0005220000002400 */
[----:B0-----:R-:W-:-:S04]  /*17d0*/  FFMA.FTZ R22, -R3, R3, 1 ;  /* 0x3f80000003167423 */ /* 0x001fc80000010103 */
[----:B------:R-:W-:Y:S01]  /*17e0*/  FMUL.FTZ R17, R17, R22 ;  /* 0x0000001611117220 */ /* 0x000fe20000410000 */
[----:B------:R-:W-:Y:S02]  /*17f0*/  SHF.L.U32 R22, R8, 0x10, RZ ;  /* 0x0000001008167819 */ /* 0x000fe400000006ff */
[----:B------:R-:W0:Y:S01]  /*1800*/  MUFU.TANH R9, R9 ;  /* 0x0000000900097308 */ /* 0x000e220000002400 */
[----:B-1----:R-:W-:Y:S01]  /*1810*/  FFMA.FTZ R18, -R2, R2, 1 ;  /* 0x3f80000002127423 */ /* 0x002fe20000010102 */
[----:B--2---:R-:W-:Y:S01]  /*1820*/  FMUL.FTZ R24, R16, 0.5 ;  /* 0x3f00000010187820 */ /* 0x004fe20000410000 */
[----:B------:R-:W-:Y:S01]  /*1830*/  PRMT R16, R8, 0x7632, R16 ;  /* 0x0000763208107816 */ /* 0x000fe20000000010 */
[----:B------:R-:W-:Y:S01]  /*1840*/  FADD.FTZ R2, R2, 1 ;  /* 0x3f80000002027421 */ /* 0x000fe20000010000 */
[----:B------:R-:W-:Y:S01]  /*1850*/  FMUL.FTZ R25, R25, R18 ;  /* 0x0000001219197220 */ /* 0x000fe20000410000 */
[----:B------:R-:W-:Y:S01]  /*1860*/  PRMT R18, R10, 0x7632, R18 ;  /* 0x000076320a127816 */ /* 0x000fe20000000012 */
[----:B------:R-:W-:Y:S01]  /*1870*/  FMUL.FTZ R10, R23, 0.79788458347320556641 ;  /* 0x3f4c422a170a7820 */ /* 0x000fe20000410000 */
[----:B------:R-:W-:Y:S01]  /*1880*/  FMUL.FTZ R23, R22, R22 ;  /* 0x0000001616177220 */ /* 0x000fe20000410000 */
[----:B----4-:R-:W-:Y:S01]  /*1890*/  FFMA.FTZ R27, -R13, R13, 1 ;  /* 0x3f8000000d1b7423 */ /* 0x010fe2000001010d */
[----:B------:R-:W-:Y:S01]  /*18a0*/  SHF.L.U32 R18, R18, 0x10, RZ ;  /* 0x0000001012127819 */ /* 0x000fe200000006ff */
[----:B------:R-:W-:Y:S01]  /*18b0*/  FMUL.FTZ R25, R10, R25 ;  /* 0x000000190a197220 */ /* 0x000fe20000410000 */
[----:B------:R-:W-:Y:S01]  /*18c0*/  FMUL.FTZ R10, R15, 0.79788458347320556641 ;  /* 0x3f4c422a0f0a7820 */ /* 0x000fe20000410000 */
[----:B------:R-:W-:Y:S01]  /*18d0*/  FMUL.FTZ R15, R22, R23 ;  /* 0x00000017160f7220 */ /* 0x000fe20000410000 */
[----:B------:R-:W-:Y:S01]  /*18e0*/  FMUL.FTZ R8, R24, R27 ;  /* 0x0000001b18087220 */ /* 0x000fe20000410000 */
[----:B------:R-:W-:Y:S01]  /*18f0*/  FFMA.FTZ R24, R21, R20, 1 ;  /* 0x3f80000015187423 */ /* 0x000fe20000010014 */
[----:B------:R-:W-:Y:S01]  /*1900*/  FMUL.FTZ R17, R10, R17 ;  /* 0x000000110a117220 */ /* 0x000fe20000410000 */
[----:B0-----:R-:W-:Y:S01]  /*1910*/  FFMA.FTZ R27, -R9, R9, 1 ;  /* 0x3f800000091b7423 */ /* 0x001fe20000010109 */
[----:B------:R-:W-:Y:S01]  /*1920*/  FFMA.FTZ R10, R15, 0.044714998453855514526, R22 ;  /* 0x3d3727130f0a7823 */ /* 0x000fe20000010016 */
[----:B------:R-:W-:Y:S01]  /*1930*/  SHF.L.U32 R15, R11, 0x10, RZ ;  /* 0x000000100b0f7819 */ /* 0x000fe200000006ff */
[----:B------:R-:W-:Y:S01]  /*1940*/  FMUL.FTZ R11, R18, R18 ;  /* 0x00000012120b7220 */ /* 0x000fe20000410000 */
[----:B------:R-:W-:Y:S01]  /*1950*/  FMUL.FTZ R21, R14, R27 ;  /* 0x0000001b0e157220 */ /* 0x000fe20000410000 */
[----:B------:R-:W-:Y:S01]  /*1960*/  FMUL.FTZ R27, R24, 0.79788458347320556641 ;  /* 0x3f4c422a181b7820 */ /* 0x000fe20000410000 */
[----:B------:R-:W-:Y:S01]  /*1970*/  FMUL.FTZ R10, R10, 0.79788458347320556641 ;  /* 0x3f4c422a0a0a7820 */ /* 0x000fe20000410000 */
[----:B------:R-:W-:Y:S01]  /*1980*/  FMUL.FTZ R14, R15, R15 ;  /* 0x0000000f0f0e7220 */ /* 0x000fe20000410000 */
[----:B------:R-:W-:Y:S01]  /*1990*/  FFMA.FTZ R24, R11, R20, 1 ;  /* 0x3f8000000b187423 */ /* 0x000fe20000010014 */
[----:B------:R-:W-:Y:S01]  /*19a0*/  FMUL.FTZ R8, R27, R8 ;  /* 0x000000081b087220 */ /* 0x000fe20000410000 */
[----:B------:R-:W-:Y:S01]  /*19b0*/  FMUL.FTZ R27, R18, R11 ;  /* 0x0000000b121b7220 */ /* 0x000fe20000410000 */
[----:B------:R-:W-:Y:S01]  /*19c0*/  FMUL.FTZ R28, R15, R14 ;  /* 0x0000000e0f1c7220 */ /* 0x000fe20000410000 */
[----:B------:R-:W0:Y:S01]  /*19d0*/  MUFU.TANH R10, R10 ;  /* 0x0000000a000a7308 */ /* 0x000e220000002400 */
[----:B------:R-:W-:Y:S01]  /*19e0*/  SHF.L.U32 R16, R16, 0x10, RZ ;  /* 0x0000001010107819 */ /* 0x000fe200000006ff */
[----:B------:R-:W-:Y:S01]  /*19f0*/  FFMA.FTZ R27, R27, 0.044714998453855514526, R18 ;  /* 0x3d3727131b1b7823 */ /* 0x000fe20000010012 */
[----:B------:R-:W-:Y:S01]  /*1a00*/  FFMA.FTZ R19, R28, 0.044714998453855514526, R15 ;  /* 0x3d3727131c137823 */ /* 0x000fe2000001000f */
[-C--:B------:R-:W-:Y:S01]  /*1a10*/  FFMA.FTZ R23, R23, R20.reuse, 1 ;  /* 0x3f80000017177423 */ /* 0x080fe20000010014 */
[----:B------:R-:W-:Y:S01]  /*1a20*/  FFMA.FTZ R14, R14, R20, 1 ;  /* 0x3f8000000e0e7423 */ /* 0x000fe20000010014 */
[----:B------:R-:W-:Y:S01]  /*1a30*/  FMUL.FTZ R11, R27, 0.79788458347320556641 ;  /* 0x3f4c422a1b0b7820 */ /* 0x000fe20000410000 */
[----:B------:R-:W-:Y:S01]  /*1a40*/  FMUL.FTZ R19, R19, 0.79788458347320556641 ;  /* 0x3f4c422a13137820 */ /* 0x000fe20000410000 */
[----:B------:R-:W-:Y:S01]  /*1a50*/  FMUL.FTZ R27, R16, R16 ;  /* 0x00000010101b7220 */ /* 0x000fe20000410000 */
[----:B------:R-:W-:Y:S01]  /*1a60*/  FMUL.FTZ R22, R22, 0.5 ;  /* 0x3f00000016167820 */ /* 0x000fe20000410000 */
[----:B------:R-:W-:Y:S01]  /*1a70*/  FFMA.FTZ R25, R2, 0.5, R25 ;  /* 0x3f00000002197823 */ /* 0x000fe20000010019 */
[----:B------:R-:W-:Y:S01]  /*1a80*/  FMUL.FTZ R2, R15, 0.5 ;  /* 0x3f0000000f027820 */ /* 0x000fe20000410000 */
[----:B------:R-:W1:Y:S01]  /*1a90*/  MUFU.TANH R11, R11 ;  /* 0x0000000b000b7308 */ /* 0x000e620000002400 */
[----:B------:R-:W-:Y:S01]  /*1aa0*/  FFMA.FTZ R20, R27, R20, 1 ;  /* 0x3f8000001b147423 */ /* 0x000fe20000010014 */
[----:B------:R-:W-:Y:S01]  /*1ab0*/  FMUL.FTZ R27, R16, R27 ;  /* 0x0000001b101b7220 */ /* 0x000fe20000410000 */
[----:B------:R-:W-:Y:S01]  /*1ac0*/  FMUL.FTZ R18, R18, 0.5 ;  /* 0x3f00000012127820 */ /* 0x000fe20000410000 */
[----:B------:R-:W-:Y:S01]  /*1ad0*/  FMUL.FTZ R14, R14, 0.79788458347320556641 ;  /* 0x3f4c422a0e0e7820 */ /* 0x000fe20000410000 */
[----:B0-----:R-:W-:Y:S01]  /*1ae0*/  FFMA.FTZ R29, -R10, R10, 1 ;  /* 0x3f8000000a1d7423 */ /* 0x001fe2000001010a */
[----:B------:R-:W-:Y:S01]  /*1af0*/  FFMA.FTZ R27, R27, 0.044714998453855514526, R16 ;  /* 0x3d3727131b1b7823 */ /* 0x000fe20000010010 */
[----:B------:R-:W-:Y:S01]  /*1b00*/  FMUL.FTZ R16, R16, 0.5 ;  /* 0x3f00000010107820 */ /* 0x000fe20000410000 */
[----:B------:R-:W0:Y:S01]  /*1b10*/  MUFU.TANH R19, R19 ;  /* 0x0000001300137308 */ /* 0x000e220000002400 */
[----:B------:R-:W-:Y:S01]  /*1b20*/  FMUL.FTZ R29, R22, R29 ;  /* 0x0000001d161d7220 */ /* 0x000fe20000410000 */
[----:B------:R-:W-:Y:S01]  /*1b30*/  FMUL.FTZ R22, R23, 0.79788458347320556641 ;  /* 0x3f4c422a17167820 */ /* 0x000fe20000410000 */
[----:B------:R-:W-:Y:S01]  /*1b40*/  FMUL.FTZ R23, R27, 0.79788458347320556641 ;  /* 0x3f4c422a1b177820 */ /* 0x000fe20000410000 */
[----:B------:R-:W-:-:S02]  /*1b50*/  FMUL.FTZ R21, R26, R21 ;  /* 0x000000151a157220 */ /* 0x000fc40000410000 */
[----:B------:R-:W-:Y:S01]  /*1b60*/  FMUL.FTZ R22, R22, R29 ;  /* 0x0000001d16167220 */ /* 0x000fe20000410000 */
[----:B------:R-:W-:Y:S01]  /*1b70*/  FADD.FTZ R29, R13, 1 ;  /* 0x3f8000000d1d7421 */ /* 0x000fe20000010000 */
[----:B------:R-:W-:Y:S01]  /*1b80*/  FADD.FTZ R13, R10, 1 ;  /* 0x3f8000000a0d7421 */ /* 0x000fe20000010000 */
[C---:B-1----:R-:W-:Y:S01]  /*1b90*/  FFMA.FTZ R15, -R11.reuse, R11, 1 ;  /* 0x3f8000000b0f7423 */ /* 0x042fe2000001010b */
[----:B------:R-:W1:Y:S01]  /*1ba0*/  MUFU.TANH R23, R23 ;  /* 0x0000001700177308 */ /* 0x000e620000002400 */
[----:B------:R-:W-:Y:S01]  /*1bb0*/  FADD.FTZ R11, R11, 1 ;  /* 0x3f8000000b0b7421 */ /* 0x000fe20000010000 */
[----:B------:R-:W-:Y:S01]  /*1bc0*/  FFMA.FTZ R22, R13, 0.5, R22 ;  /* 0x3f0000000d167823 */ /* 0x000fe20000010016 */
[----:B------:R-:W-:Y:S01]  /*1bd0*/  FMUL.FTZ R18, R18, R15 ;  /* 0x0000000f12127220 */ /* 0x000fe20000410000 */
[----:B---3--:R-:W-:Y:S01]  /*1be0*/  PRMT R13, R6, 0x7632, R13 ;  /* 0x00007632060d7816 */ /* 0x008fe2000000000d */
[----:B------:R-:W-:Y:S01]  /*1bf0*/  FFMA.FTZ R8, R29, 0.5, R8 ;  /* 0x3f0000001d087823 */ /* 0x000fe20000010008 */
[----:B0-----:R-:W-:-:S02]  /*1c00*/  FFMA.FTZ R27, -R19, R19, 1 ;  /* 0x3f800000131b7423 */ /* 0x001fc40000010113 */
[----:B------:R-:W-:Y:S02]  /*1c10*/  SHF.L.U32 R13, R13, 0x10, RZ ;  /* 0x000000100d0d7819 */ /* 0x000fe400000006ff */
[----:B------:R-:W-:Y:S01]  /*1c20*/  FMUL.FTZ R15, R2, R27 ;  /* 0x0000001b020f7220 */ /* 0x000fe20000410000 */
[----:B------:R-:W-:Y:S01]  /*1c30*/  FADD.FTZ R2, R3, 1 ;  /* 0x3f80000003027421 */ /* 0x000fe20000010000 */
[----:B------:R-:W-:Y:S02]  /*1c40*/  FMUL.FTZ R3, R24, 0.79788458347320556641 ;  /* 0x3f4c422a18037820 */ /* 0x000fe40000410000 */
[----:B------:R-:W-:Y:S01]  /*1c50*/  FMUL.FTZ R15, R14, R15 ;  /* 0x0000000f0e0f7220 */ /* 0x000fe20000410000 */
[----:B------:R-:W-:Y:S01]  /*1c60*/  FFMA.FTZ R17, R2, 0.5, R17 ;  /* 0x3f00000002117823 */ /* 0x000fe20000010011 */
[----:B------:R-:W-:Y:S01]  /*1c70*/  FMUL.FTZ R18, R3, R18 ;  /* 0x0000001203127220 */ /* 0x000fe20000410000 */
[----:B-1----:R-:W-:Y:S01]  /*1c80*/  FFMA.FTZ R27, -R23, R23, 1 ;  /* 0x3f800000171b7423 */ /* 0x002fe20000010117 */
[----:B------:R-:W0:Y:S01]  /*1c90*/  LDC.64 R2, c[0x0][0x388] ;  /* 0x0000e200ff027b82 */ /* 0x000e220000000a00 */
[----:B------:R-:W-:Y:S01]  /*1ca0*/  FADD.FTZ R14, R9, 1 ;  /* 0x3f800000090e7421 */ /* 0x000fe20000010000 */
[----:B------:R-:W-:Y:S01]  /*1cb0*/  FFMA.FTZ R18, R11, 0.5, R18 ;  /* 0x3f0000000b127823 */ /* 0x000fe20000010012 */
[----:B------:R-:W-:Y:S01]  /*1cc0*/  FMUL.FTZ R16, R16, R27 ;  /* 0x0000001b10107220 */ /* 0x000fe20000410000 */
[----:B------:R-:W-:Y:S01]  /*1cd0*/  FMUL.FTZ R27, R20, 0.79788458347320556641 ;  /* 0x3f4c422a141b7820 */ /* 0x000fe20000410000 */
[----:B------:R-:W-:Y:S01]  /*1ce0*/  FFMA.FTZ R21, R14, 0.5, R21 ;  /* 0x3f0000000e157823 */ /* 0x000fe20000010015 */
[----:B------:R-:W-:Y:S01]  /*1cf0*/  PRMT R14, R5, 0x7632, R14 ;  /* 0x00007632050e7816 */ /* 0x000fe2000000000e */
[----:B------:R-:W-:Y:S01]  /*1d00*/  FADD.FTZ R10, R23, 1 ;  /* 0x3f800000170a7421 */ /* 0x000fe20000010000 */
[----:B------:R-:W-:Y:S01]  /*1d10*/  FMUL.FTZ R27, R27, R16 ;  /* 0x000000101b1b7220 */ /* 0x000fe20000410000 */
[----:B------:R-:W-:Y:S01]  /*1d20*/  FADD.FTZ R16, R19, 1 ;  /* 0x3f80000013107421 */ /* 0x000fe20000010000 */
[----:B------:R-:W-:Y:S01]  /*1d30*/  PRMT R11, R7, 0x7632, R11 ;  /* 0x00007632070b7816 */ /* 0x000fe2000000000b */
[----:B------:R-:W-:Y:S01]  /*1d40*/  FMUL.FTZ R13, R13, R18 ;  /* 0x000000120d0d7220 */ /* 0x000fe20000410000 */
[----:B------:R-:W-:Y:S01]  /*1d50*/  SHF.L.U32 R20, R6, 0x10, RZ ;  /* 0x0000001006147819 */ /* 0x000fe200000006ff */
[--C-:B------:R-:W-:Y:S01]  /*1d60*/  FFMA.FTZ R9, R16, 0.5, R15.reuse ;  /* 0x3f00000010097823 */ /* 0x100fe2000001000f */
[----:B------:R-:W-:Y:S01]  /*1d70*/  PRMT R15, R4, 0x7632, R15 ;  /* 0x00007632040f7816 */ /* 0x000fe2000000000f */
[----:B------:R-:W-:Y:S01]  /*1d80*/  FFMA.FTZ R10, R10, 0.5, R27 ;  /* 0x3f0000000a0a7823 */ /* 0x000fe2000001001b */
[----:B------:R-:W-:Y:S01]  /*1d90*/  SHF.L.U32 R16, R5, 0x10, RZ ;  /* 0x0000001005107819 */ /* 0x000fe200000006ff */
[----:B------:R-:W-:Y:S01]  /*1da0*/  FMUL.FTZ R6, R20, R17 ;  /* 0x0000001114067220 */ /* 0x000fe20000410000 */
[----:B------:R-:W-:-:S02]  /*1db0*/  SHF.L.U32 R7, R7, 0x10, RZ ;  /* 0x0000001007077819 */ /* 0x000fc400000006ff */
[----:B------:R-:W-:Y:S01]  /*1dc0*/  SHF.L.U32 R19, R4, 0x10, RZ ;  /* 0x0000001004137819 */ /* 0x000fe200000006ff */
[----:B------:R-:W-:Y:S01]  /*1dd0*/  FMUL.FTZ R5, R16, R25 ;  /* 0x0000001910057220 */ /* 0x000fe20000410000 */
[----:B------:R-:W-:Y:S01]  /*1de0*/  SHF.L.U32 R14, R14, 0x10, RZ ;  /* 0x000000100e0e7819 */ /* 0x000fe200000006ff */
[----:B------:R-:W-:Y:S01]  /*1df0*/  FMUL.FTZ R7, R7, R8 ;  /* 0x0000000807077220 */ /* 0x000fe20000410000 */
[----:B0-----:R-:W-:Y:S01]  /*1e00*/  IMAD.WIDE.U32 R2, R0, 0x2, R2 ;  /* 0x0000000200027825 */ /* 0x001fe200078e0002 */
[----:B------:R-:W-:-:S03]  /*1e10*/  SHF.L.U32 R0, R11, 0x10, RZ ;  /* 0x000000100b007819 */ /* 0x000fc600000006ff */
[----:B------:R-:W-:Y:S01]  /*1e20*/  FMUL.FTZ R4, R19, R22 ;  /* 0x0000001613047220 */ /* 0x000fe20000410000 */
[----:B------:R-:W-:Y:S01]  /*1e30*/  SHF.L.U32 R15, R15, 0x10, RZ ;  /* 0x000000100f0f7819 */ /* 0x000fe200000006ff */
[----:B------:R-:W-:Y:S01]  /*1e40*/  FMUL.FTZ R14, R14, R21 ;  /* 0x000000150e0e7220 */ /* 0x000fe20000410000 */
[----:B------:R-:W-:Y:S01]  /*1e50*/  F2FP.BF16.F32.PACK_AB R6, R13, R6 ;  /* 0x000000060d06723e */ /* 0x000fe200000010ff */
[----:B------:R-:W-:Y:S01]  /*1e60*/  FMUL.FTZ R0, R0, R9 ;  /* 0x0000000900007220 */ /* 0x000fe20000410000 */
[----:B------:R-:W-:-:S04]  /*1e70*/  IMAD.WIDE.U32 R2, R12, 0x10, R2 ;  /* 0x000000100c027825 */ /* 0x000fc800078e0002 */
[----:B------:R-:W-:Y:S01]  /*1e80*/  FMUL.FTZ R15, R15, R10 ;  /* 0x0000000a0f0f7220 */ /* 0x000fe20000410000 */
[----:B------:R-:W-:Y:S02]  /*1e90*/  F2FP.BF16.F32.PACK_AB R5, R14, R5 ;  /* 0x000000050e05723e */ /* 0x000fe400000010ff */
[----:B------:R-:W-:Y:S02]  /*1ea0*/  F2FP.BF16.F32.PACK_AB R7, R0, R7 ;  /* 0x000000070007723e */ /* 0x000fe400000010ff */
[----:B------:R-:W-:-:S05]  /*1eb0*/  F2FP.BF16.F32.PACK_AB R4, R15, R4 ;  /* 0x000000040f04723e */ /* 0x000fca00000010ff */
[----:B------:R-:W-:Y:S01]  /*1ec0*/  STG.E.128 desc[UR4][R2.64], R4 ;  /* 0x0000000402007986 */ /* 0x000fe2000c101d04 */
[----:B------:R-:W-:Y:S05]  /*1ed0*/  EXIT ;  /* 0x000000000000794d */ /* 0x000fea0003800000 */
.L_x_4664:
        /* <DEDUP_REMOVED lines=10> */
.L_x_12890:


//--------------------- .text._ZN2at6native18elementwise_kernelILi128ELi4EZNS0_15gpu_kernel_implIZZZNS0_26GeluBackwardCUDAKernelImplERNS_18TensorIteratorBaseENS0_8GeluTypeEENKUlvE_clEvENKUlvE1_clEvEUlN3c104HalfES9_E_EEvS4_RKT_EUliE_EEviT1_ --------------------------
	.section	.text._ZN2at6native18elementwise_kernelILi128ELi4EZNS0_15gpu_kernel_implIZZZNS0_26GeluBackwardCUDAKernelImplERNS_18TensorIteratorBaseENS0_8GeluTypeEENKUlvE_clEvENKUlvE1_clEvEUlN3c104HalfES9_E_EEvS4_RKT_EUliE_EEviT1_,"ax",@progbits
	.align	128
        .global         _ZN2at6native18elementwise_kernelILi128ELi4EZNS0_15gpu_kernel_implIZZZNS0_26GeluBackwardCUDAKernelImplERNS_18TensorIteratorBaseENS0_8GeluTypeEENKUlvE_clEvENKUlvE1_clEvEUlN3c104HalfES9_E_EEvS4_RKT_EUliE_EEviT1_
        .type           _ZN2at6native18elementwise_kernelILi128ELi4EZNS0_15gpu_kernel_implIZZZNS0_26GeluBackwardCUDAKernelImplERNS_18TensorIteratorBaseENS0_8GeluTypeEENKUlvE_clEvENKUlvE1_clEvEUlN3c104HalfES9_E_EEvS4_RKT_EUliE_EEviT1_,@function
        .size           _ZN2at6native18elementwise_kernelILi128ELi4EZNS0_15gpu_kernel_implIZZZNS0_26GeluBackwardCUDAKernelImplERNS_18TensorIteratorBaseENS0_8GeluTypeEENKUlvE_clEvENKUlvE1_clEvEUlN3c104HalfES9_E_EEvS4_RKT_EUliE_EEviT1_,(.L_x_12891 - _ZN2at6native18elementwise_kernelILi128ELi4EZNS0_15gpu_kernel_implIZZZNS0_26GeluBackwardCUDAKernelImplERNS_18TensorIteratorBaseENS0_8GeluTypeEENKUlvE_clEvENKUlvE1_clEvEUlN3c104HalfES9_E_EEvS4_RKT_EUliE_EEviT1_)
        .other          _ZN2at6native18elementwise_kernelILi128ELi4EZNS0_15gpu_kernel_implIZZZNS0_26GeluBackwardCUDAKernelImplERNS_18TensorIteratorBaseENS0_8GeluTypeEENKUlvE_clEvENKUlvE1_clEvEUlN3c104HalfES9_E_EEvS4_RKT_EUliE_EEviT1_,@"STO_CUDA_ENTRY STV_DEFAULT"
_ZN2at6native18elementwise_kernelILi128ELi4EZNS0_15gpu_kernel_implIZZZNS0_26GeluBackwardCUDAKernelImplERNS_18TensorIteratorBaseENS0_8GeluTypeEENKUlvE_clEvENKUlvE1_clEvEUlN3c104HalfES9_E_EEvS4_RKT_EUliE_EEviT1_:
.text._ZN2at6native18elementwise_kernelILi128ELi4EZNS0_15gpu_kernel_implIZZZNS0_26GeluBackwardCUDAKernelImplERNS_18TensorIteratorBaseENS0_8GeluTypeEENKUlvE_clEvENKUlvE1_clEvEUlN3c104HalfES9_E_EEvS4_RKT_EUliE_EEviT1_:
        /* <DEDUP_REMOVED lines=371> */
.L_x_4667:
        /* <DEDUP_REMOVED lines=19> */
.L_x_4671:
[----:B------:R-:W2:Y:S02]  /*1860*/  LDG.E.U8 R2, desc[UR36][R2.64] ;  /* 0x0000002402027981 */ /* 0x000ea4000c1e1100 */
[----:B--2---:R-:W-:-:S04]  /*1870*/  I2FP.F32.U32 R0, R2 ;  /* 0x0000000200007245 */ /* 0x004fc80000201000 */
[----:B------:R-:W-:-:S04]  /*1880*/  F2FP.F16.F32.PACK_AB R0, RZ, R0 ;  /* 0x00000000ff00723e */ /* 0x000fc800000000ff */
[----:B------:R-:W-:Y:S01]  /*1890*/  PRMT R19, R0, 0x7610, R19 ;  /* 0x0000761000137816 */ /* 0x000fe20000000013 */
[----:B------:R-:W-:Y:S06]  /*18a0*/  BRA `(.L_x_4673) ;  /* 0x0000000c00b47947 */ /* 0x000fec0003800000 */
.L_x_4670:
        /* <DEDUP_REMOVED lines=11> */
.L_x_4675:
[----:B------:R-:W2:Y:S02]  /*1960*/  LDG.E R2, desc[UR36][R2.64] ;  /* 0x0000002402027981 */ /* 0x000ea4000c1e1900 */
[----:B--2---:R-:W-:-:S04]  /*1970*/  I2FP.F32.S32 R0, R2 ;  /* 0x0000000200007245 */ /* 0x004fc80000201400 */
[----:B------:R-:W-:-:S04]  /*1980*/  F2FP.F16.F32.PACK_AB R0, RZ, R0 ;  /* 0x00000000ff00723e */ /* 0x000fc800000000ff */
[----:B------:R-:W-:Y:S01]  /*1990*/  PRMT R19, R0, 0x7610, R19 ;  /* 0x0000761000137816 */ /* 0x000fe20000000013 */
[----:B------:R-:W-:Y:S06]  /*19a0*/  BRA `(.L_x_4673) ;  /* 0x0000000c00747947 */ /* 0x000fec0003800000 */
.L_x_4674:
[----:B------:R-:W2:Y:S02]  /*19b0*/  LDG.E.U16 R2, desc[UR36][R2.64] ;  /* 0x0000002402027981 */ /* 0x000ea4000c1e1500 */
[----:B--2---:R-:W0:Y:S02]  /*19c0*/  I2F.S16 R0, R2 ;  /* 0x0000000200007306 */ /* 0x004e240000101400 */
[----:B0-----:R-:W-:-:S04]  /*19d0*/  F2FP.F16.F32.PACK_AB R0, RZ, R0 ;  /* 0x00000000ff00723e */ /* 0x001fc800000000ff */
[----:B------:R-:W-:Y:S01]  /*19e0*/  PRMT R19, R0, 0x7610, R19 ;  /* 0x0000761000137816 */ /* 0x000fe20000000013 */
[----:B------:R-:W-:Y:S06]  /*19f0*/  BRA `(.L_x_4673) ;  /* 0x0000000c00607947 */ /* 0x000fec0003800000 */
.L_x_4669:
        /* <DEDUP_REMOVED lines=9> */
.L_x_4677:
[----:B------:R0:W5:Y:S01]  /*1a90*/  LDG.E.U16 R19, desc[UR36][R2.64] ;  /* 0x0000002402137981 */ /* 0x000162000c1e1500 */
[----:B------:R-:W-:Y:S05]  /*1aa0*/  BRA `(.L_x_4673) ;  /* 0x0000000c00347947 */ /* 0x000fea0003800000 */
.L_x_4676:
        /* <DEDUP_REMOVED lines=9> */
.L_x_4679:
[----:B------:R1:W5:Y:S01]  /*1b40*/  LDG.E.U16 R19, desc[UR36][R2.64] ;  /* 0x0000002402137981 */ /* 0x000362000c1e1500 */
[----:B------:R-:W-:Y:S05]  /*1b50*/  BRA `(.L_x_4673) ;  /* 0x0000000c00087947 */ /* 0x000fea0003800000 */
.L_x_4678:
        /* <DEDUP_REMOVED lines=9> */
.L_x_4668:
        /* <DEDUP_REMOVED lines=14> */
.L_x_4682:
        /* <DEDUP_REMOVED lines=9> */
.L_x_4681:
        /* <DEDUP_REMOVED lines=27> */
.L_x_4684:
        /* <DEDUP_REMOVED lines=14> */
.L_x_4683:
[----:B------:R-:W2:Y:S02]  /*1ff0*/  LDG.E.U16 R0, desc[UR36][R2.64] ;  /* 0x0000002402007981 */ /* 0x000ea4000c1e1500 */
[----:B--2---:R-:W-:-:S05]  /*2000*/  IMAD.U32 R0, R0, 0x10000, RZ ;  /* 0x0001000000007824 */ /* 0x004fca00078e00ff */
[----:B------:R-:W-:-:S04]  /*2010*/  F2FP.F16.F32.PACK_AB R0, RZ, R0 ;  /* 0x00000000ff00723e */ /* 0x000fc800000000ff */
[----:B------:R-:W-:Y:S01]  /*2020*/  PRMT R19, R0, 0x7610, R19 ;  /* 0x0000761000137816 */ /* 0x000fe20000000013 */
[----:B------:R-:W-:Y:S06]  /*2030*/  BRA `(.L_x_4673) ;  /* 0x0000000400d07947 */ /* 0x000fec0003800000 */
.L_x_4680:
        /* <DEDUP_REMOVED lines=13> */
.L_x_4687:
        /* <DEDUP_REMOVED lines=21> */
.L_x_4691:
[----:B------:R-:W-:Y:S05]  /*2260*/  BSYNC.RECONVERGENT B1 ;  /* 0x0000000000017941 */ /* 0x000fea0003800200 */
.L_x_4690:
[----:B------:R-:W-:Y:S01]  /*2270*/  IMAD.SHL.U32 R0, R0, 0x100000, RZ ;  /* 0x0010000000007824 */ /* 0x000fe200078e00ff */
[----:B------:R-:W-:-:S04]  /*2280*/  LEA R2, R2, 0x3b800000, 0x17 ;  /* 0x3b80000002027811 */ /* 0x000fc800078eb8ff */
[----:B------:R-:W-:-:S07]  /*2290*/  LOP3.LUT R0, R2, R0, R7, 0xfe, !PT ;  /* 0x0000000002007212 */ /* 0x000fce00078efe07 */
.L_x_4689:
[----:B------:R-:W-:Y:S05]  /*22a0*/  BSYNC.RECONVERGENT B0 ;  /* 0x0000000000007941 */ /* 0x000fea0003800200 */
.L_x_4688:
[----:B------:R-:W-:-:S04]  /*22b0*/  F2FP.F16.F32.PACK_AB R0, RZ, R0 ;  /* 0x00000000ff00723e */ /* 0x000fc800000000ff */
[----:B------:R-:W-:Y:S01]  /*22c0*/  PRMT R19, R0, 0x7610, R19 ;  /* 0x0000761000137816 */ /* 0x000fe20000000013 */
[----:B------:R-:W-:Y:S06]  /*22d0*/  BRA `(.L_x_4673) ;  /* 0x0000000400287947 */ /* 0x000fec0003800000 */
.L_x_4686:
        /* <DEDUP_REMOVED lines=21> */
.L_x_4695:
[----:B------:R-:W-:Y:S05]  /*2430*/  BSYNC.RECONVERGENT B1 ;  /* 0x0000000000017941 */ /* 0x000fea0003800200 */
.L_x_4694:
[----:B------:R-:W-:Y:S01]  /*2440*/  IMAD.SHL.U32 R0, R0, 0x200000, RZ ;  /* 0x0020000000007824 */ /* 0x000fe200078e00ff */
[----:B------:R-:W-:-:S04]  /*2450*/  LEA R2, R2, 0x37800000, 0x17 ;  /* 0x3780000002027811 */ /* 0x000fc800078eb8ff */
[----:B------:R-:W-:-:S07]  /*2460*/  LOP3.LUT R0, R2, R0, R7, 0xfe, !PT ;  /* 0x0000000002007212 */ /* 0x000fce00078efe07 */
.L_x_4693:
[----:B------:R-:W-:Y:S05]  /*2470*/  BSYNC.RECONVERGENT B0 ;  /* 0x0000000000007941 */ /* 0x000fea0003800200 */
.L_x_4692:
[----:B------:R-:W-:-:S04]  /*2480*/  F2FP.F16.F32.PACK_AB R0, RZ, R0 ;  /* 0x00000000ff00723e */ /* 0x000fc800000000ff */
[----:B------:R-:W-:Y:S01]  /*2490*/  PRMT R19, R0, 0x7610, R19 ;  /* 0x0000761000137816 */ /* 0x000fe20000000013 */
[----:B------:R-:W-:Y:S06]  /*24a0*/  BRA `(.L_x_4673) ;  /* 0x0000000000b47947 */ /* 0x000fec0003800000 */
.L_x_4685:
[----:B------:R-:W-:-:S09]  /*24b0*/  UISETP.NE.AND UP0, UPT, UR4, 0x1c, UPT ;  /* 0x0000001c0400788c */ /* 0x000fd2000bf05270 */
[----:B------:R-:W-:Y:S05]  /*24c0*/  BRA.U !UP0, `(.L_x_4696) ;  /* 0x00000001089c7547 */ /* 0x000fea000b800000 */
[----:B------:R-:W-:-:S09]  /*24d0*/  UISETP.NE.AND UP0, UPT, UR4, 0x1d, UPT ;  /* 0x0000001d0400788c */ /* 0x000fd2000bf05270 */
[----:B------:R-:W-:Y:S05]  /*24e0*/  BRA.U !UP0, `(.L_x_4697) ;  /* 0x0000000108807547 */ /* 0x000fea000b800000 */
[----:B------:R-:W-:-:S09]  /*24f0*/  UISETP.NE.AND UP0, UPT, UR4, 0x2c, UPT ;  /* 0x0000002c0400788c */ /* 0x000fd2000bf05270 */
[----:B------:R-:W-:Y:S05]  /*2500*/  BRA.U !UP0, `(.L_x_4698) ;  /* 0x0000000108487547 */ /* 0x000fea000b800000 */
.L_x_4672:
        /* <DEDUP_REMOVED lines=16> */
.L_x_4699:
[----:B------:R-:W-:Y:S01]  /*2610*/  PRMT R19, RZ, 0x7610, R19 ;  /* 0x00007610ff137816 */ /* 0x000fe20000000013 */
[----:B------:R-:W-:Y:S06]  /*2620*/  BRA `(.L_x_4673) ;  /* 0x0000000000547947 */ /* 0x000fec0003800000 */
.L_x_4698:
        /* <DEDUP_REMOVED lines=8> */
.L_x_4701:
[----:B------:R-:W-:Y:S05]  /*26b0*/  BSYNC.RECONVERGENT B0 ;  /* 0x0000000000007941 */ /* 0x000fea0003800200 */
.L_x_4700:
[----:B------:R-:W-:-:S04]  /*26c0*/  F2FP.F16.F32.PACK_AB R0, RZ, R0 ;  /* 0x00000000ff00723e */ /* 0x000fc800000000ff */
[----:B------:R-:W-:Y:S01]  /*26d0*/  PRMT R19, R0, 0x7610, R19 ;  /* 0x0000761000137816 */ /* 0x000fe20000000013 */
[----:B------:R-:W-:Y:S06]  /*26e0*/  BRA `(.L_x_4673) ;  /* 0x0000000000247947 */ /* 0x000fec0003800000 */
.L_x_4697:
[----:B------:R-:W2:Y:S02]  /*26f0*/  LDG.E.64 R2, desc[UR36][R2.64] ;  /* 0x0000002402027981 */ /* 0x000ea4000c1e1b00 */
[----:B--2---:R-:W0:Y:S02]  /*2700*/  I2F.U64 R0, R2 ;  /* 0x0000000200007312 */ /* 0x004e240000301000 */
[----:B0-----:R-:W-:-:S04]  /*2710*/  F2FP.F16.F32.PACK_AB R0, RZ, R0 ;  /* 0x00000000ff00723e */ /* 0x001fc800000000ff */
[----:B------:R-:W-:Y:S01]  /*2720*/  PRMT R19, R0, 0x7610, R19 ;  /* 0x0000761000137816 */ /* 0x000fe20000000013 */
[----:B------:R-:W-:Y:S06]  /*2730*/  BRA `(.L_x_4673) ;  /* 0x0000000000107947 */ /* 0x000fec0003800000 */
.L_x_4696:
[----:B------:R-:W2:Y:S02]  /*2740*/  LDG.E R2, desc[UR36][R2.64] ;  /* 0x0000002402027981 */ /* 0x000ea4000c1e1900 */
[----:B--2---:R-:W-:-:S04]  /*2750*/  I2FP.F32.U32 R0, R2 ;  /* 0x0000000200007245 */ /* 0x004fc80000201000 */
[----:B------:R-:W-:-:S04]  /*2760*/  F2FP.F16.F32.PACK_AB R0, RZ, R0 ;  /* 0x00000000ff00723e */ /* 0x000fc800000000ff */
[----:B------:R-:W-:-:S07]  /*2770*/  PRMT R19, R0, 0x7610, R19 ;  /* 0x0000761000137816 */ /* 0x000fce0000000013 */
.L_x_4673:
        /* <DEDUP_REMOVED lines=18> */
.L_x_4705:
[----:B------:R-:W2:Y:S02]  /*28a0*/  LDG.E.U8 R2, desc[UR36][R2.64] ;  /* 0x0000002402027981 */ /* 0x000ea4000c1e1100 */
[----:B--2---:R-:W-:-:S04]  /*28b0*/  I2FP.F32.U32 R0, R2 ;  /* 0x0000000200007245 */ /* 0x004fc80000201000 */
[----:B------:R-:W-:Y:S01]  /*28c0*/  F2FP.F16.F32.PACK_AB R0, RZ, R0 ;  /* 0x00000000ff00723e */ /* 0x000fe200000000ff */
[----:B------:R-:W-:Y:S06]  /*28d0*/  BRA `(.L_x_4707) ;  /* 0x0000000c007c7947 */ /* 0x000fec0003800000 */
.L_x_4704:
        /* <DEDUP_REMOVED lines=10> */
.L_x_4709:
[----:B------:R-:W2:Y:S02]  /*2980*/  LDG.E R2, desc[UR36][R2.64] ;  /* 0x0000002402027981 */ /* 0x000ea4000c1e1900 */
[----:B--2---:R-:W-:-:S04]  /*2990*/  I2FP.F32.S32 R0, R2 ;  /* 0x0000000200007245 */ /* 0x004fc80000201400 */
[----:B------:R-:W-:Y:S01]  /*29a0*/  F2FP.F16.F32.PACK_AB R0, RZ, R0 ;  /* 0x00000000ff00723e */ /* 0x000fe200000000ff */
[----:B------:R-:W-:Y:S06]  /*29b0*/  BRA `(.L_x_4707) ;  /* 0x0000000c00447947 */ /* 0x000fec0003800000 */
.L_x_4708:
[----:B------:R-:W2:Y:S02]  /*29c0*/  LDG.E.U16 R2, desc[UR36][R2.64] ;  /* 0x0000002402027981 */ /* 0x000ea4000c1e1500 */
[----:B--2---:R-:W0:Y:S02]  /*29d0*/  I2F.S16 R0, R2 ;  /* 0x0000000200007306 */ /* 0x004e240000101400 */
[----:B0-----:R-:W-:Y:S01]  /*29e0*/  F2FP.F16.F32.PACK_AB R0, RZ, R0 ;  /* 0x00000000ff00723e */ /* 0x001fe200000000ff */
[----:B------:R-:W-:Y:S06]  /*29f0*/  BRA `(.L_x_4707) ;  /* 0x0000000c00347947 */ /* 0x000fec0003800000 */
.L_x_4703:
        /* <DEDUP_REMOVED lines=9> */
.L_x_4711:
[----:B------:R1:W5:Y:S01]  /*2a90*/  LDG.E.U16 R0, desc[UR36][R2.64] ;  /* 0x0000002402007981 */ /* 0x000362000c1e1500 */
[----:B------:R-:W-:Y:S05]  /*2aa0*/  BRA `(.L_x_4707) ;  /* 0x0000000c00087947 */ /* 0x000fea0003800000 */
.L_x_4710:
        /* <DEDUP_REMOVED lines=9> */
.L_x_4713:
[----:B------:R0:W5:Y:S01]  /*2b40*/  LDG.E.U16 R0, desc[UR36][R2.64] ;  /* 0x0000002402007981 */ /* 0x000162000c1e1500 */
[----:B------:R-:W-:Y:S05]  /*2b50*/  BRA `(.L_x_4707) ;  /* 0x0000000800dc7947 */ /* 0x000fea0003800000 */
.L_x_4712:
        /* <DEDUP_REMOVED lines=8> */
.L_x_4702:
        /* <DEDUP_REMOVED lines=13> */
.L_x_4716:
        /* <DEDUP_REMOVED lines=8> */
.L_x_4715:
        /* <DEDUP_REMOVED lines=27> */
.L_x_4718:
        /* <DEDUP_REMOVED lines=13> */
.L_x_4717:
[----:B------:R-:W2:Y:S02]  /*2fb0*/  LDG.E.U16 R0, desc[UR36][R2.64] ;  /* 0x0000002402007981 */ /* 0x000ea4000c1e1500 */
[----:B--2---:R-:W-:-:S05]  /*2fc0*/  IMAD.U32 R0, R0, 0x10000, RZ ;  /* 0x0001000000007824 */ /* 0x004fca00078e00ff */
[----:B------:R-:W-:Y:S01]  /*2fd0*/  F2FP.F16.F32.PACK_AB R0, RZ, R0 ;  /* 0x00000000ff00723e */ /* 0x000fe200000000ff */
[----:B------:R-:W-:Y:S06]  /*2fe0*/  BRA `(.L_x_4707) ;  /* 0x0000000400b87947 */ /* 0x000fec0003800000 */
.L_x_4714:
        /* <DEDUP_REMOVED lines=12> */
.L_x_4721:
        /* <DEDUP_REMOVED lines=21> */
.L_x_4725:
[----:B------:R-:W-:Y:S05]  /*3200*/  BSYNC.RECONVERGENT B1 ;  /* 0x0000000000017941 */ /* 0x000fea0003800200 */
.L_x_4724:
[----:B------:R-:W-:Y:S01]  /*3210*/  IMAD.SHL.U32 R0, R0, 0x100000, RZ ;  /* 0x0010000000007824 */ /* 0x000fe200078e00ff */
[----:B------:R-:W-:-:S04]  /*3220*/  LEA R2, R2, 0x3b800000, 0x17 ;  /* 0x3b80000002027811 */ /* 0x000fc800078eb8ff */
[----:B------:R-:W-:-:S07]  /*3230*/  LOP3.LUT R0, R2, R0, R7, 0xfe, !PT ;  /* 0x0000000002007212 */ /* 0x000fce00078efe07 */
.L_x_4723:
[----:B------:R-:W-:Y:S05]  /*3240*/  BSYNC.RECONVERGENT B0 ;  /* 0x0000000000007941 */ /* 0x000fea0003800200 */
.L_x_4722:
[----:B------:R-:W-:Y:S01]  /*3250*/  F2FP.F16.F32.PACK_AB R0, RZ, R0 ;  /* 0x00000000ff00723e */ /* 0x000fe200000000ff */
[----:B------:R-:W-:Y:S06]  /*3260*/  BRA `(.L_x_4707) ;  /* 0x0000000400187947 */ /* 0x000fec0003800000 */
.L_x_4720:
        /* <DEDUP_REMOVED lines=21> */
.L_x_4729:
[----:B------:R-:W-:Y:S05]  /*33c0*/  BSYNC.RECONVERGENT B1 ;  /* 0x0000000000017941 */ /* 0x000fea0003800200 */
.L_x_4728:
[----:B------:R-:W-:Y:S01]  /*33d0*/  IMAD.SHL.U32 R0, R0, 0x200000, RZ ;  /* 0x0020000000007824 */ /* 0x000fe200078e00ff */
[----:B------:R-:W-:-:S04]  /*33e0*/  LEA R2, R2, 0x37800000, 0x17 ;  /* 0x3780000002027811 */ /* 0x000fc800078eb8ff */
[----:B------:R-:W-:-:S07]  /*33f0*/  LOP3.LUT R0, R2, R0, R7, 0xfe, !PT ;  /* 0x0000000002007212 */ /* 0x000fce00078efe07 */
.L_x_4727:
[----:B------:R-:W-:Y:S05]  /*3400*/  BSYNC.RECONVERGENT B0 ;  /* 0x0000000000007941 */ /* 0x000fea0003800200 */
.L_x_4726:
[----:B------:R-:W-:Y:S01]  /*3410*/  F2FP.F16.F32.PACK_AB R0, RZ, R0 ;  /* 0x00000000ff00723e */ /* 0x000fe200000000ff */
[----:B------:R-:W-:Y:S06]  /*3420*/  BRA `(.L_x_4707) ;  /* 0x0000000000a87947 */ /* 0x000fec0003800000 */
.L_x_4719:
[----:B------:R-:W-:-:S09]  /*3430*/  UISETP.NE.AND UP0, UPT, UR4, 0x1c, UPT ;  /* 0x0000001c0400788c */ /* 0x000fd2000bf05270 */
[----:B------:R-:W-:Y:S05]  /*3440*/  BRA.U !UP0, `(.L_x_4730) ;  /* 0x0000000108947547 */ /* 0x000fea000b800000 */
[----:B------:R-:W-:-:S09]  /*3450*/  UISETP.NE.AND UP0, UPT, UR4, 0x1d, UPT ;  /* 0x0000001d0400788c */ /* 0x000fd2000bf05270 */
[----:B------:R-:W-:Y:S05]  /*3460*/  BRA.U !UP0, `(.L_x_4731) ;  /* 0x00000001087c7547 */ /* 0x000fea000b800000 */
[----:B------:R-:W-:-:S09]  /*3470*/  UISETP.NE.AND UP0, UPT, UR4, 0x2c, UPT ;  /* 0x0000002c0400788c */ /* 0x000fd2000bf05270 */
[----:B------:R-:W-:Y:S05]  /*3480*/  BRA.U !UP0, `(.L_x_4732) ;  /* 0x0000000108487547 */ /* 0x000fea000b800000 */
.L_x_4706:
        /* <DEDUP_REMOVED lines=16> */
.L_x_4733:
[----:B------:R-:W-:Y:S01]  /*3590*/  PRMT R0, RZ, 0x7610, R0 ;  /* 0x00007610ff007816 */ /* 0x000fe20000000000 */
[----:B------:R-:W-:Y:S06]  /*35a0*/  BRA `(.L_x_4707) ;  /* 0x0000000000487947 */ /* 0x000fec0003800000 */
.L_x_4732:
        /* <DEDUP_REMOVED lines=8> */
.L_x_4735:
[----:B------:R-:W-:Y:S05]  /*3630*/  BSYNC.RECONVERGENT B0 ;  /* 0x0000000000007941 */ /* 0x000fea0003800200 */
.L_x_4734:
[----:B------:R-:W-:Y:S01]  /*3640*/  F2FP.F16.F32.PACK_AB R0, RZ, R0 ;  /* 0x00000000ff00723e */ /* 0x000fe200000000ff */
[----:B------:R-:W-:Y:S06]  /*3650*/  BRA `(.L_x_4707) ;  /* 0x00000000001c7947 */ /* 0x000fec0003800000 */
.L_x_4731:
[----:B------:R-:W2:Y:S02]  /*3660*/  LDG.E.64 R2, desc[UR36][R2.64] ;  /* 0x0000002402027981 */ /* 0x000ea4000c1e1b00 */
[----:B--2---:R-:W0:Y:S02]  /*3670*/  I2F.U64 R0, R2 ;  /* 0x0000000200007312 */ /* 0x004e240000301000 */
[----:B0-----:R-:W-:Y:S01]  /*3680*/  F2FP.F16.F32.PACK_AB R0, RZ, R0 ;  /* 0x00000000ff00723e */ /* 0x001fe200000000ff */
[----:B------:R-:W-:Y:S06]  /*3690*/  BRA `(.L_x_4707) ;  /* 0x00000000000c7947 */ /* 0x000fec0003800000 */
.L_x_4730:
[----:B------:R-:W2:Y:S02]  /*36a0*/  LDG.E R2, desc[UR36][R2.64] ;  /* 0x0000002402027981 */ /* 0x000ea4000c1e1900 */
[----:B--2---:R-:W-:-:S04]  /*36b0*/  I2FP.F32.U32 R0, R2 ;  /* 0x0000000200007245 */ /* 0x004fc80000201000 */
[----:B------:R-:W-:-:S07]  /*36c0*/  F2FP.F16.F32.PACK_AB R0, RZ, R0 ;  /* 0x00000000ff00723e */ /* 0x000fce00000000ff */
.L_x_4707:
[----:B-----5:R-:W-:Y:S01]  /*36d0*/  HADD2.F32 R0, -RZ, R0.H0_H0 ;  /* 0x20000000ff007230 */ /* 0x020fe20000004100 */
[----:B01----:R-:W-:Y:S01]  /*36e0*/  MOV R2, 0x3e095d4e ;  /* 0x3e095d4e00027802 */ /* 0x003fe20000000f00 */
[----:B------:R-:W0:Y:S01]  /*36f0*/  LDCU.64 UR6, c[0x0][0x5e8] ;  /* 0x0000bd00ff0677ac */ /* 0x000e220008000a00 */
[----:B------:R-:W-:Y:S02]  /*3700*/  HADD2.F32 R19, -RZ, R19.H0_H0 ;  /* 0x20000013ff137230 */ /* 0x000fe40000004100 */
        /* <DEDUP_REMOVED lines=32> */
.L_x_4739:
[----:B------:R-:W-:-:S06]  /*3910*/  HADD2.F32 R5, -RZ, R0.H0_H0 ;  /* 0x20000000ff057230 */ /* 0x000fcc0000004100 */
[----:B------:R-:W0:Y:S02]  /*3920*/  F2I.S64.TRUNC R4, R5 ;  /* 0x0000000500047311 */ /* 0x000e24000020d900 */
[----:B0-----:R1:W-:Y:S01]  /*3930*/  STG.E.U8 desc[UR36][R2.64], R4 ;  /* 0x0000000402007986 */ /* 0x0013e2000c101124 */
[----:B------:R-:W-:Y:S05]  /*3940*/  BRA `(.L_x_4741) ;  /* 0x0000000c00707947 */ /* 0x000fea0003800000 */
.L_x_4738:
        /* <DEDUP_REMOVED lines=10> */
.L_x_4743:
[----:B------:R-:W-:-:S04]  /*39f0*/  HADD2.F32 R0, -RZ, R0.H0_H0 ;  /* 0x20000000ff007230 */ /* 0x000fc80000004100 */
[----:B------:R-:W0:Y:S02]  /*3a00*/  F2I.FTZ.TRUNC.NTZ R5, R0 ;  /* 0x0000000000057305 */ /* 0x000e24000021f100 */
[----:B0-----:R3:W-:Y:S01]  /*3a10*/  STG.E desc[UR36][R2.64], R5 ;  /* 0x0000000502007986 */ /* 0x0017e2000c101924 */
[----:B------:R-:W-:Y:S05]  /*3a20*/  BRA `(.L_x_4741) ;  /* 0x0000000c00387947 */ /* 0x000fea0003800000 */
.L_x_4742:
[----:B------:R-:W-:-:S04]  /*3a30*/  HADD2.F32 R0, -RZ, R0.H0_H0 ;  /* 0x20000000ff007230 */ /* 0x000fc80000004100 */
[----:B------:R-:W0:Y:S02]  /*3a40*/  F2I.FTZ.TRUNC.NTZ R5, R0 ;  /* 0x0000000000057305 */ /* 0x000e24000021f100 */
[----:B0-----:R2:W-:Y:S01]  /*3a50*/  STG.E.U16 desc[UR36][R2.64], R5 ;  /* 0x0000000502007986 */ /* 0x0015e2000c101524 */
[----:B------:R-:W-:Y:S05]  /*3a60*/  BRA `(.L_x_4741) ;  /* 0x0000000c00287947 */ /* 0x000fea0003800000 */
.L_x_4737:
        /* <DEDUP_REMOVED lines=9> */
.L_x_4745:
[----:B------:R0:W-:Y:S01]  /*3b00*/  STG.E.U16 desc[UR36][R2.64], R0 ;  /* 0x0000000002007986 */ /* 0x0001e2000c101524 */
[----:B------:R-:W-:Y:S05]  /*3b10*/  BRA `(.L_x_4741) ;  /* 0x0000000800fc7947 */ /* 0x000fea0003800000 */
.L_x_4744:
        /* <DEDUP_REMOVED lines=10> */
.L_x_4747:
[----:B------:R-:W-:-:S05]  /*3bc0*/  HADD2.F32 R0, -RZ, R0.H0_H0 ;  /* 0x20000000ff007230 */ /* 0x000fca0000004100 */
[----:B------:R-:W-:-:S04]  /*3bd0*/  F2FP.F16.F32.PACK_AB R0, RZ, R0 ;  /* 0x00000000ff00723e */ /* 0x000fc800000000ff */
[----:B------:R-:W-:-:S05]  /*3be0*/  PRMT R0, R0, 0x5410, RZ ;  /* 0x0000541000007816 */ /* 0x000fca00000000ff */
[----:B------:R0:W-:Y:S01]  /*3bf0*/  STG.E desc[UR36][R2.64], R0 ;  /* 0x0000000002007986 */ /* 0x0001e2000c101924 */
[----:B------:R-:W-:Y:S05]  /*3c00*/  BRA `(.L_x_4741) ;  /* 0x0000000800c07947 */ /* 0x000fea0003800000 */
.L_x_4746:
[----:B------:R-:W-:-:S05]  /*3c10*/  HADD2.F32 R4, -RZ, R0.H0_H0 ;  /* 0x20000000ff047230 */ /* 0x000fca0000004100 */
[----:B------:R-:W-:-:S06]  /*3c20*/  FMUL.FTZ R4, R4, 1 ;  /* 0x3f80000004047820 */ /* 0x000fcc0000410000 */
[----:B------:R-:W0:Y:S02]  /*3c30*/  F2F.F64.F32 R4, R4 ;  /* 0x0000000400047310 */ /* 0x000e240000201800 */
[----:B0-----:R0:W-:Y:S01]  /*3c40*/  STG.E.64 desc[UR36][R2.64], R4 ;  /* 0x0000000402007986 */ /* 0x0011e2000c101b24 */
[----:B------:R-:W-:Y:S05]  /*3c50*/  BRA `(.L_x_4741) ;  /* 0x0000000800ac7947 */ /* 0x000fea0003800000 */
.L_x_4736:
        /* <DEDUP_REMOVED lines=13> */
.L_x_4750:
[----:B------:R-:W-:Y:S01]  /*3d30*/  HADD2.F32 R0, -RZ, R0.H0_H0 ;  /* 0x20000000ff007230 */ /* 0x000fe20000004100 */
[----:B------:R-:W-:-:S04]  /*3d40*/  CS2R R6, SRZ ;  /* 0x0000000000067805 */ /* 0x000fc8000001ff00 */
[----:B------:R-:W-:-:S04]  /*3d50*/  FMUL.FTZ R0, R0, 1 ;  /* 0x3f80000000007820 */ /* 0x000fc80000410000 */
[----:B------:R-:W0:Y:S02]  /*3d60*/  F2F.F64.F32 R4, R0 ;  /* 0x0000000000047310 */ /* 0x000e240000201800 */
[----:B0-----:R0:W-:Y:S01]  /*3d70*/  STG.E.128 desc[UR36][R2.64], R4 ;  /* 0x0000000402007986 */ /* 0x0011e2000c101d24 */
[----:B------:R-:W-:Y:S05]  /*3d80*/  BRA `(.L_x_4741) ;  /* 0x0000000800607947 */ /* 0x000fea0003800000 */
.L_x_4749:
        /* <DEDUP_REMOVED lines=19> */
.L_x_4754:
[----:B------:R-:W-:Y:S05]  /*3ec0*/  BSYNC.RECONVERGENT B0 ;  /* 0x0000000000007941 */ /* 0x000fea0003800200 */
.L_x_4753:
[----:B------:R-:W-:-:S05]  /*3ed0*/  LOP3.LUT R5, R0, 0x80, R5, 0xf8, !PT ;  /* 0x0000008000057812 */ /* 0x000fca00078ef805 */
[----:B------:R0:W-:Y:S01]  /*3ee0*/  STG.E.U8 desc[UR36][R2.64], R5 ;  /* 0x0000000502007986 */ /* 0x0001e2000c101124 */
[----:B------:R-:W-:Y:S05]  /*3ef0*/  BRA `(.L_x_4741) ;  /* 0x0000000800047947 */ /* 0x000fea0003800000 */
.L_x_4752:
        /* <DEDUP_REMOVED lines=15> */
.L_x_4756:
[----:B------:R-:W-:Y:S05]  /*3ff0*/  BSYNC.RECONVERGENT B0 ;  /* 0x0000000000007941 */ /* 0x000fea0003800200 */
.L_x_4755:
[----:B------:R-:W-:-:S05]  /*4000*/  LOP3.LUT R5, R0, 0x80, R5, 0xf8, !PT ;  /* 0x0000008000057812 */ /* 0x000fca00078ef805 */
[----:B------:R0:W-:Y:S01]  /*4010*/  STG.E.U8 desc[UR36][R2.64], R5 ;  /* 0x0000000502007986 */ /* 0x0001e2000c101124 */
[----:B------:R-:W-:Y:S05]  /*4020*/  BRA `(.L_x_4741) ;  /* 0x0000000400b87947 */ /* 0x000fea0003800000 */
.L_x_4751:
[----:B------:R-:W-:-:S05]  /*4030*/  HADD2.F32 R0, -RZ, R0.H0_H0 ;  /* 0x20000000ff007230 */ /* 0x000fca0000004100 */
[----:B------:R-:W-:-:S05]  /*4040*/  F2FP.BF16.F32.PACK_AB R0, RZ, R0 ;  /* 0x00000000ff00723e */ /* 0x000fca00000010ff */
[----:B------:R0:W-:Y:S01]  /*4050*/  STG.E.U16 desc[UR36][R2.64], R0 ;  /* 0x0000000002007986 */ /* 0x0001e2000c101524 */
[----:B------:R-:W-:Y:S05]  /*4060*/  BRA `(.L_x_4741) ;  /* 0x0000000400a87947 */ /* 0x000fea0003800000 */
.L_x_4748:
        /* <DEDUP_REMOVED lines=12> */
.L_x_4759:
[----:B------:R-:W-:Y:S01]  /*4130*/  HADD2.F32 R5, -RZ, R0.H0_H0 ;  /* 0x20000000ff057230 */ /* 0x000fe20000004100 */
[----:B------:R-:W-:Y:S01]  /*4140*/  BSSY.RECONVERGENT B0, `(.L_x_4760) ;  /* 0x0000014000007945 */ /* 0x000fe20003800200 */
[----:B------:R-:W-:-:S03]  /*4150*/  MOV R0, 0x80 ;  /* 0x0000008000007802 */ /* 0x000fc60000000f00 */
        /* <DEDUP_REMOVED lines=10> */
.L_x_4762:
[----:B------:R-:W-:-:S04]  /*4200*/  SHF.R.U32.HI R0, RZ, 0x14, R5 ;  /* 0x00000014ff007819 */ /* 0x000fc80000011605 */
[----:B------:R-:W-:-:S04]  /*4210*/  LOP3.LUT R0, R0, 0x1, RZ, 0xc0, !PT ;  /* 0x0000000100007812 */ /* 0x000fc800078ec0ff */
[----:B------:R-:W-:-:S04]  /*4220*/  IADD3 R0, PT, PT, R5, 0x487ffff, R0 ;  /* 0x0487ffff05007810 */ /* 0x000fc80007ffe000 */
[----:B------:R-:W-:-:S04]  /*4230*/  SHF.R.U32.HI R0, RZ, 0x14, R0 ;  /* 0x00000014ff007819 */ /* 0x000fc80000011600 */
[----:B------:R-:W-:-:S07]  /*4240*/  LOP3.LUT R4, R0, 0xff, RZ, 0xc0, !PT ;  /* 0x000000ff00047812 */ /* 0x000fce00078ec0ff */
.L_x_4763:
[----:B------:R-:W-:-:S04]  /*4250*/  SHF.R.U32.HI R5, RZ, 0x18, R5 ;  /* 0x00000018ff057819 */ /* 0x000fc80000011605 */
[----:B------:R-:W-:-:S04]  /*4260*/  LOP3.LUT R4, R4, 0x80, R5, 0xf8, !PT ;  /* 0x0000008004047812 */ /* 0x000fc800078ef805 */
[----:B------:R-:W-:-:S07]  /*4270*/  PRMT R0, R4, 0x7610, R0 ;  /* 0x0000761004007816 */ /* 0x000fce0000000000 */
.L_x_4761:
[----:B------:R-:W-:Y:S05]  /*4280*/  BSYNC.RECONVERGENT B0 ;  /* 0x0000000000007941 */ /* 0x000fea0003800200 */
.L_x_4760:
[----:B------:R0:W-:Y:S01]  /*4290*/  STG.E.U8 desc[UR36][R2.64], R0 ;  /* 0x0000000002007986 */ /* 0x0001e2000c101124 */
[----:B------:R-:W-:Y:S05]  /*42a0*/  BRA `(.L_x_4741) ;  /* 0x0000000400187947 */ /* 0x000fea0003800000 */
.L_x_4758:
        /* <DEDUP_REMOVED lines=13> */
.L_x_4766:
[----:B------:R-:W-:-:S04]  /*4380*/  SHF.R.U32.HI R0, RZ, 0x15, R5 ;  /* 0x00000015ff007819 */ /* 0x000fc80000011605 */
[----:B------:R-:W-:-:S04]  /*4390*/  LOP3.LUT R0, R0, 0x1, RZ, 0xc0, !PT ;  /* 0x0000000100007812 */ /* 0x000fc800078ec0ff */
[----:B------:R-:W-:-:S04]  /*43a0*/  IADD3 R0, PT, PT, R5, 0x88fffff, R0 ;  /* 0x088fffff05007810 */ /* 0x000fc80007ffe000 */
[----:B------:R-:W-:-:S04]  /*43b0*/  SHF.R.U32.HI R0, RZ, 0x15, R0 ;  /* 0x00000015ff007819 */ /* 0x000fc80000011600 */
[----:B------:R-:W-:-:S07]  /*43c0*/  LOP3.LUT R4, R0, 0xff, RZ, 0xc0, !PT ;  /* 0x000000ff00047812 */ /* 0x000fce00078ec0ff */
.L_x_4767:
[----:B------:R-:W-:-:S04]  /*43d0*/  SHF.R.U32.HI R5, RZ, 0x18, R5 ;  /* 0x00000018ff057819 */ /* 0x000fc80000011605 */
[----:B------:R-:W-:-:S04]  /*43e0*/  LOP3.LUT R4, R4, 0x80, R5, 0xf8, !PT ;  /* 0x0000008004047812 */ /* 0x000fc800078ef805 */
[----:B------:R-:W-:-:S07]  /*43f0*/  PRMT R0, R4, 0x7610, R0 ;  /* 0x0000761004007816 */ /* 0x000fce0000000000 */
.L_x_4765:
[----:B------:R-:W-:Y:S05]  /*4400*/  BSYNC.RECONVERGENT B0 ;  /* 0x0000000000007941 */ /* 0x000fea0003800200 */
.L_x_4764:
[----:B------:R0:W-:Y:S01]  /*4410*/  STG.E.U8 desc[UR36][R2.64], R0 ;  /* 0x0000000002007986 */ /* 0x0001e2000c101124 */
[----:B------:R-:W-:Y:S05]  /*4420*/  BRA `(.L_x_4741) ;  /* 0x0000000000b87947 */ /* 0x000fea0003800000 */
.L_x_4757:
[----:B------:R-:W-:-:S09]  /*4430*/  UISETP.NE.AND UP0, UPT, UR4, 0x1c, UPT ;  /* 0x0000001c0400788c */ /* 0x000fd2000bf05270 */
[----:B------:R-:W-:Y:S05]  /*4440*/  BRA.U !UP0, `(.L_x_4768) ;  /* 0x0000000108a47547 */ /* 0x000fea000b800000 */
[----:B------:R-:W-:-:S09]  /*4450*/  UISETP.NE.AND UP0, UPT, UR4, 0x1d, UPT ;  /* 0x0000001d0400788c */ /* 0x000fd2000bf05270 */
[----:B------:R-:W-:Y:S05]  /*4460*/  BRA.U !UP0, `(.L_x_4769) ;  /* 0x00000001088c7547 */ /* 0x000fea000b800000 */
[----:B------:R-:W-:-:S09]  /*4470*/  UISETP.NE.AND UP0, UPT, UR4, 0x2c, UPT ;  /* 0x0000002c0400788c */ /* 0x000fd2000bf05270 */
[----:B------:R-:W-:Y:S05]  /*4480*/  BRA.U !UP0, `(.L_x_4770) ;  /* 0x0000000108447547 */ /* 0x000fea000b800000 */
.L_x_4740:
        /* <DEDUP_REMOVED lines=16> */
.L_x_4771:
[----:B------:R-:W-:Y:S05]  /*4590*/  BRA `(.L_x_4741) ;  /* 0x00000000005c7947 */ /* 0x000fea0003800000 */
.L_x_4770:
        /* <DEDUP_REMOVED lines=16> */
.L_x_4769:
[----:B------:R-:W-:-:S06]  /*46a0*/  HADD2.F32 R4, -RZ, R0.H0_H0 ;  /* 0x20000000ff047230 */ /* 0x000fcc0000004100 */
[----:B------:R-:W0:Y:S02]  /*46b0*/  F2I.U64.TRUNC R4, R4 ;  /* 0x0000000400047311 */ /* 0x000e24000020d800 */
[----:B0-----:R0:W-:Y:S01]  /*46c0*/  STG.E.64 desc[UR36][R2.64], R4 ;  /* 0x0000000402007986 */ /* 0x0011e2000c101b24 */
[----:B------:R-:W-:Y:S05]  /*46d0*/  BRA `(.L_x_4741) ;  /* 0x00000000000c7947 */ /* 0x000fea0003800000 */
.L_x_4768:
[----:B------:R-:W-:-:S04]  /*46e0*/  HADD2.F32 R0, -RZ, R0.H0_H0 ;  /* 0x20000000ff007230 */ /* 0x000fc80000004100 */
[----:B------:R-:W0:Y:S02]  /*46f0*/  F2I.FTZ.U32.TRUNC.NTZ R5, R0 ;  /* 0x0000000000057305 */ /* 0x000e24000021f000 */
[----:B0-----:R0:W-:Y:S02]  /*4700*/  STG.E desc[UR36][R2.64], R5 ;  /* 0x0000000502007986 */ /* 0x0011e4000c101924 */
.L_x_4741:
[----:B------:R-:W-:-:S07]  /*4710*/  VIADD R17, R17, 0x80 ;  /* 0x0000008011117836 */ /* 0x000fce0000000000 */
.L_x_4666:
[----:B------:R-:W-:Y:S05]  /*4720*/  BSYNC.RECONVERGENT B6 ;  /* 0x0000000000067941 */ /* 0x000fea0003800200 */
.L_x_4665:
        /* <DEDUP_REMOVED lines=358> */
.L_x_4774:
        /* <DEDUP_REMOVED lines=19> */
.L_x_4778:
[----:B------:R-:W2:Y:S02]  /*5ec0*/  LDG.E.U8 R2, desc[UR36][R2.64] ;  /* 0x0000002402027981 */ /* 0x000ea4000c1e1100 */
[----:B--2---:R-:W-:-:S04]  /*5ed0*/  I2FP.F32.U32 R0, R2 ;  /* 0x0000000200007245 */ /* 0x004fc80000201000 */
[----:B------:R-:W-:-:S04]  /*5ee0*/  F2FP.F16.F32.PACK_AB R0, RZ, R0 ;  /* 0x00000000ff00723e */ /* 0x000fc800000000ff */
[----:B------:R-:W-:Y:S01]  /*5ef0*/  PRMT R19, R0, 0x7610, R19 ;  /* 0x0000761000137816 */ /* 0x000fe20000000013 */
[----:B------:R-:W-:Y:S06]  /*5f00*/  BRA `(.L_x_4780) ;  /* 0x0000000c00b47947 */ /* 0x000fec0003800000 */
.L_x_4777:
        /* <DEDUP_REMOVED lines=11> */
.L_x_4782:
[----:B------:R-:W2:Y:S02]  /*5fc0*/  LDG.E R2, desc[UR36][R2.64] ;  /* 0x0000002402027981 */ /* 0x000ea4000c1e1900 */
[----:B--2---:R-:W-:-:S04]  /*5fd0*/  I2FP.F32.S32 R0, R2 ;  /* 0x0000000200007245 */ /* 0x004fc80000201400 */
[----:B------:R-:W-:-:S04]  /*5fe0*/  F2FP.F16.F32.PACK_AB R0, RZ, R0 ;  /* 0x00000000ff00723e */ /* 0x000fc800000000ff */
[----:B------:R-:W-:Y:S01]  /*5ff0*/  PRMT R19, R0, 0x7610, R19 ;  /* 0x0000761000137816 */ /* 0x000fe20000000013 */
[----:B------:R-:W-:Y:S06]  /*6000*/  BRA `(.L_x_4780) ;  /* 0x0000000c00747947 */ /* 0x000fec0003800000 */
.L_x_4781:
[----:B------:R-:W2:Y:S02]  /*6010*/  LDG.E.U16 R2, desc[UR36][R2.64] ;  /* 0x0000002402027981 */ /* 0x000ea4000c1e1500 */
[----:B--2---:R-:W0:Y:S02]  /*6020*/  I2F.S16 R0, R2 ;  /* 0x0000000200007306 */ /* 0x004e240000101400 */
[----:B0-----:R-:W-:-:S04]  /*6030*/  F2FP.F16.F32.PACK_AB R0, RZ, R0 ;  /* 0x00000000ff00723e */ /* 0x001fc800000000ff */
[----:B------:R-:W-:Y:S01]  /*6040*/  PRMT R19, R0, 0x7610, R19 ;  /* 0x0000761000137816 */ /* 0x000fe20000000013 */
[----:B------:R-:W-:Y:S06]  /*6050*/  BRA `(.L_x_4780) ;  /* 0x0000000c00607947 */ /* 0x000fec0003800000 */
.L_x_4776:
        /* <DEDUP_REMOVED lines=9> */
.L_x_4784:
[----:B------:R1:W5:Y:S01]  /*60f0*/  LDG.E.U16 R19, desc[UR36][R2.64] ;  /* 0x0000002402137981 */ /* 0x000362000c1e1500 */
[----:B------:R-:W-:Y:S05]  /*6100*/  BRA `(.L_x_4780) ;  /* 0x0000000c00347947 */ /* 0x000fea0003800000 */
.L_x_4783:
        /* <DEDUP_REMOVED lines=9> */
.L_x_4786:
[----:B------:R0:W5:Y:S01]  /*61a0*/  LDG.E.U16 R19, desc[UR36][R2.64] ;  /* 0x0000002402137981 */ /* 0x000162000c1e1500 */
[----:B------:R-:W-:Y:S05]  /*61b0*/  BRA `(.L_x_4780) ;  /* 0x0000000c00087947 */ /* 0x000fea0003800000 */
.L_x_4785:
        /* <DEDUP_REMOVED lines=9> */
.L_x_4775:
        /* <DEDUP_REMOVED lines=14> */
.L_x_4789:
        /* <DEDUP_REMOVED lines=9> */
.L_x_4788:
        /* <DEDUP_REMOVED lines=27> */
.L_x_4791:
        /* <DEDUP_REMOVED lines=14> */
.L_x_4790:
[----:B------:R-:W2:Y:S02]  /*6650*/  LDG.E.U16 R0, desc[UR36][R2.64] ;  /* 0x0000002402007981 */ /* 0x000ea4000c1e1500 */
[----:B--2---:R-:W-:-:S05]  /*6660*/  IMAD.U32 R0, R0, 0x10000, RZ ;  /* 0x0001000000007824 */ /* 0x004fca00078e00ff */
[----:B------:R-:W-:-:S04]  /*6670*/  F2FP.F16.F32.PACK_AB R0, RZ, R0 ;  /* 0x00000000ff00723e */ /* 0x000fc800000000ff */
[----:B------:R-:W-:Y:S01]  /*6680*/  PRMT R19, R0, 0x7610, R19 ;  /* 0x0000761000137816 */ /* 0x000fe20000000013 */
[----:B------:R-:W-:Y:S06]  /*6690*/  BRA `(.L_x_4780) ;  /* 0x0000000400d07947 */ /* 0x000fec0003800000 */
.L_x_4787:
        /* <DEDUP_REMOVED lines=13> */
.L_x_4794:
        /* <DEDUP_REMOVED lines=21> */
.L_x_4798:
[----:B------:R-:W-:Y:S05]  /*68c0*/  BSYNC.RECONVERGENT B1 ;  /* 0x0000000000017941 */ /* 0x000fea0003800200 */
.L_x_4797:
[----:B------:R-:W-:Y:S02]  /*68d0*/  SHF.L.U32 R0, R0, 0x14, RZ ;  /* 0x0000001400007819 */ /* 0x000fe400000006ff */
[----:B------:R-:W-:-:S04]  /*68e0*/  LEA R2, R2, 0x3b800000, 0x17 ;  /* 0x3b80000002027811 */ /* 0x000fc800078eb8ff */
[----:B------:R-:W-:-:S07]  /*68f0*/  LOP3.LUT R0, R2, R0, R7, 0xfe, !PT ;  /* 0x0000000002007212 */ /* 0x000fce00078efe07 */
.L_x_4796:
[----:B------:R-:W-:Y:S05]  /*6900*/  BSYNC.RECONVERGENT B0 ;  /* 0x0000000000007941 */ /* 0x000fea0003800200 */
.L_x_4795:
[----:B------:R-:W-:-:S04]  /*6910*/  F2FP.F16.F32.PACK_AB R0, RZ, R0 ;  /* 0x00000000ff00723e */ /* 0x000fc800000000ff */
[----:B------:R-:W-:Y:S01]  /*6920*/  PRMT R19, R0, 0x7610, R19 ;  /* 0x0000761000137816 */ /* 0x000fe20000000013 */
[----:B------:R-:W-:Y:S06]  /*6930*/  BRA `(.L_x_4780) ;  /* 0x0000000400287947 */ /* 0x000fec0003800000 */
.L_x_4793:
        /* <DEDUP_REMOVED lines=21> */
.L_x_4802:
[----:B------:R-:W-:Y:S05]  /*6a90*/  BSYNC.RECONVERGENT B1 ;  /* 0x0000000000017941 */ /* 0x000fea0003800200 */
.L_x_4801:
[----:B------:R-:W-:Y:S01]  /*6aa0*/  IMAD.SHL.U32 R0, R0, 0x200000, RZ ;  /* 0x0020000000007824 */ /* 0x000fe200078e00ff */
[----:B------:R-:W-:-:S04]  /*6ab0*/  LEA R2, R2, 0x37800000, 0x17 ;  /* 0x3780000002027811 */ /* 0x000fc800078eb8ff */
[----:B------:R-:W-:-:S07]  /*6ac0*/  LOP3.LUT R0, R2, R0, R7, 0xfe, !PT ;  /* 0x0000000002007212 */ /* 0x000fce00078efe07 */
.L_x_4800:
[----:B------:R-:W-:Y:S05]  /*6ad0*/  BSYNC.RECONVERGENT B0 ;  /* 0x0000000000007941 */ /* 0x000fea0003800200 */
.L_x_4799:
[----:B------:R-:W-:-:S04]  /*6ae0*/  F2FP.F16.F32.PACK_AB R0, RZ, R0 ;  /* 0x00000000ff00723e */ /* 0x000fc800000000ff */
[----:B------:R-:W-:Y:S01]  /*6af0*/  PRMT R19, R0, 0x7610, R19 ;  /* 0x0000761000137816 */ /* 0x000fe20000000013 */
[----:B------:R-:W-:Y:S06]  /*6b00*/  BRA `(.L_x_4780) ;  /* 0x0000000000b47947 */ /* 0x000fec0003800000 */
.L_x_4792:
        /* <DEDUP_REMOVED lines=14> */
.L_x_4806:
[----:B------:R-:W-:Y:S05]  /*6bf0*/  BSYNC.RECONVERGENT B0 ;  /* 0x0000000000007941 */ /* 0x000fea0003800200 */
.L_x_4805:
[----:B------:R-:W-:-:S04]  /*6c00*/  F2FP.F16.F32.PACK_AB R0, RZ, R0 ;  /* 0x00000000ff00723e */ /* 0x000fc800000000ff */
[----:B------:R-:W-:Y:S01]  /*6c10*/  PRMT R19, R0, 0x7610, R19 ;  /* 0x0000761000137816 */ /* 0x000fe20000000013 */
[----:B------:R-:W-:Y:S06]  /*6c20*/  BRA `(.L_x_4780) ;  /* 0x00000000006c7947 */ /* 0x000fec0003800000 */
.L_x_4779:
        /* <DEDUP_REMOVED lines=16> */
.L_x_4807:
[----:B------:R-:W-:Y:S01]  /*6d30*/  PRMT R19, RZ, 0x7610, R19 ;  /* 0x00007610ff137816 */ /* 0x000fe20000000013 */
[----:B------:R-:W-:Y:S06]  /*6d40*/  BRA `(.L_x_4780) ;  /* 0x0000000000247947 */ /* 0x000fec0003800000 */
.L_x_4804:
[----:B------:R-:W2:Y:S02]  /*6d50*/  LDG.E.64 R2, desc[UR36][R2.64] ;  /* 0x0000002402027981 */ /* 0x000ea4000c1e1b00 */
[----:B--2---:R-:W0:Y:S02]  /*6d60*/  I2F.U64 R0, R2 ;  /* 0x0000000200007312 */ /* 0x004e240000301000 */
[----:B0-----:R-:W-:-:S04]  /*6d70*/  F2FP.F16.F32.PACK_AB R0, RZ, R0 ;  /* 0x00000000ff00723e */ /* 0x001fc800000000ff */
[----:B------:R-:W-:Y:S01]  /*6d80*/  PRMT R19, R0, 0x7610, R19 ;  /* 0x0000761000137816 */ /* 0x000fe20000000013 */
[----:B------:R-:W-:Y:S06]  /*6d90*/  BRA `(.L_x_4780) ;  /* 0x0000000000107947 */ /* 0x000fec0003800000 */
.L_x_4803:
[----:B------:R-:W2:Y:S02]  /*6da0*/  LDG.E R2, desc[UR36][R2.64] ;  /* 0x0000002402027981 */ /* 0x000ea4000c1e1900 */
[----:B--2---:R-:W-:-:S04]  /*6db0*/  I2FP.F32.U32 R0, R2 ;  /* 0x0000000200007245 */ /* 0x004fc80000201000 */
[----:B------:R-:W-:-:S04]  /*6dc0*/  F2FP.F16.F32.PACK_AB R0, RZ, R0 ;  /* 0x00000000ff00723e */ /* 0x000fc800000000ff */
[----:B------:R-:W-:-:S07]  /*6dd0*/  PRMT R19, R0, 0x7610, R19 ;  /* 0x0000761000137816 */ /* 0x000fce0000000013 */
.L_x_4780:
        /* <DEDUP_REMOVED lines=18> */
.L_x_4811:
[----:B------:R-:W2:Y:S02]  /*6f00*/  LDG.E.U8 R2, desc[UR36][R2.64] ;  /* 0x0000002402027981 */ /* 0x000ea4000c1e1100 */
[----:B--2---:R-:W-:-:S04]  /*6f10*/  I2FP.F32.U32 R0, R2 ;  /* 0x0000000200007245 */ /* 0x004fc80000201000 */
[----:B------:R-:W-:Y:S01]  /*6f20*/  F2FP.F16.F32.PACK_AB R0, RZ, R0 ;  /* 0x00000000ff00723e */ /* 0x000fe200000000ff */
[----:B------:R-:W-:Y:S06]  /*6f30*/  BRA `(.L_x_4813) ;  /* 0x0000000c007c7947 */ /* 0x000fec0003800000 */
.L_x_4810:
        /* <DEDUP_REMOVED lines=10> */
.L_x_4815:
[----:B------:R-:W2:Y:S02]  /*6fe0*/  LDG.E R2, desc[UR36][R2.64] ;  /* 0x0000002402027981 */ /* 0x000ea4000c1e1900 */
[----:B--2---:R-:W-:-:S04]  /*6ff0*/  I2FP.F32.S32 R0, R2 ;  /* 0x0000000200007245 */ /* 0x004fc80000201400 */
[----:B------:R-:W-:Y:S01]  /*7000*/  F2FP.F16.F32.PACK_AB R0, RZ, R0 ;  /* 0x00000000ff00723e */ /* 0x000fe200000000ff */
[----:B------:R-:W-:Y:S06]  /*7010*/  BRA `(.L_x_4813) ;  /* 0x0000000c00447947 */ /* 0x000fec0003800000 */
.L_x_4814:
[----:B------:R-:W2:Y:S02]  /*7020*/  LDG.E.U16 R2, desc[UR36][R2.64] ;  /* 0x0000002402027981 */ /* 0x000ea4000c1e1500 */
[----:B--2---:R-:W0:Y:S02]  /*7030*/  I2F.S16 R0, R2 ;  /* 0x0000000200007306 */ /* 0x004e240000101400 */
[----:B0-----:R-:W-:Y:S01]  /*7040*/  F2FP.F16.F32.PACK_AB R0, RZ, R0 ;  /* 0x00000000ff00723e */ /* 0x001fe200000000ff */
[----:B------:R-:W-:Y:S06]  /*7050*/  BRA `(.L_x_4813) ;  /* 0x0000000c00347947 */ /* 0x000fec0003800000 */
.L_x_4809:
        /* <DEDUP_REMOVED lines=9> */
.L_x_4817:
[----:B------:R0:W5:Y:S01]  /*70f0*/  LDG.E.U16 R0, desc[UR36][R2.64] ;  /* 0x0000002402007981 */ /* 0x000162000c1e1500 */
[----:B------:R-:W-:Y:S05]  /*7100*/  BRA `(.L_x_4813) ;  /* 0x0000000c00087947 */ /* 0x000fea0003800000 */
.L_x_4816:
        /* <DEDUP_REMOVED lines=9> */
.L_x_4819:
[----:B------:R1:W5:Y:S01]  /*71a0*/  LDG.E.U16 R0, desc[UR36][R2.64] ;  /* 0x0000002402007981 */ /* 0x000362000c1e1500 */
[----:B------:R-:W-:Y:S05]  /*71b0*/  BRA `(.L_x_4813) ;  /* 0x0000000800dc7947 */ /* 0x000fea0003800000 */
.L_x_4818:
        /* <DEDUP_REMOVED lines=8> */
.L_x_4808:
        /* <DEDUP_REMOVED lines=13> */
.L_x_4822:
        /* <DEDUP_REMOVED lines=8> */
.L_x_4821:
        /* <DEDUP_REMOVED lines=27> */
.L_x_4824:
        /* <DEDUP_REMOVED lines=13> */
.L_x_4823:
[----:B------:R-:W2:Y:S02]  /*7610*/  LDG.E.U16 R0, desc[UR36][R2.64] ;  /* 0x0000002402007981 */ /* 0x000ea4000c1e1500 */
[----:B--2---:R-:W-:-:S04]  /*7620*/  SHF.L.U32 R0, R0, 0x10, RZ ;  /* 0x0000001000007819 */ /* 0x004fc800000006ff */
[----:B------:R-:W-:Y:S01]  /*7630*/  F2FP.F16.F32.PACK_AB R0, RZ, R0 ;  /* 0x00000000ff00723e */ /* 0x000fe200000000ff */
[----:B------:R-:W-:Y:S06]  /*7640*/  BRA `(.L_x_4813) ;  /* 0x0000000400b87947 */ /* 0x000fec0003800000 */
.L_x_4820:
        /* <DEDUP_REMOVED lines=12> */
.L_x_4827:
        /* <DEDUP_REMOVED lines=21> */
.L_x_4831:
[----:B------:R-:W-:Y:S05]  /*7860*/  BSYNC.RECONVERGENT B1 ;  /* 0x0000000000017941 */ /* 0x000fea0003800200 */
.L_x_4830:
[----:B------:R-:W-:Y:S01]  /*7870*/  IMAD.SHL.U32 R0, R0, 0x100000, RZ ;  /* 0x0010000000007824 */ /* 0x000fe200078e00ff */
[----:B------:R-:W-:-:S04]  /*7880*/  LEA R2, R2, 0x3b800000, 0x17 ;  /* 0x3b80000002027811 */ /* 0x000fc800078eb8ff */
[----:B------:R-:W-:-:S07]  /*7890*/  LOP3.LUT R0, R2, R0, R7, 0xfe, !PT ;  /* 0x0000000002007212 */ /* 0x000fce00078efe07 */
.L_x_4829:
[----:B------:R-:W-:Y:S05]  /*78a0*/  BSYNC.RECONVERGENT B0 ;  /* 0x0000000000007941 */ /* 0x000fea0003800200 */
.L_x_4828:
[----:B------:R-:W-:Y:S01]  /*78b0*/  F2FP.F16.F32.PACK_AB R0, RZ, R0 ;  /* 0x00000000ff00723e */ /* 0x000fe200000000ff */
[----:B------:R-:W-:Y:S06]  /*78c0*/  BRA `(.L_x_4813) ;  /* 0x0000000400187947 */ /* 0x000fec0003800000 */
.L_x_4826:
        /* <DEDUP_REMOVED lines=21> */
.L_x_4835:
[----:B------:R-:W-:Y:S05]  /*7a20*/  BSYNC.RECONVERGENT B1 ;  /* 0x0000000000017941 */ /* 0x000fea0003800200 */
.L_x_4834:
[----:B------:R-:W-:Y:S01]  /*7a30*/  IMAD.SHL.U32 R0, R0, 0x200000, RZ ;  /* 0x0020000000007824 */ /* 0x000fe200078e00ff */
[----:B------:R-:W-:-:S04]  /*7a40*/  LEA R2, R2, 0x37800000, 0x17 ;  /* 0x3780000002027811 */ /* 0x000fc800078eb8ff */
[----:B------:R-:W-:-:S07]  /*7a50*/  LOP3.LUT R0, R2, R0, R7, 0xfe, !PT ;  /* 0x0000000002007212 */ /* 0x000fce00078efe07 */
.L_x_4833:
[----:B------:R-:W-:Y:S05]  /*7a60*/  BSYNC.RECONVERGENT B0 ;  /* 0x0000000000007941 */ /* 0x000fea0003800200 */
.L_x_4832:
[----:B------:R-:W-:Y:S01]  /*7a70*/  F2FP.F16.F32.PACK_AB R0, RZ, R0 ;  /* 0x00000000ff00723e */ /* 0x000fe200000000ff */
[----:B------:R-:W-:Y:S06]  /*7a80*/  BRA `(.L_x_4813) ;  /* 0x0000000000a87947 */ /* 0x000fec0003800000 */
.L_x_4825:
        /* <DEDUP_REMOVED lines=14> */
.L_x_4839:
[----:B------:R-:W-:Y:S05]  /*7b70*/  BSYNC.RECONVERGENT B0 ;  /* 0x0000000000007941 */ /* 0x000fea0003800200 */
.L_x_4838:
[----:B------:R-:W-:Y:S01]  /*7b80*/  F2FP.F16.F32.PACK_AB R0, RZ, R0 ;  /* 0x00000000ff00723e */ /* 0x000fe200000000ff */
[----:B------:R-:W-:Y:S06]  /*7b90*/  BRA `(.L_x_4813) ;  /* 0x0000000000647947 */ /* 0x000fec0003800000 */
.L_x_4812:
        /* <DEDUP_REMOVED lines=16> */
.L_x_4840:
[----:B------:R-:W-:Y:S01]  /*7ca0*/  PRMT R0, RZ, 0x7610, R0 ;  /* 0x00007610ff007816 */ /* 0x000fe20000000000 */
[----:B------:R-:W-:Y:S06]  /*7cb0*/  BRA `(.L_x_4813) ;  /* 0x00000000001c7947 */ /* 0x000fec0003800000 */
.L_x_4837:
[----:B------:R-:W2:Y:S02]  /*7cc0*/  LDG.E.64 R2, desc[UR36][R2.64] ;  /* 0x0000002402027981 */ /* 0x000ea4000c1e1b00 */
[----:B--2---:R-:W0:Y:S02]  /*7cd0*/  I2F.U64 R0, R2 ;  /* 0x0000000200007312 */ /* 0x004e240000301000 */
[----:B0-----:R-:W-:Y:S01]  /*7ce0*/  F2FP.F16.F32.PACK_AB R0, RZ, R0 ;  /* 0x00000000ff00723e */ /* 0x001fe200000000ff */
[----:B------:R-:W-:Y:S06]  /*7cf0*/  BRA `(.L_x_4813) ;  /* 0x00000000000c7947 */ /* 0x000fec0003800000 */
.L_x_4836:
[----:B------:R-:W2:Y:S02]  /*7d00*/  LDG.E R2, desc[UR36][R2.64] ;  /* 0x0000002402027981 */ /* 0x000ea4000c1e1900 */
[----:B--2---:R-:W-:-:S04]  /*7d10*/  I2FP.F32.U32 R0, R2 ;  /* 0x0000000200007245 */ /* 0x004fc80000201000 */
[----:B------:R-:W-:-:S07]  /*7d20*/  F2FP.F16.F32.PACK_AB R0, RZ, R0 ;  /* 0x00000000ff00723e */ /* 0x000fce00000000ff */
.L_x_4813:
[----:B-----5:R-:W-:Y:S01]  /*7d30*/  HADD2.F32 R0, -RZ, R0.H0_H0 ;  /* 0x20000000ff007230 */ /* 0x020fe20000004100 */
[----:B------:R-:W2:Y:S01]  /*7d40*/  LDCU.64 UR6, c[0x0][0x5e8] ;  /* 0x0000bd00ff0677ac */ /* 0x000ea20008000a00 */
[----:B01----:R-:W-:Y:S02]  /*7d50*/  IMAD.MOV.U32 R2, RZ, RZ, 0x3e095d4e ;  /* 0x3e095d4eff027424 */ /* 0x003fe400078e00ff */
        /* <DEDUP_REMOVED lines=15> */
[----:B--2---:R-:W-:-:S03]  /*7e50*/  IADD3 R2, P0, PT, R16, UR6, RZ ;  /* 0x0000000610027c10 */ /* 0x004fc6000ff1e0ff */
[----:B------:R-:W-:Y:S01]  /*7e60*/  FFMA.FTZ R0, R0, 0.5, R3 ;  /* 0x3f00000000007823 */ /* 0x000fe20000010003 */
[----:B------:R-:W-:-:S03]  /*7e70*/  IADD3.X R3, PT, PT, RZ, UR7, RZ, P0, !PT ;  /* 0x00000007ff037c10 */ /* 0x000fc600087fe4ff */
        /* <DEDUP_REMOVED lines=15> */
.L_x_4844:
[----:B------:R-:W-:-:S06]  /*7f70*/  HADD2.F32 R5, -RZ, R0.H0_H0 ;  /* 0x20000000ff057230 */ /* 0x000fcc0000004100 */
[----:B------:R-:W0:Y:S02]  /*7f80*/  F2I.S64.TRUNC R4, R5 ;  /* 0x0000000500047311 */ /* 0x000e24000020d900 */
[----:B0-----:R0:W-:Y:S01]  /*7f90*/  STG.E.U8 desc[UR36][R2.64], R4 ;  /* 0x0000000402007986 */ /* 0x0011e2000c101124 */
[----:B------:R-:W-:Y:S05]  /*7fa0*/  BRA `(.L_x_4846) ;  /* 0x0000000c006c7947 */ /* 0x000fea0003800000 */
.L_x_4843:
        /* <DEDUP_REMOVED lines=10> */
.L_x_4848:
[----:B------:R-:W-:-:S04]  /*8050*/  HADD2.F32 R0, -RZ, R0.H0_H0 ;  /* 0x20000000ff007230 */ /* 0x000fc80000004100 */
[----:B------:R-:W0:Y:S02]  /*8060*/  F2I.FTZ.TRUNC.NTZ R5, R0 ;  /* 0x0000000000057305 */ /* 0x000e24000021f100 */
[----:B0-----:R0:W-:Y:S01]  /*8070*/  STG.E desc[UR36][R2.64], R5 ;  /* 0x0000000502007986 */ /* 0x0011e2000c101924 */
[----:B------:R-:W-:Y:S05]  /*8080*/  BRA `(.L_x_4846) ;  /* 0x0000000c00347947 */ /* 0x000fea0003800000 */
.L_x_4847:
[----:B------:R-:W-:-:S04]  /*8090*/  HADD2.F32 R0, -RZ, R0.H0_H0 ;  /* 0x20000000ff007230 */ /* 0x000fc80000004100 */
[----:B------:R-:W0:Y:S02]  /*80a0*/  F2I.FTZ.TRUNC.NTZ R5, R0 ;  /* 0x0000000000057305 */ /* 0x000e24000021f100 */
[----:B0-----:R0:W-:Y:S01]  /*80b0*/  STG.E.U16 desc[UR36][R2.64], R5 ;  /* 0x0000000502007986 */ /* 0x0011e2000c101524 */
[----:B------:R-:W-:Y:S05]  /*80c0*/  BRA `(.L_x_4846) ;  /* 0x0000000c00247947 */ /* 0x000fea0003800000 */
.L_x_4842:
        /* <DEDUP_REMOVED lines=9> */
.L_x_4850:
[----:B------:R0:W-:Y:S01]  /*8160*/  STG.E.U16 desc[UR36][R2.64], R0 ;  /* 0x0000000002007986 */ /* 0x0001e2000c101524 */
[----:B------:R-:W-:Y:S05]  /*8170*/  BRA `(.L_x_4846) ;  /* 0x0000000800f87947 */ /* 0x000fea0003800000 */
.L_x_4849:
        /* <DEDUP_REMOVED lines=10> */
.L_x_4852:
[----:B------:R-:W-:-:S05]  /*8220*/  HADD2.F32 R0, -RZ, R0.H0_H0 ;  /* 0x20000000ff007230 */ /* 0x000fca0000004100 */
[----:B------:R-:W-:-:S04]  /*8230*/  F2FP.F16.F32.PACK_AB R0, RZ, R0 ;  /* 0x00000000ff00723e */ /* 0x000fc800000000ff */
[----:B------:R-:W-:-:S05]  /*8240*/  PRMT R0, R0, 0x5410, RZ ;  /* 0x0000541000007816 */ /* 0x000fca00000000ff */
[----:B------:R0:W-:Y:S01]  /*8250*/  STG.E desc[UR36][R2.64], R0 ;  /* 0x0000000002007986 */ /* 0x0001e2000c101924 */
[----:B------:R-:W-:Y:S05]  /*8260*/  BRA `(.L_x_4846) ;  /* 0x0000000800bc7947 */ /* 0x000fea0003800000 */
.L_x_4851:
[----:B------:R-:W-:-:S05]  /*8270*/  HADD2.F32 R4, -RZ, R0.H0_H0 ;  /* 0x20000000ff047230 */ /* 0x000fca0000004100 */
[----:B------:R-:W-:-:S06]  /*8280*/  FMUL.FTZ R4, R4, 1 ;  /* 0x3f80000004047820 */ /* 0x000fcc0000410000 */
[----:B------:R-:W0:Y:S02]  /*8290*/  F2F.F64.F32 R4, R4 ;  /* 0x0000000400047310 */ /* 0x000e240000201800 */
[----:B0-----:R0:W-:Y:S01]  /*82a0*/  STG.E.64 desc[UR36][R2.64], R4 ;  /* 0x0000000402007986 */ /* 0x0011e2000c101b24 */
[----:B------:R-:W-:Y:S05]  /*82b0*/  BRA `(.L_x_4846) ;  /* 0x0000000800a87947 */ /* 0x000fea0003800000 */
.L_x_4841:
        /* <DEDUP_REMOVED lines=14> */
.L_x_4856:
        /* <DEDUP_REMOVED lines=18> */
.L_x_4859:
[----:B------:R-:W-:-:S04]  /*84c0*/  SHF.R.U32.HI R5, RZ, 0x18, R5 ;  /* 0x00000018ff057819 */ /* 0x000fc80000011605 */
[----:B------:R-:W-:-:S07]  /*84d0*/  LOP3.LUT R0, R0, 0x80, R5, 0xf8, !PT ;  /* 0x0000008000007812 */ /* 0x000fce00078ef805 */
.L_x_4858:
[----:B------:R-:W-:Y:S05]  /*84e0*/  BSYNC.RECONVERGENT B0 ;  /* 0x0000000000007941 */ /* 0x000fea0003800200 */
.L_x_4857:
[----:B------:R3:W-:Y:S01]  /*84f0*/  STG.E.U8 desc[UR36][R2.64], R0 ;  /* 0x0000000002007986 */ /* 0x0007e2000c101124 */
[----:B------:R-:W-:Y:S05]  /*8500*/  BRA `(.L_x_4846) ;  /* 0x0000000800147947 */ /* 0x000fea0003800000 */
.L_x_4855:
        /* <DEDUP_REMOVED lines=18> */
.L_x_4862:
[----:B------:R-:W-:-:S04]  /*8630*/  SHF.R.U32.HI R5, RZ, 0x18, R5 ;  /* 0x00000018ff057819 */ /* 0x000fc80000011605 */
[----:B------:R-:W-:-:S07]  /*8640*/  LOP3.LUT R0, R0, 0x80, R5, 0xf8, !PT ;  /* 0x0000008000007812 */ /* 0x000fce00078ef805 */
.L_x_4861:
[----:B------:R-:W-:Y:S05]  /*8650*/  BSYNC.RECONVERGENT B0 ;  /* 0x0000000000007941 */ /* 0x000fea0003800200 */
.L_x_4860:
[----:B------:R0:W-:Y:S01]  /*8660*/  STG.E.U8 desc[UR36][R2.64], R0 ;  /* 0x0000000002007986 */ /* 0x0001e2000c101124 */
[----:B------:R-:W-:Y:S05]  /*8670*/  BRA `(.L_x_4846) ;  /* 0x0000000400b87947 */ /* 0x000fea0003800000 */
.L_x_4854:
        /* <DEDUP_REMOVED lines=22> */
.L_x_4864:
[----:B------:R-:W-:-:S06]  /*87e0*/  HADD2.F32 R4, -RZ, R0.H0_H0 ;  /* 0x20000000ff047230 */ /* 0x000fcc0000004100 */
[----:B------:R-:W0:Y:S02]  /*87f0*/  F2I.U64.TRUNC R4, R4 ;  /* 0x0000000400047311 */ /* 0x000e24000020d800 */
[----:B0-----:R1:W-:Y:S01]  /*8800*/  STG.E.64 desc[UR36][R2.64], R4 ;  /* 0x0000000402007986 */ /* 0x0013e2000c101b24 */
[----:B------:R-:W-:Y:S05]  /*8810*/  BRA `(.L_x_4846) ;  /* 0x0000000400507947 */ /* 0x000fea0003800000 */
.L_x_4863:
[----:B------:R-:W-:-:S04]  /*8820*/  HADD2.F32 R0, -RZ, R0.H0_H0 ;  /* 0x20000000ff007230 */ /* 0x000fc80000004100 */
[----:B------:R-:W0:Y:S02]  /*8830*/  F2I.FTZ.U32.TRUNC.NTZ R5, R0 ;  /* 0x0000000000057305 */ /* 0x000e24000021f000 */
[----:B0-----:R0:W-:Y:S01]  /*8840*/  STG.E desc[UR36][R2.64], R5 ;  /* 0x0000000502007986 */ /* 0x0011e2000c101924 */
[----:B------:R-:W-:Y:S05]  /*8850*/  BRA `(.L_x_4846) ;  /* 0x0000000400407947 */ /* 0x000fea0003800000 */
.L_x_4853:
        /* <DEDUP_REMOVED lines=11> */
.L_x_4866:
[----:B------:R-:W-:Y:S01]  /*8910*/  HADD2.F32 R0, -RZ, R0.H0_H0 ;  /* 0x20000000ff007230 */ /* 0x000fe20000004100 */
[----:B------:R-:W-:-:S04]  /*8920*/  CS2R R6, SRZ ;  /* 0x0000000000067805 */ /* 0x000fc8000001ff00 */
[----:B------:R-:W-:-:S04]  /*8930*/  FMUL.FTZ R0, R0, 1 ;  /* 0x3f80000000007820 */ /* 0x000fc80000410000 */
[----:B------:R-:W0:Y:S02]  /*8940*/  F2F.F64.F32 R4, R0 ;  /* 0x0000000000047310 */ /* 0x000e240000201800 */
[----:B0-----:R0:W-:Y:S01]  /*8950*/  STG.E.128 desc[UR36][R2.64], R4 ;  /* 0x0000000402007986 */ /* 0x0011e2000c101d24 */
[----:B------:R-:W-:Y:S05]  /*8960*/  BRA `(.L_x_4846) ;  /* 0x0000000000fc7947 */ /* 0x000fea0003800000 */
.L_x_4865:
[----:B------:R-:W-:-:S09]  /*8970*/  UISETP.NE.AND UP0, UPT, UR4, 0xf, UPT ;  /* 0x0000000f0400788c */ /* 0x000fd2000bf05270 */
[----:B------:R-:W-:Y:S05]  /*8980*/  BRA.U !UP0, `(.L_x_4867) ;  /* 0x0000000108e87547 */ /* 0x000fea000b800000 */
[----:B------:R-:W-:-:S09]  /*8990*/  UISETP.NE.AND UP0, UPT, UR4, 0x17, UPT ;  /* 0x000000170400788c */ /* 0x000fd2000bf05270 */
[----:B------:R-:W-:Y:S05]  /*89a0*/  BRA.U !UP0, `(.L_x_4868) ;  /* 0x0000000108907547 */ /* 0x000fea000b800000 */
[----:B------:R-:W-:-:S09]  /*89b0*/  UISETP.NE.AND UP0, UPT, UR4, 0x18, UPT ;  /* 0x000000180400788c */ /* 0x000fd2000bf05270 */
[----:B------:R-:W-:Y:S05]  /*89c0*/  BRA.U !UP0, `(.L_x_4869) ;  /* 0x0000000108447547 */ /* 0x000fea000b800000 */
.L_x_4845:
        /* <DEDUP_REMOVED lines=16> */
.L_x_4870:
[----:B------:R-:W-:Y:S05]  /*8ad0*/  BRA `(.L_x_4846) ;  /* 0x0000000000a07947 */ /* 0x000fea0003800000 */
.L_x_4869:
        /* <DEDUP_REMOVED lines=13> */
.L_x_4872:
[----:B------:R-:W-:Y:S05]  /*8bb0*/  BSYNC.RECONVERGENT B0 ;  /* 0x0000000000007941 */ /* 0x000fea0003800200 */
.L_x_4871:
[----:B------:R-:W-:-:S05]  /*8bc0*/  LOP3.LUT R5, R0, 0x80, R5, 0xf8, !PT ;  /* 0x0000008000057812 */ /* 0x000fca00078ef805 */
[----:B------:R0:W-:Y:S01]  /*8bd0*/  STG.E.U8 desc[UR36][R2.64], R5 ;  /* 0x0000000502007986 */ /* 0x0001e2000c101124 */
[----:B------:R-:W-:Y:S05]  /*8be0*/  BRA `(.L_x_4846) ;  /* 0x00000000005c7947 */ /* 0x000fea0003800000 */
.L_x_4868:
        /* <DEDUP_REMOVED lines=12> */
.L_x_4874:
[----:B------:R-:W-:Y:S02]  /*8cb0*/  ISETP.GT.U32.AND P0, PT, R4, 0x7f800000, PT ;  /* 0x7f8000000400780c */ /* 0x000fe40003f04070 */
[----:B------:R-:W-:-:S04]  /*8cc0*/  MOV R0, 0x7f ;  /* 0x0000007f00007802 */ /* 0x000fc80000000f00 */
[----:B------:R-:W-:-:S07]  /*8cd0*/  SEL R0, R0, 0x7c, P0 ;  /* 0x0000007c00007807 */ /* 0x000fce0000000000 */
.L_x_4875:
[----:B------:R-:W-:Y:S05]  /*8ce0*/  BSYNC.RECONVERGENT B0 ;  /* 0x0000000000007941 */ /* 0x000fea0003800200 */
.L_x_4873:
[----:B------:R-:W-:-:S04]  /*8cf0*/  SHF.R.U32.HI R5, RZ, 0x18, R5 ;  /* 0x00000018ff057819 */ /* 0x000fc80000011605 */
[----:B------:R-:W-:-:S05]  /*8d00*/  LOP3.LUT R5, R0, 0x80, R5, 0xf8, !PT ;  /* 0x0000008000057812 */ /* 0x000fca00078ef805 */
[----:B------:R0:W-:Y:S01]  /*8d10*/  STG.E.U8 desc[UR36][R2.64], R5 ;  /* 0x0000000502007986 */ /* 0x0001e2000c101124 */
[----:B------:R-:W-:Y:S05]  /*8d20*/  BRA `(.L_x_4846) ;  /* 0x00000000000c7947 */ /* 0x000fea0003800000 */
.L_x_4867:
[----:B------:R-:W-:-:S05]  /*8d30*/  HADD2.F32 R0, -RZ, R0.H0_H0 ;  /* 0x20000000ff007230 */ /* 0x000fca0000004100 */
[----:B------:R-:W-:-:S05]  /*8d40*/  F2FP.BF16.F32.PACK_AB R0, RZ, R0 ;  /* 0x00000000ff00723e */ /* 0x000fca00000010ff */
[----:B------:R0:W-:Y:S02]  /*8d50*/  STG.E.U16 desc[UR36][R2.64], R0 ;  /* 0x0000000002007986 */ /* 0x0001e4000c101524 */
.L_x_4846:
[----:B------:R-:W-:-:S07]  /*8d60*/  VIADD R17, R17, 0x80 ;  /* 0x0000008011117836 */ /* 0x000fce0000000000 */
.L_x_4773:
[----:B------:R-:W-:Y:S05]  /*8d70*/  BSYNC.RECONVERGENT B6 ;  /* 0x0000000000067941 */ /* 0x000fea0003800200 */
.L_x_4772:
        /* <DEDUP_REMOVED lines=358> */
.L_x_4878:
        /* <DEDUP_REMOVED lines=19> */
.L_x_4882:
[----:B------:R-:W2:Y:S02]  /*a510*/  LDG.E.U8 R2, desc[UR36][R2.64] ;  /* 0x0000002402027981 */ /* 0x000ea4000c1e1100 */
[----:B--2---:R-:W-:-:S04]  /*a520*/  I2FP.F32.U32 R0, R2 ;  /* 0x0000000200007245 */ /* 0x004fc80000201000 */
[----:B------:R-:W-:-:S04]  /*a530*/  F2FP.F16.F32.PACK_AB R0, RZ, R0 ;  /* 0x00000000ff00723e */ /* 0x000fc800000000ff */
[----:B------:R-:W-:Y:S01]  /*a540*/  PRMT R19, R0, 0x7610, R19 ;  /* 0x0000761000137816 */ /* 0x000fe20000000013 */
[----:B------:R-:W-:Y:S06]  /*a550*/  BRA `(.L_x_4884) ;  /* 0x0000000c00b47947 */ /* 0x000fec0003800000 */
.L_x_4881:
        /* <DEDUP_REMOVED lines=11> */
.L_x_4886:
[----:B------:R-:W2:Y:S02]  /*a610*/  LDG.E R2, desc[UR36][R2.64] ;  /* 0x0000002402027981 */ /* 0x000ea4000c1e1900 */
[----:B--2---:R-:W-:-:S04]  /*a620*/  I2FP.F32.S32 R0, R2 ;  /* 0x0000000200007245 */ /* 0x004fc80000201400 */
[----:B------:R-:W-:-:S04]  /*a630*/  F2FP.F16.F32.PACK_AB R0, RZ, R0 ;  /* 0x00000000ff00723e */ /* 0x000fc800000000ff */
[----:B------:R-:W-:Y:S01]  /*a640*/  PRMT R19, R0, 0x7610, R19 ;  /* 0x0000761000137816 */ /* 0x000fe20000000013 */
[----:B------:R-:W-:Y:S06]  /*a650*/  BRA `(.L_x_4884) ;  /* 0x0000000c00747947 */ /* 0x000fec0003800000 */
.L_x_4885:
[----:B------:R-:W2:Y:S02]  /*a660*/  LDG.E.U16 R2, desc[UR36][R2.64] ;  /* 0x0000002402027981 */ /* 0x000ea4000c1e1500 */
[----:B--2---:R-:W0:Y:S02]  /*a670*/  I2F.S16 R0, R2 ;  /* 0x0000000200007306 */ /* 0x004e240000101400 */
[----:B0-----:R-:W-:-:S04]  /*a680*/  F2FP.F16.F32.PACK_AB R0, RZ, R0 ;  /* 0x00000000ff00723e */ /* 0x001fc800000000ff */
[----:B------:R-:W-:Y:S01]  /*a690*/  PRMT R19, R0, 0x7610, R19 ;  /* 0x0000761000137816 */ /* 0x000fe20000000013 */
[----:B------:R-:W-:Y:S06]  /*a6a0*/  BRA `(.L_x_4884) ;  /* 0x0000000c00607947 */ /* 0x000fec0003800000 */
.L_x_4880:
        /* <DEDUP_REMOVED lines=9> */
.L_x_4888:
[----:B------:R1:W5:Y:S01]  /*a740*/  LDG.E.U16 R19, desc[UR36][R2.64] ;  /* 0x0000002402137981 */ /* 0x000362000c1e1500 */
[----:B------:R-:W-:Y:S05]  /*a750*/  BRA `(.L_x_4884) ;  /* 0x0000000c00347947 */ /* 0x000fea0003800000 */
.L_x_4887:
        /* <DEDUP_REMOVED lines=9> */
.L_x_4890:
[----:B------:R0:W5:Y:S01]  /*a7f0*/  LDG.E.U16 R19, desc[UR36][R2.64] ;  /* 0x0000002402137981 */ /* 0x000162000c1e1500 */
[----:B------:R-:W-:Y:S05]  /*a800*/  BRA `(.L_x_4884) ;  /* 0x0000000c00087947 */ /* 0x000fea0003800000 */
.L_x_4889:
        /* <DEDUP_REMOVED lines=9> */
.L_x_4879:
        /* <DEDUP_REMOVED lines=14> */
.L_x_4893:
        /* <DEDUP_REMOVED lines=9> */
.L_x_4892:
        /* <DEDUP_REMOVED lines=27> */
.L_x_4895:
        /* <DEDUP_REMOVED lines=14> */
.L_x_4894:
[----:B------:R-:W2:Y:S02]  /*aca0*/  LDG.E.U16 R0, desc[UR36][R2.64] ;  /* 0x0000002402007981 */ /* 0x000ea4000c1e1500 */
[----:B--2---:R-:W-:-:S05]  /*acb0*/  IMAD.U32 R0, R0, 0x10000, RZ ;  /* 0x0001000000007824 */ /* 0x004fca00078e00ff */
[----:B------:R-:W-:-:S04]  /*acc0*/  F2FP.F16.F32.PACK_AB R0, RZ, R0 ;  /* 0x00000000ff00723e */ /* 0x000fc800000000ff */
[----:B------:R-:W-:Y:S01]  /*acd0*/  PRMT R19, R0, 0x7610, R19 ;  /* 0x0000761000137816 */ /* 0x000fe20000000013 */
[----:B------:R-:W-:Y:S06]  /*ace0*/  BRA `(.L_x_4884) ;  /* 0x0000000400d07947 */ /* 0x000fec0003800000 */
.L_x_4891:
        /* <DEDUP_REMOVED lines=13> */
.L_x_4898:
        /* <DEDUP_REMOVED lines=21> */
.L_x_4902:
[----:B------:R-:W-:Y:S05]  /*af10*/  BSYNC.RECONVERGENT B1 ;  /* 0x0000000000017941 */ /* 0x000fea0003800200 */
.L_x_4901:
[----:B------:R-:W-:Y:S01]  /*af20*/  IMAD.SHL.U32 R0, R0, 0x100000, RZ ;  /* 0x0010000000007824 */ /* 0x000fe200078e00ff */
[----:B------:R-:W-:-:S04]  /*af30*/  LEA R2, R2, 0x3b800000, 0x17 ;  /* 0x3b80000002027811 */ /* 0x000fc800078eb8ff */
[----:B------:R-:W-:-:S07]  /*af40*/  LOP3.LUT R0, R2, R0, R7, 0xfe, !PT ;  /* 0x0000000002007212 */ /* 0x000fce00078efe07 */
.L_x_4900:
[----:B------:R-:W-:Y:S05]  /*af50*/  BSYNC.RECONVERGENT B0 ;  /* 0x0000000000007941 */ /* 0x000fea0003800200 */
.L_x_4899:
[----:B------:R-:W-:-:S04]  /*af60*/  F2FP.F16.F32.PACK_AB R0, RZ, R0 ;  /* 0x00000000ff00723e */ /* 0x000fc800000000ff */
[----:B------:R-:W-:Y:S01]  /*af70*/  PRMT R19, R0, 0x7610, R19 ;  /* 0x0000761000137816 */ /* 0x000fe20000000013 */
[----:B------:R-:W-:Y:S06]  /*af80*/  BRA `(.L_x_4884) ;  /* 0x0000000400287947 */ /* 0x000fec0003800000 */
.L_x_4897:
        /* <DEDUP_REMOVED lines=21> */
.L_x_4906:
[----:B------:R-:W-:Y:S05]  /*b0e0*/  BSYNC.RECONVERGENT B1 ;  /* 0x0000000000017941 */ /* 0x000fea0003800200 */
.L_x_4905:
[----:B------:R-:W-:Y:S01]  /*b0f0*/  IMAD.SHL.U32 R0, R0, 0x200000, RZ ;  /* 0x0020000000007824 */ /* 0x000fe200078e00ff */
[----:B------:R-:W-:-:S04]  /*b100*/  LEA R2, R2, 0x37800000, 0x17 ;  /* 0x3780000002027811 */ /* 0x000fc800078eb8ff */
[----:B------:R-:W-:-:S07]  /*b110*/  LOP3.LUT R0, R2, R0, R7, 0xfe, !PT ;  /* 0x0000000002007212 */ /* 0x000fce00078efe07 */
.L_x_4904:
[----:B------:R-:W-:Y:S05]  /*b120*/  BSYNC.RECONVERGENT B0 ;  /* 0x0000000000007941 */ /* 0x000fea0003800200 */
.L_x_4903:
[----:B------:R-:W-:-:S04]  /*b130*/  F2FP.F16.F32.PACK_AB R0, RZ, R0 ;  /* 0x00000000ff00723e */ /* 0x000fc800000000ff */
[----:B------:R-:W-:Y:S01]  /*b140*/  PRMT R19, R0, 0x7610, R19 ;  /* 0x0000761000137816 */ /* 0x000fe20000000013 */
[----:B------:R-:W-:Y:S06]  /*b150*/  BRA `(.L_x_4884) ;  /* 0x0000000000b47947 */ /* 0x000fec0003800000 */
.L_x_4896:
        /* <DEDUP_REMOVED lines=14> */
.L_x_4910:
[----:B------:R-:W-:Y:S05]  /*b240*/  BSYNC.RECONVERGENT B0 ;  /* 0x0000000000007941 */ /* 0x000fea0003800200 */
.L_x_4909:
[----:B------:R-:W-:-:S04]  /*b250*/  F2FP.F16.F32.PACK_AB R0, RZ, R0 ;  /* 0x00000000ff00723e */ /* 0x000fc800000000ff */
[----:B------:R-:W-:Y:S01]  /*b260*/  PRMT R19, R0, 0x7610, R19 ;  /* 0x0000761000137816 */ /* 0x000fe20000000013 */
[----:B------:R-:W-:Y:S06]  /*b270*/  BRA `(.L_x_4884) ;  /* 0x00000000006c7947 */ /* 0x000fec0003800000 */
.L_x_4883:
        /* <DEDUP_REMOVED lines=16> */
.L_x_4911:
[----:B------:R-:W-:Y:S01]  /*b380*/  PRMT R19, RZ, 0x7610, R19 ;  /* 0x00007610ff137816 */ /* 0x000fe20000000013 */
[----:B------:R-:W-:Y:S06]  /*b390*/  BRA `(.L_x_4884) ;  /* 0x0000000000247947 */ /* 0x000fec0003800000 */
.L_x_4908:
[----:B------:R-:W2:Y:S02]  /*b3a0*/  LDG.E.64 R2, desc[UR36][R2.64] ;  /* 0x0000002402027981 */ /* 0x000ea4000c1e1b00 */
[----:B--2---:R-:W0:Y:S02]  /*b3b0*/  I2F.U64 R0, R2 ;  /* 0x0000000200007312 */ /* 0x004e240000301000 */
[----:B0-----:R-:W-:-:S04]  /*b3c0*/  F2FP.F16.F32.PACK_AB R0, RZ, R0 ;  /* 0x00000000ff00723e */ /* 0x001fc800000000ff */
[----:B------:R-:W-:Y:S01]  /*b3d0*/  PRMT R19, R0, 0x7610, R19 ;  /* 0x0000761000137816 */ /* 0x000fe20000000013 */
[----:B------:R-:W-:Y:S06]  /*b3e0*/  BRA `(.L_x_4884) ;  /* 0x0000000000107947 */ /* 0x000fec0003800000 */
.L_x_4907:
[----:B------:R-:W2:Y:S02]  /*b3f0*/  LDG.E R2, desc[UR36][R2.64] ;  /* 0x0000002402027981 */ /* 0x000ea4000c1e1900 */
[----:B--2---:R-:W-:-:S04]  /*b400*/  I2FP.F32.U32 R0, R2 ;  /* 0x0000000200007245 */ /* 0x004fc80000201000 */
[----:B------:R-:W-:-:S04]  /*b410*/  F2FP.F16.F32.PACK_AB R0, RZ, R0 ;  /* 0x00000000ff00723e */ /* 0x000fc800000000ff */
[----:B------:R-:W-:-:S07]  /*b420*/  PRMT R19, R0, 0x7610, R19 ;  /* 0x0000761000137816 */ /* 0x000fce0000000013 */
.L_x_4884:
        /* <DEDUP_REMOVED lines=18> */
.L_x_4915:
[----:B------:R-:W2:Y:S02]  /*b550*/  LDG.E.U8 R2, desc[UR36][R2.64] ;  /* 0x0000002402027981 */ /* 0x000ea4000c1e1100 */
[----:B--2---:R-:W-:-:S04]  /*b560*/  I2FP.F32.U32 R0, R2 ;  /* 0x0000000200007245 */ /* 0x004fc80000201000 */
[----:B------:R-:W-:Y:S01]  /*b570*/  F2FP.F16.F32.PACK_AB R0, RZ, R0 ;  /* 0x00000000ff00723e */ /* 0x000fe200000000ff */
[----:B------:R-:W-:Y:S06]  /*b580*/  BRA `(.L_x_4917) ;  /* 0x0000000c007c7947 */ /* 0x000fec0003800000 */
.L_x_4914:
        /* <DEDUP_REMOVED lines=10> */
.L_x_4919:
[----:B------:R-:W2:Y:S02]  /*b630*/  LDG.E R2, desc[UR36][R2.64] ;  /* 0x0000002402027981 */ /* 0x000ea4000c1e1900 */
[----:B--2---:R-:W-:-:S04]  /*b640*/  I2FP.F32.S32 R0, R2 ;  /* 0x0000000200007245 */ /* 0x004fc80000201400 */
[----:B------:R-:W-:Y:S01]  /*b650*/  F2FP.F16.F32.PACK_AB R0, RZ, R0 ;  /* 0x00000000ff00723e */ /* 0x000fe200000000ff */
[----:B------:R-:W-:Y:S06]  /*b660*/  BRA `(.L_x_4917) ;  /* 0x0000000c00447947 */ /* 0x000fec0003800000 */
.L_x_4918:
[----:B------:R-:W2:Y:S02]  /*b670*/  LDG.E.U16 R2, desc[UR36][R2.64] ;  /* 0x0000002402027981 */ /* 0x000ea4000c1e1500 */
[----:B--2---:R-:W0:Y:S02]  /*b680*/  I2F.S16 R0, R2 ;  /* 0x0000000200007306 */ /* 0x004e240000101400 */
[----:B0-----:R-:W-:Y:S01]  /*b690*/  F2FP.F16.F32.PACK_AB R0, RZ, R0 ;  /* 0x00000000ff00723e */ /* 0x001fe200000000ff */
[----:B------:R-:W-:Y:S06]  /*b6a0*/  BRA `(.L_x_4917) ;  /* 0x0000000c00347947 */ /* 0x000fec0003800000 */
.L_x_4913:
        /* <DEDUP_REMOVED lines=9> */
.L_x_4921:
[----:B------:R0:W5:Y:S01]  /*b740*/  LDG.E.U16 R0, desc[UR36][R2.64] ;  /* 0x0000002402007981 */ /* 0x000162000c1e1500 */
[----:B------:R-:W-:Y:S05]  /*b750*/  BRA `(.L_x_4917) ;  /* 0x0000000c00087947 */ /* 0x000fea0003800000 */
.L_x_4920:
        /* <DEDUP_REMOVED lines=9> */
.L_x_4923:
[----:B------:R1:W5:Y:S01]  /*b7f0*/  LDG.E.U16 R0, desc[UR36][R2.64] ;  /* 0x0000002402007981 */ /* 0x000362000c1e1500 */
[----:B------:R-:W-:Y:S05]  /*b800*/  BRA `(.L_x_4917) ;  /* 0x0000000800dc7947 */ /* 0x000fea0003800000 */
.L_x_4922:
        /* <DEDUP_REMOVED lines=8> */
.L_x_4912:
        /* <DEDUP_REMOVED lines=13> */
.L_x_4926:
        /* <DEDUP_REMOVED lines=8> */
.L_x_4925:
        /* <DEDUP_REMOVED lines=27> */
.L_x_4928:
        /* <DEDUP_REMOVED lines=13> */
.L_x_4927:
[----:B------:R-:W2:Y:S02]  /*bc60*/  LDG.E.U16 R0, desc[UR36][R2.64] ;  /* 0x0000002402007981 */ /* 0x000ea4000c1e1500 */
[----:B--2---:R-:W-:-:S05]  /*bc70*/  IMAD.U32 R0, R0, 0x10000, RZ ;  /* 0x0001000000007824 */ /* 0x004fca00078e00ff */
[----:B------:R-:W-:Y:S01]  /*bc80*/  F2FP.F16.F32.PACK_AB R0, RZ, R0 ;  /* 0x00000000ff00723e */ /* 0x000fe200000000ff */
[----:B------:R-:W-:Y:S06]  /*bc90*/  BRA `(.L_x_4917) ;  /* 0x0000000400b87947 */ /* 0x000fec0003800000 */
.L_x_4924:
        /* <DEDUP_REMOVED lines=12> */
.L_x_4931:
        /* <DEDUP_REMOVED lines=21> */
.L_x_4935:
[----:B------:R-:W-:Y:S05]  /*beb0*/  BSYNC.RECONVERGENT B1 ;  /* 0x0000000000017941 */ /* 0x000fea0003800200 */
.L_x_4934:
[----:B------:R-:W-:Y:S01]  /*bec0*/  IMAD.SHL.U32 R0, R0, 0x100000, RZ ;  /* 0x0010000000007824 */ /* 0x000fe200078e00ff */
[----:B------:R-:W-:-:S04]  /*bed0*/  LEA R2, R2, 0x3b800000, 0x17 ;  /* 0x3b80000002027811 */ /* 0x000fc800078eb8ff */
[----:B------:R-:W-:-:S07]  /*bee0*/  LOP3.LUT R0, R2, R0, R7, 0xfe, !PT ;  /* 0x0000000002007212 */ /* 0x000fce00078efe07 */
.L_x_4933:
[----:B------:R-:W-:Y:S05]  /*bef0*/  BSYNC.RECONVERGENT B0 ;  /* 0x0000000000007941 */ /* 0x000fea0003800200 */
.L_x_4932:
[----:B------:R-:W-:Y:S01]  /*bf00*/  F2FP.F16.F32.PACK_AB R0, RZ, R0 ;  /* 0x00000000ff00723e */ /* 0x000fe200000000ff */
[----:B------:R-:W-:Y:S06]  /*bf10*/  BRA `(.L_x_4917) ;  /* 0x0000000400187947 */ /* 0x000fec0003800000 */
.L_x_4930:
        /* <DEDUP_REMOVED lines=21> */
.L_x_4939:
[----:B------:R-:W-:Y:S05]  /*c070*/  BSYNC.RECONVERGENT B1 ;  /* 0x0000000000017941 */ /* 0x000fea0003800200 */
.L_x_4938:
[----:B------:R-:W-:Y:S02]  /*c080*/  SHF.L.U32 R0, R0, 0x15, RZ ;  /* 0x0000001500007819 */ /* 0x000fe400000006ff */
[----:B------:R-:W-:-:S04]  /*c090*/  LEA R2, R2, 0x37800000, 0x17 ;  /* 0x3780000002027811 */ /* 0x000fc800078eb8ff */
[----:B------:R-:W-:-:S07]  /*c0a0*/  LOP3.LUT R0, R2, R0, R7, 0xfe, !PT ;  /* 0x0000000002007212 */ /* 0x000fce00078efe07 */
.L_x_4937:
[----:B------:R-:W-:Y:S05]  /*c0b0*/  BSYNC.RECONVERGENT B0 ;  /* 0x0000000000007941 */ /* 0x000fea0003800200 */
.L_x_4936:
[----:B------:R-:W-:Y:S01]  /*c0c0*/  F2FP.F16.F32.PACK_AB R0, RZ, R0 ;  /* 0x00000000ff00723e */ /* 0x000fe200000000ff */
[----:B------:R-:W-:Y:S06]  /*c0d0*/  BRA `(.L_x_4917) ;  /* 0x0000000000a87947 */ /* 0x000fec0003800000 */
.L_x_4929:
        /* <DEDUP_REMOVED lines=14> */
.L_x_4943:
[----:B------:R-:W-:Y:S05]  /*c1c0*/  BSYNC.RECONVERGENT B0 ;  /* 0x0000000000007941 */ /* 0x000fea0003800200 */
.L_x_4942:
[----:B------:R-:W-:Y:S01]  /*c1d0*/  F2FP.F16.F32.PACK_AB R0, RZ, R0 ;  /* 0x00000000ff00723e */ /* 0x000fe200000000ff */
[----:B------:R-:W-:Y:S06]  /*c1e0*/  BRA `(.L_x_4917) ;  /* 0x0000000000647947 */ /* 0x000fec0003800000 */
.L_x_4916:
        /* <DEDUP_REMOVED lines=16> */
.L_x_4944:
[----:B------:R-:W-:Y:S01]  /*c2f0*/  PRMT R0, RZ, 0x7610, R0 ;  /* 0x00007610ff007816 */ /* 0x000fe20000000000 */
[----:B------:R-:W-:Y:S06]  /*c300*/  BRA `(.L_x_4917) ;  /* 0x00000000001c7947 */ /* 0x000fec0003800000 */
.L_x_4941:
[----:B------:R-:W2:Y:S02]  /*c310*/  LDG.E.64 R2, desc[UR36][R2.64] ;  /* 0x0000002402027981 */ /* 0x000ea4000c1e1b00 */
[----:B--2---:R-:W0:Y:S02]  /*c320*/  I2F.U64 R0, R2 ;  /* 0x0000000200007312 */ /* 0x004e240000301000 */
[----:B0-----:R-:W-:Y:S01]  /*c330*/  F2FP.F16.F32.PACK_AB R0, RZ, R0 ;  /* 0x00000000ff00723e */ /* 0x001fe200000000ff */
[----:B------:R-:W-:Y:S06]  /*c340*/  BRA `(.L_x_4917) ;  /* 0x00000000000c7947 */ /* 0x000fec0003800000 */
.L_x_4940:
[----:B------:R-:W2:Y:S02]  /*c350*/  LDG.E R2, desc[UR36][R2.64] ;  /* 0x0000002402027981 */ /* 0x000ea4000c1e1900 */
[----:B--2---:R-:W-:-:S04]  /*c360*/  I2FP.F32.U32 R0, R2 ;  /* 0x0000000200007245 */ /* 0x004fc80000201000 */
[----:B------:R-:W-:-:S07]  /*c370*/  F2FP.F16.F32.PACK_AB R0, RZ, R0 ;  /* 0x00000000ff00723e */ /* 0x000fce00000000ff */
.L_x_4917:
        /* <DEDUP_REMOVED lines=36> */
.L_x_4948:
[----:B------:R-:W-:-:S06]  /*c5c0*/  HADD2.F32 R5, -RZ, R0.H0_H0 ;  /* 0x20000000ff057230 */ /* 0x000fcc0000004100 */
[----:B------:R-:W0:Y:S02]  /*c5d0*/  F2I.S64.TRUNC R4, R5 ;  /* 0x0000000500047311 */ /* 0x000e24000020d900 */
[----:B0-----:R0:W-:Y:S01]  /*c5e0*/  STG.E.U8 desc[UR36][R2.64], R4 ;  /* 0x0000000402007986 */ /* 0x0011e2000c101124 */
[----:B------:R-:W-:Y:S05]  /*c5f0*/  BRA `(.L_x_4950) ;  /* 0x0000000c006c7947 */ /* 0x000fea0003800000 */
.L_x_4947:
        /* <DEDUP_REMOVED lines=10> */
.L_x_4952:
[----:B------:R-:W-:-:S04]  /*c6a0*/  HADD2.F32 R0, -RZ, R0.H0_H0 ;  /* 0x20000000ff007230 */ /* 0x000fc80000004100 */
[----:B------:R-:W0:Y:S02]  /*c6b0*/  F2I.FTZ.TRUNC.NTZ R5, R0 ;  /* 0x0000000000057305 */ /* 0x000e24000021f100 */
[----:B0-----:R0:W-:Y:S01]  /*c6c0*/  STG.E desc[UR36][R2.64], R5 ;  /* 0x0000000502007986 */ /* 0x0011e2000c101924 */
[----:B------:R-:W-:Y:S05]  /*c6d0*/  BRA `(.L_x_4950) ;  /* 0x0000000c00347947 */ /* 0x000fea0003800000 */
.L_x_4951:
[----:B------:R-:W-:-:S04]  /*c6e0*/  HADD2.F32 R0, -RZ, R0.H0_H0 ;  /* 0x20000000ff007230 */ /* 0x000fc80000004100 */
[----:B------:R-:W0:Y:S02]  /*c6f0*/  F2I.FTZ.TRUNC.NTZ R5, R0 ;  /* 0x0000000000057305 */ /* 0x000e24000021f100 */
[----:B0-----:R0:W-:Y:S01]  /*c700*/  STG.E.U16 desc[UR36][R2.64], R5 ;  /* 0x0000000502007986 */ /* 0x0011e2000c101524 */
[----:B------:R-:W-:Y:S05]  /*c710*/  BRA `(.L_x_4950) ;  /* 0x0000000c00247947 */ /* 0x000fea0003800000 */
.L_x_4946:
        /* <DEDUP_REMOVED lines=9> */
.L_x_4954:
[----:B------:R0:W-:Y:S01]  /*c7b0*/  STG.E.U16 desc[UR36][R2.64], R0 ;  /* 0x0000000002007986 */ /* 0x0001e2000c101524 */
[----:B------:R-:W-:Y:S05]  /*c7c0*/  BRA `(.L_x_4950) ;  /* 0x0000000800f87947 */ /* 0x000fea0003800000 */
.L_x_4953:
        /* <DEDUP_REMOVED lines=10> */
.L_x_4956:
[----:B------:R-:W-:-:S05]  /*c870*/  HADD2.F32 R0, -RZ, R0.H0_H0 ;  /* 0x20000000ff007230 */ /* 0x000fca0000004100 */
[----:B------:R-:W-:-:S04]  /*c880*/  F2FP.F16.F32.PACK_AB R0, RZ, R0 ;  /* 0x00000000ff00723e */ /* 0x000fc800000000ff */
[----:B------:R-:W-:-:S05]  /*c890*/  PRMT R0, R0, 0x5410, RZ ;  /* 0x0000541000007816 */ /* 0x000fca00000000ff */
[----:B------:R0:W-:Y:S01]  /*c8a0*/  STG.E desc[UR36][R2.64], R0 ;  /* 0x0000000002007986 */ /* 0x0001e2000c101924 */
[----:B------:R-:W-:Y:S05]  /*c8b0*/  BRA `(.L_x_4950) ;  /* 0x0000000800bc7947 */ /* 0x000fea0003800000 */
.L_x_4955:
[----:B------:R-:W-:-:S05]  /*c8c0*/  HADD2.F32 R4, -RZ, R0.H0_H0 ;  /* 0x20000000ff047230 */ /* 0x000fca0000004100 */
[----:B------:R-:W-:-:S06]  /*c8d0*/  FMUL.FTZ R4, R4, 1 ;  /* 0x3f80000004047820 */ /* 0x000fcc0000410000 */
[----:B------:R-:W0:Y:S02]  /*c8e0*/  F2F.F64.F32 R4, R4 ;  /* 0x0000000400047310 */ /* 0x000e240000201800 */
[----:B0-----:R0:W-:Y:S01]  /*c8f0*/  STG.E.64 desc[UR36][R2.64], R4 ;  /* 0x0000000402007986 */ /* 0x0011e2000c101b24 */
[----:B------:R-:W-:Y:S05]  /*c900*/  BRA `(.L_x_4950) ;  /* 0x0000000800a87947 */ /* 0x000fea0003800000 */
.L_x_4945:
        /* <DEDUP_REMOVED lines=14> */
.L_x_4960:
        /* <DEDUP_REMOVED lines=18> */
.L_x_4963:
[----:B------:R-:W-:-:S04]  /*cb10*/  SHF.R.U32.HI R5, RZ, 0x18, R5 ;  /* 0x00000018ff057819 */ /* 0x000fc80000011605 */
[----:B------:R-:W-:-:S07]  /*cb20*/  LOP3.LUT R0, R0, 0x80, R5, 0xf8, !PT ;  /* 0x0000008000007812 */ /* 0x000fce00078ef805 */
.L_x_4962:
[----:B------:R-:W-:Y:S05]  /*cb30*/  BSYNC.RECONVERGENT B0 ;  /* 0x0000000000007941 */ /* 0x000fea0003800200 */
.L_x_4961:
[----:B------:R0:W-:Y:S01]  /*cb40*/  STG.E.U8 desc[UR36][R2.64], R0 ;  /* 0x0000000002007986 */ /* 0x0001e2000c101124 */
[----:B------:R-:W-:Y:S05]  /*cb50*/  BRA `(.L_x_4950) ;  /* 0x0000000800147947 */ /* 0x000fea0003800000 */
.L_x_4959:
        /* <DEDUP_REMOVED lines=18> */
.L_x_4966:
[----:B------:R-:W-:-:S04]  /*cc80*/  SHF.R.U32.HI R5, RZ, 0x18, R5 ;  /* 0x00000018ff057819 */ /* 0x000fc80000011605 */
[----:B------:R-:W-:-:S07]  /*cc90*/  LOP3.LUT R0, R0, 0x80, R5, 0xf8, !PT ;  /* 0x0000008000007812 */ /* 0x000fce00078ef805 */
.L_x_4965:
[----:B------:R-:W-:Y:S05]  /*cca0*/  BSYNC.RECONVERGENT B0 ;  /* 0x0000000000007941 */ /* 0x000fea0003800200 */
.L_x_4964:
[----:B------:R0:W-:Y:S01]  /*ccb0*/  STG.E.U8 desc[UR36][R2.64], R0 ;  /* 0x0000000002007986 */ /* 0x0001e2000c101124 */
[----:B------:R-:W-:Y:S05]  /*ccc0*/  BRA `(.L_x_4950) ;  /* 0x0000000400b87947 */ /* 0x000fea0003800000 */
.L_x_4958:
        /* <DEDUP_REMOVED lines=22> */
.L_x_4968:
[----:B------:R-:W-:-:S06]  /*ce30*/  HADD2.F32 R4, -RZ, R0.H0_H0 ;  /* 0x20000000ff047230 */ /* 0x000fcc0000004100 */
[----:B------:R-:W0:Y:S02]  /*ce40*/  F2I.U64.TRUNC R4, R4 ;  /* 0x0000000400047311 */ /* 0x000e24000020d800 */
[----:B0-----:R0:W-:Y:S01]  /*ce50*/  STG.E.64 desc[UR36][R2.64], R4 ;  /* 0x0000000402007986 */ /* 0x0011e2000c101b24 */
[----:B------:R-:W-:Y:S05]  /*ce60*/  BRA `(.L_x_4950) ;  /* 0x0000000400507947 */ /* 0x000fea0003800000 */
.L_x_4967:
[----:B------:R-:W-:-:S04]  /*ce70*/  HADD2.F32 R0, -RZ, R0.H0_H0 ;  /* 0x20000000ff007230 */ /* 0x000fc80000004100 */
[----:B------:R-:W0:Y:S02]  /*ce80*/  F2I.FTZ.U32.TRUNC.NTZ R5, R0 ;  /* 0x0000000000057305 */ /* 0x000e24000021f000 */
[----:B0-----:R0:W-:Y:S01]  /*ce90*/  STG.E desc[UR36][R2.64], R5 ;  /* 0x0000000502007986 */ /* 0x0011e2000c101924 */
[----:B------:R-:W-:Y:S05]  /*cea0*/  BRA `(.L_x_4950) ;  /* 0x0000000400407947 */ /* 0x000fea0003800000 */
.L_x_4957:
        /* <DEDUP_REMOVED lines=11> */
.L_x_4970:
[----:B------:R-:W-:Y:S01]  /*cf60*/  HADD2.F32 R0, -RZ, R0.H0_H0 ;  /* 0x20000000ff007230 */ /* 0x000fe20000004100 */
[----:B------:R-:W-:-:S04]  /*cf70*/  CS2R R6, SRZ ;  /* 0x0000000000067805 */ /* 0x000fc8000001ff00 */
[----:B------:R-:W-:-:S04]  /*cf80*/  FMUL.FTZ R0, R0, 1 ;  /* 0x3f80000000007820 */ /* 0x000fc80000410000 */
[----:B------:R-:W0:Y:S02]  /*cf90*/  F2F.F64.F32 R4, R0 ;  /* 0x0000000000047310 */ /* 0x000e240000201800 */
[----:B0-----:R0:W-:Y:S01]  /*cfa0*/  STG.E.128 desc[UR36][R2.64], R4 ;  /* 0x0000000402007986 */ /* 0x0011e2000c101d24 */
[----:B------:R-:W-:Y:S05]  /*cfb0*/  BRA `(.L_x_4950) ;  /* 0x0000000000fc7947 */ /* 0x000fea0003800000 */
.L_x_4969:
[----:B------:R-:W-:-:S09]  /*cfc0*/  UISETP.NE.AND UP0, UPT, UR4, 0xf, UPT ;  /* 0x0000000f0400788c */ /* 0x000fd2000bf05270 */
[----:B------:R-:W-:Y:S05]  /*cfd0*/  BRA.U !UP0, `(.L_x_4971) ;  /* 0x0000000108e87547 */ /* 0x000fea000b800000 */
[----:B------:R-:W-:-:S09]  /*cfe0*/  UISETP.NE.AND UP0, UPT, UR4, 0x17, UPT ;  /* 0x000000170400788c */ /* 0x000fd2000bf05270 */
[----:B------:R-:W-:Y:S05]  /*cff0*/  BRA.U !UP0, `(.L_x_4972) ;  /* 0x0000000108907547 */ /* 0x000fea000b800000 */
[----:B------:R-:W-:-:S09]  /*d000*/  UISETP.NE.AND UP0, UPT, UR4, 0x18, UPT ;  /* 0x000000180400788c */ /* 0x000fd2000bf05270 */
[----:B------:R-:W-:Y:S05]  /*d010*/  BRA.U !UP0, `(.L_x_4973) ;  /* 0x0000000108447547 */ /* 0x000fea000b800000 */
.L_x_4949:
        /* <DEDUP_REMOVED lines=16> */
.L_x_4974:
[----:B------:R-:W-:Y:S05]  /*d120*/  BRA `(.L_x_4950) ;  /* 0x0000000000a07947 */ /* 0x000fea0003800000 */
.L_x_4973:
        /* <DEDUP_REMOVED lines=13> */
.L_x_4976:
[----:B------:R-:W-:Y:S05]  /*d200*/  BSYNC.RECONVERGENT B0 ;  /* 0x0000000000007941 */ /* 0x000fea0003800200 */
.L_x_4975:
[----:B------:R-:W-:-:S05]  /*d210*/  LOP3.LUT R5, R0, 0x80, R5, 0xf8, !PT ;  /* 0x0000008000057812 */ /* 0x000fca00078ef805 */
[----:B------:R3:W-:Y:S01]  /*d220*/  STG.E.U8 desc[UR36][R2.64], R5 ;  /* 0x0000000502007986 */ /* 0x0007e2000c101124 */
[----:B------:R-:W-:Y:S05]  /*d230*/  BRA `(.L_x_4950) ;  /* 0x00000000005c7947 */ /* 0x000fea0003800000 */
.L_x_4972:
        /* <DEDUP_REMOVED lines=12> */
.L_x_4978:
[----:B------:R-:W-:Y:S01]  /*d300*/  IMAD.MOV.U32 R0, RZ, RZ, 0x7f ;  /* 0x0000007fff007424 */ /* 0x000fe200078e00ff */
[----:B------:R-:W-:-:S04]  /*d310*/  ISETP.GT.U32.AND P0, PT, R4, 0x7f800000, PT ;  /* 0x7f8000000400780c */ /* 0x000fc80003f04070 */
[----:B------:R-:W-:-:S09]  /*d320*/  SEL R0, R0, 0x7c, P0 ;  /* 0x0000007c00007807 */ /* 0x000fd20000000000 */
.L_x_4979:
[----:B------:R-:W-:Y:S05]  /*d330*/  BSYNC.RECONVERGENT B0 ;  /* 0x0000000000007941 */ /* 0x000fea0003800200 */
.L_x_4977:
[----:B------:R-:W-:-:S04]  /*d340*/  SHF.R.U32.HI R5, RZ, 0x18, R5 ;  /* 0x00000018ff057819 */ /* 0x000fc80000011605 */
[----:B------:R-:W-:-:S05]  /*d350*/  LOP3.LUT R5, R0, 0x80, R5, 0xf8, !PT ;  /* 0x0000008000057812 */ /* 0x000fca00078ef805 */
[----:B------:R2:W-:Y:S01]  /*d360*/  STG.E.U8 desc[UR36][R2.64], R5 ;  /* 0x0000000502007986 */ /* 0x0005e2000c101124 */
[----:B------:R-:W-:Y:S05]  /*d370*/  BRA `(.L_x_4950) ;  /* 0x00000000000c7947 */ /* 0x000fea0003800000 */
.L_x_4971:
[----:B------:R-:W-:-:S05]  /*d380*/  HADD2.F32 R0, -RZ, R0.H0_H0 ;  /* 0x20000000ff007230 */ /* 0x000fca0000004100 */
[----:B------:R-:W-:-:S05]  /*d390*/  F2FP.BF16.F32.PACK_AB R0, RZ, R0 ;  /* 0x00000000ff00723e */ /* 0x000fca00000010ff */
[----:B------:R4:W-:Y:S02]  /*d3a0*/  STG.E.U16 desc[UR36][R2.64], R0 ;  /* 0x0000000002007986 */ /* 0x0009e4000c101524 */
.L_x_4950:
[----:B------:R-:W-:-:S07]  /*d3b0*/  VIADD R17, R17, 0x80 ;  /* 0x0000008011117836 */ /* 0x000fce0000000000 */
.L_x_4877:
[----:B------:R-:W-:Y:S05]  /*d3c0*/  BSYNC.RECONVERGENT B6 ;  /* 0x0000000000067941 */ /* 0x000fea0003800200 */
.L_x_4876:
[----:B------:R-:W5:Y:S02]  /*d3d0*/  LDCU UR4, c[0x0][0x380] ;  /* 0x00007000ff0477ac */ /* 0x000f640008000800 */
[----:B-----5:R-:W-:-:S13]  /*d3e0*/  ISETP.GE.AND P0, PT, R17, UR4, PT ;  /* 0x0000000411007c0c */ /* 0x020fda000bf06270 */
[----:B------:R-:W-:Y:S05]  /*d3f0*/  @P0 EXIT ;  /* 0x000000000000094d */ /* 0x000fea0003800000 */
[----:B------:R-:W5:Y:S01]  /*d400*/  LDCU UR4, c[0x0][0x388] ;  /* 0x00007100ff0477ac */ /* 0x000f620008000800 */
[----:B------:R-:W-:Y:S01]  /*d410*/  MOV R18, RZ ;  /* 0x000000ff00127202 */ /* 0x000fe20000000f00 */
[----:B0--34-:R-:W-:Y:S02]  /*d420*/  IMAD.MOV.U32 R0, RZ, RZ, RZ ;  /* 0x000000ffff007224 */ /* 0x019fe400078e00ff */
[----:B------:R-:W-:Y:S01]  /*d430*/  IMAD.MOV.U32 R16, RZ, RZ, RZ ;  /* 0x000000ffff107224 */ /* 0x000fe200078e00ff */
        /* <DEDUP_REMOVED lines=9> */
[----:B------:R-:W-:-:S04]  /*d4d0*/  SHF.R.U32.HI R3, RZ, UR5, R2 ;  /* 0x00000005ff037c19 */ /* 0x000fc80008011602 */
[----:B------:R-:W-:-:S05]  /*d4e0*/  IADD3 R0, PT, PT, -R3, RZ, RZ ;  /* 0x000000ff03007210 */ /* 0x000fca0007ffe1ff */
        /* <DEDUP_REMOVED lines=339> */
.L_x_4980:
[----:B------:R-:W0:Y:S01]  /*ea20*/  LDCU.64 UR6, c[0x0][0x5e8] ;  /* 0x0000bd00ff0677ac */ /* 0x000e220008000a00 */
[----:B------:R-:W1:Y:S01]  /*ea30*/  LDCU.64 UR8, c[0x0][0x5f0] ;  /* 0x0000be00ff0877ac */ /* 0x000e620008000a00 */
[----:B------:R-:W-:-:S04]  /*ea40*/  UPRMT UR4, UR39, 0x9910, URZ ;  /* 0x0000991027047896 */ /* 0x000fc800080000ff */
[----:B------:R-:W-:Y:S01]  /*ea50*/  UISETP.GT.AND UP0, UPT, UR4, 0x9, UPT ;  /* 0x000000090400788c */ /* 0x000fe2000bf04270 */
[----:B0-----:R-:W-:Y:S02]  /*ea60*/  IADD3 R16, P0, PT, R16, UR6, RZ ;  /* 0x0000000610107c10 */ /* 0x001fe4000ff1e0ff */
[----:B-12---:R-:W-:-:S03]  /*ea70*/  IADD3 R2, P1, PT, R0, UR8, RZ ;  /* 0x0000000800027c10 */ /* 0x006fc6000ff3e0ff */
        /* <DEDUP_REMOVED lines=16> */
.L_x_4984:
[----:B------:R-:W2:Y:S02]  /*eb80*/  LDG.E.U8 R2, desc[UR36][R2.64] ;  /* 0x0000002402027981 */ /* 0x000ea4000c1e1100 */
[----:B--2---:R-:W-:-:S04]  /*eb90*/  I2FP.F32.U32 R0, R2 ;  /* 0x0000000200007245 */ /* 0x004fc80000201000 */
[----:B------:R-:W-:-:S04]  /*eba0*/  F2FP.F16.F32.PACK_AB R0, RZ, R0 ;  /* 0x00000000ff00723e */ /* 0x000fc800000000ff */
[----:B------:R-:W-:Y:S01]  /*ebb0*/  PRMT R19, R0, 0x7610, R19 ;  /* 0x0000761000137816 */ /* 0x000fe20000000013 */
[----:B------:R-:W-:Y:S06]  /*ebc0*/  BRA `(.L_x_4986) ;  /* 0x0000000c00b47947 */ /* 0x000fec0003800000 */
.L_x_4983:
        /* <DEDUP_REMOVED lines=11> */
.L_x_4988:
[----:B------:R-:W2:Y:S02]  /*ec80*/  LDG.E R2, desc[UR36][R2.64] ;  /* 0x0000002402027981 */ /* 0x000ea4000c1e1900 */
[----:B--2---:R-:W-:-:S04]  /*ec90*/  I2FP.F32.S32 R0, R2 ;  /* 0x0000000200007245 */ /* 0x004fc80000201400 */
[----:B------:R-:W-:-:S04]  /*eca0*/  F2FP.F16.F32.PACK_AB R0, RZ, R0 ;  /* 0x00000000ff00723e */ /* 0x000fc800000000ff */
[----:B------:R-:W-:Y:S01]  /*ecb0*/  PRMT R19, R0, 0x7610, R19 ;  /* 0x0000761000137816 */ /* 0x000fe20000000013 */
[----:B------:R-:W-:Y:S06]  /*ecc0*/  BRA `(.L_x_4986) ;  /* 0x0000000c00747947 */ /* 0x000fec0003800000 */
.L_x_4987:
[----:B------:R-:W2:Y:S02]  /*ecd0*/  LDG.E.U16 R2, desc[UR36][R2.64] ;  /* 0x0000002402027981 */ /* 0x000ea4000c1e1500 */
[----:B--2---:R-:W0:Y:S02]  /*ece0*/  I2F.S16 R0, R2 ;  /* 0x0000000200007306 */ /* 0x004e240000101400 */
[----:B0-----:R-:W-:-:S04]  /*ecf0*/  F2FP.F16.F32.PACK_AB R0, RZ, R0 ;  /* 0x00000000ff00723e */ /* 0x001fc800000000ff */
[----:B------:R-:W-:Y:S01]  /*ed00*/  PRMT R19, R0, 0x7610, R19 ;  /* 0x0000761000137816 */ /* 0x000fe20000000013 */
[----:B------:R-:W-:Y:S06]  /*ed10*/  BRA `(.L_x_4986) ;  /* 0x0000000c00607947 */ /* 0x000fec0003800000 */
.L_x_4982:
        /* <DEDUP_REMOVED lines=9> */
.L_x_4990:
[----:B------:R0:W5:Y:S01]  /*edb0*/  LDG.E.U16 R19, desc[UR36][R2.64] ;  /* 0x0000002402137981 */ /* 0x000162000c1e1500 */
[----:B------:R-:W-:Y:S05]  /*edc0*/  BRA `(.L_x_4986) ;  /* 0x0000000c00347947 */ /* 0x000fea0003800000 */
.L_x_4989:
        /* <DEDUP_REMOVED lines=9> */
.L_x_4992:
[----:B------:R1:W5:Y:S01]  /*ee60*/  LDG.E.U16 R19, desc[UR36][R2.64] ;  /* 0x0000002402137981 */ /* 0x000362000c1e1500 */
[----:B------:R-:W-:Y:S05]  /*ee70*/  BRA `(.L_x_4986) ;  /* 0x0000000c00087947 */ /* 0x000fea0003800000 */
.L_x_4991:
        /* <DEDUP_REMOVED lines=9> */
.L_x_4981:
        /* <DEDUP_REMOVED lines=14> */
.L_x_4995:
        /* <DEDUP_REMOVED lines=9> */
.L_x_4994:
        /* <DEDUP_REMOVED lines=27> */
.L_x_4997:
        /* <DEDUP_REMOVED lines=14> */
.L_x_4996:
[----:B------:R-:W2:Y:S02]  /*f310*/  LDG.E.U16 R0, desc[UR36][R2.64] ;  /* 0x0000002402007981 */ /* 0x000ea4000c1e1500 */
[----:B--2---:R-:W-:-:S04]  /*f320*/  SHF.L.U32 R0, R0, 0x10, RZ ;  /* 0x0000001000007819 */ /* 0x004fc800000006ff */
[----:B------:R-:W-:-:S04]  /*f330*/  F2FP.F16.F32.PACK_AB R0, RZ, R0 ;  /* 0x00000000ff00723e */ /* 0x000fc800000000ff */
[----:B------:R-:W-:Y:S01]  /*f340*/  PRMT R19, R0, 0x7610, R19 ;  /* 0x0000761000137816 */ /* 0x000fe20000000013 */
[----:B------:R-:W-:Y:S06]  /*f350*/  BRA `(.L_x_4986) ;  /* 0x0000000400d07947 */ /* 0x000fec0003800000 */
.L_x_4993:
        /* <DEDUP_REMOVED lines=13> */
.L_x_5000:
        /* <DEDUP_REMOVED lines=21> */
.L_x_5004:
[----:B------:R-:W-:Y:S05]  /*f580*/  BSYNC.RECONVERGENT B1 ;  /* 0x0000000000017941 */ /* 0x000fea0003800200 */
.L_x_5003:
[----:B------:R-:W-:Y:S01]  /*f590*/  IMAD.SHL.U32 R0, R0, 0x100000, RZ ;  /* 0x0010000000007824 */ /* 0x000fe200078e00ff */
[----:B------:R-:W-:-:S04]  /*f5a0*/  LEA R2, R2, 0x3b800000, 0x17 ;  /* 0x3b80000002027811 */ /* 0x000fc800078eb8ff */
[----:B------:R-:W-:-:S07]  /*f5b0*/  LOP3.LUT R0, R2, R0, R7, 0xfe, !PT ;  /* 0x0000000002007212 */ /* 0x000fce00078efe07 */
.L_x_5002:
[----:B------:R-:W-:Y:S05]  /*f5c0*/  BSYNC.RECONVERGENT B0 ;  /* 0x0000000000007941 */ /* 0x000fea0003800200 */
.L_x_5001:
[----:B------:R-:W-:-:S04]  /*f5d0*/  F2FP.F16.F32.PACK_AB R0, RZ, R0 ;  /* 0x00000000ff00723e */ /* 0x000fc800000000ff */
[----:B------:R-:W-:Y:S01]  /*f5e0*/  PRMT R19, R0, 0x7610, R19 ;  /* 0x0000761000137816 */ /* 0x000fe20000000013 */
[----:B------:R-:W-:Y:S06]  /*f5f0*/  BRA `(.L_x_4986) ;  /* 0x0000000400287947 */ /* 0x000fec0003800000 */
.L_x_4999:
        /* <DEDUP_REMOVED lines=21> */
.L_x_5008:
[----:B------:R-:W-:Y:S05]  /*f750*/  BSYNC.RECONVERGENT B1 ;  /* 0x0000000000017941 */ /* 0x000fea0003800200 */
.L_x_5007:
[----:B------:R-:W-:Y:S01]  /*f760*/  IMAD.SHL.U32 R0, R0, 0x200000, RZ ;  /* 0x0020000000007824 */ /* 0x000fe200078e00ff */
[----:B------:R-:W-:-:S04]  /*f770*/  LEA R2, R2, 0x37800000, 0x17 ;  /* 0x3780000002027811 */ /* 0x000fc800078eb8ff */
[----:B------:R-:W-:-:S07]  /*f780*/  LOP3.LUT R0, R2, R0, R7, 0xfe, !PT ;  /* 0x0000000002007212 */ /* 0x000fce00078efe07 */
.L_x_5006:
[----:B------:R-:W-:Y:S05]  /*f790*/  BSYNC.RECONVERGENT B0 ;  /* 0x0000000000007941 */ /* 0x000fea0003800200 */
.L_x_5005:
[----:B------:R-:W-:-:S04]  /*f7a0*/  F2FP.F16.F32.PACK_AB R0, RZ, R0 ;  /* 0x00000000ff00723e */ /* 0x000fc800000000ff */
[----:B------:R-:W-:Y:S01]  /*f7b0*/  PRMT R19, R0, 0x7610, R19 ;  /* 0x0000761000137816 */ /* 0x000fe20000000013 */
[----:B------:R-:W-:Y:S06]  /*f7c0*/  BRA `(.L_x_4986) ;  /* 0x0000000000b47947 */ /* 0x000fec0003800000 */
.L_x_4998:
        /* <DEDUP_REMOVED lines=14> */
.L_x_5012:
[----:B------:R-:W-:Y:S05]  /*f8b0*/  BSYNC.RECONVERGENT B0 ;  /* 0x0000000000007941 */ /* 0x000fea0003800200 */
.L_x_5011:
[----:B------:R-:W-:-:S04]  /*f8c0*/  F2FP.F16.F32.PACK_AB R0, RZ, R0 ;  /* 0x00000000ff00723e */ /* 0x000fc800000000ff */
[----:B------:R-:W-:Y:S01]  /*f8d0*/  PRMT R19, R0, 0x7610, R19 ;  /* 0x0000761000137816 */ /* 0x000fe20000000013 */
[----:B------:R-:W-:Y:S06]  /*f8e0*/  BRA `(.L_x_4986) ;  /* 0x00000000006c7947 */ /* 0x000fec0003800000 */
.L_x_4985:
        /* <DEDUP_REMOVED lines=16> */
.L_x_5013:
[----:B------:R-:W-:Y:S01]  /*f9f0*/  PRMT R19, RZ, 0x7610, R19 ;  /* 0x00007610ff137816 */ /* 0x000fe20000000013 */
[----:B------:R-:W-:Y:S06]  /*fa00*/  BRA `(.L_x_4986) ;  /* 0x0000000000247947 */ /* 0x000fec0003800000 */
.L_x_5010:
[----:B------:R-:W2:Y:S02]  /*fa10*/  LDG.E.64 R2, desc[UR36][R2.64] ;  /* 0x0000002402027981 */ /* 0x000ea4000c1e1b00 */
[----:B--2---:R-:W0:Y:S02]  /*fa20*/  I2F.U64 R0, R2 ;  /* 0x0000000200007312 */ /* 0x004e240000301000 */
[----:B0-----:R-:W-:-:S04]  /*fa30*/  F2FP.F16.F32.PACK_AB R0, RZ, R0 ;  /* 0x00000000ff00723e */ /* 0x001fc800000000ff */
[----:B------:R-:W-:Y:S01]  /*fa40*/  PRMT R19, R0, 0x7610, R19 ;  /* 0x0000761000137816 */ /* 0x000fe20000000013 */
[----:B------:R-:W-:Y:S06]  /*fa50*/  BRA `(.L_x_4986) ;  /* 0x0000000000107947 */ /* 0x000fec0003800000 */
.L_x_5009:
[----:B------:R-:W2:Y:S02]  /*fa60*/  LDG.E R2, desc[UR36][R2.64] ;  /* 0x0000002402027981 */ /* 0x000ea4000c1e1900 */
[----:B--2---:R-:W-:-:S04]  /*fa70*/  I2FP.F32.U32 R0, R2 ;  /* 0x0000000200007245 */ /* 0x004fc80000201000 */
[----:B------:R-:W-:-:S04]  /*fa80*/  F2FP.F16.F32.PACK_AB R0, RZ, R0 ;  /* 0x00000000ff00723e */ /* 0x000fc800000000ff */
[----:B------:R-:W-:-:S07]  /*fa90*/  PRMT R19, R0, 0x7610, R19 ;  /* 0x0000761000137816 */ /* 0x000fce0000000013 */
.L_x_4986:
        /* <DEDUP_REMOVED lines=18> */
.L_x_5017:
[----:B------:R-:W2:Y:S02]  /*fbc0*/  LDG.E.U8 R2, desc[UR36][R2.64] ;  /* 0x0000002402027981 */ /* 0x000ea4000c1e1100 */
[----:B--2---:R-:W-:-:S04]  /*fbd0*/  I2FP.F32.U32 R0, R2 ;  /* 0x0000000200007245 */ /* 0x004fc80000201000 */
[----:B------:R-:W-:Y:S01]  /*fbe0*/  F2FP.F16.F32.PACK_AB R0, RZ, R0 ;  /* 0x00000000ff00723e */ /* 0x000fe200000000ff */
[----:B------:R-:W-:Y:S06]  /*fbf0*/  BRA `(.L_x_5019) ;  /* 0x0000000c007c7947 */ /* 0x000fec0003800000 */
.L_x_5016:
        /* <DEDUP_REMOVED lines=10> */
.L_x_5021:
[----:B------:R-:W2:Y:S02]  /*fca0*/  LDG.E R2, desc[UR36][R2.64] ;  /* 0x0000002402027981 */ /* 0x000ea4000c1e1900 */
[----:B--2---:R-:W-:-:S04]  /*fcb0*/  I2FP.F32.S32 R0, R2 ;  /* 0x0000000200007245 */ /* 0x004fc80000201400 */
[----:B------:R-:W-:Y:S01]  /*fcc0*/  F2FP.F16.F32.PACK_AB R0, RZ, R0 ;  /* 0x00000000ff00723e */ /* 0x000fe200000000ff */
[----:B------:R-:W-:Y:S06]  /*fcd0*/  BRA `(.L_x_5019) ;  /* 0x0000000c00447947 */ /* 0x000fec0003800000 */
.L_x_5020:
[----:B------:R-:W2:Y:S02]  /*fce0*/  LDG.E.U16 R2, desc[UR36][R2.64] ;  /* 0x0000002402027981 */ /* 0x000ea4000c1e1500 */
[----:B--2---:R-:W0:Y:S02]  /*fcf0*/  I2F.S16 R0, R2 ;  /* 0x0000000200007306 */ /* 0x004e240000101400 */
[----:B0-----:R-:W-:Y:S01]  /*fd00*/  F2FP.F16.F32.PACK_AB R0, RZ, R0 ;  /* 0x00000000ff00723e */ /* 0x001fe200000000ff */
[----:B------:R-:W-:Y:S06]  /*fd10*/  BRA `(.L_x_5019) ;  /* 0x0000000c00347947 */ /* 0x000fec0003800000 */
.L_x_5015:
        /* <DEDUP_REMOVED lines=9> */
.L_x_5023:
[----:B------:R1:W5:Y:S01]  /*fdb0*/  LDG.E.U16 R0, desc[UR36][R2.64] ;  /* 0x0000002402007981 */ /* 0x000362000c1e1500 */
[----:B------:R-:W-:Y:S05]  /*fdc0*/  BRA `(.L_x_5019) ;  /* 0x0000000c00087947 */ /* 0x000fea0003800000 */
.L_x_5022:
        /* <DEDUP_REMOVED lines=9> */
.L_x_5025:
[----:B------:R0:W5:Y:S01]  /*fe60*/  LDG.E.U16 R0, desc[UR36][R2.64] ;  /* 0x0000002402007981 */ /* 0x000162000c1e1500 */
[----:B------:R-:W-:Y:S05]  /*fe70*/  BRA `(.L_x_5019) ;  /* 0x0000000800dc7947 */ /* 0x000fea0003800000 */
.L_x_5024:
        /* <DEDUP_REMOVED lines=8> */
.L_x_5014:
        /* <DEDUP_REMOVED lines=13> */
.L_x_5028:
        /* <DEDUP_REMOVED lines=8> */
.L_x_5027:
        /* <DEDUP_REMOVED lines=27> */
.L_x_5030:
        /* <DEDUP_REMOVED lines=13> */
.L_x_5029:
[----:B------:R-:W2:Y:S02]  /*102d0*/  LDG.E.U16 R0, desc[UR36][R2.64] ;  /* 0x0000002402007981 */ /* 0x000ea4000c1e1500 */
[----:B--2---:R-:W-:-:S05]  /*102e0*/  IMAD.U32 R0, R0, 0x10000, RZ ;  /* 0x0001000000007824 */ /* 0x004fca00078e00ff */
[----:B------:R-:W-:Y:S01]  /*102f0*/  F2FP.F16.F32.PACK_AB R0, RZ, R0 ;  /* 0x00000000ff00723e */ /* 0x000fe200000000ff */
[----:B------:R-:W-:Y:S06]  /*10300*/  BRA `(.L_x_5019) ;  /* 0x0000000400b87947 */ /* 0x000fec0003800000 */
.L_x_5026:
        /* <DEDUP_REMOVED lines=12> */
.L_x_5033:
        /* <DEDUP_REMOVED lines=21> */
.L_x_5037:
[----:B------:R-:W-:Y:S05]  /*10520*/  BSYNC.RECONVERGENT B1 ;  /* 0x0000000000017941 */ /* 0x000fea0003800200 */
.L_x_5036:
[----:B------:R-:W-:Y:S01]  /*10530*/  IMAD.SHL.U32 R0, R0, 0x100000, RZ ;  /* 0x0010000000007824 */ /* 0x000fe200078e00ff */
[----:B------:R-:W-:-:S04]  /*10540*/  LEA R2, R2, 0x3b800000, 0x17 ;  /* 0x3b80000002027811 */ /* 0x000fc800078eb8ff */
[----:B------:R-:W-:-:S07]  /*10550*/  LOP3.LUT R0, R2, R0, R7, 0xfe, !PT ;  /* 0x0000000002007212 */ /* 0x000fce00078efe07 */
.L_x_5035:
[----:B------:R-:W-:Y:S05]  /*10560*/  BSYNC.RECONVERGENT B0 ;  /* 0x0000000000007941 */ /* 0x000fea0003800200 */
.L_x_5034:
[----:B------:R-:W-:Y:S01]  /*10570*/  F2FP.F16.F32.PACK_AB R0, RZ, R0 ;  /* 0x00000000ff00723e */ /* 0x000fe200000000ff */
[----:B------:R-:W-:Y:S06]  /*10580*/  BRA `(.L_x_5019) ;  /* 0x0000000400187947 */ /* 0x000fec0003800000 */
.L_x_5032:
        /* <DEDUP_REMOVED lines=21> */
.L_x_5041:
[----:B------:R-:W-:Y:S05]  /*106e0*/  BSYNC.RECONVERGENT B1 ;  /* 0x0000000000017941 */ /* 0x000fea0003800200 */
.L_x_5040:
[----:B------:R-:W-:Y:S01]  /*106f0*/  IMAD.SHL.U32 R0, R0, 0x200000, RZ ;  /* 0x0020000000007824 */ /* 0x000fe200078e00ff */
[----:B------:R-:W-:-:S04]  /*10700*/  LEA R2, R2, 0x37800000, 0x17 ;  /* 0x3780000002027811 */ /* 0x000fc800078eb8ff */
[----:B------:R-:W-:-:S07]  /*10710*/  LOP3.LUT R0, R2, R0, R7, 0xfe, !PT ;  /* 0x0000000002007212 */ /* 0x000fce00078efe07 */
.L_x_5039:
[----:B------:R-:W-:Y:S05]  /*10720*/  BSYNC.RECONVERGENT B0 ;  /* 0x0000000000007941 */ /* 0x000fea0003800200 */
.L_x_5038:
[----:B------:R-:W-:Y:S01]  /*10730*/  F2FP.F16.F32.PACK_AB R0, RZ, R0 ;  /* 0x00000000ff00723e */ /* 0x000fe200000000ff */
[----:B------:R-:W-:Y:S06]  /*10740*/  BRA `(.L_x_5019) ;  /* 0x0000000000a87947 */ /* 0x000fec0003800000 */
.L_x_5031:
        /* <DEDUP_REMOVED lines=14> */
.L_x_5045:
[----:B------:R-:W-:Y:S05]  /*10830*/  BSYNC.RECONVERGENT B0 ;  /* 0x0000000000007941 */ /* 0x000fea0003800200 */
.L_x_5044:
[----:B------:R-:W-:Y:S01]  /*10840*/  F2FP.F16.F32.PACK_AB R0, RZ, R0 ;  /* 0x00000000ff00723e */ /* 0x000fe200000000ff */
[----:B------:R-:W-:Y:S06]  /*10850*/  BRA `(.L_x_5019) ;  /* 0x0000000000647947 */ /* 0x000fec0003800000 */
.L_x_5018:
        /* <DEDUP_REMOVED lines=16> */
.L_x_5046:
[----:B------:R-:W-:Y:S01]  /*10960*/  PRMT R0, RZ, 0x7610, R0 ;  /* 0x00007610ff007816 */ /* 0x000fe20000000000 */
[----:B------:R-:W-:Y:S06]  /*10970*/  BRA `(.L_x_5019) ;  /* 0x00000000001c7947 */ /* 0x000fec0003800000 */
.L_x_5043:
[----:B------:R-:W2:Y:S02]  /*10980*/  LDG.E.64 R2, desc[UR36][R2.64] ;  /* 0x0000002402027981 */ /* 0x000ea4000c1e1b00 */
[----:B--2---:R-:W0:Y:S02]  /*10990*/  I2F.U64 R0, R2 ;  /* 0x0000000200007312 */ /* 0x004e240000301000 */
[----:B0-----:R-:W-:Y:S01]  /*109a0*/  F2FP.F16.F32.PACK_AB R0, RZ, R0 ;  /* 0x00000000ff00723e */ /* 0x001fe200000000ff */
[----:B------:R-:W-:Y:S06]  /*109b0*/  BRA `(.L_x_5019) ;  /* 0x00000000000c7947 */ /* 0x000fec0003800000 */
.L_x_5042:
[----:B------:R-:W2:Y:S02]  /*109c0*/  LDG.E R2, desc[UR36][R2.64] ;  /* 0x0000002402027981 */ /* 0x000ea4000c1e1900 */
[----:B--2---:R-:W-:-:S04]  /*109d0*/  I2FP.F32.U32 R0, R2 ;  /* 0x0000000200007245 */ /* 0x004fc80000201000 */
[----:B------:R-:W-:-:S07]  /*109e0*/  F2FP.F16.F32.PACK_AB R0, RZ, R0 ;  /* 0x00000000ff00723e */ /* 0x000fce00000000ff */
.L_x_5019:
[----:B-----5:R-:W-:Y:S01]  /*109f0*/  HADD2.F32 R0, -RZ, R0.H0_H0 ;  /* 0x20000000ff007230 */ /* 0x020fe20000004100 */
[----:B01----:R-:W-:Y:S01]  /*10a00*/  MOV R2, 0x3e095d4e ;  /* 0x3e095d4e00027802 */ /* 0x003fe20000000f00 */
[----:B------:R-:W-:Y:S01]  /*10a10*/  UPRMT UR4, UR43, 0x9910, URZ ;  /* 0x000099102b047896 */ /* 0x000fe200080000ff */
[----:B------:R-:W-:Y:S02]  /*10a20*/  HADD2.F32 R19, -RZ, R19.H0_H0 ;  /* 0x20000013ff137230 */ /* 0x000fe40000004100 */
[----:B------:R-:W-:Y:S01]  /*10a30*/  FMUL.FTZ R3, R0, R0 ;  /* 0x0000000000037220 */ /* 0x000fe20000410000 */
[----:B------:R-:W-:-:S03]  /*10a40*/  UISETP.GT.AND UP0, UPT, UR4, 0x9, UPT ;  /* 0x000000090400788c */ /* 0x000fc6000bf04270 */
        /* <DEDUP_REMOVED lines=27> */
.L_x_5050:
[----:B------:R-:W-:-:S06]  /*10c00*/  HADD2.F32 R3, -RZ, R0.H0_H0 ;  /* 0x20000000ff037230 */ /* 0x000fcc0000004100 */
[----:B------:R-:W0:Y:S02]  /*10c10*/  F2I.S64.TRUNC R2, R3 ;  /* 0x0000000300027311 */ /* 0x000e24000020d900 */
[----:B0-----:R-:W-:Y:S01]  /*10c20*/  STG.E.U8 desc[UR36][R16.64], R2 ;  /* 0x0000000210007986 */ /* 0x001fe2000c101124 */
[----:B------:R-:W-:Y:S05]  /*10c30*/  EXIT ;  /* 0x000000000000794d */ /* 0x000fea0003800000 */
.L_x_5049:
        /* <DEDUP_REMOVED lines=10> */
.L_x_5053:
[----:B------:R-:W-:-:S04]  /*10ce0*/  HADD2.F32 R0, -RZ, R0.H0_H0 ;  /* 0x20000000ff007230 */ /* 0x000fc80000004100 */
[----:B------:R-:W0:Y:S02]  /*10cf0*/  F2I.FTZ.TRUNC.NTZ R3, R0 ;  /* 0x0000000000037305 */ /* 0x000e24000021f100 */
[----:B0-----:R-:W-:Y:S01]  /*10d00*/  STG.E desc[UR36][R16.64], R3 ;  /* 0x0000000310007986 */ /* 0x001fe2000c101924 */
[----:B------:R-:W-:Y:S05]  /*10d10*/  EXIT ;  /* 0x000000000000794d */ /* 0x000fea0003800000 */
.L_x_5052:
[----:B------:R-:W-:-:S04]  /*10d20*/  HADD2.F32 R0, -RZ, R0.H0_H0 ;  /* 0x20000000ff007230 */ /* 0x000fc80000004100 */
[----:B------:R-:W0:Y:S02]  /*10d30*/  F2I.FTZ.TRUNC.NTZ R3, R0 ;  /* 0x0000000000037305 */ /* 0x000e24000021f100 */
[----:B0-----:R-:W-:Y:S01]  /*10d40*/  STG.E.U16 desc[UR36][R16.64], R3 ;  /* 0x0000000310007986 */ /* 0x001fe2000c101524 */
[----:B------:R-:W-:Y:S05]  /*10d50*/  EXIT ;  /* 0x000000000000794d */ /* 0x000fea0003800000 */
.L_x_5048:
        /* <DEDUP_REMOVED lines=9> */
.L_x_5055:
[----:B------:R-:W-:Y:S01]  /*10df0*/  STG.E.U16 desc[UR36][R16.64], R0 ;  /* 0x0000000010007986 */ /* 0x000fe2000c101524 */
[----:B------:R-:W-:Y:S05]  /*10e00*/  EXIT ;  /* 0x000000000000794d */ /* 0x000fea0003800000 */
.L_x_5054:
        /* <DEDUP_REMOVED lines=10> */
.L_x_5057:
[----:B------:R-:W-:-:S05]  /*10eb0*/  HADD2.F32 R0, -RZ, R0.H0_H0 ;  /* 0x20000000ff007230 */ /* 0x000fca0000004100 */
[----:B------:R-:W-:-:S04]  /*10ec0*/  F2FP.F16.F32.PACK_AB R0, RZ, R0 ;  /* 0x00000000ff00723e */ /* 0x000fc800000000ff */
[----:B------:R-:W-:-:S05]  /*10ed0*/  PRMT R0, R0, 0x5410, RZ ;  /* 0x0000541000007816 */ /* 0x000fca00000000ff */
[----:B------:R-:W-:Y:S01]  /*10ee0*/  STG.E desc[UR36][R16.64], R0 ;  /* 0x0000000010007986 */ /* 0x000fe2000c101924 */
[----:B------:R-:W-:Y:S05]  /*10ef0*/  EXIT ;  /* 0x000000000000794d */ /* 0x000fea0003800000 */
.L_x_5056:
[----:B------:R-:W-:-:S05]  /*10f00*/  HADD2.F32 R2, -RZ, R0.H0_H0 ;  /* 0x20000000ff027230 */ /* 0x000fca0000004100 */
[----:B------:R-:W-:-:S06]  /*10f10*/  FMUL.FTZ R2, R2, 1 ;  /* 0x3f80000002027820 */ /* 0x000fcc0000410000 */
[----:B------:R-:W0:Y:S02]  /*10f20*/  F2F.F64.F32 R2, R2 ;  /* 0x0000000200027310 */ /* 0x000e240000201800 */
[----:B0-----:R-:W-:Y:S01]  /*10f30*/  STG.E.64 desc[UR36][R16.64], R2 ;  /* 0x0000000210007986 */ /* 0x001fe2000c101b24 */
[----:B------:R-:W-:Y:S05]  /*10f40*/  EXIT ;  /* 0x000000000000794d */ /* 0x000fea0003800000 */
.L_x_5047:
        /* <DEDUP_REMOVED lines=14> */
.L_x_5061:
        /* <DEDUP_REMOVED lines=17> */
.L_x_5064:
[----:B------:R-:W-:-:S04]  /*11140*/  SHF.R.U32.HI R3, RZ, 0x18, R3 ;  /* 0x00000018ff037819 */ /* 0x000fc80000011603 */
[----:B------:R-:W-:-:S04]  /*11150*/  LOP3.LUT R0, R0, 0x80, R3, 0xf8, !PT ;  /* 0x0000008000007812 */ /* 0x000fc800078ef803 */
[----:B------:R-:W-:-:S07]  /*11160*/  PRMT R8, R0, 0x7610, R8 ;  /* 0x0000761000087816 */ /* 0x000fce0000000008 */
.L_x_5063:
[----:B------:R-:W-:Y:S05]  /*11170*/  BSYNC.RECONVERGENT B0 ;  /* 0x0000000000007941 */ /* 0x000fea0003800200 */
.L_x_5062:
[----:B------:R-:W-:Y:S01]  /*11180*/  STG.E.U8 desc[UR36][R16.64], R8 ;  /* 0x0000000810007986 */ /* 0x000fe2000c101124 */
[----:B------:R-:W-:Y:S05]  /*11190*/  EXIT ;  /* 0x000000000000794d */ /* 0x000fea0003800000 */
.L_x_5060:
        /* <DEDUP_REMOVED lines=17> */
.L_x_5067:
[----:B------:R-:W-:-:S04]  /*112b0*/  SHF.R.U32.HI R3, RZ, 0x18, R3 ;  /* 0x00000018ff037819 */ /* 0x000fc80000011603 */
[----:B------:R-:W-:-:S04]  /*112c0*/  LOP3.LUT R0, R0, 0x80, R3, 0xf8, !PT ;  /* 0x0000008000007812 */ /* 0x000fc800078ef803 */
[----:B------:R-:W-:-:S07]  /*112d0*/  PRMT R8, R0, 0x7610, R8 ;  /* 0x0000761000087816 */ /* 0x000fce0000000008 */
.L_x_5066:
[----:B------:R-:W-:Y:S05]  /*112e0*/  BSYNC.RECONVERGENT B0 ;  /* 0x0000000000007941 */ /* 0x000fea0003800200 */
.L_x_5065:
[----:B------:R-:W-:Y:S01]  /*112f0*/  STG.E.U8 desc[UR36][R16.64], R8 ;  /* 0x0000000810007986 */ /* 0x000fe2000c101124 */
[----:B------:R-:W-:Y:S05]  /*11300*/  EXIT ;  /* 0x000000000000794d */ /* 0x000fea0003800000 */
.L_x_5059:
        /* <DEDUP_REMOVED lines=22> */
.L_x_5069:
[----:B------:R-:W-:-:S06]  /*11470*/  HADD2.F32 R2, -RZ, R0.H0_H0 ;  /* 0x20000000ff027230 */ /* 0x000fcc0000004100 */
[----:B------:R-:W0:Y:S02]  /*11480*/  F2I.U64.TRUNC R2, R2 ;  /* 0x0000000200027311 */ /* 0x000e24000020d800 */
[----:B0-----:R-:W-:Y:S01]  /*11490*/  STG.E.64 desc[UR36][R16.64], R2 ;  /* 0x0000000210007986 */ /* 0x001fe2000c101b24 */
[----:B------:R-:W-:Y:S05]  /*114a0*/  EXIT ;  /* 0x000000000000794d */ /* 0x000fea0003800000 */
.L_x_5068:
[----:B------:R-:W-:-:S04]  /*114b0*/  HADD2.F32 R0, -RZ, R0.H0_H0 ;  /* 0x20000000ff007230 */ /* 0x000fc80000004100 */
[----:B------:R-:W0:Y:S02]  /*114c0*/  F2I.FTZ.U32.TRUNC.NTZ R3, R0 ;  /* 0x0000000000037305 */ /* 0x000e24000021f000 */
[----:B0-----:R-:W-:Y:S01]  /*114d0*/  STG.E desc[UR36][R16.64], R3 ;  /* 0x0000000310007986 */ /* 0x001fe2000c101924 */
[----:B------:R-:W-:Y:S05]  /*114e0*/  EXIT ;  /* 0x000000000000794d */ /* 0x000fea0003800000 */
.L_x_5058:
        /* <DEDUP_REMOVED lines=11> */
.L_x_5071:
[----:B------:R-:W-:Y:S01]  /*115a0*/  HADD2.F32 R0, -RZ, R0.H0_H0 ;  /* 0x20000000ff007230 */ /* 0x000fe20000004100 */
[----:B------:R-:W-:-:S04]  /*115b0*/  CS2R R6, SRZ ;  /* 0x0000000000067805 */ /* 0x000fc8000001ff00 */
[----:B------:R-:W-:-:S04]  /*115c0*/  FMUL.FTZ R0, R0, 1 ;  /* 0x3f80000000007820 */ /* 0x000fc80000410000 */
[----:B------:R-:W0:Y:S02]  /*115d0*/  F2F.F64.F32 R4, R0 ;  /* 0x0000000000047310 */ /* 0x000e240000201800 */
[----:B0-----:R-:W-:Y:S01]  /*115e0*/  STG.E.128 desc[UR36][R16.64], R4 ;  /* 0x0000000410007986 */ /* 0x001fe2000c101d24 */
[----:B------:R-:W-:Y:S05]  /*115f0*/  EXIT ;  /* 0x000000000000794d */ /* 0x000fea0003800000 */
.L_x_5070:
[----:B------:R-:W-:-:S09]  /*11600*/  UISETP.NE.AND UP0, UPT, UR4, 0xf, UPT ;  /* 0x0000000f0400788c */ /* 0x000fd2000bf05270 */
[----:B------:R-:W-:Y:S05]  /*11610*/  BRA.U !UP0, `(.L_x_5072) ;  /* 0x0000000108e87547 */ /* 0x000fea000b800000 */
[----:B------:R-:W-:-:S09]  /*11620*/  UISETP.NE.AND UP0, UPT, UR4, 0x17, UPT ;  /* 0x000000170400788c */ /* 0x000fd2000bf05270 */
[----:B------:R-:W-:Y:S05]  /*11630*/  BRA.U !UP0, `(.L_x_5073) ;  /* 0x0000000108907547 */ /* 0x000fea000b800000 */
[----:B------:R-:W-:-:S09]  /*11640*/  UISETP.NE.AND UP0, UPT, UR4, 0x18, UPT ;  /* 0x000000180400788c */ /* 0x000fd2000bf05270 */
[----:B------:R-:W-:Y:S05]  /*11650*/  BRA.U !UP0, `(.L_x_5074) ;  /* 0x0000000108447547 */ /* 0x000fea000b800000 */
.L_x_5051:
        /* <DEDUP_REMOVED lines=16> */
.L_x_5075:
[----:B------:R-:W-:Y:S05]  /*11760*/  EXIT ;  /* 0x000000000000794d */ /* 0x000fea0003800000 */
.L_x_5074:
        /* <DEDUP_REMOVED lines=13> */
.L_x_5077:
[----:B------:R-:W-:Y:S05]  /*11840*/  BSYNC.RECONVERGENT B0 ;  /* 0x0000000000007941 */ /* 0x000fea0003800200 */
.L_x_5076:
[----:B------:R-:W-:-:S05]  /*11850*/  LOP3.LUT R3, R0, 0x80, R3, 0xf8, !PT ;  /* 0x0000008000037812 */ /* 0x000fca00078ef803 */
[----:B------:R-:W-:Y:S01]  /*11860*/  STG.E.U8 desc[UR36][R16.64], R3 ;  /* 0x0000000310007986 */ /* 0x000fe2000c101124 */
[----:B------:R-:W-:Y:S05]  /*11870*/  EXIT ;  /* 0x000000000000794d */ /* 0x000fea0003800000 */
.L_x_5073:
        /* <DEDUP_REMOVED lines=12> */
.L_x_5079:
[----:B------:R-:W-:Y:S01]  /*11940*/  IMAD.MOV.U32 R0, RZ, RZ, 0x7f ;  /* 0x0000007fff007424 */ /* 0x000fe200078e00ff */
[----:B------:R-:W-:-:S04]  /*11950*/  ISETP.GT.U32.AND P0, PT, R2, 0x7f800000, PT ;  /* 0x7f8000000200780c */ /* 0x000fc80003f04070 */
[----:B------:R-:W-:-:S09]  /*11960*/  SEL R0, R0, 0x7c, P0 ;  /* 0x0000007c00007807 */ /* 0x000fd20000000000 */
.L_x_5080:
[----:B------:R-:W-:Y:S05]  /*11970*/  BSYNC.RECONVERGENT B0 ;  /* 0x0000000000007941 */ /* 0x000fea0003800200 */
.L_x_5078:
[----:B------:R-:W-:-:S04]  /*11980*/  SHF.R.U32.HI R3, RZ, 0x18, R3 ;  /* 0x00000018ff037819 */ /* 0x000fc80000011603 */
[----:B------:R-:W-:-:S05]  /*11990*/  LOP3.LUT R3, R0, 0x80, R3, 0xf8, !PT ;  /* 0x0000008000037812 */ /* 0x000fca00078ef803 */
[----:B------:R-:W-:Y:S01]  /*119a0*/  STG.E.U8 desc[UR36][R16.64], R3 ;  /* 0x0000000310007986 */ /* 0x000fe2000c101124 */
[----:B------:R-:W-:Y:S05]  /*119b0*/  EXIT ;  /* 0x000000000000794d */ /* 0x000fea0003800000 */
.L_x_5072:
[----:B------:R-:W-:-:S05]  /*119c0*/  HADD2.F32 R0, -RZ, R0.H0_H0 ;  /* 0x20000000ff007230 */ /* 0x000fca0000004100 */
[----:B------:R-:W-:-:S05]  /*119d0*/  F2FP.BF16.F32.PACK_AB R0, RZ, R0 ;  /* 0x00000000ff00723e */ /* 0x000fca00000010ff */
[----:B------:R-:W-:Y:S01]  /*119e0*/  STG.E.U16 desc[UR36][R16.64], R0 ;  /* 0x0000000010007986 */ /* 0x000fe2000c101524 */
[----:B------:R-:W-:Y:S05]  /*119f0*/  EXIT ;  /* 0x000000000000794d */ /* 0x000fea0003800000 */
.L_x_5081:
        /* <DEDUP_REMOVED lines=16> */
.L_x_12891:


//--------------------- .text._ZN2at6native27unrolled_elementwise_kernelIZZZNS0_26GeluBackwardCUDAKernelImplERNS_18TensorIteratorBaseENS0_8GeluTypeEENKUlvE_clEvENKUlvE1_clEvEUlN3c104HalfES8_E_St5arrayIPcLm3EELi4E23TrivialOffsetCalculatorILi2EjESD_ILi1EjENS0_6memory12LoadWithCastILi2EEENSG_13StoreWithCastILi1EEEEEviT_T0_T2_T3_T4_T5_ --------------------------
	.section	.text._ZN2at6native27unrolled_elementwise_kernelIZZZNS0_26GeluBackwardCUDAKernelImplERNS_18TensorIteratorBaseENS0_8GeluTypeEENKUlvE_clEvENKUlvE1_clEvEUlN3c104HalfES8_E_St5arrayIPcLm3EELi4E23TrivialOffsetCalculatorILi2EjESD_ILi1EjENS0_6memory12LoadWithCastILi2EEENSG_13StoreWithCastILi1EEEEEviT_T0_T2_T3_T4_T5_,"ax",@progbits
	.align	128
        .global         _ZN2at6native27unrolled_elementwise_kernelIZZZNS0_26GeluBackwardCUDAKernelImplERNS_18TensorIteratorBaseENS0_8GeluTypeEENKUlvE_clEvENKUlvE1_clEvEUlN3c104HalfES8_E_St5arrayIPcLm3EELi4E23TrivialOffsetCalculatorILi2EjESD_ILi1EjENS0_6memory12LoadWithCastILi2EEENSG_13StoreWithCastILi1EEEEEviT_T0_T2_T3_T4_T5_
        .type           _ZN2at6native27unrolled_elementwise_kernelIZZZNS0_26GeluBackwardCUDAKernelImplERNS_18TensorIteratorBaseENS0_8GeluTypeEENKUlvE_clEvENKUlvE1_clEvEUlN3c104HalfES8_E_St5arrayIPcLm3EELi4E23TrivialOffsetCalculatorILi2EjESD_ILi1EjENS0_6memory12LoadWithCastILi2EEENSG_13StoreWithCastILi1EEEEEviT_T0_T2_T3_T4_T5_,@function
        .size           _ZN2at6native27unrolled_elementwise_kernelIZZZNS0_26GeluBackwardCUDAKernelImplERNS_18TensorIteratorBaseENS0_8GeluTypeEENKUlvE_clEvENKUlvE1_clEvEUlN3c104HalfES8_E_St5arrayIPcLm3EELi4E23TrivialOffsetCalculatorILi2EjESD_ILi1EjENS0_6memory12LoadWithCastILi2EEENSG_13StoreWithCastILi1EEEEEviT_T0_T2_T3_T4_T5_,(.L_x_12892 - _ZN2at6native27unrolled_elementwise_kernelIZZZNS0_26GeluBackwardCUDAKernelImplERNS_18TensorIteratorBaseENS0_8GeluTypeEENKUlvE_clEvENKUlvE1_clEvEUlN3c104HalfES8_E_St5arrayIPcLm3EELi4E23TrivialOffsetCalculatorILi2EjESD_ILi1EjENS0_6memory12LoadWithCastILi2EEENSG_13StoreWithCastILi1EEEEEviT_T0_T2_T3_T4_T5_)
        .other          _ZN2at6native27unrolled_elementwise_kernelIZZZNS0_26GeluBackwardCUDAKernelImplERNS_18TensorIteratorBaseENS0_8GeluTypeEENKUlvE_clEvENKUlvE1_clEvEUlN3c104HalfES8_E_St5arrayIPcLm3EELi4E23TrivialOffsetCalculatorILi2EjESD_ILi1EjENS0_6memory12LoadWithCastILi2EEENSG_13StoreWithCastILi1EEEEEviT_T0_T2_T3_T4_T5_,@"STO_CUDA_ENTRY STV_DEFAULT"
_ZN2at6native27unrolled_elementwise_kernelIZZZNS0_26GeluBackwardCUDAKernelImplERNS_18TensorIteratorBaseENS0_8GeluTypeEENKUlvE_clEvENKUlvE1_clEvEUlN3c104HalfES8_E_St5arrayIPcLm3EELi4E23TrivialOffsetCalculatorILi2EjESD_ILi1EjENS0_6memory12LoadWithCastILi2EEENSG_13StoreWithCastILi1EEEEEviT_T0_T2_T3_T4_T5_:
.text._ZN2at6native27unrolled_elementwise_kernelIZZZNS0_26GeluBackwardCUDAKernelImplERNS_18TensorIteratorBaseENS0_8GeluTypeEENKUlvE_clEvENKUlvE1_clEvEUlN3c104HalfES8_E_St5arrayIPcLm3EELi4E23TrivialOffsetCalculatorILi2EjESD_ILi1EjENS0_6memory12LoadWithCastILi2EEENSG_13StoreWithCastILi1EEEEEviT_T0_T2_T3_T4_T5_:
        /* <DEDUP_REMOVED lines=36> */
.L_x_5087:
[----:B------:R-:W2:Y:S02]  /*0240*/  LDG.E.U8 R4, desc[UR36][R4.64] ;  /* 0x0000002404047981 */ /* 0x000ea4000c1e1100 */
[----:B--2---:R-:W-:-:S04]  /*0250*/  I2FP.F32.U32 R0, R4 ;  /* 0x0000000400007245 */ /* 0x004fc80000201000 */
[----:B------:R-:W-:-:S04]  /*0260*/  F2FP.F16.F32.PACK_AB R0, RZ, R0 ;  /* 0x00000000ff00723e */ /* 0x000fc800000000ff */
[----:B------:R-:W-:Y:S01]  /*0270*/  PRMT R16, R0, 0x7610, R16 ;  /* 0x0000761000107816 */ /* 0x000fe20000000010 */
[----:B------:R-:W-:Y:S06]  /*0280*/  BRA `(.L_x_5089) ;  /* 0x0000000c00b87947 */ /* 0x000fec0003800000 */
.L_x_5086:
        /* <DEDUP_REMOVED lines=11> */
.L_x_5091:
[----:B------:R-:W2:Y:S02]  /*0340*/  LDG.E R4, desc[UR36][R4.64] ;  /* 0x0000002404047981 */ /* 0x000ea4000c1e1900 */
[----:B--2---:R-:W-:-:S04]  /*0350*/  I2FP.F32.S32 R0, R4 ;  /* 0x0000000400007245 */ /* 0x004fc80000201400 */
[----:B------:R-:W-:-:S04]  /*0360*/  F2FP.F16.F32.PACK_AB R0, RZ, R0 ;  /* 0x00000000ff00723e */ /* 0x000fc800000000ff */
[----:B------:R-:W-:Y:S01]  /*0370*/  PRMT R16, R0, 0x7610, R16 ;  /* 0x0000761000107816 */ /* 0x000fe20000000010 */
[----:B------:R-:W-:Y:S06]  /*0380*/  BRA `(.L_x_5089) ;  /* 0x0000000c00787947 */ /* 0x000fec0003800000 */
.L_x_5090:
[----:B------:R-:W2:Y:S02]  /*0390*/  LDG.E.U16 R4, desc[UR36][R4.64] ;  /* 0x0000002404047981 */ /* 0x000ea4000c1e1500 */
[----:B--2---:R-:W0:Y:S02]  /*03a0*/  I2F.S16 R0, R4 ;  /* 0x0000000400007306 */ /* 0x004e240000101400 */
[----:B0-----:R-:W-:-:S04]  /*03b0*/  F2FP.F16.F32.PACK_AB R0, RZ, R0 ;  /* 0x00000000ff00723e */ /* 0x001fc800000000ff */
[----:B------:R-:W-:Y:S01]  /*03c0*/  PRMT R16, R0, 0x7610, R16 ;  /* 0x0000761000107816 */ /* 0x000fe20000000010 */
[----:B------:R-:W-:Y:S06]  /*03d0*/  BRA `(.L_x_5089) ;  /* 0x0000000c00647947 */ /* 0x000fec0003800000 */
.L_x_5085:
        /* <DEDUP_REMOVED lines=9> */
.L_x_5093:
[----:B------:R1:W5:Y:S01]  /*0470*/  LDG.E.U16 R16, desc[UR36][R4.64] ;  /* 0x0000002404107981 */ /* 0x000362000c1e1500 */
[----:B------:R-:W-:Y:S05]  /*0480*/  BRA `(.L_x_5089) ;  /* 0x0000000c00387947 */ /* 0x000fea0003800000 */
.L_x_5092:
        /* <DEDUP_REMOVED lines=9> */
.L_x_5095:
[----:B------:R0:W5:Y:S01]  /*0520*/  LDG.E.U16 R16, desc[UR36][R4.64] ;  /* 0x0000002404107981 */ /* 0x000162000c1e1500 */
[----:B------:R-:W-:Y:S05]  /*0530*/  BRA `(.L_x_5089) ;  /* 0x0000000c000c7947 */ /* 0x000fea0003800000 */
.L_x_5094:
        /* <DEDUP_REMOVED lines=9> */
.L_x_5084:
        /* <DEDUP_REMOVED lines=14> */
.L_x_5098:
        /* <DEDUP_REMOVED lines=9> */
.L_x_5097:
        /* <DEDUP_REMOVED lines=27> */
.L_x_5100:
        /* <DEDUP_REMOVED lines=15> */
.L_x_5099:
[----:B------:R-:W2:Y:S02]  /*09e0*/  LDG.E.U16 R0, desc[UR36][R4.64] ;  /* 0x0000002404007981 */ /* 0x000ea4000c1e1500 */
[----:B--2---:R-:W-:-:S05]  /*09f0*/  IMAD.U32 R0, R0, 0x10000, RZ ;  /* 0x0001000000007824 */ /* 0x004fca00078e00ff */
[----:B------:R-:W-:-:S04]  /*0a00*/  F2FP.F16.F32.PACK_AB R0, RZ, R0 ;  /* 0x00000000ff00723e */ /* 0x000fc800000000ff */
[----:B------:R-:W-:Y:S01]  /*0a10*/  PRMT R16, R0, 0x7610, R16 ;  /* 0x0000761000107816 */ /* 0x000fe20000000010 */
[----:B------:R-:W-:Y:S06]  /*0a20*/  BRA `(.L_x_5089) ;  /* 0x0000000400d07947 */ /* 0x000fec0003800000 */
.L_x_5096:
        /* <DEDUP_REMOVED lines=13> */
.L_x_5103:
        /* <DEDUP_REMOVED lines=21> */
.L_x_5107:
[----:B------:R-:W-:Y:S05]  /*0c50*/  BSYNC.RECONVERGENT B1 ;  /* 0x0000000000017941 */ /* 0x000fea0003800200 */
.L_x_5106:
[----:B------:R-:W-:Y:S01]  /*0c60*/  IMAD.SHL.U32 R0, R0, 0x100000, RZ ;  /* 0x0010000000007824 */ /* 0x000fe200078e00ff */
[----:B------:R-:W-:-:S04]  /*0c70*/  LEA R3, R3, 0x3b800000, 0x17 ;  /* 0x3b80000003037811 */ /* 0x000fc800078eb8ff */
[----:B------:R-:W-:-:S07]  /*0c80*/  LOP3.LUT R0, R3, R0, R7, 0xfe, !PT ;  /* 0x0000000003007212 */ /* 0x000fce00078efe07 */
.L_x_5105:
[----:B------:R-:W-:Y:S05]  /*0c90*/  BSYNC.RECONVERGENT B0 ;  /* 0x0000000000007941 */ /* 0x000fea0003800200 */
.L_x_5104:
[----:B------:R-:W-:-:S04]  /*0ca0*/  F2FP.F16.F32.PACK_AB R0, RZ, R0 ;  /* 0x00000000ff00723e */ /* 0x000fc800000000ff */
[----:B------:R-:W-:Y:S01]  /*0cb0*/  PRMT R16, R0, 0x7610, R16 ;  /* 0x0000761000107816 */ /* 0x000fe20000000010 */
[----:B------:R-:W-:Y:S06]  /*0cc0*/  BRA `(.L_x_5089) ;  /* 0x0000000400287947 */ /* 0x000fec0003800000 */
.L_x_5102:
        /* <DEDUP_REMOVED lines=21> */
.L_x_5111:
[----:B------:R-:W-:Y:S05]  /*0e20*/  BSYNC.RECONVERGENT B1 ;  /* 0x0000000000017941 */ /* 0x000fea0003800200 */
.L_x_5110:
[----:B------:R-:W-:Y:S01]  /*0e30*/  IMAD.SHL.U32 R0, R0, 0x200000, RZ ;  /* 0x0020000000007824 */ /* 0x000fe200078e00ff */
[----:B------:R-:W-:-:S04]  /*0e40*/  LEA R3, R3, 0x37800000, 0x17 ;  /* 0x3780000003037811 */ /* 0x000fc800078eb8ff */
[----:B------:R-:W-:-:S07]  /*0e50*/  LOP3.LUT R0, R3, R0, R7, 0xfe, !PT ;  /* 0x0000000003007212 */ /* 0x000fce00078efe07 */
.L_x_5109:
[----:B------:R-:W-:Y:S05]  /*0e60*/  BSYNC.RECONVERGENT B0 ;  /* 0x0000000000007941 */ /* 0x000fea0003800200 */
.L_x_5108:
[----:B------:R-:W-:-:S04]  /*0e70*/  F2FP.F16.F32.PACK_AB R0, RZ, R0 ;  /* 0x00000000ff00723e */ /* 0x000fc800000000ff */
[----:B------:R-:W-:Y:S01]  /*0e80*/  PRMT R16, R0, 0x7610, R16 ;  /* 0x0000761000107816 */ /* 0x000fe20000000010 */
[----:B------:R-:W-:Y:S06]  /*0e90*/  BRA `(.L_x_5089) ;  /* 0x0000000000b47947 */ /* 0x000fec0003800000 */
.L_x_5101:
[----:B------:R-:W-:-:S09]  /*0ea0*/  UISETP.NE.AND UP0, UPT, UR4, 0x1c, UPT ;  /* 0x0000001c0400788c */ /* 0x000fd2000bf05270 */
[----:B------:R-:W-:Y:S05]  /*0eb0*/  BRA.U !UP0, `(.L_x_5112) ;  /* 0x00000001089c7547 */ /* 0x000fea000b800000 */
[----:B------:R-:W-:-:S09]  /*0ec0*/  UISETP.NE.AND UP0, UPT, UR4, 0x1d, UPT ;  /* 0x0000001d0400788c */ /* 0x000fd2000bf05270 */
[----:B------:R-:W-:Y:S05]  /*0ed0*/  BRA.U !UP0, `(.L_x_5113) ;  /* 0x0000000108807547 */ /* 0x000fea000b800000 */
[----:B------:R-:W-:-:S09]  /*0ee0*/  UISETP.NE.AND UP0, UPT, UR4, 0x2c, UPT ;  /* 0x0000002c0400788c */ /* 0x000fd2000bf05270 */
[----:B------:R-:W-:Y:S05]  /*0ef0*/  BRA.U !UP0, `(.L_x_5114) ;  /* 0x0000000108487547 */ /* 0x000fea000b800000 */
.L_x_5088:
        /* <DEDUP_REMOVED lines=16> */
.L_x_5115:
[----:B------:R-:W-:Y:S01]  /*1000*/  PRMT R16, RZ, 0x7610, R16 ;  /* 0x00007610ff107816 */ /* 0x000fe20000000010 */
[----:B------:R-:W-:Y:S06]  /*1010*/  BRA `(.L_x_5089) ;  /* 0x0000000000547947 */ /* 0x000fec0003800000 */
.L_x_5114:
        /* <DEDUP_REMOVED lines=8> */
.L_x_5117:
[----:B------:R-:W-:Y:S05]  /*10a0*/  BSYNC.RECONVERGENT B0 ;  /* 0x0000000000007941 */ /* 0x000fea0003800200 */
.L_x_5116:
[----:B------:R-:W-:-:S04]  /*10b0*/  F2FP.F16.F32.PACK_AB R0, RZ, R0 ;  /* 0x00000000ff00723e */ /* 0x000fc800000000ff */
[----:B------:R-:W-:Y:S01]  /*10c0*/  PRMT R16, R0, 0x7610, R16 ;  /* 0x0000761000107816 */ /* 0x000fe20000000010 */
[----:B------:R-:W-:Y:S06]  /*10d0*/  BRA `(.L_x_5089) ;  /* 0x0000000000247947 */ /* 0x000fec0003800000 */
.L_x_5113:
[----:B------:R-:W2:Y:S02]  /*10e0*/  LDG.E.64 R4, desc[UR36][R4.64] ;  /* 0x0000002404047981 */ /* 0x000ea4000c1e1b00 */
[----:B--2---:R-:W0:Y:S02]  /*10f0*/  I2F.U64 R0, R4 ;  /* 0x0000000400007312 */ /* 0x004e240000301000 */
[----:B0-----:R-:W-:-:S04]  /*1100*/  F2FP.F16.F32.PACK_AB R0, RZ, R0 ;  /* 0x00000000ff00723e */ /* 0x001fc800000000ff */
[----:B------:R-:W-:Y:S01]  /*1110*/  PRMT R16, R0, 0x7610, R16 ;  /* 0x0000761000107816 */ /* 0x000fe20000000010 */
[----:B------:R-:W-:Y:S06]  /*1120*/  BRA `(.L_x_5089) ;  /* 0x0000000000107947 */ /* 0x000fec0003800000 */
.L_x_5112:
[----:B------:R-:W2:Y:S02]  /*1130*/  LDG.E R4, desc[UR36][R4.64] ;  /* 0x0000002404047981 */ /* 0x000ea4000c1e1900 */
[----:B--2---:R-:W-:-:S04]  /*1140*/  I2FP.F32.U32 R0, R4 ;  /* 0x0000000400007245 */ /* 0x004fc80000201000 */
[----:B------:R-:W-:-:S04]  /*1150*/  F2FP.F16.F32.PACK_AB R0, RZ, R0 ;  /* 0x00000000ff00723e */ /* 0x000fc800000000ff */
[----:B------:R-:W-:-:S07]  /*1160*/  PRMT R16, R0, 0x7610, R16 ;  /* 0x0000761000107816 */ /* 0x000fce0000000010 */
.L_x_5089:
        /* <DEDUP_REMOVED lines=21> */
.L_x_5121:
[----:B------:R-:W2:Y:S02]  /*12c0*/  LDG.E.U8 R4, desc[UR36][R4.64] ;  /* 0x0000002404047981 */ /* 0x000ea4000c1e1100 */
[----:B--2---:R-:W-:-:S04]  /*12d0*/  I2FP.F32.U32 R0, R4 ;  /* 0x0000000400007245 */ /* 0x004fc80000201000 */
[----:B------:R-:W-:-:S04]  /*12e0*/  F2FP.F16.F32.PACK_AB R0, RZ, R0 ;  /* 0x00000000ff00723e */ /* 0x000fc800000000ff */
[----:B------:R-:W-:Y:S01]  /*12f0*/  PRMT R17, R0, 0x7610, R17 ;  /* 0x0000761000117816 */ /* 0x000fe20000000011 */
[----:B------:R-:W-:Y:S06]  /*1300*/  BRA `(.L_x_5123) ;  /* 0x0000000c00b87947 */ /* 0x000fec0003800000 */
.L_x_5120:
        /* <DEDUP_REMOVED lines=11> */
.L_x_5125:
[----:B------:R-:W2:Y:S02]  /*13c0*/  LDG.E R4, desc[UR36][R4.64] ;  /* 0x0000002404047981 */ /* 0x000ea4000c1e1900 */
[----:B--2---:R-:W-:-:S04]  /*13d0*/  I2FP.F32.S32 R0, R4 ;  /* 0x0000000400007245 */ /* 0x004fc80000201400 */
[----:B------:R-:W-:-:S04]  /*13e0*/  F2FP.F16.F32.PACK_AB R0, RZ, R0 ;  /* 0x00000000ff00723e */ /* 0x000fc800000000ff */
[----:B------:R-:W-:Y:S01]  /*13f0*/  PRMT R17, R0, 0x7610, R17 ;  /* 0x0000761000117816 */ /* 0x000fe20000000011 */
[----:B------:R-:W-:Y:S06]  /*1400*/  BRA `(.L_x_5123) ;  /* 0x0000000c00787947 */ /* 0x000fec0003800000 */
.L_x_5124:
[----:B------:R-:W2:Y:S02]  /*1410*/  LDG.E.U16 R4, desc[UR36][R4.64] ;  /* 0x0000002404047981 */ /* 0x000ea4000c1e1500 */
[----:B--2---:R-:W0:Y:S02]  /*1420*/  I2F.S16 R0, R4 ;  /* 0x0000000400007306 */ /* 0x004e240000101400 */
[----:B0-----:R-:W-:-:S04]  /*1430*/  F2FP.F16.F32.PACK_AB R0, RZ, R0 ;  /* 0x00000000ff00723e */ /* 0x001fc800000000ff */
[----:B------:R-:W-:Y:S01]  /*1440*/  PRMT R17, R0, 0x7610, R17 ;  /* 0x0000761000117816 */ /* 0x000fe20000000011 */
[----:B------:R-:W-:Y:S06]  /*1450*/  BRA `(.L_x_5123) ;  /* 0x0000000c00647947 */ /* 0x000fec0003800000 */
.L_x_5119:
        /* <DEDUP_REMOVED lines=9> */
.L_x_5127:
[----:B------:R1:W5:Y:S01]  /*14f0*/  LDG.E.U16 R17, desc[UR36][R4.64] ;  /* 0x0000002404117981 */ /* 0x000362000c1e1500 */
[----:B------:R-:W-:Y:S05]  /*1500*/  BRA `(.L_x_5123) ;  /* 0x0000000c00387947 */ /* 0x000fea0003800000 */
.L_x_5126:
        /* <DEDUP_REMOVED lines=9> */
.L_x_5129:
[----:B------:R0:W5:Y:S01]  /*15a0*/  LDG.E.U16 R17, desc[UR36][R4.64] ;  /* 0x0000002404117981 */ /* 0x000162000c1e1500 */
[----:B------:R-:W-:Y:S05]  /*15b0*/  BRA `(.L_x_5123) ;  /* 0x0000000c000c7947 */ /* 0x000fea0003800000 */
.L_x_5128:
        /* <DEDUP_REMOVED lines=9> */
.L_x_5118:
        /* <DEDUP_REMOVED lines=14> */
.L_x_5132:
        /* <DEDUP_REMOVED lines=9> */
.L_x_5131:
        /* <DEDUP_REMOVED lines=27> */
.L_x_5134:
        /* <DEDUP_REMOVED lines=15> */
.L_x_5133:
[----:B------:R-:W2:Y:S02]  /*1a60*/  LDG.E.U16 R0, desc[UR36][R4.64] ;  /* 0x0000002404007981 */ /* 0x000ea4000c1e1500 */
[----:B--2---:R-:W-:-:S05]  /*1a70*/  IMAD.U32 R0, R0, 0x10000, RZ ;  /* 0x0001000000007824 */ /* 0x004fca00078e00ff */
[----:B------:R-:W-:-:S04]  /*1a80*/  F2FP.F16.F32.PACK_AB R0, RZ, R0 ;  /* 0x00000000ff00723e */ /* 0x000fc800000000ff */
[----:B------:R-:W-:Y:S01]  /*1a90*/  PRMT R17, R0, 0x7610, R17 ;  /* 0x0000761000117816 */ /* 0x000fe20000000011 */
[----:B------:R-:W-:Y:S06]  /*1aa0*/  BRA `(.L_x_5123) ;  /* 0x0000000400d07947 */ /* 0x000fec0003800000 */
.L_x_5130:
        /* <DEDUP_REMOVED lines=13> */
.L_x_5137:
        /* <DEDUP_REMOVED lines=21> */
.L_x_5141:
[----:B------:R-:W-:Y:S05]  /*1cd0*/  BSYNC.RECONVERGENT B1 ;  /* 0x0000000000017941 */ /* 0x000fea0003800200 */
.L_x_5140:
[----:B------:R-:W-:Y:S01]  /*1ce0*/  IMAD.SHL.U32 R0, R0, 0x100000, RZ ;  /* 0x0010000000007824 */ /* 0x000fe200078e00ff */
[----:B------:R-:W-:-:S04]  /*1cf0*/  LEA R3, R3, 0x3b800000, 0x17 ;  /* 0x3b80000003037811 */ /* 0x000fc800078eb8ff */
[----:B------:R-:W-:-:S07]  /*1d00*/  LOP3.LUT R0, R3, R0, R7, 0xfe, !PT ;  /* 0x0000000003007212 */ /* 0x000fce00078efe07 */
.L_x_5139:
[----:B------:R-:W-:Y:S05]  /*1d10*/  BSYNC.RECONVERGENT B0 ;  /* 0x0000000000007941 */ /* 0x000fea0003800200 */
.L_x_5138:
[----:B------:R-:W-:-:S04]  /*1d20*/  F2FP.F16.F32.PACK_AB R0, RZ, R0 ;  /* 0x00000000ff00723e */ /* 0x000fc800000000ff */
[----:B------:R-:W-:Y:S01]  /*1d30*/  PRMT R17, R0, 0x7610, R17 ;  /* 0x0000761000117816 */ /* 0x000fe20000000011 */
[----:B------:R-:W-:Y:S06]  /*1d40*/  BRA `(.L_x_5123) ;  /* 0x0000000400287947 */ /* 0x000fec0003800000 */
.L_x_5136:
        /* <DEDUP_REMOVED lines=21> */
.L_x_5145:
[----:B------:R-:W-:Y:S05]  /*1ea0*/  BSYNC.RECONVERGENT B1 ;  /* 0x0000000000017941 */ /* 0x000fea0003800200 */
.L_x_5144:
[----:B------:R-:W-:Y:S01]  /*1eb0*/  IMAD.SHL.U32 R0, R0, 0x200000, RZ ;  /* 0x0020000000007824 */ /* 0x000fe200078e00ff */
[----:B------:R-:W-:-:S04]  /*1ec0*/  LEA R3, R3, 0x37800000, 0x17 ;  /* 0x3780000003037811 */ /* 0x000fc800078eb8ff */
[----:B------:R-:W-:-:S07]  /*1ed0*/  LOP3.LUT R0, R3, R0, R7, 0xfe, !PT ;  /* 0x0000000003007212 */ /* 0x000fce00078efe07 */
.L_x_5143:
[----:B------:R-:W-:Y:S05]  /*1ee0*/  BSYNC.RECONVERGENT B0 ;  /* 0x0000000000007941 */ /* 0x000fea0003800200 */
.L_x_5142:
[----:B------:R-:W-:-:S04]  /*1ef0*/  F2FP.F16.F32.PACK_AB R0, RZ, R0 ;  /* 0x00000000ff00723e */ /* 0x000fc800000000ff */
[----:B------:R-:W-:Y:S01]  /*1f00*/  PRMT R17, R0, 0x7610, R17 ;  /* 0x0000761000117816 */ /* 0x000fe20000000011 */
[----:B------:R-:W-:Y:S06]  /*1f10*/  BRA `(.L_x_5123) ;  /* 0x0000000000b47947 */ /* 0x000fec0003800000 */
.L_x_5135:
[----:B------:R-:W-:-:S09]  /*1f20*/  UISETP.NE.AND UP0, UPT, UR4, 0x1c, UPT ;  /* 0x0000001c0400788c */ /* 0x000fd2000bf05270 */
[----:B------:R-:W-:Y:S05]  /*1f30*/  BRA.U !UP0, `(.L_x_5146) ;  /* 0x00000001089c7547 */ /* 0x000fea000b800000 */
[----:B------:R-:W-:-:S09]  /*1f40*/  UISETP.NE.AND UP0, UPT, UR4, 0x1d, UPT ;  /* 0x0000001d0400788c */ /* 0x000fd2000bf05270 */
[----:B------:R-:W-:Y:S05]  /*1f50*/  BRA.U !UP0, `(.L_x_5147) ;  /* 0x0000000108807547 */ /* 0x000fea000b800000 */
[----:B------:R-:W-:-:S09]  /*1f60*/  UISETP.NE.AND UP0, UPT, UR4, 0x2c, UPT ;  /* 0x0000002c0400788c */ /* 0x000fd2000bf05270 */
[----:B------:R-:W-:Y:S05]  /*1f70*/  BRA.U !UP0, `(.L_x_5148) ;  /* 0x0000000108487547 */ /* 0x000fea000b800000 */
.L_x_5122:
        /* <DEDUP_REMOVED lines=16> */
.L_x_5149:
[----:B------:R-:W-:Y:S01]  /*2080*/  PRMT R17, RZ, 0x7610, R17 ;  /* 0x00007610ff117816 */ /* 0x000fe20000000011 */
[----:B------:R-:W-:Y:S06]  /*2090*/  BRA `(.L_x_5123) ;  /* 0x0000000000547947 */ /* 0x000fec0003800000 */
.L_x_5148:
        /* <DEDUP_REMOVED lines=8> */
.L_x_5151:
[----:B------:R-:W-:Y:S05]  /*2120*/  BSYNC.RECONVERGENT B0 ;  /* 0x0000000000007941 */ /* 0x000fea0003800200 */
.L_x_5150:
[----:B------:R-:W-:-:S04]  /*2130*/  F2FP.F16.F32.PACK_AB R0, RZ, R0 ;  /* 0x00000000ff00723e */ /* 0x000fc800000000ff */
[----:B------:R-:W-:Y:S01]  /*2140*/  PRMT R17, R0, 0x7610, R17 ;  /* 0x0000761000117816 */ /* 0x000fe20000000011 */
[----:B------:R-:W-:Y:S06]  /*2150*/  BRA `(.L_x_5123) ;  /* 0x0000000000247947 */ /* 0x000fec0003800000 */
.L_x_5147:
[----:B------:R-:W2:Y:S02]  /*2160*/  LDG.E.64 R4, desc[UR36][R4.64] ;  /* 0x0000002404047981 */ /* 0x000ea4000c1e1b00 */
[----:B--2---:R-:W0:Y:S02]  /*2170*/  I2F.U64 R0, R4 ;  /* 0x0000000400007312 */ /* 0x004e240000301000 */
[----:B0-----:R-:W-:-:S04]  /*2180*/  F2FP.F16.F32.PACK_AB R0, RZ, R0 ;  /* 0x00000000ff00723e */ /* 0x001fc800000000ff */
[----:B------:R-:W-:Y:S01]  /*2190*/  PRMT R17, R0, 0x7610, R17 ;  /* 0x0000761000117816 */ /* 0x000fe20000000011 */
[----:B------:R-:W-:Y:S06]  /*21a0*/  BRA `(.L_x_5123) ;  /* 0x0000000000107947 */ /* 0x000fec0003800000 */
.L_x_5146:
[----:B------:R-:W2:Y:S02]  /*21b0*/  LDG.E R4, desc[UR36][R4.64] ;  /* 0x0000002404047981 */ /* 0x000ea4000c1e1900 */
[----:B--2---:R-:W-:-:S04]  /*21c0*/  I2FP.F32.U32 R0, R4 ;  /* 0x0000000400007245 */ /* 0x004fc80000201000 */
[----:B------:R-:W-:-:S04]  /*21d0*/  F2FP.F16.F32.PACK_AB R0, RZ, R0 ;  /* 0x00000000ff00723e */ /* 0x000fc800000000ff */
[----:B------:R-:W-:-:S07]  /*21e0*/  PRMT R17, R0, 0x7610, R17 ;  /* 0x0000761000117816 */ /* 0x000fce0000000011 */
.L_x_5123:
[----:B------:R-:W-:-:S07]  /*21f0*/  VIADD R27, R19, 0x80 ;  /* 0x00000080131b7836 */ /* 0x000fce0000000000 */
.L_x_5083:
[----:B------:R-:W-:Y:S05]  /*2200*/  BSYNC.RECONVERGENT B6 ;  /* 0x0000000000067941 */ /* 0x000fea0003800200 */
.L_x_5082:
        /* <DEDUP_REMOVED lines=27> */
.L_x_5157:
[----:B------:R-:W2:Y:S02]  /*23c0*/  LDG.E.U8 R4, desc[UR36][R4.64] ;  /* 0x0000002404047981 */ /* 0x000ea4000c1e1100 */
[----:B--2---:R-:W-:-:S04]  /*23d0*/  I2FP.F32.U32 R0, R4 ;  /* 0x0000000400007245 */ /* 0x004fc80000201000 */
[----:B------:R-:W-:-:S04]  /*23e0*/  F2FP.F16.F32.PACK_AB R0, RZ, R0 ;  /* 0x00000000ff00723e */ /* 0x000fc800000000ff */
[----:B------:R-:W-:Y:S01]  /*23f0*/  PRMT R18, R0, 0x7610, R18 ;  /* 0x0000761000127816 */ /* 0x000fe20000000012 */
[----:B------:R-:W-:Y:S06]  /*2400*/  BRA `(.L_x_5159) ;  /* 0x0000000c00b87947 */ /* 0x000fec0003800000 */
.L_x_5156:
        /* <DEDUP_REMOVED lines=11> */
.L_x_5161:
[----:B------:R-:W2:Y:S02]  /*24c0*/  LDG.E R4, desc[UR36][R4.64] ;  /* 0x0000002404047981 */ /* 0x000ea4000c1e1900 */
[----:B--2---:R-:W-:-:S04]  /*24d0*/  I2FP.F32.S32 R0, R4 ;  /* 0x0000000400007245 */ /* 0x004fc80000201400 */
[----:B------:R-:W-:-:S04]  /*24e0*/  F2FP.F16.F32.PACK_AB R0, RZ, R0 ;  /* 0x00000000ff00723e */ /* 0x000fc800000000ff */
[----:B------:R-:W-:Y:S01]  /*24f0*/  PRMT R18, R0, 0x7610, R18 ;  /* 0x0000761000127816 */ /* 0x000fe20000000012 */
[----:B------:R-:W-:Y:S06]  /*2500*/  BRA `(.L_x_5159) ;  /* 0x0000000c00787947 */ /* 0x000fec0003800000 */
.L_x_5160:
[----:B------:R-:W2:Y:S02]  /*2510*/  LDG.E.U16 R4, desc[UR36][R4.64] ;  /* 0x0000002404047981 */ /* 0x000ea4000c1e1500 */
[----:B--2---:R-:W0:Y:S02]  /*2520*/  I2F.S16 R0, R4 ;  /* 0x0000000400007306 */ /* 0x004e240000101400 */
[----:B0-----:R-:W-:-:S04]  /*2530*/  F2FP.F16.F32.PACK_AB R0, RZ, R0 ;  /* 0x00000000ff00723e */ /* 0x001fc800000000ff */
[----:B------:R-:W-:Y:S01]  /*2540*/  PRMT R18, R0, 0x7610, R18 ;  /* 0x0000761000127816 */ /* 0x000fe20000000012 */
[----:B------:R-:W-:Y:S06]  /*2550*/  BRA `(.L_x_5159) ;  /* 0x0000000c00647947 */ /* 0x000fec0003800000 */
.L_x_5155:
        /* <DEDUP_REMOVED lines=9> */
.L_x_5163:
[----:B------:R1:W5:Y:S01]  /*25f0*/  LDG.E.U16 R18, desc[UR36][R4.64] ;  /* 0x0000002404127981 */ /* 0x000362000c1e1500 */
[----:B------:R-:W-:Y:S05]  /*2600*/  BRA `(.L_x_5159) ;  /* 0x0000000c00387947 */ /* 0x000fea0003800000 */
.L_x_5162:
        /* <DEDUP_REMOVED lines=9> */
.L_x_5165:
[----:B------:R0:W5:Y:S01]  /*26a0*/  LDG.E.U16 R18, desc[UR36][R4.64] ;  /* 0x0000002404127981 */ /* 0x000162000c1e1500 */
[----:B------:R-:W-:Y:S05]  /*26b0*/  BRA `(.L_x_5159) ;  /* 0x0000000c000c7947 */ /* 0x000fea0003800000 */
.L_x_5164:
        /* <DEDUP_REMOVED lines=9> */
.L_x_5154:
        /* <DEDUP_REMOVED lines=14> */
.L_x_5168:
        /* <DEDUP_REMOVED lines=9> */
.L_x_5167:
        /* <DEDUP_REMOVED lines=27> */
.L_x_5170:
        /* <DEDUP_REMOVED lines=15> */
.L_x_5169:
[----:B------:R-:W2:Y:S02]  /*2b60*/  LDG.E.U16 R0, desc[UR36][R4.64] ;  /* 0x0000002404007981 */ /* 0x000ea4000c1e1500 */
[----:B--2---:R-:W-:-:S05]  /*2b70*/  IMAD.U32 R0, R0, 0x10000, RZ ;  /* 0x0001000000007824 */ /* 0x004fca00078e00ff */
[----:B------:R-:W-:-:S04]  /*2b80*/  F2FP.F16.F32.PACK_AB R0, RZ, R0 ;  /* 0x00000000ff00723e */ /* 0x000fc800000000ff */
[----:B------:R-:W-:Y:S01]  /*2b90*/  PRMT R18, R0, 0x7610, R18 ;  /* 0x0000761000127816 */ /* 0x000fe20000000012 */
[----:B------:R-:W-:Y:S06]  /*2ba0*/  BRA `(.L_x_5159) ;  /* 0x0000000400d07947 */ /* 0x000fec0003800000 */
.L_x_5166:
        /* <DEDUP_REMOVED lines=13> */
.L_x_5173:
        /* <DEDUP_REMOVED lines=21> */
.L_x_5177:
[----:B------:R-:W-:Y:S05]  /*2dd0*/  BSYNC.RECONVERGENT B1 ;  /* 0x0000000000017941 */ /* 0x000fea0003800200 */
.L_x_5176:
[----:B------:R-:W-:Y:S01]  /*2de0*/  IMAD.SHL.U32 R0, R0, 0x100000, RZ ;  /* 0x0010000000007824 */ /* 0x000fe200078e00ff */
[----:B------:R-:W-:-:S04]  /*2df0*/  LEA R3, R3, 0x3b800000, 0x17 ;  /* 0x3b80000003037811 */ /* 0x000fc800078eb8ff */
[----:B------:R-:W-:-:S07]  /*2e00*/  LOP3.LUT R0, R3, R0, R7, 0xfe, !PT ;  /* 0x0000000003007212 */ /* 0x000fce00078efe07 */
.L_x_5175:
[----:B------:R-:W-:Y:S05]  /*2e10*/  BSYNC.RECONVERGENT B0 ;  /* 0x0000000000007941 */ /* 0x000fea0003800200 */
.L_x_5174:
[----:B------:R-:W-:-:S04]  /*2e20*/  F2FP.F16.F32.PACK_AB R0, RZ, R0 ;  /* 0x00000000ff00723e */ /* 0x000fc800000000ff */
[----:B------:R-:W-:Y:S01]  /*2e30*/  PRMT R18, R0, 0x7610, R18 ;  /* 0x0000761000127816 */ /* 0x000fe20000000012 */
[----:B------:R-:W-:Y:S06]  /*2e40*/  BRA `(.L_x_5159) ;  /* 0x0000000400287947 */ /* 0x000fec0003800000 */
.L_x_5172:
        /* <DEDUP_REMOVED lines=21> */
.L_x_5181:
[----:B------:R-:W-:Y:S05]  /*2fa0*/  BSYNC.RECONVERGENT B1 ;  /* 0x0000000000017941 */ /* 0x000fea0003800200 */
.L_x_5180:
[----:B------:R-:W-:Y:S01]  /*2fb0*/  IMAD.SHL.U32 R0, R0, 0x200000, RZ ;  /* 0x0020000000007824 */ /* 0x000fe200078e00ff */
[----:B------:R-:W-:-:S04]  /*2fc0*/  LEA R3, R3, 0x37800000, 0x17 ;  /* 0x3780000003037811 */ /* 0x000fc800078eb8ff */
[----:B------:R-:W-:-:S07]  /*2fd0*/  LOP3.LUT R0, R3, R0, R7, 0xfe, !PT ;  /* 0x0000000003007212 */ /* 0x000fce00078efe07 */
.L_x_5179:
[----:B------:R-:W-:Y:S05]  /*2fe0*/  BSYNC.RECONVERGENT B0 ;  /* 0x0000000000007941 */ /* 0x000fea0003800200 */
.L_x_5178:
[----:B------:R-:W-:-:S04]  /*2ff0*/  F2FP.F16.F32.PACK_AB R0, RZ, R0 ;  /* 0x00000000ff00723e */ /* 0x000fc800000000ff */
[----:B------:R-:W-:Y:S01]  /*3000*/  PRMT R18, R0, 0x7610, R18 ;  /* 0x0000761000127816 */ /* 0x000fe20000000012 */
[----:B------:R-:W-:Y:S06]  /*3010*/  BRA `(.L_x_5159) ;  /* 0x0000000000b47947 */ /* 0x000fec0003800000 */
.L_x_5171:
        /* <DEDUP_REMOVED lines=14> */
.L_x_5185:
[----:B------:R-:W-:Y:S05]  /*3100*/  BSYNC.RECONVERGENT B0 ;  /* 0x0000000000007941 */ /* 0x000fea0003800200 */
.L_x_5184:
[----:B------:R-:W-:-:S04]  /*3110*/  F2FP.F16.F32.PACK_AB R0, RZ, R0 ;  /* 0x00000000ff00723e */ /* 0x000fc800000000ff */
[----:B------:R-:W-:Y:S01]  /*3120*/  PRMT R18, R0, 0x7610, R18 ;  /* 0x0000761000127816 */ /* 0x000fe20000000012 */
[----:B------:R-:W-:Y:S06]  /*3130*/  BRA `(.L_x_5159) ;  /* 0x00000000006c7947 */ /* 0x000fec0003800000 */
.L_x_5158:
        /* <DEDUP_REMOVED lines=16> */
.L_x_5186:
[----:B------:R-:W-:Y:S01]  /*3240*/  PRMT R18, RZ, 0x7610, R18 ;  /* 0x00007610ff127816 */ /* 0x000fe20000000012 */
[----:B------:R-:W-:Y:S06]  /*3250*/  BRA `(.L_x_5159) ;  /* 0x0000000000247947 */ /* 0x000fec0003800000 */
.L_x_5183:
[----:B------:R-:W2:Y:S02]  /*3260*/  LDG.E.64 R4, desc[UR36][R4.64] ;  /* 0x0000002404047981 */ /* 0x000ea4000c1e1b00 */
[----:B--2---:R-:W0:Y:S02]  /*3270*/  I2F.U64 R0, R4 ;  /* 0x0000000400007312 */ /* 0x004e240000301000 */
[----:B0-----:R-:W-:-:S04]  /*3280*/  F2FP.F16.F32.PACK_AB R0, RZ, R0 ;  /* 0x00000000ff00723e */ /* 0x001fc800000000ff */
[----:B------:R-:W-:Y:S01]  /*3290*/  PRMT R18, R0, 0x7610, R18 ;  /* 0x0000761000127816 */ /* 0x000fe20000000012 */
[----:B------:R-:W-:Y:S06]  /*32a0*/  BRA `(.L_x_5159) ;  /* 0x0000000000107947 */ /* 0x000fec0003800000 */
.L_x_5182:
[----:B------:R-:W2:Y:S02]  /*32b0*/  LDG.E R4, desc[UR36][R4.64] ;  /* 0x0000002404047981 */ /* 0x000ea4000c1e1900 */
[----:B--2---:R-:W-:-:S04]  /*32c0*/  I2FP.F32.U32 R0, R4 ;  /* 0x0000000400007245 */ /* 0x004fc80000201000 */
[----:B------:R-:W-:-:S04]  /*32d0*/  F2FP.F16.F32.PACK_AB R0, RZ, R0 ;  /* 0x00000000ff00723e */ /* 0x000fc800000000ff */
[----:B------:R-:W-:-:S07]  /*32e0*/  PRMT R18, R0, 0x7610, R18 ;  /* 0x0000761000127816 */ /* 0x000fce0000000012 */
.L_x_5159:
        /* <DEDUP_REMOVED lines=21> */
.L_x_5190:
[----:B------:R-:W2:Y:S02]  /*3440*/  LDG.E.U8 R4, desc[UR36][R4.64] ;  /* 0x0000002404047981 */ /* 0x000ea4000c1e1100 */
[----:B--2---:R-:W-:-:S04]  /*3450*/  I2FP.F32.U32 R0, R4 ;  /* 0x0000000400007245 */ /* 0x004fc80000201000 */
[----:B------:R-:W-:-:S04]  /*3460*/  F2FP.F16.F32.PACK_AB R0, RZ, R0 ;  /* 0x00000000ff00723e */ /* 0x000fc800000000ff */
[----:B------:R-:W-:Y:S01]  /*3470*/  PRMT R22, R0, 0x7610, R22 ;  /* 0x0000761000167816 */ /* 0x000fe20000000016 */
[----:B------:R-:W-:Y:S06]  /*3480*/  BRA `(.L_x_5192) ;  /* 0x0000000c00b87947 */ /* 0x000fec0003800000 */
.L_x_5189:
        /* <DEDUP_REMOVED lines=11> */
.L_x_5194:
[----:B------:R-:W2:Y:S02]  /*3540*/  LDG.E R4, desc[UR36][R4.64] ;  /* 0x0000002404047981 */ /* 0x000ea4000c1e1900 */
[----:B--2---:R-:W-:-:S04]  /*3550*/  I2FP.F32.S32 R0, R4 ;  /* 0x0000000400007245 */ /* 0x004fc80000201400 */
[----:B------:R-:W-:-:S04]  /*3560*/  F2FP.F16.F32.PACK_AB R0, RZ, R0 ;  /* 0x00000000ff00723e */ /* 0x000fc800000000ff */
[----:B------:R-:W-:Y:S01]  /*3570*/  PRMT R22, R0, 0x7610, R22 ;  /* 0x0000761000167816 */ /* 0x000fe20000000016 */
[----:B------:R-:W-:Y:S06]  /*3580*/  BRA `(.L_x_5192) ;  /* 0x0000000c00787947 */ /* 0x000fec0003800000 */
.L_x_5193:
[----:B------:R-:W2:Y:S02]  /*3590*/  LDG.E.U16 R4, desc[UR36][R4.64] ;  /* 0x0000002404047981 */ /* 0x000ea4000c1e1500 */
[----:B--2---:R-:W0:Y:S02]  /*35a0*/  I2F.S16 R0, R4 ;  /* 0x0000000400007306 */ /* 0x004e240000101400 */
[----:B0-----:R-:W-:-:S04]  /*35b0*/  F2FP.F16.F32.PACK_AB R0, RZ, R0 ;  /* 0x00000000ff00723e */ /* 0x001fc800000000ff */
[----:B------:R-:W-:Y:S01]  /*35c0*/  PRMT R22, R0, 0x7610, R22 ;  /* 0x0000761000167816 */ /* 0x000fe20000000016 */
[----:B------:R-:W-:Y:S06]  /*35d0*/  BRA `(.L_x_5192) ;  /* 0x0000000c00647947 */ /* 0x000fec0003800000 */
.L_x_5188:
        /* <DEDUP_REMOVED lines=9> */
.L_x_5196:
[----:B------:R1:W5:Y:S01]  /*3670*/  LDG.E.U16 R22, desc[UR36][R4.64] ;  /* 0x0000002404167981 */ /* 0x000362000c1e1500 */
[----:B------:R-:W-:Y:S05]  /*3680*/  BRA `(.L_x_5192) ;  /* 0x0000000c00387947 */ /* 0x000fea0003800000 */
.L_x_5195:
        /* <DEDUP_REMOVED lines=9> */
.L_x_5198:
[----:B------:R0:W5:Y:S01]  /*3720*/  LDG.E.U16 R22, desc[UR36][R4.64] ;  /* 0x0000002404167981 */ /* 0x000162000c1e1500 */
[----:B------:R-:W-:Y:S05]  /*3730*/  BRA `(.L_x_5192) ;  /* 0x0000000c000c7947 */ /* 0x000fea0003800000 */
.L_x_5197:
        /* <DEDUP_REMOVED lines=9> */
.L_x_5187:
        /* <DEDUP_REMOVED lines=14> */
.L_x_5201:
        /* <DEDUP_REMOVED lines=9> */
.L_x_5200:
        /* <DEDUP_REMOVED lines=27> */
.L_x_5203:
        /* <DEDUP_REMOVED lines=15> */
.L_x_5202:
[----:B------:R-:W2:Y:S02]  /*3be0*/  LDG.E.U16 R0, desc[UR36][R4.64] ;  /* 0x0000002404007981 */ /* 0x000ea4000c1e1500 */
[----:B--2---:R-:W-:-:S05]  /*3bf0*/  IMAD.U32 R0, R0, 0x10000, RZ ;  /* 0x0001000000007824 */ /* 0x004fca00078e00ff */
[----:B------:R-:W-:-:S04]  /*3c00*/  F2FP.F16.F32.PACK_AB R0, RZ, R0 ;  /* 0x00000000ff00723e */ /* 0x000fc800000000ff */
[----:B------:R-:W-:Y:S01]  /*3c10*/  PRMT R22, R0, 0x7610, R22 ;  /* 0x0000761000167816 */ /* 0x000fe20000000016 */
[----:B------:R-:W-:Y:S06]  /*3c20*/  BRA `(.L_x_5192) ;  /* 0x0000000400d07947 */ /* 0x000fec0003800000 */
.L_x_5199:
        /* <DEDUP_REMOVED lines=13> */
.L_x_5206:
        /* <DEDUP_REMOVED lines=21> */
.L_x_5210:
[----:B------:R-:W-:Y:S05]  /*3e50*/  BSYNC.RECONVERGENT B1 ;  /* 0x0000000000017941 */ /* 0x000fea0003800200 */
.L_x_5209:
[----:B------:R-:W-:Y:S01]  /*3e60*/  IMAD.SHL.U32 R0, R0, 0x100000, RZ ;  /* 0x0010000000007824 */ /* 0x000fe200078e00ff */
[----:B------:R-:W-:-:S04]  /*3e70*/  LEA R3, R3, 0x3b800000, 0x17 ;  /* 0x3b80000003037811 */ /* 0x000fc800078eb8ff */
[----:B------:R-:W-:-:S07]  /*3e80*/  LOP3.LUT R0, R3, R0, R7, 0xfe, !PT ;  /* 0x0000000003007212 */ /* 0x000fce00078efe07 */
.L_x_5208:
[----:B------:R-:W-:Y:S05]  /*3e90*/  BSYNC.RECONVERGENT B0 ;  /* 0x0000000000007941 */ /* 0x000fea0003800200 */
.L_x_5207:
[----:B------:R-:W-:-:S04]  /*3ea0*/  F2FP.F16.F32.PACK_AB R0, RZ, R0 ;  /* 0x00000000ff00723e */ /* 0x000fc800000000ff */
[----:B------:R-:W-:Y:S01]  /*3eb0*/  PRMT R22, R0, 0x7610, R22 ;  /* 0x0000761000167816 */ /* 0x000fe20000000016 */
[----:B------:R-:W-:Y:S06]  /*3ec0*/  BRA `(.L_x_5192) ;  /* 0x0000000400287947 */ /* 0x000fec0003800000 */
.L_x_5205:
        /* <DEDUP_REMOVED lines=21> */
.L_x_5214:
[----:B------:R-:W-:Y:S05]  /*4020*/  BSYNC.RECONVERGENT B1 ;  /* 0x0000000000017941 */ /* 0x000fea0003800200 */
.L_x_5213:
[----:B------:R-:W-:Y:S01]  /*4030*/  IMAD.SHL.U32 R0, R0, 0x200000, RZ ;  /* 0x0020000000007824 */ /* 0x000fe200078e00ff */
[----:B------:R-:W-:-:S04]  /*4040*/  LEA R3, R3, 0x37800000, 0x17 ;  /* 0x3780000003037811 */ /* 0x000fc800078eb8ff */
[----:B------:R-:W-:-:S07]  /*4050*/  LOP3.LUT R0, R3, R0, R7, 0xfe, !PT ;  /* 0x0000000003007212 */ /* 0x000fce00078efe07 */
.L_x_5212:
[----:B------:R-:W-:Y:S05]  /*4060*/  BSYNC.RECONVERGENT B0 ;  /* 0x0000000000007941 */ /* 0x000fea0003800200 */
.L_x_5211:
[----:B------:R-:W-:-:S04]  /*4070*/  F2FP.F16.F32.PACK_AB R0, RZ, R0 ;  /* 0x00000000ff00723e */ /* 0x000fc800000000ff */
[----:B------:R-:W-:Y:S01]  /*4080*/  PRMT R22, R0, 0x7610, R22 ;  /* 0x0000761000167816 */ /* 0x000fe20000000016 */
[----:B------:R-:W-:Y:S06]  /*4090*/  BRA `(.L_x_5192) ;  /* 0x0000000000b47947 */ /* 0x000fec0003800000 */
.L_x_5204:
        /* <DEDUP_REMOVED lines=14> */
.L_x_5218:
[----:B------:R-:W-:Y:S05]  /*4180*/  BSYNC.RECONVERGENT B0 ;  /* 0x0000000000007941 */ /* 0x000fea0003800200 */
.L_x_5217:
[----:B------:R-:W-:-:S04]  /*4190*/  F2FP.F16.F32.PACK_AB R0, RZ, R0 ;  /* 0x00000000ff00723e */ /* 0x000fc800000000ff */
[----:B------:R-:W-:Y:S01]  /*41a0*/  PRMT R22, R0, 0x7610, R22 ;  /* 0x0000761000167816 */ /* 0x000fe20000000016 */
[----:B------:R-:W-:Y:S06]  /*41b0*/  BRA `(.L_x_5192) ;  /* 0x00000000006c7947 */ /* 0x000fec0003800000 */
.L_x_5191:
        /* <DEDUP_REMOVED lines=16> */
.L_x_5219:
[----:B------:R-:W-:Y:S01]  /*42c0*/  PRMT R22, RZ, 0x7610, R22 ;  /* 0x00007610ff167816 */ /* 0x000fe20000000016 */
[----:B------:R-:W-:Y:S06]  /*42d0*/  BRA `(.L_x_5192) ;  /* 0x0000000000247947 */ /* 0x000fec0003800000 */
.L_x_5216:
[----:B------:R-:W2:Y:S02]  /*42e0*/  LDG.E.64 R4, desc[UR36][R4.64] ;  /* 0x0000002404047981 */ /* 0x000ea4000c1e1b00 */
[----:B--2---:R-:W0:Y:S02]  /*42f0*/  I2F.U64 R0, R4 ;  /* 0x0000000400007312 */ /* 0x004e240000301000 */
[----:B0-----:R-:W-:-:S04]  /*4300*/  F2FP.F16.F32.PACK_AB R0, RZ, R0 ;  /* 0x00000000ff00723e */ /* 0x001fc800000000ff */
[----:B------:R-:W-:Y:S01]  /*4310*/  PRMT R22, R0, 0x7610, R22 ;  /* 0x0000761000167816 */ /* 0x000fe20000000016 */
[----:B------:R-:W-:Y:S06]  /*4320*/  BRA `(.L_x_5192) ;  /* 0x0000000000107947 */ /* 0x000fec0003800000 */
.L_x_5215:
[----:B------:R-:W2:Y:S02]  /*4330*/  LDG.E R4, desc[UR36][R4.64] ;  /* 0x0000002404047981 */ /* 0x000ea4000c1e1900 */
[----:B--2---:R-:W-:-:S04]  /*4340*/  I2FP.F32.U32 R0, R4 ;  /* 0x0000000400007245 */ /* 0x004fc80000201000 */
[----:B------:R-:W-:-:S04]  /*4350*/  F2FP.F16.F32.PACK_AB R0, RZ, R0 ;  /* 0x00000000ff00723e */ /* 0x000fc800000000ff */
[----:B------:R-:W-:-:S07]  /*4360*/  PRMT R22, R0, 0x7610, R22 ;  /* 0x0000761000167816 */ /* 0x000fce0000000016 */
.L_x_5192:
[----:B------:R-:W-:-:S07]  /*4370*/  VIADD R27, R27, 0x80 ;  /* 0x000000801b1b7836 */ /* 0x000fce0000000000 */
.L_x_5153:
[----:B------:R-:W-:Y:S05]  /*4380*/  BSYNC.RECONVERGENT B6 ;  /* 0x0000000000067941 */ /* 0x000fea0003800200 */
.L_x_5152:
        /* <DEDUP_REMOVED lines=27> */
.L_x_5225:
[----:B------:R-:W2:Y:S02]  /*4540*/  LDG.E.U8 R4, desc[UR36][R4.64] ;  /* 0x0000002404047981 */ /* 0x000ea4000c1e1100 */
[----:B--2---:R-:W-:-:S04]  /*4550*/  I2FP.F32.U32 R0, R4 ;  /* 0x0000000400007245 */ /* 0x004fc80000201000 */
[----:B------:R-:W-:-:S04]  /*4560*/  F2FP.F16.F32.PACK_AB R0, RZ, R0 ;  /* 0x00000000ff00723e */ /* 0x000fc800000000ff */
[----:B------:R-:W-:Y:S01]  /*4570*/  PRMT R23, R0, 0x7610, R23 ;  /* 0x0000761000177816 */ /* 0x000fe20000000017 */
[----:B------:R-:W-:Y:S06]  /*4580*/  BRA `(.L_x_5227) ;  /* 0x0000000c00b87947 */ /* 0x000fec0003800000 */
.L_x_5224:
        /* <DEDUP_REMOVED lines=11> */
.L_x_5229:
[----:B------:R-:W2:Y:S02]  /*4640*/  LDG.E R4, desc[UR36][R4.64] ;  /* 0x0000002404047981 */ /* 0x000ea4000c1e1900 */
[----:B--2---:R-:W-:-:S04]  /*4650*/  I2FP.F32.S32 R0, R4 ;  /* 0x0000000400007245 */ /* 0x004fc80000201400 */
[----:B------:R-:W-:-:S04]  /*4660*/  F2FP.F16.F32.PACK_AB R0, RZ, R0 ;  /* 0x00000000ff00723e */ /* 0x000fc800000000ff */
[----:B------:R-:W-:Y:S01]  /*4670*/  PRMT R23, R0, 0x7610, R23 ;  /* 0x0000761000177816 */ /* 0x000fe20000000017 */
[----:B------:R-:W-:Y:S06]  /*4680*/  BRA `(.L_x_5227) ;  /* 0x0000000c00787947 */ /* 0x000fec0003800000 */
.L_x_5228:
[----:B------:R-:W2:Y:S02]  /*4690*/  LDG.E.U16 R4, desc[UR36][R4.64] ;  /* 0x0000002404047981 */ /* 0x000ea4000c1e1500 */
[----:B--2---:R-:W0:Y:S02]  /*46a0*/  I2F.S16 R0, R4 ;  /* 0x0000000400007306 */ /* 0x004e240000101400 */
[----:B0-----:R-:W-:-:S04]  /*46b0*/  F2FP.F16.F32.PACK_AB R0, RZ, R0 ;  /* 0x00000000ff00723e */ /* 0x001fc800000000ff */
[----:B------:R-:W-:Y:S01]  /*46c0*/  PRMT R23, R0, 0x7610, R23 ;  /* 0x0000761000177816 */ /* 0x000fe20000000017 */
[----:B------:R-:W-:Y:S06]  /*46d0*/  BRA `(.L_x_5227) ;  /* 0x0000000c00647947 */ /* 0x000fec0003800000 */
.L_x_5223:
        /* <DEDUP_REMOVED lines=9> */
.L_x_5231:
[----:B------:R1:W5:Y:S01]  /*4770*/  LDG.E.U16 R23, desc[UR36][R4.64] ;  /* 0x0000002404177981 */ /* 0x000362000c1e1500 */
[----:B------:R-:W-:Y:S05]  /*4780*/  BRA `(.L_x_5227) ;  /* 0x0000000c00387947 */ /* 0x000fea0003800000 */
.L_x_5230:
        /* <DEDUP_REMOVED lines=9> */
.L_x_5233:
[----:B------:R0:W5:Y:S01]  /*4820*/  LDG.E.U16 R23, desc[UR36][R4.64] ;  /* 0x0000002404177981 */ /* 0x000162000c1e1500 */
[----:B------:R-:W-:Y:S05]  /*4830*/  BRA `(.L_x_5227) ;  /* 0x0000000c000c7947 */ /* 0x000fea0003800000 */
.L_x_5232:
        /* <DEDUP_REMOVED lines=9> */
.L_x_5222:
        /* <DEDUP_REMOVED lines=14> */
.L_x_5236:
        /* <DEDUP_REMOVED lines=9> */
.L_x_5235:
        /* <DEDUP_REMOVED lines=27> */
.L_x_5238:
        /* <DEDUP_REMOVED lines=15> */
.L_x_5237:
[----:B------:R-:W2:Y:S02]  /*4ce0*/  LDG.E.U16 R0, desc[UR36][R4.64] ;  /* 0x0000002404007981 */ /* 0x000ea4000c1e1500 */
[----:B--2---:R-:W-:-:S05]  /*4cf0*/  IMAD.U32 R0, R0, 0x10000, RZ ;  /* 0x0001000000007824 */ /* 0x004fca00078e00ff */
[----:B------:R-:W-:-:S04]  /*4d00*/  F2FP.F16.F32.PACK_AB R0, RZ, R0 ;  /* 0x00000000ff00723e */ /* 0x000fc800000000ff */
[----:B------:R-:W-:Y:S01]  /*4d10*/  PRMT R23, R0, 0x7610, R23 ;  /* 0x0000761000177816 */ /* 0x000fe20000000017 */
[----:B------:R-:W-:Y:S06]  /*4d20*/  BRA `(.L_x_5227) ;  /* 0x0000000400d07947 */ /* 0x000fec0003800000 */
.L_x_5234:
        /* <DEDUP_REMOVED lines=13> */
.L_x_5241:
        /* <DEDUP_REMOVED lines=21> */
.L_x_5245:
[----:B------:R-:W-:Y:S05]  /*4f50*/  BSYNC.RECONVERGENT B1 ;  /* 0x0000000000017941 */ /* 0x000fea0003800200 */
.L_x_5244:
[----:B------:R-:W-:Y:S01]  /*4f60*/  IMAD.SHL.U32 R0, R0, 0x100000, RZ ;  /* 0x0010000000007824 */ /* 0x000fe200078e00ff */
[----:B------:R-:W-:-:S04]  /*4f70*/  LEA R3, R3, 0x3b800000, 0x17 ;  /* 0x3b80000003037811 */ /* 0x000fc800078eb8ff */
[----:B------:R-:W-:-:S07]  /*4f80*/  LOP3.LUT R0, R3, R0, R7, 0xfe, !PT ;  /* 0x0000000003007212 */ /* 0x000fce00078efe07 */
.L_x_5243:
[----:B------:R-:W-:Y:S05]  /*4f90*/  BSYNC.RECONVERGENT B0 ;  /* 0x0000000000007941 */ /* 0x000fea0003800200 */
.L_x_5242:
[----:B------:R-:W-:-:S04]  /*4fa0*/  F2FP.F16.F32.PACK_AB R0, RZ, R0 ;  /* 0x00000000ff00723e */ /* 0x000fc800000000ff */
[----:B------:R-:W-:Y:S01]  /*4fb0*/  PRMT R23, R0, 0x7610, R23 ;  /* 0x0000761000177816 */ /* 0x000fe20000000017 */
[----:B------:R-:W-:Y:S06]  /*4fc0*/  BRA `(.L_x_5227) ;  /* 0x0000000400287947 */ /* 0x000fec0003800000 */
.L_x_5240:
        /* <DEDUP_REMOVED lines=21> */
.L_x_5249:
[----:B------:R-:W-:Y:S05]  /*5120*/  BSYNC.RECONVERGENT B1 ;  /* 0x0000000000017941 */ /* 0x000fea0003800200 */
.L_x_5248:
[----:B------:R-:W-:Y:S01]  /*5130*/  IMAD.SHL.U32 R0, R0, 0x200000, RZ ;  /* 0x0020000000007824 */ /* 0x000fe200078e00ff */
[----:B------:R-:W-:-:S04]  /*5140*/  LEA R3, R3, 0x37800000, 0x17 ;  /* 0x3780000003037811 */ /* 0x000fc800078eb8ff */
[----:B------:R-:W-:-:S07]  /*5150*/  LOP3.LUT R0, R3, R0, R7, 0xfe, !PT ;  /* 0x0000000003007212 */ /* 0x000fce00078efe07 */
.L_x_5247:
[----:B------:R-:W-:Y:S05]  /*5160*/  BSYNC.RECONVERGENT B0 ;  /* 0x0000000000007941 */ /* 0x000fea0003800200 */
.L_x_5246:
[----:B------:R-:W-:-:S04]  /*5170*/  F2FP.F16.F32.PACK_AB R0, RZ, R0 ;  /* 0x00000000ff00723e */ /* 0x000fc800000000ff */
[----:B------:R-:W-:Y:S01]  /*5180*/  PRMT R23, R0, 0x7610, R23 ;  /* 0x0000761000177816 */ /* 0x000fe20000000017 */
[----:B------:R-:W-:Y:S06]  /*5190*/  BRA `(.L_x_5227) ;  /* 0x0000000000b47947 */ /* 0x000fec0003800000 */
.L_x_5239:
        /* <DEDUP_REMOVED lines=14> */
.L_x_5253:
[----:B------:R-:W-:Y:S05]  /*5280*/  BSYNC.RECONVERGENT B0 ;  /* 0x0000000000007941 */ /* 0x000fea0003800200 */
.L_x_5252:
[----:B------:R-:W-:-:S04]  /*5290*/  F2FP.F16.F32.PACK_AB R0, RZ, R0 ;  /* 0x00000000ff00723e */ /* 0x000fc800000000ff */
[----:B------:R-:W-:Y:S01]  /*52a0*/  PRMT R23, R0, 0x7610, R23 ;  /* 0x0000761000177816 */ /* 0x000fe20000000017 */
[----:B------:R-:W-:Y:S06]  /*52b0*/  BRA `(.L_x_5227) ;  /* 0x00000000006c7947 */ /* 0x000fec0003800000 */
.L_x_5226:
        /* <DEDUP_REMOVED lines=16> */
.L_x_5254:
[----:B------:R-:W-:Y:S01]  /*53c0*/  PRMT R23, RZ, 0x7610, R23 ;  /* 0x00007610ff177816 */ /* 0x000fe20000000017 */
[----:B------:R-:W-:Y:S06]  /*53d0*/  BRA `(.L_x_5227) ;  /* 0x0000000000247947 */ /* 0x000fec0003800000 */
.L_x_5251:
[----:B------:R-:W2:Y:S02]  /*53e0*/  LDG.E.64 R4, desc[UR36][R4.64] ;  /* 0x0000002404047981 */ /* 0x000ea4000c1e1b00 */
[----:B--2---:R-:W0:Y:S02]  /*53f0*/  I2F.U64 R0, R4 ;  /* 0x0000000400007312 */ /* 0x004e240000301000 */
[----:B0-----:R-:W-:-:S04]  /*5400*/  F2FP.F16.F32.PACK_AB R0, RZ, R0 ;  /* 0x00000000ff00723e */ /* 0x001fc800000000ff */
[----:B------:R-:W-:Y:S01]  /*5410*/  PRMT R23, R0, 0x7610, R23 ;  /* 0x0000761000177816 */ /* 0x000fe20000000017 */
[----:B------:R-:W-:Y:S06]  /*5420*/  BRA `(.L_x_5227) ;  /* 0x0000000000107947 */ /* 0x000fec0003800000 */
.L_x_5250:
[----:B------:R-:W2:Y:S02]  /*5430*/  LDG.E R4, desc[UR36][R4.64] ;  /* 0x0000002404047981 */ /* 0x000ea4000c1e1900 */
[----:B--2---:R-:W-:-:S04]  /*5440*/  I2FP.F32.U32 R0, R4 ;  /* 0x0000000400007245 */ /* 0x004fc80000201000 */
[----:B------:R-:W-:-:S04]  /*5450*/  F2FP.F16.F32.PACK_AB R0, RZ, R0 ;  /* 0x00000000ff00723e */ /* 0x000fc800000000ff */
[----:B------:R-:W-:-:S07]  /*5460*/  PRMT R23, R0, 0x7610, R23 ;  /* 0x0000761000177816 */ /* 0x000fce0000000017 */
.L_x_5227:
        /* <DEDUP_REMOVED lines=22> */
.L_x_5258:
[----:B------:R-:W2:Y:S02]  /*55d0*/  LDG.E.U8 R4, desc[UR36][R4.64] ;  /* 0x0000002404047981 */ /* 0x000ea4000c1e1100 */
[----:B--2---:R-:W-:-:S04]  /*55e0*/  I2FP.F32.U32 R0, R4 ;  /* 0x0000000400007245 */ /* 0x004fc80000201000 */
[----:B------:R-:W-:-:S04]  /*55f0*/  F2FP.F16.F32.PACK_AB R0, RZ, R0 ;  /* 0x00000000ff00723e */ /* 0x000fc800000000ff */
[----:B------:R-:W-:Y:S01]  /*5600*/  PRMT R24, R0, 0x7610, R24 ;  /* 0x0000761000187816 */ /* 0x000fe20000000018 */
[----:B------:R-:W-:Y:S06]  /*5610*/  BRA `(.L_x_5260) ;  /* 0x0000000c00b87947 */ /* 0x000fec0003800000 */
.L_x_5257:
        /* <DEDUP_REMOVED lines=11> */
.L_x_5262:
[----:B------:R-:W2:Y:S02]  /*56d0*/  LDG.E R4, desc[UR36][R4.64] ;  /* 0x0000002404047981 */ /* 0x000ea4000c1e1900 */
[----:B--2---:R-:W-:-:S04]  /*56e0*/  I2FP.F32.S32 R0, R4 ;  /* 0x0000000400007245 */ /* 0x004fc80000201400 */
[----:B------:R-:W-:-:S04]  /*56f0*/  F2FP.F16.F32.PACK_AB R0, RZ, R0 ;  /* 0x00000000ff00723e */ /* 0x000fc800000000ff */
[----:B------:R-:W-:Y:S01]  /*5700*/  PRMT R24, R0, 0x7610, R24 ;  /* 0x0000761000187816 */ /* 0x000fe20000000018 */
[----:B------:R-:W-:Y:S06]  /*5710*/  BRA `(.L_x_5260) ;  /* 0x0000000c00787947 */ /* 0x000fec0003800000 */
.L_x_5261:
[----:B------:R-:W2:Y:S02]  /*5720*/  LDG.E.U16 R4, desc[UR36][R4.64] ;  /* 0x0000002404047981 */ /* 0x000ea4000c1e1500 */
[----:B--2---:R-:W0:Y:S02]  /*5730*/  I2F.S16 R0, R4 ;  /* 0x0000000400007306 */ /* 0x004e240000101400 */
[----:B0-----:R-:W-:-:S04]  /*5740*/  F2FP.F16.F32.PACK_AB R0, RZ, R0 ;  /* 0x00000000ff00723e */ /* 0x001fc800000000ff */
[----:B------:R-:W-:Y:S01]  /*5750*/  PRMT R24, R0, 0x7610, R24 ;  /* 0x0000761000187816 */ /* 0x000fe20000000018 */
[----:B------:R-:W-:Y:S06]  /*5760*/  BRA `(.L_x_5260) ;  /* 0x0000000c00647947 */ /* 0x000fec0003800000 */
.L_x_5256:
        /* <DEDUP_REMOVED lines=9> */
.L_x_5264:
[----:B------:R1:W5:Y:S01]  /*5800*/  LDG.E.U16 R24, desc[UR36][R4.64] ;  /* 0x0000002404187981 */ /* 0x000362000c1e1500 */
[----:B------:R-:W-:Y:S05]  /*5810*/  BRA `(.L_x_5260) ;  /* 0x0000000c00387947 */ /* 0x000fea0003800000 */
.L_x_5263:
        /* <DEDUP_REMOVED lines=9> */
.L_x_5266:
[----:B------:R0:W5:Y:S01]  /*58b0*/  LDG.E.U16 R24, desc[UR36][R4.64] ;  /* 0x0000002404187981 */ /* 0x000162000c1e1500 */
[----:B------:R-:W-:Y:S05]  /*58c0*/  BRA `(.L_x_5260) ;  /* 0x0000000c000c7947 */ /* 0x000fea0003800000 */
.L_x_5265:
        /* <DEDUP_REMOVED lines=9> */
.L_x_5255:
        /* <DEDUP_REMOVED lines=14> */
.L_x_5269:
        /* <DEDUP_REMOVED lines=9> */
.L_x_5268:
        /* <DEDUP_REMOVED lines=27> */
.L_x_5271:
        /* <DEDUP_REMOVED lines=15> */
.L_x_5270:
[----:B------:R-:W2:Y:S02]  /*5d70*/  LDG.E.U16 R0, desc[UR36][R4.64] ;  /* 0x0000002404007981 */ /* 0x000ea4000c1e1500 */
[----:B--2---:R-:W-:-:S05]  /*5d80*/  IMAD.U32 R0, R0, 0x10000, RZ ;  /* 0x0001000000007824 */ /* 0x004fca00078e00ff */
[----:B------:R-:W-:-:S04]  /*5d90*/  F2FP.F16.F32.PACK_AB R0, RZ, R0 ;  /* 0x00000000ff00723e */ /* 0x000fc800000000ff */
[----:B------:R-:W-:Y:S01]  /*5da0*/  PRMT R24, R0, 0x7610, R24 ;  /* 0x0000761000187816 */ /* 0x000fe20000000018 */
[----:B------:R-:W-:Y:S06]  /*5db0*/  BRA `(.L_x_5260) ;  /* 0x0000000400d07947 */ /* 0x000fec0003800000 */
.L_x_5267:
        /* <DEDUP_REMOVED lines=13> */
.L_x_5274:
        /* <DEDUP_REMOVED lines=21> */
.L_x_5278:
[----:B------:R-:W-:Y:S05]  /*5fe0*/  BSYNC.RECONVERGENT B1 ;  /* 0x0000000000017941 */ /* 0x000fea0003800200 */
.L_x_5277:
[----:B------:R-:W-:Y:S01]  /*5ff0*/  IMAD.SHL.U32 R0, R0, 0x100000, RZ ;  /* 0x0010000000007824 */ /* 0x000fe200078e00ff */
[----:B------:R-:W-:-:S04]  /*6000*/  LEA R3, R3, 0x3b800000, 0x17 ;  /* 0x3b80000003037811 */ /* 0x000fc800078eb8ff */
[----:B------:R-:W-:-:S07]  /*6010*/  LOP3.LUT R0, R3, R0, R7, 0xfe, !PT ;  /* 0x0000000003007212 */ /* 0x000fce00078efe07 */
.L_x_5276:
[----:B------:R-:W-:Y:S05]  /*6020*/  BSYNC.RECONVERGENT B0 ;  /* 0x0000000000007941 */ /* 0x000fea0003800200 */
.L_x_5275:
[----:B------:R-:W-:-:S04]  /*6030*/  F2FP.F16.F32.PACK_AB R0, RZ, R0 ;  /* 0x00000000ff00723e */ /* 0x000fc800000000ff */
[----:B------:R-:W-:Y:S01]  /*6040*/  PRMT R24, R0, 0x7610, R24 ;  /* 0x0000761000187816 */ /* 0x000fe20000000018 */
[----:B------:R-:W-:Y:S06]  /*6050*/  BRA `(.L_x_5260) ;  /* 0x0000000400287947 */ /* 0x000fec0003800000 */
.L_x_5273:
        /* <DEDUP_REMOVED lines=21> */
.L_x_5282:
[----:B------:R-:W-:Y:S05]  /*61b0*/  BSYNC.RECONVERGENT B1 ;  /* 0x0000000000017941 */ /* 0x000fea0003800200 */
.L_x_5281:
[----:B------:R-:W-:Y:S01]  /*61c0*/  IMAD.SHL.U32 R0, R0, 0x200000, RZ ;  /* 0x0020000000007824 */ /* 0x000fe200078e00ff */
[----:B------:R-:W-:-:S04]  /*61d0*/  LEA R3, R3, 0x37800000, 0x17 ;  /* 0x3780000003037811 */ /* 0x000fc800078eb8ff */
[----:B------:R-:W-:-:S07]  /*61e0*/  LOP3.LUT R0, R3, R0, R7, 0xfe, !PT ;  /* 0x0000000003007212 */ /* 0x000fce00078efe07 */
.L_x_5280:
[----:B------:R-:W-:Y:S05]  /*61f0*/  BSYNC.RECONVERGENT B0 ;  /* 0x0000000000007941 */ /* 0x000fea0003800200 */
.L_x_5279:
[----:B------:R-:W-:-:S04]  /*6200*/  F2FP.F16.F32.PACK_AB R0, RZ, R0 ;  /* 0x00000000ff00723e */ /* 0x000fc800000000ff */
[----:B------:R-:W-:Y:S01]  /*6210*/  PRMT R24, R0, 0x7610, R24 ;  /* 0x0000761000187816 */ /* 0x000fe20000000018 */
[----:B------:R-:W-:Y:S06]  /*6220*/  BRA `(.L_x_5260) ;  /* 0x0000000000b47947 */ /* 0x000fec0003800000 */
.L_x_5272:
        /* <DEDUP_REMOVED lines=14> */
.L_x_5286:
[----:B------:R-:W-:Y:S05]  /*6310*/  BSYNC.RECONVERGENT B0 ;  /* 0x0000000000007941 */ /* 0x000fea0003800200 */
.L_x_5285:
[----:B------:R-:W-:-:S04]  /*6320*/  F2FP.F16.F32.PACK_AB R0, RZ, R0 ;  /* 0x00000000ff00723e */ /* 0x000fc800000000ff */
[----:B------:R-:W-:Y:S01]  /*6330*/  PRMT R24, R0, 0x7610, R24 ;  /* 0x0000761000187816 */ /* 0x000fe20000000018 */
[----:B------:R-:W-:Y:S06]  /*6340*/  BRA `(.L_x_5260) ;  /* 0x00000000006c7947 */ /* 0x000fec0003800000 */
.L_x_5259:
        /* <DEDUP_REMOVED lines=16> */
.L_x_5287:
[----:B------:R-:W-:Y:S01]  /*6450*/  PRMT R24, RZ, 0x7610, R24 ;  /* 0x00007610ff187816 */ /* 0x000fe20000000018 */
[----:B------:R-:W-:Y:S06]  /*6460*/  BRA `(.L_x_5260) ;  /* 0x0000000000247947 */ /* 0x000fec0003800000 */
.L_x_5284:
[----:B------:R-:W2:Y:S02]  /*6470*/  LDG.E.64 R4, desc[UR36][R4.64] ;  /* 0x0000002404047981 */ /* 0x000ea4000c1e1b00 */
[----:B--2---:R-:W0:Y:S02]  /*6480*/  I2F.U64 R0, R4 ;  /* 0x0000000400007312 */ /* 0x004e240000301000 */
[----:B0-----:R-:W-:-:S04]  /*6490*/  F2FP.F16.F32.PACK_AB R0, RZ, R0 ;  /* 0x00000000ff00723e */ /* 0x001fc800000000ff */
[----:B------:R-:W-:Y:S01]  /*64a0*/  PRMT R24, R0, 0x7610, R24 ;  /* 0x0000761000187816 */ /* 0x000fe20000000018 */
[----:B------:R-:W-:Y:S06]  /*64b0*/  BRA `(.L_x_5260) ;  /* 0x0000000000107947 */ /* 0x000fec0003800000 */
.L_x_5283:
[----:B------:R-:W2:Y:S02]  /*64c0*/  LDG.E R4, desc[UR36][R4.64] ;  /* 0x0000002404047981 */ /* 0x000ea4000c1e1900 */
[----:B--2---:R-:W-:-:S04]  /*64d0*/  I2FP.F32.U32 R0, R4 ;  /* 0x0000000400007245 */ /* 0x004fc80000201000 */
[----:B------:R-:W-:-:S04]  /*64e0*/  F2FP.F16.F32.PACK_AB R0, RZ, R0 ;  /* 0x00000000ff00723e */ /* 0x000fc800000000ff */
[----:B------:R-:W-:-:S07]  /*64f0*/  PRMT R24, R0, 0x7610, R24 ;  /* 0x0000761000187816 */ /* 0x000fce0000000018 */
.L_x_5260:
[----:B------:R-:W-:-:S07]  /*6500*/  VIADD R27, R27, 0x80 ;  /* 0x000000801b1b7836 */ /* 0x000fce0000000000 */
.L_x_5221:
[----:B------:R-:W-:Y:S05]  /*6510*/  BSYNC.RECONVERGENT B6 ;  /* 0x0000000000067941 */ /* 0x000fea0003800200 */
.L_x_5220:
        /* <DEDUP_REMOVED lines=27> */
.L_x_5293:
[----:B------:R-:W2:Y:S02]  /*66d0*/  LDG.E.U8 R4, desc[UR36][R4.64] ;  /* 0x0000002404047981 */ /* 0x000ea4000c1e1100 */
[----:B--2---:R-:W-:-:S04]  /*66e0*/  I2FP.F32.U32 R0, R4 ;  /* 0x0000000400007245 */ /* 0x004fc80000201000 */
[----:B------:R-:W-:-:S04]  /*66f0*/  F2FP.F16.F32.PACK_AB R0, RZ, R0 ;  /* 0x00000000ff00723e */ /* 0x000fc800000000ff */
[----:B------:R-:W-:Y:S01]  /*6700*/  PRMT R25, R0, 0x7610, R25 ;  /* 0x0000761000197816 */ /* 0x000fe20000000019 */
[----:B------:R-:W-:Y:S06]  /*6710*/  BRA `(.L_x_5295) ;  /* 0x0000000c00b87947 */ /* 0x000fec0003800000 */
.L_x_5292:
        /* <DEDUP_REMOVED lines=11> */
.L_x_5297:
[----:B------:R-:W2:Y:S02]  /*67d0*/  LDG.E R4, desc[UR36][R4.64] ;  /* 0x0000002404047981 */ /* 0x000ea4000c1e1900 */
[----:B--2---:R-:W-:-:S04]  /*67e0*/  I2FP.F32.S32 R0, R4 ;  /* 0x0000000400007245 */ /* 0x004fc80000201400 */
[----:B------:R-:W-:-:S04]  /*67f0*/  F2FP.F16.F32.PACK_AB R0, RZ, R0 ;  /* 0x00000000ff00723e */ /* 0x000fc800000000ff */
[----:B------:R-:W-:Y:S01]  /*6800*/  PRMT R25, R0, 0x7610, R25 ;  /* 0x0000761000197816 */ /* 0x000fe20000000019 */
[----:B------:R-:W-:Y:S06]  /*6810*/  BRA `(.L_x_5295) ;  /* 0x0000000c00787947 */ /* 0x000fec0003800000 */
.L_x_5296:
[----:B------:R-:W2:Y:S02]  /*6820*/  LDG.E.U16 R4, desc[UR36][R4.64] ;  /* 0x0000002404047981 */ /* 0x000ea4000c1e1500 */
[----:B--2---:R-:W0:Y:S02]  /*6830*/  I2F.S16 R0, R4 ;  /* 0x0000000400007306 */ /* 0x004e240000101400 */
[----:B0-----:R-:W-:-:S04]  /*6840*/  F2FP.F16.F32.PACK_AB R0, RZ, R0 ;  /* 0x00000000ff00723e */ /* 0x001fc800000000ff */
[----:B------:R-:W-:Y:S01]  /*6850*/  PRMT R25, R0, 0x7610, R25 ;  /* 0x0000761000197816 */ /* 0x000fe20000000019 */
[----:B------:R-:W-:Y:S06]  /*6860*/  BRA `(.L_x_5295) ;  /* 0x0000000c00647947 */ /* 0x000fec0003800000 */
.L_x_5291:
        /* <DEDUP_REMOVED lines=9> */
.L_x_5299:
[----:B------:R0:W5:Y:S01]  /*6900*/  LDG.E.U16 R25, desc[UR36][R4.64] ;  /* 0x0000002404197981 */ /* 0x000162000c1e1500 */
[----:B------:R-:W-:Y:S05]  /*6910*/  BRA `(.L_x_5295) ;  /* 0x0000000c00387947 */ /* 0x000fea0003800000 */
.L_x_5298:
        /* <DEDUP_REMOVED lines=9> */
.L_x_5301:
[----:B------:R1:W5:Y:S01]  /*69b0*/  LDG.E.U16 R25, desc[UR36][R4.64] ;  /* 0x0000002404197981 */ /* 0x000362000c1e1500 */
[----:B------:R-:W-:Y:S05]  /*69c0*/  BRA `(.L_x_5295) ;  /* 0x0000000c000c7947 */ /* 0x000fea0003800000 */
.L_x_5300:
        /* <DEDUP_REMOVED lines=9> */
.L_x_5290:
        /* <DEDUP_REMOVED lines=14> */
.L_x_5304:
        /* <DEDUP_REMOVED lines=9> */
.L_x_5303:
        /* <DEDUP_REMOVED lines=27> */
.L_x_5306:
        /* <DEDUP_REMOVED lines=15> */
.L_x_5305:
[----:B------:R-:W2:Y:S02]  /*6e70*/  LDG.E.U16 R0, desc[UR36][R4.64] ;  /* 0x0000002404007981 */ /* 0x000ea4000c1e1500 */
[----:B--2---:R-:W-:-:S05]  /*6e80*/  IMAD.U32 R0, R0, 0x10000, RZ ;  /* 0x0001000000007824 */ /* 0x004fca00078e00ff */
[----:B------:R-:W-:-:S04]  /*6e90*/  F2FP.F16.F32.PACK_AB R0, RZ, R0 ;  /* 0x00000000ff00723e */ /* 0x000fc800000000ff */
[----:B------:R-:W-:Y:S01]  /*6ea0*/  PRMT R25, R0, 0x7610, R25 ;  /* 0x0000761000197816 */ /* 0x000fe20000000019 */
[----:B------:R-:W-:Y:S06]  /*6eb0*/  BRA `(.L_x_5295) ;  /* 0x0000000400d07947 */ /* 0x000fec0003800000 */
.L_x_5302:
        /* <DEDUP_REMOVED lines=13> */
.L_x_5309:
        /* <DEDUP_REMOVED lines=21> */
.L_x_5313:
[----:B------:R-:W-:Y:S05]  /*70e0*/  BSYNC.RECONVERGENT B1 ;  /* 0x0000000000017941 */ /* 0x000fea0003800200 */
.L_x_5312:
[----:B------:R-:W-:Y:S01]  /*70f0*/  IMAD.SHL.U32 R0, R0, 0x100000, RZ ;  /* 0x0010000000007824 */ /* 0x000fe200078e00ff */
[----:B------:R-:W-:-:S04]  /*7100*/  LEA R3, R3, 0x3b800000, 0x17 ;  /* 0x3b80000003037811 */ /* 0x000fc800078eb8ff */
[----:B------:R-:W-:-:S07]  /*7110*/  LOP3.LUT R0, R3, R0, R7, 0xfe, !PT ;  /* 0x0000000003007212 */ /* 0x000fce00078efe07 */
.L_x_5311:
[----:B------:R-:W-:Y:S05]  /*7120*/  BSYNC.RECONVERGENT B0 ;  /* 0x0000000000007941 */ /* 0x000fea0003800200 */
.L_x_5310:
[----:B------:R-:W-:-:S04]  /*7130*/  F2FP.F16.F32.PACK_AB R0, RZ, R0 ;  /* 0x00000000ff00723e */ /* 0x000fc800000000ff */
[----:B------:R-:W-:Y:S01]  /*7140*/  PRMT R25, R0, 0x7610, R25 ;  /* 0x0000761000197816 */ /* 0x000fe20000000019 */
[----:B------:R-:W-:Y:S06]  /*7150*/  BRA `(.L_x_5295) ;  /* 0x0000000400287947 */ /* 0x000fec0003800000 */
.L_x_5308:
        /* <DEDUP_REMOVED lines=21> */
.L_x_5317:
[----:B------:R-:W-:Y:S05]  /*72b0*/  BSYNC.RECONVERGENT B1 ;  /* 0x0000000000017941 */ /* 0x000fea0003800200 */
.L_x_5316:
[----:B------:R-:W-:Y:S01]  /*72c0*/  IMAD.SHL.U32 R0, R0, 0x200000, RZ ;  /* 0x0020000000007824 */ /* 0x000fe200078e00ff */
[----:B------:R-:W-:-:S04]  /*72d0*/  LEA R3, R3, 0x37800000, 0x17 ;  /* 0x3780000003037811 */ /* 0x000fc800078eb8ff */
[----:B------:R-:W-:-:S07]  /*72e0*/  LOP3.LUT R0, R3, R0, R7, 0xfe, !PT ;  /* 0x0000000003007212 */ /* 0x000fce00078efe07 */
.L_x_5315:
[----:B------:R-:W-:Y:S05]  /*72f0*/  BSYNC.RECONVERGENT B0 ;  /* 0x0000000000007941 */ /* 0x000fea0003800200 */
.L_x_5314:
[----:B------:R-:W-:-:S04]  /*7300*/  F2FP.F16.F32.PACK_AB R0, RZ, R0 ;  /* 0x00000000ff00723e */ /* 0x000fc800000000ff */
[----:B------:R-:W-:Y:S01]  /*7310*/  PRMT R25, R0, 0x7610, R25 ;  /* 0x0000761000197816 */ /* 0x000fe20000000019 */
[----:B------:R-:W-:Y:S06]  /*7320*/  BRA `(.L_x_5295) ;  /* 0x0000000000b47947 */ /* 0x000fec0003800000 */
.L_x_5307:
        /* <DEDUP_REMOVED lines=14> */
.L_x_5321:
[----:B------:R-:W-:Y:S05]  /*7410*/  BSYNC.RECONVERGENT B0 ;  /* 0x0000000000007941 */ /* 0x000fea0003800200 */
.L_x_5320:
[----:B------:R-:W-:-:S04]  /*7420*/  F2FP.F16.F32.PACK_AB R0, RZ, R0 ;  /* 0x00000000ff00723e */ /* 0x000fc800000000ff */
[----:B------:R-:W-:Y:S01]  /*7430*/  PRMT R25, R0, 0x7610, R25 ;  /* 0x0000761000197816 */ /* 0x000fe20000000019 */
[----:B------:R-:W-:Y:S06]  /*7440*/  BRA `(.L_x_5295) ;  /* 0x00000000006c7947 */ /* 0x000fec0003800000 */
.L_x_5294:
        /* <DEDUP_REMOVED lines=16> */
.L_x_5322:
[----:B------:R-:W-:Y:S01]  /*7550*/  PRMT R25, RZ, 0x7610, R25 ;  /* 0x00007610ff197816 */ /* 0x000fe20000000019 */
[----:B------:R-:W-:Y:S06]  /*7560*/  BRA `(.L_x_5295) ;  /* 0x0000000000247947 */ /* 0x000fec0003800000 */
.L_x_5319:
[----:B------:R-:W2:Y:S02]  /*7570*/  LDG.E.64 R4, desc[UR36][R4.64] ;  /* 0x0000002404047981 */ /* 0x000ea4000c1e1b00 */
[----:B--2---:R-:W0:Y:S02]  /*7580*/  I2F.U64 R0, R4 ;  /* 0x0000000400007312 */ /* 0x004e240000301000 */
[----:B0-----:R-:W-:-:S04]  /*7590*/  F2FP.F16.F32.PACK_AB R0, RZ, R0 ;  /* 0x00000000ff00723e */ /* 0x001fc800000000ff */
[----:B------:R-:W-:Y:S01]  /*75a0*/  PRMT R25, R0, 0x7610, R25 ;  /* 0x0000761000197816 */ /* 0x000fe20000000019 */
[----:B------:R-:W-:Y:S06]  /*75b0*/  BRA `(.L_x_5295) ;  /* 0x0000000000107947 */ /* 0x000fec0003800000 */
.L_x_5318:
[----:B------:R-:W2:Y:S02]  /*75c0*/  LDG.E R4, desc[UR36][R4.64] ;  /* 0x0000002404047981 */ /* 0x000ea4000c1e1900 */
[----:B--2---:R-:W-:-:S04]  /*75d0*/  I2FP.F32.U32 R0, R4 ;  /* 0x0000000400007245 */ /* 0x004fc80000201000 */
[----:B------:R-:W-:-:S04]  /*75e0*/  F2FP.F16.F32.PACK_AB R0, RZ, R0 ;  /* 0x00000000ff00723e */ /* 0x000fc800000000ff */
[----:B------:R-:W-:-:S07]  /*75f0*/  PRMT R25, R0, 0x7610, R25 ;  /* 0x0000761000197816 */ /* 0x000fce0000000019 */
.L_x_5295:
        /* <DEDUP_REMOVED lines=21> */
.L_x_5326:
[----:B------:R-:W2:Y:S02]  /*7750*/  LDG.E.U8 R4, desc[UR36][R4.64] ;  /* 0x0000002404047981 */ /* 0x000ea4000c1e1100 */
[----:B--2---:R-:W-:-:S04]  /*7760*/  I2FP.F32.U32 R0, R4 ;  /* 0x0000000400007245 */ /* 0x004fc80000201000 */
[----:B------:R-:W-:Y:S01]  /*7770*/  F2FP.F16.F32.PACK_AB R0, RZ, R0 ;  /* 0x00000000ff00723e */ /* 0x000fe200000000ff */
[----:B------:R-:W-:Y:S06]  /*7780*/  BRA `(.L_x_5289) ;  /* 0x0000000c00807947 */ /* 0x000fec0003800000 */
.L_x_5325:
        /* <DEDUP_REMOVED lines=10> */
.L_x_5329:
[----:B------:R-:W2:Y:S02]  /*7830*/  LDG.E R4, desc[UR36][R4.64] ;  /* 0x0000002404047981 */ /* 0x000ea4000c1e1900 */
[----:B--2---:R-:W-:-:S04]  /*7840*/  I2FP.F32.S32 R0, R4 ;  /* 0x0000000400007245 */ /* 0x004fc80000201400 */
[----:B------:R-:W-:Y:S01]  /*7850*/  F2FP.F16.F32.PACK_AB R0, RZ, R0 ;  /* 0x00000000ff00723e */ /* 0x000fe200000000ff */
[----:B------:R-:W-:Y:S06]  /*7860*/  BRA `(.L_x_5289) ;  /* 0x0000000c00487947 */ /* 0x000fec0003800000 */
.L_x_5328:
[----:B------:R-:W2:Y:S02]  /*7870*/  LDG.E.U16 R4, desc[UR36][R4.64] ;  /* 0x0000002404047981 */ /* 0x000ea4000c1e1500 */
[----:B--2---:R-:W0:Y:S02]  /*7880*/  I2F.S16 R0, R4 ;  /* 0x0000000400007306 */ /* 0x004e240000101400 */
[----:B0-----:R-:W-:Y:S01]  /*7890*/  F2FP.F16.F32.PACK_AB R0, RZ, R0 ;  /* 0x00000000ff00723e */ /* 0x001fe200000000ff */
[----:B------:R-:W-:Y:S06]  /*78a0*/  BRA `(.L_x_5289) ;  /* 0x0000000c00387947 */ /* 0x000fec0003800000 */
.L_x_5324:
        /* <DEDUP_REMOVED lines=9> */
.L_x_5331:
[----:B------:R2:W5:Y:S01]  /*7940*/  LDG.E.U16 R0, desc[UR36][R4.64] ;  /* 0x0000002404007981 */ /* 0x000562000c1e1500 */
[----:B------:R-:W-:Y:S05]  /*7950*/  BRA `(.L_x_5289) ;  /* 0x0000000c000c7947 */ /* 0x000fea0003800000 */
.L_x_5330:
        /* <DEDUP_REMOVED lines=9> */
.L_x_5333:
[----:B------:R3:W5:Y:S01]  /*79f0*/  LDG.E.U16 R0, desc[UR36][R4.64] ;  /* 0x0000002404007981 */ /* 0x000762000c1e1500 */
[----:B------:R-:W-:Y:S05]  /*7a00*/  BRA `(.L_x_5289) ;  /* 0x0000000800e07947 */ /* 0x000fea0003800000 */
.L_x_5332:
        /* <DEDUP_REMOVED lines=8> */
.L_x_5323:
        /* <DEDUP_REMOVED lines=13> */
.L_x_5336:
        /* <DEDUP_REMOVED lines=8> */
.L_x_5335:
        /* <DEDUP_REMOVED lines=27> */
.L_x_5338:
        /* <DEDUP_REMOVED lines=14> */
.L_x_5337:
[----:B------:R-:W2:Y:S02]  /*7e70*/  LDG.E.U16 R0, desc[UR36][R4.64] ;  /* 0x0000002404007981 */ /* 0x000ea4000c1e1500 */
[----:B--2---:R-:W-:-:S05]  /*7e80*/  IMAD.U32 R0, R0, 0x10000, RZ ;  /* 0x0001000000007824 */ /* 0x004fca00078e00ff */
[----:B------:R-:W-:Y:S01]  /*7e90*/  F2FP.F16.F32.PACK_AB R0, RZ, R0 ;  /* 0x00000000ff00723e */ /* 0x000fe200000000ff */
[----:B------:R-:W-:Y:S06]  /*7ea0*/  BRA `(.L_x_5289) ;  /* 0x0000000400b87947 */ /* 0x000fec0003800000 */
.L_x_5334:
        /* <DEDUP_REMOVED lines=12> */
.L_x_5341:
        /* <DEDUP_REMOVED lines=21> */
.L_x_5345:
[----:B------:R-:W-:Y:S05]  /*80c0*/  BSYNC.RECONVERGENT B1 ;  /* 0x0000000000017941 */ /* 0x000fea0003800200 */
.L_x_5344:
[----:B------:R-:W-:Y:S01]  /*80d0*/  IMAD.SHL.U32 R0, R0, 0x100000, RZ ;  /* 0x0010000000007824 */ /* 0x000fe200078e00ff */
[----:B------:R-:W-:-:S04]  /*80e0*/  LEA R3, R3, 0x3b800000, 0x17 ;  /* 0x3b80000003037811 */ /* 0x000fc800078eb8ff */
[----:B------:R-:W-:-:S07]  /*80f0*/  LOP3.LUT R0, R3, R0, R7, 0xfe, !PT ;  /* 0x0000000003007212 */ /* 0x000fce00078efe07 */
.L_x_5343:
[----:B------:R-:W-:Y:S05]  /*8100*/  BSYNC.RECONVERGENT B0 ;  /* 0x0000000000007941 */ /* 0x000fea0003800200 */
.L_x_5342:
[----:B------:R-:W-:Y:S01]  /*8110*/  F2FP.F16.F32.PACK_AB R0, RZ, R0 ;  /* 0x00000000ff00723e */ /* 0x000fe200000000ff */
[----:B------:R-:W-:Y:S06]  /*8120*/  BRA `(.L_x_5289) ;  /* 0x0000000400187947 */ /* 0x000fec0003800000 */
.L_x_5340:
        /* <DEDUP_REMOVED lines=21> */
.L_x_5349:
[----:B------:R-:W-:Y:S05]  /*8280*/  BSYNC.RECONVERGENT B1 ;  /* 0x0000000000017941 */ /* 0x000fea0003800200 */
.L_x_5348:
[----:B------:R-:W-:Y:S01]  /*8290*/  IMAD.SHL.U32 R0, R0, 0x200000, RZ ;  /* 0x0020000000007824 */ /* 0x000fe200078e00ff */
[----:B------:R-:W-:-:S04]  /*82a0*/  LEA R3, R3, 0x37800000, 0x17 ;  /* 0x3780000003037811 */ /* 0x000fc800078eb8ff */
[----:B------:R-:W-:-:S07]  /*82b0*/  LOP3.LUT R0, R3, R0, R7, 0xfe, !PT ;  /* 0x0000000003007212 */ /* 0x000fce00078efe07 */
.L_x_5347:
[----:B------:R-:W-:Y:S05]  /*82c0*/  BSYNC.RECONVERGENT B0 ;  /* 0x0000000000007941 */ /* 0x000fea0003800200 */
.L_x_5346:
[----:B------:R-:W-:Y:S01]  /*82d0*/  F2FP.F16.F32.PACK_AB R0, RZ, R0 ;  /* 0x00000000ff00723e */ /* 0x000fe200000000ff */
[----:B------:R-:W-:Y:S06]  /*82e0*/  BRA `(.L_x_5289) ;  /* 0x0000000000a87947 */ /* 0x000fec0003800000 */
.L_x_5339:
        /* <DEDUP_REMOVED lines=14> */
.L_x_5353:
[----:B------:R-:W-:Y:S05]  /*83d0*/  BSYNC.RECONVERGENT B0 ;  /* 0x0000000000007941 */ /* 0x000fea0003800200 */
.L_x_5352:
[----:B------:R-:W-:Y:S01]  /*83e0*/  F2FP.F16.F32.PACK_AB R0, RZ, R0 ;  /* 0x00000000ff00723e */ /* 0x000fe200000000ff */
[----:B------:R-:W-:Y:S06]  /*83f0*/  BRA `(.L_x_5289) ;  /* 0x0000000000647947 */ /* 0x000fec0003800000 */
.L_x_5327:
        /* <DEDUP_REMOVED lines=16> */
.L_x_5354:
[----:B------:R-:W-:Y:S01]  /*8500*/  PRMT R0, RZ, 0x7610, R0 ;  /* 0x00007610ff007816 */ /* 0x000fe20000000000 */
[----:B------:R-:W-:Y:S06]  /*8510*/  BRA `(.L_x_5289) ;  /* 0x00000000001c7947 */ /* 0x000fec0003800000 */
.L_x_5351:
[----:B------:R-:W2:Y:S02]  /*8520*/  LDG.E.64 R4, desc[UR36][R4.64] ;  /* 0x0000002404047981 */ /* 0x000ea4000c1e1b00 */
[----:B--2---:R-:W0:Y:S02]  /*8530*/  I2F.U64 R0, R4 ;  /* 0x0000000400007312 */ /* 0x004e240000301000 */
[----:B0-----:R-:W-:Y:S01]  /*8540*/  F2FP.F16.F32.PACK_AB R0, RZ, R0 ;  /* 0x00000000ff00723e */ /* 0x001fe200000000ff */
[----:B------:R-:W-:Y:S06]  /*8550*/  BRA `(.L_x_5289) ;  /* 0x00000000000c7947 */ /* 0x000fec0003800000 */
.L_x_5350:
[----:B------:R-:W2:Y:S02]  /*8560*/  LDG.E R4, desc[UR36][R4.64] ;  /* 0x0000002404047981 */ /* 0x000ea4000c1e1900 */
[----:B--2---:R-:W-:-:S04]  /*8570*/  I2FP.F32.U32 R0, R4 ;  /* 0x0000000400007245 */ /* 0x004fc80000201000 */
[----:B------:R-:W-:-:S07]  /*8580*/  F2FP.F16.F32.PACK_AB R0, RZ, R0 ;  /* 0x00000000ff00723e */ /* 0x000fce00000000ff */
.L_x_5289:
[----:B------:R-:W-:Y:S05]  /*8590*/  BSYNC.RECONVERGENT B6 ;  /* 0x0000000000067941 */ /* 0x000fea0003800200 */
.L_x_5288:
        /* <DEDUP_REMOVED lines=12> */
[----:B------:R-:W-:Y:S02]  /*8660*/  HADD2.F32 R16, -RZ, R16.H0_H0 ;  /* 0x20000010ff107230 */ /* 0x000fe40000004100 */
        /* <DEDUP_REMOVED lines=14> */
[----:B------:R-:W-:-:S07]  /*8750*/  F2FP.F16.F32.PACK_AB R3, RZ, R3 ;  /* 0x00000003ff03723e */ /* 0x000fce00000000ff */
.L_x_5356:
[----:B------:R-:W-:Y:S05]  /*8760*/  BSYNC.RECONVERGENT B0 ;  /* 0x0000000000007941 */ /* 0x000fea0003800200 */
.L_x_5355:
[----:B------:R-:W-:Y:S04]  /*8770*/  BSSY.RECONVERGENT B0, `(.L_x_5357) ;  /* 0x0000014000007945 */ /* 0x000fe80003800200 */
[----:B------:R-:W-:Y:S05]  /*8780*/  @P1 BRA `(.L_x_5358) ;  /* 0x0000000000481947 */ /* 0x000fea0003800000 */
        /* <DEDUP_REMOVED lines=18> */
.L_x_5358:
[----:B------:R-:W-:Y:S05]  /*88b0*/  BSYNC.RECONVERGENT B0 ;  /* 0x0000000000007941 */ /* 0x000fea0003800200 */
.L_x_5357:
        /* <DEDUP_REMOVED lines=20> */
.L_x_5360:
[----:B------:R-:W-:Y:S05]  /*8a00*/  BSYNC.RECONVERGENT B0 ;  /* 0x0000000000007941 */ /* 0x000fea0003800200 */
.L_x_5359:
        /* <DEDUP_REMOVED lines=19> */
[----:B------:R-:W-:-:S07]  /*8b40*/  F2FP.F16.F32.PACK_AB R17, RZ, R17 ;  /* 0x00000011ff11723e */ /* 0x000fce00000000ff */
.L_x_5362:
[----:B------:R-:W-:Y:S05]  /*8b50*/  BSYNC.RECONVERGENT B0 ;  /* 0x0000000000007941 */ /* 0x000fea0003800200 */
.L_x_5361:
        /* <DEDUP_REMOVED lines=25> */
.L_x_5368:
[----:B------:R-:W-:Y:S02]  /*8cf0*/  HADD2.F32 R5, -RZ, R3.H0_H0 ;  /* 0x20000003ff057230 */ /* 0x000fe40000004100 */
[----:B------:R-:W-:-:S04]  /*8d00*/  IMAD.MOV.U32 R19, RZ, RZ, R27 ;  /* 0x000000ffff137224 */ /* 0x000fc800078e001b */
[----:B------:R-:W0:Y:S02]  /*8d10*/  F2I.S64.TRUNC R4, R5 ;  /* 0x0000000500047311 */ /* 0x000e24000020d900 */
[----:B0-----:R0:W-:Y:S01]  /*8d20*/  STG.E.U8 desc[UR36][R8.64], R4 ;  /* 0x0000000408007986 */ /* 0x0011e2000c101124 */
[----:B------:R-:W-:Y:S05]  /*8d30*/  BRA `(.L_x_5364) ;  /* 0x0000000c00c07947 */ /* 0x000fea0003800000 */
.L_x_5367:
        /* <DEDUP_REMOVED lines=11> */
.L_x_5371:
[----:B------:R-:W-:Y:S02]  /*8df0*/  HADD2.F32 R3, -RZ, R3.H0_H0 ;  /* 0x20000003ff037230 */ /* 0x000fe40000004100 */
[----:B------:R-:W-:-:S04]  /*8e00*/  IMAD.MOV.U32 R19, RZ, RZ, R27 ;  /* 0x000000ffff137224 */ /* 0x000fc800078e001b */
[----:B------:R-:W0:Y:S02]  /*8e10*/  F2I.FTZ.TRUNC.NTZ R3, R3 ;  /* 0x0000000300037305 */ /* 0x000e24000021f100 */
[----:B0-----:R0:W-:Y:S01]  /*8e20*/  STG.E desc[UR36][R8.64], R3 ;  /* 0x0000000308007986 */ /* 0x0011e2000c101924 */
[----:B------:R-:W-:Y:S05]  /*8e30*/  BRA `(.L_x_5364) ;  /* 0x0000000c00807947 */ /* 0x000fea0003800000 */
.L_x_5370:
[----:B------:R-:W-:Y:S02]  /*8e40*/  HADD2.F32 R3, -RZ, R3.H0_H0 ;  /* 0x20000003ff037230 */ /* 0x000fe40000004100 */
[----:B------:R-:W-:-:S04]  /*8e50*/  IMAD.MOV.U32 R19, RZ, RZ, R27 ;  /* 0x000000ffff137224 */ /* 0x000fc800078e001b */
[----:B------:R-:W0:Y:S02]  /*8e60*/  F2I.FTZ.TRUNC.NTZ R3, R3 ;  /* 0x0000000300037305 */ /* 0x000e24000021f100 */
[----:B0-----:R0:W-:Y:S01]  /*8e70*/  STG.E.U16 desc[UR36][R8.64], R3 ;  /* 0x0000000308007986 */ /* 0x0011e2000c101524 */
[----:B------:R-:W-:Y:S05]  /*8e80*/  BRA `(.L_x_5364) ;  /* 0x0000000c006c7947 */ /* 0x000fea0003800000 */
.L_x_5366:
        /* <DEDUP_REMOVED lines=10> */
.L_x_5373:
[----:B------:R0:W-:Y:S01]  /*8f30*/  STG.E.U16 desc[UR36][R8.64], R3 ;  /* 0x0000000308007986 */ /* 0x0001e2000c101524 */
[----:B------:R-:W-:Y:S01]  /*8f40*/  IMAD.MOV.U32 R19, RZ, RZ, R27 ;  /* 0x000000ffff137224 */ /* 0x000fe200078e001b */
[----:B------:R-:W-:Y:S06]  /*8f50*/  BRA `(.L_x_5364) ;  /* 0x0000000c00387947 */ /* 0x000fec0003800000 */
.L_x_5372:
        /* <DEDUP_REMOVED lines=11> */
.L_x_5375:
[----:B------:R-:W-:Y:S02]  /*9010*/  HADD2.F32 R0, -RZ, R3.H0_H0 ;  /* 0x20000003ff007230 */ /* 0x000fe40000004100 */
[----:B------:R-:W-:-:S03]  /*9020*/  IMAD.MOV.U32 R19, RZ, RZ, R27 ;  /* 0x000000ffff137224 */ /* 0x000fc600078e001b */
[----:B------:R-:W-:-:S04]  /*9030*/  F2FP.F16.F32.PACK_AB R0, RZ, R0 ;  /* 0x00000000ff00723e */ /* 0x000fc800000000ff */
[----:B------:R-:W-:-:S05]  /*9040*/  PRMT R0, R0, 0x5410, RZ ;  /* 0x0000541000007816 */ /* 0x000fca00000000ff */
[----:B------:R0:W-:Y:S01]  /*9050*/  STG.E desc[UR36][R8.64], R0 ;  /* 0x0000000008007986 */ /* 0x0001e2000c101924 */
[----:B------:R-:W-:Y:S05]  /*9060*/  BRA `(.L_x_5364) ;  /* 0x0000000800f47947 */ /* 0x000fea0003800000 */
.L_x_5374:
[----:B------:R-:W-:Y:S02]  /*9070*/  HADD2.F32 R4, -RZ, R3.H0_H0 ;  /* 0x20000003ff047230 */ /* 0x000fe40000004100 */
[----:B------:R-:W-:-:S03]  /*9080*/  IMAD.MOV.U32 R19, RZ, RZ, R27 ;  /* 0x000000ffff137224 */ /* 0x000fc600078e001b */
[----:B------:R-:W-:-:S06]  /*9090*/  FMUL.FTZ R4, R4, 1 ;  /* 0x3f80000004047820 */ /* 0x000fcc0000410000 */
[----:B------:R-:W0:Y:S02]  /*90a0*/  F2F.F64.F32 R4, R4 ;  /* 0x0000000400047310 */ /* 0x000e240000201800 */
[----:B0-----:R0:W-:Y:S01]  /*90b0*/  STG.E.64 desc[UR36][R8.64], R4 ;  /* 0x0000000408007986 */ /* 0x0011e2000c101b24 */
[----:B------:R-:W-:Y:S05]  /*90c0*/  BRA `(.L_x_5364) ;  /* 0x0000000800dc7947 */ /* 0x000fea0003800000 */
.L_x_5365:
        /* <DEDUP_REMOVED lines=14> */
.L_x_5378:
[----:B------:R-:W-:Y:S01]  /*91b0*/  HADD2.F32 R3, -RZ, R3.H0_H0 ;  /* 0x20000003ff037230 */ /* 0x000fe20000004100 */
[----:B------:R-:W-:Y:S01]  /*91c0*/  CS2R R6, SRZ ;  /* 0x0000000000067805 */ /* 0x000fe2000001ff00 */
[----:B------:R-:W-:-:S03]  /*91d0*/  IMAD.MOV.U32 R19, RZ, RZ, R27 ;  /* 0x000000ffff137224 */ /* 0x000fc600078e001b */
[----:B------:R-:W-:-:S04]  /*91e0*/  FMUL.FTZ R3, R3, 1 ;  /* 0x3f80000003037820 */ /* 0x000fc80000410000 */
[----:B------:R-:W0:Y:S02]  /*91f0*/  F2F.F64.F32 R4, R3 ;  /* 0x0000000300047310 */ /* 0x000e240000201800 */
[----:B0-----:R0:W-:Y:S01]  /*9200*/  STG.E.128 desc[UR36][R8.64], R4 ;  /* 0x0000000408007986 */ /* 0x0011e2000c101d24 */
[----:B------:R-:W-:Y:S05]  /*9210*/  BRA `(.L_x_5364) ;  /* 0x0000000800887947 */ /* 0x000fea0003800000 */
.L_x_5377:
        /* <DEDUP_REMOVED lines=19> */
.L_x_5382:
[----:B------:R-:W-:Y:S05]  /*9350*/  BSYNC.RECONVERGENT B0 ;  /* 0x0000000000007941 */ /* 0x000fea0003800200 */
.L_x_5381:
[----:B------:R-:W-:Y:S01]  /*9360*/  LOP3.LUT R5, R0, 0x80, R5, 0xf8, !PT ;  /* 0x0000008000057812 */ /* 0x000fe200078ef805 */
[----:B------:R-:W-:-:S04]  /*9370*/  IMAD.MOV.U32 R19, RZ, RZ, R27 ;  /* 0x000000ffff137224 */ /* 0x000fc800078e001b */
[----:B------:R0:W-:Y:S01]  /*9380*/  STG.E.U8 desc[UR36][R8.64], R5 ;  /* 0x0000000508007986 */ /* 0x0001e2000c101124 */
[----:B------:R-:W-:Y:S05]  /*9390*/  BRA `(.L_x_5364) ;  /* 0x0000000800287947 */ /* 0x000fea0003800000 */
.L_x_5380:
        /* <DEDUP_REMOVED lines=15> */
.L_x_5384:
[----:B------:R-:W-:Y:S05]  /*9490*/  BSYNC.RECONVERGENT B0 ;  /* 0x0000000000007941 */ /* 0x000fea0003800200 */
.L_x_5383:
[----:B------:R-:W-:Y:S01]  /*94a0*/  LOP3.LUT R5, R0, 0x80, R5, 0xf8, !PT ;  /* 0x0000008000057812 */ /* 0x000fe200078ef805 */
[----:B------:R-:W-:-:S04]  /*94b0*/  IMAD.MOV.U32 R19, RZ, RZ, R27 ;  /* 0x000000ffff137224 */ /* 0x000fc800078e001b */
[----:B------:R0:W-:Y:S01]  /*94c0*/  STG.E.U8 desc[UR36][R8.64], R5 ;  /* 0x0000000508007986 */ /* 0x0001e2000c101124 */
[----:B------:R-:W-:Y:S05]  /*94d0*/  BRA `(.L_x_5364) ;  /* 0x0000000400d87947 */ /* 0x000fea0003800000 */
.L_x_5379:
[----:B------:R-:W-:Y:S02]  /*94e0*/  HADD2.F32 R0, -RZ, R3.H0_H0 ;  /* 0x20000003ff007230 */ /* 0x000fe40000004100 */
[----:B------:R-:W-:-:S03]  /*94f0*/  IMAD.MOV.U32 R19, RZ, RZ, R27 ;  /* 0x000000ffff137224 */ /* 0x000fc600078e001b */
[----:B------:R-:W-:-:S05]  /*9500*/  F2FP.BF16.F32.PACK_AB R0, RZ, R0 ;  /* 0x00000000ff00723e */ /* 0x000fca00000010ff */
[----:B------:R0:W-:Y:S01]  /*9510*/  STG.E.U16 desc[UR36][R8.64], R0 ;  /* 0x0000000008007986 */ /* 0x0001e2000c101524 */
[----:B------:R-:W-:Y:S05]  /*9520*/  BRA `(.L_x_5364) ;  /* 0x0000000400c47947 */ /* 0x000fea0003800000 */
.L_x_5376:
        /* <DEDUP_REMOVED lines=13> */
.L_x_5387:
        /* <DEDUP_REMOVED lines=13> */
.L_x_5390:
[----:B------:R-:W-:-:S04]  /*96d0*/  SHF.R.U32.HI R0, RZ, 0x14, R3 ;  /* 0x00000014ff007819 */ /* 0x000fc80000011603 */
[----:B------:R-:W-:-:S04]  /*96e0*/  LOP3.LUT R0, R0, 0x1, RZ, 0xc0, !PT ;  /* 0x0000000100007812 */ /* 0x000fc800078ec0ff */
[----:B------:R-:W-:-:S04]  /*96f0*/  IADD3 R0, PT, PT, R3, 0x487ffff, R0 ;  /* 0x0487ffff03007810 */ /* 0x000fc80007ffe000 */
[----:B------:R-:W-:-:S04]  /*9700*/  SHF.R.U32.HI R0, RZ, 0x14, R0 ;  /* 0x00000014ff007819 */ /* 0x000fc80000011600 */
[----:B------:R-:W-:-:S07]  /*9710*/  LOP3.LUT R0, R0, 0xff, RZ, 0xc0, !PT ;  /* 0x000000ff00007812 */ /* 0x000fce00078ec0ff */
.L_x_5391:
[----:B------:R-:W-:-:S04]  /*9720*/  SHF.R.U32.HI R3, RZ, 0x18, R3 ;  /* 0x00000018ff037819 */ /* 0x000fc80000011603 */
[----:B------:R-:W-:-:S04]  /*9730*/  LOP3.LUT R0, R0, 0x80, R3, 0xf8, !PT ;  /* 0x0000008000007812 */ /* 0x000fc800078ef803 */
[----:B------:R-:W-:-:S07]  /*9740*/  PRMT R4, R0, 0x7610, R4 ;  /* 0x0000761000047816 */ /* 0x000fce0000000004 */
.L_x_5389:
[----:B------:R-:W-:Y:S05]  /*9750*/  BSYNC.RECONVERGENT B0 ;  /* 0x0000000000007941 */ /* 0x000fea0003800200 */
.L_x_5388:
[----:B------:R0:W-:Y:S01]  /*9760*/  STG.E.U8 desc[UR36][R8.64], R4 ;  /* 0x0000000408007986 */ /* 0x0001e2000c101124 */
[----:B------:R-:W-:Y:S01]  /*9770*/  IMAD.MOV.U32 R19, RZ, RZ, R27 ;  /* 0x000000ffff137224 */ /* 0x000fe200078e001b */
[----:B------:R-:W-:Y:S06]  /*9780*/  BRA `(.L_x_5364) ;  /* 0x00000004002c7947 */ /* 0x000fec0003800000 */
.L_x_5386:
        /* <DEDUP_REMOVED lines=13> */
.L_x_5394:
[----:B------:R-:W-:-:S04]  /*9860*/  SHF.R.U32.HI R0, RZ, 0x15, R3 ;  /* 0x00000015ff007819 */ /* 0x000fc80000011603 */
[----:B------:R-:W-:-:S04]  /*9870*/  LOP3.LUT R0, R0, 0x1, RZ, 0xc0, !PT ;  /* 0x0000000100007812 */ /* 0x000fc800078ec0ff */
[----:B------:R-:W-:-:S04]  /*9880*/  IADD3 R0, PT, PT, R3, 0x88fffff, R0 ;  /* 0x088fffff03007810 */ /* 0x000fc80007ffe000 */
[----:B------:R-:W-:-:S04]  /*9890*/  SHF.R.U32.HI R0, RZ, 0x15, R0 ;  /* 0x00000015ff007819 */ /* 0x000fc80000011600 */
[----:B------:R-:W-:-:S07]  /*98a0*/  LOP3.LUT R0, R0, 0xff, RZ, 0xc0, !PT ;  /* 0x000000ff00007812 */ /* 0x000fce00078ec0ff */
.L_x_5395:
[----:B------:R-:W-:-:S04]  /*98b0*/  SHF.R.U32.HI R3, RZ, 0x18, R3 ;  /* 0x00000018ff037819 */ /* 0x000fc80000011603 */
[----:B------:R-:W-:-:S04]  /*98c0*/  LOP3.LUT R0, R0, 0x80, R3, 0xf8, !PT ;  /* 0x0000008000007812 */ /* 0x000fc800078ef803 */
[----:B------:R-:W-:-:S07]  /*98d0*/  PRMT R4, R0, 0x7610, R4 ;  /* 0x0000761000047816 */ /* 0x000fce0000000004 */
.L_x_5393:
[----:B------:R-:W-:Y:S05]  /*98e0*/  BSYNC.RECONVERGENT B0 ;  /* 0x0000000000007941 */ /* 0x000fea0003800200 */
.L_x_5392:
[----:B------:R3:W-:Y:S01]  /*98f0*/  STG.E.U8 desc[UR36][R8.64], R4 ;  /* 0x0000000408007986 */ /* 0x0007e2000c101124 */
[----:B------:R-:W-:Y:S01]  /*9900*/  IMAD.MOV.U32 R19, RZ, RZ, R27 ;  /* 0x000000ffff137224 */ /* 0x000fe200078e001b */
[----:B------:R-:W-:Y:S06]  /*9910*/  BRA `(.L_x_5364) ;  /* 0x0000000000c87947 */ /* 0x000fec0003800000 */
.L_x_5385:
[----:B------:R-:W-:-:S13]  /*9920*/  ISETP.NE.AND P0, PT, R0, 0x1c, PT ;  /* 0x0000001c0000780c */ /* 0x000fda0003f05270 */
[----:B------:R-:W-:Y:S05]  /*9930*/  @!P0 BRA `(.L_x_5396) ;  /* 0x0000000000b08947 */ /* 0x000fea0003800000 */
[----:B------:R-:W-:-:S13]  /*9940*/  ISETP.NE.AND P0, PT, R0, 0x1d, PT ;  /* 0x0000001d0000780c */ /* 0x000fda0003f05270 */
[----:B------:R-:W-:Y:S05]  /*9950*/  @!P0 BRA `(.L_x_5397) ;  /* 0x0000000000948947 */ /* 0x000fea0003800000 */
[----:B------:R-:W-:-:S13]  /*9960*/  ISETP.NE.AND P0, PT, R0, 0x2c, PT ;  /* 0x0000002c0000780c */ /* 0x000fda0003f05270 */
[----:B------:R-:W-:Y:S05]  /*9970*/  @!P0 BRA `(.L_x_5398) ;  /* 0x0000000000488947 */ /* 0x000fea0003800000 */
.L_x_5369:
        /* <DEDUP_REMOVED lines=16> */
.L_x_5399:
[----:B------:R-:W-:Y:S01]  /*9a80*/  IMAD.MOV.U32 R19, RZ, RZ, R27 ;  /* 0x000000ffff137224 */ /* 0x000fe200078e001b */
[----:B------:R-:W-:Y:S06]  /*9a90*/  BRA `(.L_x_5364) ;  /* 0x0000000000687947 */ /* 0x000fec0003800000 */
.L_x_5398:
        /* <DEDUP_REMOVED lines=17> */
.L_x_5397:
[----:B------:R-:W-:Y:S02]  /*9bb0*/  HADD2.F32 R4, -RZ, R3.H0_H0 ;  /* 0x20000003ff047230 */ /* 0x000fe40000004100 */
[----:B------:R-:W-:-:S04]  /*9bc0*/  IMAD.MOV.U32 R19, RZ, RZ, R27 ;  /* 0x000000ffff137224 */ /* 0x000fc800078e001b */
[----:B------:R-:W0:Y:S02]  /*9bd0*/  F2I.U64.TRUNC R4, R4 ;  /* 0x0000000400047311 */ /* 0x000e24000020d800 */
[----:B0-----:R1:W-:Y:S01]  /*9be0*/  STG.E.64 desc[UR36][R8.64], R4 ;  /* 0x0000000408007986 */ /* 0x0013e2000c101b24 */
[----:B------:R-:W-:Y:S05]  /*9bf0*/  BRA `(.L_x_5364) ;  /* 0x0000000000107947 */ /* 0x000fea0003800000 */
.L_x_5396:
[----:B------:R-:W-:Y:S02]  /*9c00*/  HADD2.F32 R3, -RZ, R3.H0_H0 ;  /* 0x20000003ff037230 */ /* 0x000fe40000004100 */
[----:B------:R-:W-:-:S04]  /*9c10*/  IMAD.MOV.U32 R19, RZ, RZ, R27 ;  /* 0x000000ffff137224 */ /* 0x000fc800078e001b */
[----:B------:R-:W0:Y:S02]  /*9c20*/  F2I.FTZ.U32.TRUNC.NTZ R3, R3 ;  /* 0x0000000300037305 */ /* 0x000e24000021f000 */
[----:B0-----:R0:W-:Y:S02]  /*9c30*/  STG.E desc[UR36][R8.64], R3 ;  /* 0x0000000308007986 */ /* 0x0011e4000c101924 */
.L_x_5364:
[----:B------:R-:W-:Y:S05]  /*9c40*/  BSYNC.RECONVERGENT B6 ;  /* 0x0000000000067941 */ /* 0x000fea0003800200 */
.L_x_5363:
        /* <DEDUP_REMOVED lines=25> */
.L_x_5405:
[----:B------:R-:W-:-:S06]  /*9de0*/  HADD2.F32 R5, -RZ, R18.H0_H0 ;  /* 0x20000012ff057230 */ /* 0x000fcc0000004100 */
[----:B------:R-:W0:Y:S02]  /*9df0*/  F2I.S64.TRUNC R4, R5 ;  /* 0x0000000500047311 */ /* 0x000e24000020d900 */
[----:B0-----:R0:W-:Y:S01]  /*9e00*/  STG.E.U8 desc[UR36][R8.64], R4 ;  /* 0x0000000408007986 */ /* 0x0011e2000c101124 */
[----:B------:R-:W-:Y:S05]  /*9e10*/  BRA `(.L_x_5407) ;  /* 0x0000000c006c7947 */ /* 0x000fea0003800000 */
.L_x_5404:
        /* <DEDUP_REMOVED lines=10> */
.L_x_5409:
[----:B------:R-:W-:-:S04]  /*9ec0*/  HADD2.F32 R18, -RZ, R18.H0_H0 ;  /* 0x20000012ff127230 */ /* 0x000fc80000004100 */
[----:B------:R-:W0:Y:S02]  /*9ed0*/  F2I.FTZ.TRUNC.NTZ R3, R18 ;  /* 0x0000001200037305 */ /* 0x000e24000021f100 */
[----:B0-----:R0:W-:Y:S01]  /*9ee0*/  STG.E desc[UR36][R8.64], R3 ;  /* 0x0000000308007986 */ /* 0x0011e2000c101924 */
[----:B------:R-:W-:Y:S05]  /*9ef0*/  BRA `(.L_x_5407) ;  /* 0x0000000c00347947 */ /* 0x000fea0003800000 */
.L_x_5408:
[----:B------:R-:W-:-:S04]  /*9f00*/  HADD2.F32 R18, -RZ, R18.H0_H0 ;  /* 0x20000012ff127230 */ /* 0x000fc80000004100 */
[----:B------:R-:W0:Y:S02]  /*9f10*/  F2I.FTZ.TRUNC.NTZ R3, R18 ;  /* 0x0000001200037305 */ /* 0x000e24000021f100 */
[----:B0-----:R0:W-:Y:S01]  /*9f20*/  STG.E.U16 desc[UR36][R8.64], R3 ;  /* 0x0000000308007986 */ /* 0x0011e2000c101524 */
[----:B------:R-:W-:Y:S05]  /*9f30*/  BRA `(.L_x_5407) ;  /* 0x0000000c00247947 */ /* 0x000fea0003800000 */
.L_x_5403:
        /* <DEDUP_REMOVED lines=9> */
.L_x_5411:
[----:B------:R4:W-:Y:S01]  /*9fd0*/  STG.E.U16 desc[UR36][R8.64], R18 ;  /* 0x0000001208007986 */ /* 0x0009e2000c101524 */
[----:B------:R-:W-:Y:S05]  /*9fe0*/  BRA `(.L_x_5407) ;  /* 0x0000000800f87947 */ /* 0x000fea0003800000 */
.L_x_5410:
        /* <DEDUP_REMOVED lines=10> */
.L_x_5413:
[----:B------:R-:W-:-:S05]  /*a090*/  HADD2.F32 R0, -RZ, R18.H0_H0 ;  /* 0x20000012ff007230 */ /* 0x000fca0000004100 */
[----:B------:R-:W-:-:S04]  /*a0a0*/  F2FP.F16.F32.PACK_AB R0, RZ, R0 ;  /* 0x00000000ff00723e */ /* 0x000fc800000000ff */
[----:B------:R-:W-:-:S05]  /*a0b0*/  PRMT R0, R0, 0x5410, RZ ;  /* 0x0000541000007816 */ /* 0x000fca00000000ff */
[----:B------:R2:W-:Y:S01]  /*a0c0*/  STG.E desc[UR36][R8.64], R0 ;  /* 0x0000000008007986 */ /* 0x0005e2000c101924 */
[----:B------:R-:W-:Y:S05]  /*a0d0*/  BRA `(.L_x_5407) ;  /* 0x0000000800bc7947 */ /* 0x000fea0003800000 */
.L_x_5412:
[----:B------:R-:W-:-:S05]  /*a0e0*/  HADD2.F32 R4, -RZ, R18.H0_H0 ;  /* 0x20000012ff047230 */ /* 0x000fca0000004100 */
[----:B------:R-:W-:-:S06]  /*a0f0*/  FMUL.FTZ R4, R4, 1 ;  /* 0x3f80000004047820 */ /* 0x000fcc0000410000 */
[----:B------:R-:W0:Y:S02]  /*a100*/  F2F.F64.F32 R4, R4 ;  /* 0x0000000400047310 */ /* 0x000e240000201800 */
[----:B0-----:R0:W-:Y:S01]  /*a110*/  STG.E.64 desc[UR36][R8.64], R4 ;  /* 0x0000000408007986 */ /* 0x0011e2000c101b24 */
[----:B------:R-:W-:Y:S05]  /*a120*/  BRA `(.L_x_5407) ;  /* 0x0000000800a87947 */ /* 0x000fea0003800000 */
.L_x_5402:
        /* <DEDUP_REMOVED lines=14> */
.L_x_5417:
        /* <DEDUP_REMOVED lines=17> */
.L_x_5420:
[----:B------:R-:W-:-:S04]  /*a320*/  SHF.R.U32.HI R3, RZ, 0x18, R5 ;  /* 0x00000018ff037819 */ /* 0x000fc80000011605 */
[----:B------:R-:W-:-:S04]  /*a330*/  LOP3.LUT R0, R0, 0x80, R3, 0xf8, !PT ;  /* 0x0000008000007812 */ /* 0x000fc800078ef803 */
[----:B------:R-:W-:-:S07]  /*a340*/  PRMT R4, R0, 0x7610, R4 ;  /* 0x0000761000047816 */ /* 0x000fce0000000004 */
.L_x_5419:
[----:B------:R-:W-:Y:S05]  /*a350*/  BSYNC.RECONVERGENT B0 ;  /* 0x0000000000007941 */ /* 0x000fea0003800200 */
.L_x_5418:
[----:B------:R0:W-:Y:S01]  /*a360*/  STG.E.U8 desc[UR36][R8.64], R4 ;  /* 0x0000000408007986 */ /* 0x0001e2000c101124 */
[----:B------:R-:W-:Y:S05]  /*a370*/  BRA `(.L_x_5407) ;  /* 0x0000000800147947 */ /* 0x000fea0003800000 */
.L_x_5416:
        /* <DEDUP_REMOVED lines=17> */
.L_x_5423:
[----:B------:R-:W-:-:S04]  /*a490*/  SHF.R.U32.HI R3, RZ, 0x18, R5 ;  /* 0x00000018ff037819 */ /* 0x000fc80000011605 */
[----:B------:R-:W-:-:S04]  /*a4a0*/  LOP3.LUT R0, R0, 0x80, R3, 0xf8, !PT ;  /* 0x0000008000007812 */ /* 0x000fc800078ef803 */
[----:B------:R-:W-:-:S07]  /*a4b0*/  PRMT R4, R0, 0x7610, R4 ;  /* 0x0000761000047816 */ /* 0x000fce0000000004 */
.L_x_5422:
[----:B------:R-:W-:Y:S05]  /*a4c0*/  BSYNC.RECONVERGENT B0 ;  /* 0x0000000000007941 */ /* 0x000fea0003800200 */
.L_x_5421:
[----:B------:R0:W-:Y:S01]  /*a4d0*/  STG.E.U8 desc[UR36][R8.64], R4 ;  /* 0x0000000408007986 */ /* 0x0001e2000c101124 */
[----:B------:R-:W-:Y:S05]  /*a4e0*/  BRA `(.L_x_5407) ;  /* 0x0000000400b87947 */ /* 0x000fea0003800000 */
.L_x_5415:
        /* <DEDUP_REMOVED lines=22> */
.L_x_5425:
[----:B------:R-:W-:-:S06]  /*a650*/  HADD2.F32 R4, -RZ, R18.H0_H0 ;  /* 0x20000012ff047230 */ /* 0x000fcc0000004100 */
[----:B------:R-:W0:Y:S02]  /*a660*/  F2I.U64.TRUNC R4, R4 ;  /* 0x0000000400047311 */ /* 0x000e24000020d800 */
[----:B0-----:R0:W-:Y:S01]  /*a670*/  STG.E.64 desc[UR36][R8.64], R4 ;  /* 0x0000000408007986 */ /* 0x0011e2000c101b24 */
[----:B------:R-:W-:Y:S05]  /*a680*/  BRA `(.L_x_5407) ;  /* 0x0000000400507947 */ /* 0x000fea0003800000 */
.L_x_5424:
[----:B------:R-:W-:-:S04]  /*a690*/  HADD2.F32 R18, -RZ, R18.H0_H0 ;  /* 0x20000012ff127230 */ /* 0x000fc80000004100 */
[----:B------:R-:W0:Y:S02]  /*a6a0*/  F2I.FTZ.U32.TRUNC.NTZ R3, R18 ;  /* 0x0000001200037305 */ /* 0x000e24000021f000 */
[----:B0-----:R0:W-:Y:S01]  /*a6b0*/  STG.E desc[UR36][R8.64], R3 ;  /* 0x0000000308007986 */ /* 0x0011e2000c101924 */
[----:B------:R-:W-:Y:S05]  /*a6c0*/  BRA `(.L_x_5407) ;  /* 0x0000000400407947 */ /* 0x000fea0003800000 */
.L_x_5414:
        /* <DEDUP_REMOVED lines=11> */
.L_x_5427:
[----:B------:R-:W-:Y:S01]  /*a780*/  HADD2.F32 R18, -RZ, R18.H0_H0 ;  /* 0x20000012ff127230 */ /* 0x000fe20000004100 */
[----:B------:R-:W-:-:S04]  /*a790*/  CS2R R6, SRZ ;  /* 0x0000000000067805 */ /* 0x000fc8000001ff00 */
[----:B------:R-:W-:-:S06]  /*a7a0*/  FMUL.FTZ R4, R18, 1 ;  /* 0x3f80000012047820 */ /* 0x000fcc0000410000 */
[----:B------:R-:W0:Y:S02]  /*a7b0*/  F2F.F64.F32 R4, R4 ;  /* 0x0000000400047310 */ /* 0x000e240000201800 */
[----:B0-----:R0:W-:Y:S01]  /*a7c0*/  STG.E.128 desc[UR36][R8.64], R4 ;  /* 0x0000000408007986 */ /* 0x0011e2000c101d24 */
[----:B------:R-:W-:Y:S05]  /*a7d0*/  BRA `(.L_x_5407) ;  /* 0x0000000000fc7947 */ /* 0x000fea0003800000 */
.L_x_5426:
[----:B------:R-:W-:-:S13]  /*a7e0*/  ISETP.NE.AND P0, PT, R0, 0xf, PT ;  /* 0x0000000f0000780c */ /* 0x000fda0003f05270 */
[----:B------:R-:W-:Y:S05]  /*a7f0*/  @!P0 BRA `(.L_x_5428) ;  /* 0x0000000000e88947 */ /* 0x000fea0003800000 */
[----:B------:R-:W-:-:S13]  /*a800*/  ISETP.NE.AND P0, PT, R0, 0x17, PT ;  /* 0x000000170000780c */ /* 0x000fda0003f05270 */
[----:B------:R-:W-:Y:S05]  /*a810*/  @!P0 BRA `(.L_x_5429) ;  /* 0x0000000000908947 */ /* 0x000fea0003800000 */
[----:B------:R-:W-:-:S13]  /*a820*/  ISETP.NE.AND P0, PT, R0, 0x18, PT ;  /* 0x000000180000780c */ /* 0x000fda0003f05270 */
[----:B------:R-:W-:Y:S05]  /*a830*/  @!P0 BRA `(.L_x_5430) ;  /* 0x0000000000448947 */ /* 0x000fea0003800000 */
.L_x_5406:
        /* <DEDUP_REMOVED lines=16> */
.L_x_5431:
[----:B------:R-:W-:Y:S05]  /*a940*/  BRA `(.L_x_5407) ;  /* 0x0000000000a07947 */ /* 0x000fea0003800000 */
.L_x_5430:
        /* <DEDUP_REMOVED lines=13> */
.L_x_5433:
[----:B------:R-:W-:Y:S05]  /*aa20*/  BSYNC.RECONVERGENT B0 ;  /* 0x0000000000007941 */ /* 0x000fea0003800200 */
.L_x_5432:
[----:B------:R-:W-:-:S05]  /*aa30*/  LOP3.LUT R3, R0, 0x80, R3, 0xf8, !PT ;  /* 0x0000008000037812 */ /* 0x000fca00078ef803 */
[----:B------:R0:W-:Y:S01]  /*aa40*/  STG.E.U8 desc[UR36][R8.64], R3 ;  /* 0x0000000308007986 */ /* 0x0001e2000c101124 */
[----:B------:R-:W-:Y:S05]  /*aa50*/  BRA `(.L_x_5407) ;  /* 0x00000000005c7947 */ /* 0x000fea0003800000 */
.L_x_5429:
        /* <DEDUP_REMOVED lines=12> */
.L_x_5435:
[----:B------:R-:W-:Y:S01]  /*ab20*/  IMAD.MOV.U32 R0, RZ, RZ, 0x7f ;  /* 0x0000007fff007424 */ /* 0x000fe200078e00ff */
[----:B------:R-:W-:-:S04]  /*ab30*/  ISETP.GT.U32.AND P0, PT, R4, 0x7f800000, PT ;  /* 0x7f8000000400780c */ /* 0x000fc80003f04070 */
[----:B------:R-:W-:-:S09]  /*ab40*/  SEL R0, R0, 0x7c, P0 ;  /* 0x0000007c00007807 */ /* 0x000fd20000000000 */
.L_x_5436:
[----:B------:R-:W-:Y:S05]  /*ab50*/  BSYNC.RECONVERGENT B0 ;  /* 0x0000000000007941 */ /* 0x000fea0003800200 */
.L_x_5434:
[----:B------:R-:W-:-:S04]  /*ab60*/  SHF.R.U32.HI R3, RZ, 0x18, R3 ;  /* 0x00000018ff037819 */ /* 0x000fc80000011603 */
[----:B------:R-:W-:-:S05]  /*ab70*/  LOP3.LUT R3, R0, 0x80, R3, 0xf8, !PT ;  /* 0x0000008000037812 */ /* 0x000fca00078ef803 */
[----:B------:R0:W-:Y:S01]  /*ab80*/  STG.E.U8 desc[UR36][R8.64], R3 ;  /* 0x0000000308007986 */ /* 0x0001e2000c101124 */
[----:B------:R-:W-:Y:S05]  /*ab90*/  BRA `(.L_x_5407) ;  /* 0x00000000000c7947 */ /* 0x000fea0003800000 */
.L_x_5428:
[----:B------:R-:W-:-:S05]  /*aba0*/  HADD2.F32 R0, -RZ, R18.H0_H0 ;  /* 0x20000012ff007230 */ /* 0x000fca0000004100 */
[----:B------:R-:W-:-:S05]  /*abb0*/  F2FP.BF16.F32.PACK_AB R0, RZ, R0 ;  /* 0x00000000ff00723e */ /* 0x000fca00000010ff */
[----:B------:R0:W-:Y:S02]  /*abc0*/  STG.E.U16 desc[UR36][R8.64], R0 ;  /* 0x0000000008007986 */ /* 0x0001e4000c101524 */
.L_x_5407:
        /* <DEDUP_REMOVED lines=25> */
.L_x_5440:
[----:B------:R-:W-:-:S06]  /*ad60*/  HADD2.F32 R5, -RZ, R16.H0_H0 ;  /* 0x20000010ff057230 */ /* 0x000fcc0000004100 */
[----:B------:R-:W0:Y:S02]  /*ad70*/  F2I.S64.TRUNC R4, R5 ;  /* 0x0000000500047311 */ /* 0x000e24000020d900 */
[----:B0-----:R0:W-:Y:S01]  /*ad80*/  STG.E.U8 desc[UR36][R8.64], R4 ;  /* 0x0000000408007986 */ /* 0x0011e2000c101124 */
[----:B------:R-:W-:Y:S05]  /*ad90*/  BRA `(.L_x_5442) ;  /* 0x0000000c006c7947 */ /* 0x000fea0003800000 */
.L_x_5439:
        /* <DEDUP_REMOVED lines=10> */
.L_x_5444:
[----:B------:R-:W-:-:S04]  /*ae40*/  HADD2.F32 R16, -RZ, R16.H0_H0 ;  /* 0x20000010ff107230 */ /* 0x000fc80000004100 */
[----:B------:R-:W0:Y:S02]  /*ae50*/  F2I.FTZ.TRUNC.NTZ R3, R16 ;  /* 0x0000001000037305 */ /* 0x000e24000021f100 */
[----:B0-----:R0:W-:Y:S01]  /*ae60*/  STG.E desc[UR36][R8.64], R3 ;  /* 0x0000000308007986 */ /* 0x0011e2000c101924 */
[----:B------:R-:W-:Y:S05]  /*ae70*/  BRA `(.L_x_5442) ;  /* 0x0000000c00347947 */ /* 0x000fea0003800000 */
.L_x_5443:
[----:B------:R-:W-:-:S04]  /*ae80*/  HADD2.F32 R16, -RZ, R16.H0_H0 ;  /* 0x20000010ff107230 */ /* 0x000fc80000004100 */
[----:B------:R-:W0:Y:S02]  /*ae90*/  F2I.FTZ.TRUNC.NTZ R3, R16 ;  /* 0x0000001000037305 */ /* 0x000e24000021f100 */
[----:B0-----:R0:W-:Y:S01]  /*aea0*/  STG.E.U16 desc[UR36][R8.64], R3 ;  /* 0x0000000308007986 */ /* 0x0011e2000c101524 */
[----:B------:R-:W-:Y:S05]  /*aeb0*/  BRA `(.L_x_5442) ;  /* 0x0000000c00247947 */ /* 0x000fea0003800000 */
.L_x_5438:
        /* <DEDUP_REMOVED lines=9> */
.L_x_5446:
[----:B------:R0:W-:Y:S01]  /*af50*/  STG.E.U16 desc[UR36][R8.64], R16 ;  /* 0x0000001008007986 */ /* 0x0001e2000c101524 */
[----:B------:R-:W-:Y:S05]  /*af60*/  BRA `(.L_x_5442) ;  /* 0x0000000800f87947 */ /* 0x000fea0003800000 */
.L_x_5445:
        /* <DEDUP_REMOVED lines=10> */
.L_x_5448:
[----:B------:R-:W-:-:S05]  /*b010*/  HADD2.F32 R0, -RZ, R16.H0_H0 ;  /* 0x20000010ff007230 */ /* 0x000fca0000004100 */
[----:B------:R-:W-:-:S04]  /*b020*/  F2FP.F16.F32.PACK_AB R0, RZ, R0 ;  /* 0x00000000ff00723e */ /* 0x000fc800000000ff */
[----:B------:R-:W-:-:S05]  /*b030*/  PRMT R0, R0, 0x5410, RZ ;  /* 0x0000541000007816 */ /* 0x000fca00000000ff */
[----:B------:R0:W-:Y:S01]  /*b040*/  STG.E desc[UR36][R8.64], R0 ;  /* 0x0000000008007986 */ /* 0x0001e2000c101924 */
[----:B------:R-:W-:Y:S05]  /*b050*/  BRA `(.L_x_5442) ;  /* 0x0000000800bc7947 */ /* 0x000fea0003800000 */
.L_x_5447:
[----:B------:R-:W-:-:S05]  /*b060*/  HADD2.F32 R4, -RZ, R16.H0_H0 ;  /* 0x20000010ff047230 */ /* 0x000fca0000004100 */
[----:B------:R-:W-:-:S06]  /*b070*/  FMUL.FTZ R4, R4, 1 ;  /* 0x3f80000004047820 */ /* 0x000fcc0000410000 */
[----:B------:R-:W0:Y:S02]  /*b080*/  F2F.F64.F32 R4, R4 ;  /* 0x0000000400047310 */ /* 0x000e240000201800 */
[----:B0-----:R0:W-:Y:S01]  /*b090*/  STG.E.64 desc[UR36][R8.64], R4 ;  /* 0x0000000408007986 */ /* 0x0011e2000c101b24 */
[----:B------:R-:W-:Y:S05]  /*b0a0*/  BRA `(.L_x_5442) ;  /* 0x0000000800a87947 */ /* 0x000fea0003800000 */
.L_x_5437:
        /* <DEDUP_REMOVED lines=14> */
.L_x_5452:
        /* <DEDUP_REMOVED lines=17> */
.L_x_5455:
[----:B------:R-:W-:-:S04]  /*b2a0*/  SHF.R.U32.HI R3, RZ, 0x18, R5 ;  /* 0x00000018ff037819 */ /* 0x000fc80000011605 */
[----:B------:R-:W-:-:S04]  /*b2b0*/  LOP3.LUT R0, R0, 0x80, R3, 0xf8, !PT ;  /* 0x0000008000007812 */ /* 0x000fc800078ef803 */
[----:B------:R-:W-:-:S07]  /*b2c0*/  PRMT R4, R0, 0x7610, R4 ;  /* 0x0000761000047816 */ /* 0x000fce0000000004 */
.L_x_5454:
[----:B------:R-:W-:Y:S05]  /*b2d0*/  BSYNC.RECONVERGENT B0 ;  /* 0x0000000000007941 */ /* 0x000fea0003800200 */
.L_x_5453:
[----:B------:R0:W-:Y:S01]  /*b2e0*/  STG.E.U8 desc[UR36][R8.64], R4 ;  /* 0x0000000408007986 */ /* 0x0001e2000c101124 */
[----:B------:R-:W-:Y:S05]  /*b2f0*/  BRA `(.L_x_5442) ;  /* 0x0000000800147947 */ /* 0x000fea0003800000 */
.L_x_5451:
        /* <DEDUP_REMOVED lines=17> */
.L_x_5458:
[----:B------:R-:W-:-:S04]  /*b410*/  SHF.R.U32.HI R3, RZ, 0x18, R5 ;  /* 0x00000018ff037819 */ /* 0x000fc80000011605 */
[----:B------:R-:W-:-:S04]  /*b420*/  LOP3.LUT R0, R0, 0x80, R3, 0xf8, !PT ;  /* 0x0000008000007812 */ /* 0x000fc800078ef803 */
[----:B------:R-:W-:-:S07]  /*b430*/  PRMT R4, R0, 0x7610, R4 ;  /* 0x0000761000047816 */ /* 0x000fce0000000004 */
.L_x_5457:
[----:B------:R-:W-:Y:S05]  /*b440*/  BSYNC.RECONVERGENT B0 ;  /* 0x0000000000007941 */ /* 0x000fea0003800200 */
.L_x_5456:
[----:B------:R0:W-:Y:S01]  /*b450*/  STG.E.U8 desc[UR36][R8.64], R4 ;  /* 0x0000000408007986 */ /* 0x0001e2000c101124 */
[----:B------:R-:W-:Y:S05]  /*b460*/  BRA `(.L_x_5442) ;  /* 0x0000000400b87947 */ /* 0x000fea0003800000 */
.L_x_5450:
        /* <DEDUP_REMOVED lines=22> */
.L_x_5460:
[----:B------:R-:W-:-:S06]  /*b5d0*/  HADD2.F32 R4, -RZ, R16.H0_H0 ;  /* 0x20000010ff047230 */ /* 0x000fcc0000004100 */
[----:B------:R-:W0:Y:S02]  /*b5e0*/  F2I.U64.TRUNC R4, R4 ;  /* 0x0000000400047311 */ /* 0x000e24000020d800 */
[----:B0-----:R0:W-:Y:S01]  /*b5f0*/  STG.E.64 desc[UR36][R8.64], R4 ;  /* 0x0000000408007986 */ /* 0x0011e2000c101b24 */
[----:B------:R-:W-:Y:S05]  /*b600*/  BRA `(.L_x_5442) ;  /* 0x0000000400507947 */ /* 0x000fea0003800000 */
.L_x_5459:
[----:B------:R-:W-:-:S04]  /*b610*/  HADD2.F32 R16, -RZ, R16.H0_H0 ;  /* 0x20000010ff107230 */ /* 0x000fc80000004100 */
[----:B------:R-:W0:Y:S02]  /*b620*/  F2I.FTZ.U32.TRUNC.NTZ R3, R16 ;  /* 0x0000001000037305 */ /* 0x000e24000021f000 */
[----:B0-----:R0:W-:Y:S01]  /*b630*/  STG.E desc[UR36][R8.64], R3 ;  /* 0x0000000308007986 */ /* 0x0011e2000c101924 */
[----:B------:R-:W-:Y:S05]  /*b640*/  BRA `(.L_x_5442) ;  /* 0x0000000400407947 */ /* 0x000fea0003800000 */
.L_x_5449:
        /* <DEDUP_REMOVED lines=11> */
.L_x_5462:
[----:B------:R-:W-:Y:S01]  /*b700*/  HADD2.F32 R16, -RZ, R16.H0_H0 ;  /* 0x20000010ff107230 */ /* 0x000fe20000004100 */
[----:B------:R-:W-:-:S04]  /*b710*/  CS2R R6, SRZ ;  /* 0x0000000000067805 */ /* 0x000fc8000001ff00 */
[----:B------:R-:W-:-:S06]  /*b720*/  FMUL.FTZ R4, R16, 1 ;  /* 0x3f80000010047820 */ /* 0x000fcc0000410000 */
[----:B------:R-:W0:Y:S02]  /*b730*/  F2F.F64.F32 R4, R4 ;  /* 0x0000000400047310 */ /* 0x000e240000201800 */
[----:B0-----:R3:W-:Y:S01]  /*b740*/  STG.E.128 desc[UR36][R8.64], R4 ;  /* 0x0000000408007986 */ /* 0x0017e2000c101d24 */
[----:B------:R-:W-:Y:S05]  /*b750*/  BRA `(.L_x_5442) ;  /* 0x0000000000fc7947 */ /* 0x000fea0003800000 */
.L_x_5461:
[----:B------:R-:W-:-:S13]  /*b760*/  ISETP.NE.AND P0, PT, R0, 0xf, PT ;  /* 0x0000000f0000780c */ /* 0x000fda0003f05270 */
[----:B------:R-:W-:Y:S05]  /*b770*/  @!P0 BRA `(.L_x_5463) ;  /* 0x0000000000e88947 */ /* 0x000fea0003800000 */
[----:B------:R-:W-:-:S13]  /*b780*/  ISETP.NE.AND P0, PT, R0, 0x17, PT ;  /* 0x000000170000780c */ /* 0x000fda0003f05270 */
[----:B------:R-:W-:Y:S05]  /*b790*/  @!P0 BRA `(.L_x_5464) ;  /* 0x0000000000908947 */ /* 0x000fea0003800000 */
[----:B------:R-:W-:-:S13]  /*b7a0*/  ISETP.NE.AND P0, PT, R0, 0x18, PT ;  /* 0x000000180000780c */ /* 0x000fda0003f05270 */
[----:B------:R-:W-:Y:S05]  /*b7b0*/  @!P0 BRA `(.L_x_5465) ;  /* 0x0000000000448947 */ /* 0x000fea0003800000 */
.L_x_5441:
        /* <DEDUP_REMOVED lines=16> */
.L_x_5466:
[----:B------:R-:W-:Y:S05]  /*b8c0*/  BRA `(.L_x_5442) ;  /* 0x0000000000a07947 */ /* 0x000fea0003800000 */
.L_x_5465:
        /* <DEDUP_REMOVED lines=13> */
.L_x_5468:
[----:B------:R-:W-:Y:S05]  /*b9a0*/  BSYNC.RECONVERGENT B0 ;  /* 0x0000000000007941 */ /* 0x000fea0003800200 */
.L_x_5467:
[----:B------:R-:W-:-:S05]  /*b9b0*/  LOP3.LUT R3, R0, 0x80, R3, 0xf8, !PT ;  /* 0x0000008000037812 */ /* 0x000fca00078ef803 */
[----:B------:R1:W-:Y:S01]  /*b9c0*/  STG.E.U8 desc[UR36][R8.64], R3 ;  /* 0x0000000308007986 */ /* 0x0003e2000c101124 */
[----:B------:R-:W-:Y:S05]  /*b9d0*/  BRA `(.L_x_5442) ;  /* 0x00000000005c7947 */ /* 0x000fea0003800000 */
.L_x_5464:
        /* <DEDUP_REMOVED lines=12> */
.L_x_5470:
[----:B------:R-:W-:Y:S01]  /*baa0*/  IMAD.MOV.U32 R0, RZ, RZ, 0x7f ;  /* 0x0000007fff007424 */ /* 0x000fe200078e00ff */
[----:B------:R-:W-:-:S04]  /*bab0*/  ISETP.GT.U32.AND P0, PT, R4, 0x7f800000, PT ;  /* 0x7f8000000400780c */ /* 0x000fc80003f04070 */
[----:B------:R-:W-:-:S09]  /*bac0*/  SEL R0, R0, 0x7c, P0 ;  /* 0x0000007c00007807 */ /* 0x000fd20000000000 */
.L_x_5471:
[----:B------:R-:W-:Y:S05]  /*bad0*/  BSYNC.RECONVERGENT B0 ;  /* 0x0000000000007941 */ /* 0x000fea0003800200 */
.L_x_5469:
[----:B------:R-:W-:-:S04]  /*bae0*/  SHF.R.U32.HI R3, RZ, 0x18, R3 ;  /* 0x00000018ff037819 */ /* 0x000fc80000011603 */
[----:B------:R-:W-:-:S05]  /*baf0*/  LOP3.LUT R3, R0, 0x80, R3, 0xf8, !PT ;  /* 0x0000008000037812 */ /* 0x000fca00078ef803 */
[----:B------:R2:W-:Y:S01]  /*bb00*/  STG.E.U8 desc[UR36][R8.64], R3 ;  /* 0x0000000308007986 */ /* 0x0005e2000c101124 */
[----:B------:R-:W-:Y:S05]  /*bb10*/  BRA `(.L_x_5442) ;  /* 0x00000000000c7947 */ /* 0x000fea0003800000 */
.L_x_5463:
[----:B------:R-:W-:-:S05]  /*bb20*/  HADD2.F32 R0, -RZ, R16.H0_H0 ;  /* 0x20000010ff007230 */ /* 0x000fca0000004100 */
[----:B------:R-:W-:-:S05]  /*bb30*/  F2FP.BF16.F32.PACK_AB R0, RZ, R0 ;  /* 0x00000000ff00723e */ /* 0x000fca00000010ff */
[----:B------:R0:W-:Y:S02]  /*bb40*/  STG.E.U16 desc[UR36][R8.64], R0 ;  /* 0x0000000008007986 */ /* 0x0001e4000c101524 */
.L_x_5442:
[----:B------:R-:W-:-:S07]  /*bb50*/  VIADD R19, R19, 0x80 ;  /* 0x0000008013137836 */ /* 0x000fce0000000000 */
.L_x_5401:
[----:B------:R-:W-:Y:S05]  /*bb60*/  BSYNC.RECONVERGENT B6 ;  /* 0x0000000000067941 */ /* 0x000fea0003800200 */
.L_x_5400:
        /* <DEDUP_REMOVED lines=23> */
.L_x_5475:
[----:B------:R-:W-:-:S06]  /*bce0*/  HADD2.F32 R5, -RZ, R17.H0_H0 ;  /* 0x20000011ff057230 */ /* 0x000fcc0000004100 */
[----:B------:R-:W0:Y:S02]  /*bcf0*/  F2I.S64.TRUNC R4, R5 ;  /* 0x0000000500047311 */ /* 0x000e24000020d900 */
[----:B0-----:R-:W-:Y:S01]  /*bd00*/  STG.E.U8 desc[UR36][R2.64], R4 ;  /* 0x0000000402007986 */ /* 0x001fe2000c101124 */
[----:B------:R-:W-:Y:S05]  /*bd10*/  EXIT ;  /* 0x000000000000794d */ /* 0x000fea0003800000 */
.L_x_5474:
        /* <DEDUP_REMOVED lines=10> */
.L_x_5478:
[----:B------:R-:W-:-:S06]  /*bdc0*/  HADD2.F32 R17, -RZ, R17.H0_H0 ;  /* 0x20000011ff117230 */ /* 0x000fcc0000004100 */
[----:B------:R-:W0:Y:S02]  /*bdd0*/  F2I.FTZ.TRUNC.NTZ R17, R17 ;  /* 0x0000001100117305 */ /* 0x000e24000021f100 */
[----:B0-----:R-:W-:Y:S01]  /*bde0*/  STG.E desc[UR36][R2.64], R17 ;  /* 0x0000001102007986 */ /* 0x001fe2000c101924 */
[----:B------:R-:W-:Y:S05]  /*bdf0*/  EXIT ;  /* 0x000000000000794d */ /* 0x000fea0003800000 */
.L_x_5477:
[----:B------:R-:W-:-:S06]  /*be00*/  HADD2.F32 R17, -RZ, R17.H0_H0 ;  /* 0x20000011ff117230 */ /* 0x000fcc0000004100 */
[----:B------:R-:W0:Y:S02]  /*be10*/  F2I.FTZ.TRUNC.NTZ R17, R17 ;  /* 0x0000001100117305 */ /* 0x000e24000021f100 */
[----:B0-----:R-:W-:Y:S01]  /*be20*/  STG.E.U16 desc[UR36][R2.64], R17 ;  /* 0x0000001102007986 */ /* 0x001fe2000c101524 */
[----:B------:R-:W-:Y:S05]  /*be30*/  EXIT ;  /* 0x000000000000794d */ /* 0x000fea0003800000 */
.L_x_5473:
        /* <DEDUP_REMOVED lines=9> */
.L_x_5480:
[----:B------:R-:W-:Y:S01]  /*bed0*/  STG.E.U16 desc[UR36][R2.64], R17 ;  /* 0x0000001102007986 */ /* 0x000fe2000c101524 */
[----:B------:R-:W-:Y:S05]  /*bee0*/  EXIT ;  /* 0x000000000000794d */ /* 0x000fea0003800000 */
.L_x_5479:
        /* <DEDUP_REMOVED lines=10> */
.L_x_5482:
[----:B------:R-:W-:-:S05]  /*bf90*/  HADD2.F32 R0, -RZ, R17.H0_H0 ;  /* 0x20000011ff007230 */ /* 0x000fca0000004100 */
[----:B------:R-:W-:-:S04]  /*bfa0*/  F2FP.F16.F32.PACK_AB R0, RZ, R0 ;  /* 0x00000000ff00723e */ /* 0x000fc800000000ff */
[----:B------:R-:W-:-:S05]  /*bfb0*/  PRMT R0, R0, 0x5410, RZ ;  /* 0x0000541000007816 */ /* 0x000fca00000000ff */
[----:B------:R-:W-:Y:S01]  /*bfc0*/  STG.E desc[UR36][R2.64], R0 ;  /* 0x0000000002007986 */ /* 0x000fe2000c101924 */
[----:B------:R-:W-:Y:S05]  /*bfd0*/  EXIT ;  /* 0x000000000000794d */ /* 0x000fea0003800000 */
.L_x_5481:
[----:B------:R-:W-:-:S05]  /*bfe0*/  HADD2.F32 R4, -RZ, R17.H0_H0 ;  /* 0x20000011ff047230 */ /* 0x000fca0000004100 */
[----:B------:R-:W-:-:S06]  /*bff0*/  FMUL.FTZ R4, R4, 1 ;  /* 0x3f80000004047820 */ /* 0x000fcc0000410000 */
[----:B------:R-:W0:Y:S02]  /*c000*/  F2F.F64.F32 R4, R4 ;  /* 0x0000000400047310 */ /* 0x000e240000201800 */
[----:B0-----:R-:W-:Y:S01]  /*c010*/  STG.E.64 desc[UR36][R2.64], R4 ;  /* 0x0000000402007986 */ /* 0x001fe2000c101b24 */
[----:B------:R-:W-:Y:S05]  /*c020*/  EXIT ;  /* 0x000000000000794d */ /* 0x000fea0003800000 */
.L_x_5472:
        /* <DEDUP_REMOVED lines=14> */
.L_x_5486:
        /* <DEDUP_REMOVED lines=18> */
.L_x_5489:
[----:B------:R-:W-:-:S04]  /*c230*/  SHF.R.U32.HI R5, RZ, 0x18, R5 ;  /* 0x00000018ff057819 */ /* 0x000fc80000011605 */
[----:B------:R-:W-:-:S07]  /*c240*/  LOP3.LUT R0, R0, 0x80, R5, 0xf8, !PT ;  /* 0x0000008000007812 */ /* 0x000fce00078ef805 */
.L_x_5488:
[----:B------:R-:W-:Y:S05]  /*c250*/  BSYNC.RECONVERGENT B0 ;  /* 0x0000000000007941 */ /* 0x000fea0003800200 */
.L_x_5487:
[----:B------:R-:W-:Y:S01]  /*c260*/  STG.E.U8 desc[UR36][R2.64], R0 ;  /* 0x0000000002007986 */ /* 0x000fe2000c101124 */
[----:B------:R-:W-:Y:S05]  /*c270*/  EXIT ;  /* 0x000000000000794d */ /* 0x000fea0003800000 */
.L_x_5485:
        /* <DEDUP_REMOVED lines=18> */
.L_x_5492:
[----:B------:R-:W-:-:S04]  /*c3a0*/  SHF.R.U32.HI R5, RZ, 0x18, R5 ;  /* 0x00000018ff057819 */ /* 0x000fc80000011605 */
[----:B------:R-:W-:-:S07]  /*c3b0*/  LOP3.LUT R0, R0, 0x80, R5, 0xf8, !PT ;  /* 0x0000008000007812 */ /* 0x000fce00078ef805 */
.L_x_5491:
[----:B------:R-:W-:Y:S05]  /*c3c0*/  BSYNC.RECONVERGENT B0 ;  /* 0x0000000000007941 */ /* 0x000fea0003800200 */
.L_x_5490:
[----:B------:R-:W-:Y:S01]  /*c3d0*/  STG.E.U8 desc[UR36][R2.64], R0 ;  /* 0x0000000002007986 */ /* 0x000fe2000c101124 */
[----:B------:R-:W-:Y:S05]  /*c3e0*/  EXIT ;  /* 0x000000000000794d */ /* 0x000fea0003800000 */
.L_x_5484:
        /* <DEDUP_REMOVED lines=22> */
.L_x_5494:
[----:B------:R-:W-:-:S06]  /*c550*/  HADD2.F32 R4, -RZ, R17.H0_H0 ;  /* 0x20000011ff047230 */ /* 0x000fcc0000004100 */
[----:B------:R-:W0:Y:S02]  /*c560*/  F2I.U64.TRUNC R4, R4 ;  /* 0x0000000400047311 */ /* 0x000e24000020d800 */
[----:B0-----:R-:W-:Y:S01]  /*c570*/  STG.E.64 desc[UR36][R2.64], R4 ;  /* 0x0000000402007986 */ /* 0x001fe2000c101b24 */
[----:B------:R-:W-:Y:S05]  /*c580*/  EXIT ;  /* 0x000000000000794d */ /* 0x000fea0003800000 */
.L_x_5493:
[----:B------:R-:W-:-:S06]  /*c590*/  HADD2.F32 R17, -RZ, R17.H0_H0 ;  /* 0x20000011ff117230 */ /* 0x000fcc0000004100 */
[----:B------:R-:W0:Y:S02]  /*c5a0*/  F2I.FTZ.U32.TRUNC.NTZ R17, R17 ;  /* 0x0000001100117305 */ /* 0x000e24000021f000 */
[----:B0-----:R-:W-:Y:S01]  /*c5b0*/  STG.E desc[UR36][R2.64], R17 ;  /* 0x0000001102007986 */ /* 0x001fe2000c101924 */
[----:B------:R-:W-:Y:S05]  /*c5c0*/  EXIT ;  /* 0x000000000000794d */ /* 0x000fea0003800000 */
.L_x_5483:
        /* <DEDUP_REMOVED lines=11> */
.L_x_5496:
[----:B------:R-:W-:Y:S01]  /*c680*/  HADD2.F32 R17, -RZ, R17.H0_H0 ;  /* 0x20000011ff117230 */ /* 0x000fe20000004100 */
[----:B------:R-:W-:-:S04]  /*c690*/  CS2R R6, SRZ ;  /* 0x0000000000067805 */ /* 0x000fc8000001ff00 */
[----:B------:R-:W-:-:S06]  /*c6a0*/  FMUL.FTZ R4, R17, 1 ;  /* 0x3f80000011047820 */ /* 0x000fcc0000410000 */
[----:B------:R-:W0:Y:S02]  /*c6b0*/  F2F.F64.F32 R4, R4 ;  /* 0x0000000400047310 */ /* 0x000e240000201800 */
[----:B0-----:R-:W-:Y:S01]  /*c6c0*/  STG.E.128 desc[UR36][R2.64], R4 ;  /* 0x0000000402007986 */ /* 0x001fe2000c101d24 */
[----:B------:R-:W-:Y:S05]  /*c6d0*/  EXIT ;  /* 0x000000000000794d */ /* 0x000fea0003800000 */
.L_x_5495:
[----:B------:R-:W-:-:S13]  /*c6e0*/  ISETP.NE.AND P0, PT, R0, 0xf, PT ;  /* 0x0000000f0000780c */ /* 0x000fda0003f05270 */
[----:B------:R-:W-:Y:S05]  /*c6f0*/  @!P0 BRA `(.L_x_5497) ;  /* 0x0000000000e88947 */ /* 0x000fea0003800000 */
[----:B------:R-:W-:-:S13]  /*c700*/  ISETP.NE.AND P0, PT, R0, 0x17, PT ;  /* 0x000000170000780c */ /* 0x000fda0003f05270 */
[----:B------:R-:W-:Y:S05]  /*c710*/  @!P0 BRA `(.L_x_5498) ;  /* 0x0000000000908947 */ /* 0x000fea0003800000 */
[----:B------:R-:W-:-:S13]  /*c720*/  ISETP.NE.AND P0, PT, R0, 0x18, PT ;  /* 0x000000180000780c */ /* 0x000fda0003f05270 */
[----:B------:R-:W-:Y:S05]  /*c730*/  @!P0 BRA `(.L_x_5499) ;  /* 0x0000000000448947 */ /* 0x000fea0003800000 */
.L_x_5476:
        /* <DEDUP_REMOVED lines=16> */
.L_x_5500:
[----:B------:R-:W-:Y:S05]  /*c840*/  EXIT ;  /* 0x000000000000794d */ /* 0x000fea0003800000 */
.L_x_5499:
        /* <DEDUP_REMOVED lines=13> */
.L_x_5502:
[----:B------:R-:W-:Y:S05]  /*c920*/  BSYNC.RECONVERGENT B0 ;  /* 0x0000000000007941 */ /* 0x000fea0003800200 */
.L_x_5501:
[----:B------:R-:W-:-:S05]  /*c930*/  LOP3.LUT R5, R0, 0x80, R5, 0xf8, !PT ;  /* 0x0000008000057812 */ /* 0x000fca00078ef805 */
[----:B------:R-:W-:Y:S01]  /*c940*/  STG.E.U8 desc[UR36][R2.64], R5 ;  /* 0x0000000502007986 */ /* 0x000fe2000c101124 */
[----:B------:R-:W-:Y:S05]  /*c950*/  EXIT ;  /* 0x000000000000794d */ /* 0x000fea0003800000 */
.L_x_5498:
        /* <DEDUP_REMOVED lines=12> */
.L_x_5504:
[----:B------:R-:W-:Y:S01]  /*ca20*/  IMAD.MOV.U32 R0, RZ, RZ, 0x7f ;  /* 0x0000007fff007424 */ /* 0x000fe200078e00ff */
[----:B------:R-:W-:-:S04]  /*ca30*/  ISETP.GT.U32.AND P0, PT, R4, 0x7f800000, PT ;  /* 0x7f8000000400780c */ /* 0x000fc80003f04070 */
[----:B------:R-:W-:-:S09]  /*ca40*/  SEL R0, R0, 0x7c, P0 ;  /* 0x0000007c00007807 */ /* 0x000fd20000000000 */
.L_x_5505:
[----:B------:R-:W-:Y:S05]  /*ca50*/  BSYNC.RECONVERGENT B0 ;  /* 0x0000000000007941 */ /* 0x000fea0003800200 */
.L_x_5503:
[----:B------:R-:W-:-:S04]  /*ca60*/  SHF.R.U32.HI R5, RZ, 0x18, R5 ;  /* 0x00000018ff057819 */ /* 0x000fc80000011605 */
[----:B------:R-:W-:-:S05]  /*ca70*/  LOP3.LUT R5, R0, 0x80, R5, 0xf8, !PT ;  /* 0x0000008000057812 */ /* 0x000fca00078ef805 */
[----:B------:R-:W-:Y:S01]  /*ca80*/  STG.E.U8 desc[UR36][R2.64], R5 ;  /* 0x0000000502007986 */ /* 0x000fe2000c101124 */
[----:B------:R-:W-:Y:S05]  /*ca90*/  EXIT ;  /* 0x000000000000794d */ /* 0x000fea0003800000 */
.L_x_5497:
[----:B------:R-:W-:-:S05]  /*caa0*/  HADD2.F32 R0, -RZ, R17.H0_H0 ;  /* 0x20000011ff007230 */ /* 0x000fca0000004100 */
[----:B------:R-:W-:-:S05]  /*cab0*/  F2FP.BF16.F32.PACK_AB R0, RZ, R0 ;  /* 0x00000000ff00723e */ /* 0x000fca00000010ff */
[----:B------:R-:W-:Y:S01]  /*cac0*/  STG.E.U16 desc[UR36][R2.64], R0 ;  /* 0x0000000002007986 */ /* 0x000fe2000c101524 */
[----:B------:R-:W-:Y:S05]  /*cad0*/  EXIT ;  /* 0x000000000000794d */ /* 0x000fea0003800000 */
.L_x_5506:
        /* <DEDUP_REMOVED lines=10> */
.L_x_12892:


//--------------------- .text._ZN2at6native18elementwise_kernelILi128ELi4EZNS0_22gpu_kernel_impl_nocastIZZZNS0_26GeluBackwardCUDAKernelImplERNS_18TensorIteratorBaseENS0_8GeluTypeEENKUlvE_clEvENKUlvE1_clEvEUlN3c104HalfES9_E_EEvS4_RKT_EUliE_EEviT1_ --------------------------
	.section	.text._ZN2at6native18elementwise_kernelILi128ELi4EZNS0_22gpu_kernel_impl_nocastIZZZNS0_26GeluBackwardCUDAKernelImplERNS_18TensorIteratorBaseENS0_8GeluTypeEENKUlvE_clEvENKUlvE1_clEvEUlN3c104HalfES9_E_EEvS4_RKT_EUliE_EEviT1_,"ax",@progbits
	.align	128
        .global         _ZN2at6native18elementwise_kernelILi128ELi4EZNS0_22gpu_kernel_impl_nocastIZZZNS0_26GeluBackwardCUDAKernelImplERNS_18TensorIteratorBaseENS0_8GeluTypeEENKUlvE_clEvENKUlvE1_clEvEUlN3c104HalfES9_E_EEvS4_RKT_EUliE_EEviT1_
        .type           _ZN2at6native18elementwise_kernelILi128ELi4EZNS0_22gpu_kernel_impl_nocastIZZZNS0_26GeluBackwardCUDAKernelImplERNS_18TensorIteratorBaseENS0_8GeluTypeEENKUlvE_clEvENKUlvE1_clEvEUlN3c104HalfES9_E_EEvS4_RKT_EUliE_EEviT1_,@function
        .size           _ZN2at6native18elementwise_kernelILi128ELi4EZNS0_22gpu_kernel_impl_nocastIZZZNS0_26GeluBackwardCUDAKernelImplERNS_18TensorIteratorBaseENS0_8GeluTypeEENKUlvE_clEvENKUlvE1_clEvEUlN3c104HalfES9_E_EEvS4_RKT_EUliE_EEviT1_,(.L_x_12893 - _ZN2at6native18elementwise_kernelILi128ELi4EZNS0_22gpu_kernel_impl_nocastIZZZNS0_26GeluBackwardCUDAKernelImplERNS_18TensorIteratorBaseENS0_8GeluTypeEENKUlvE_clEvENKUlvE1_clEvEUlN3c104HalfES9_E_EEvS4_RKT_EUliE_EEviT1_)
        .other          _ZN2at6native18elementwise_kernelILi128ELi4EZNS0_22gpu_kernel_impl_nocastIZZZNS0_26GeluBackwardCUDAKernelImplERNS_18TensorIteratorBaseENS0_8GeluTypeEENKUlvE_clEvENKUlvE1_clEvEUlN3c104HalfES9_E_EEvS4_RKT_EUliE_EEviT1_,@"STO_CUDA_ENTRY STV_DEFAULT"
_ZN2at6native18elementwise_kernelILi128ELi4EZNS0_22gpu_kernel_impl_nocastIZZZNS0_26GeluBackwardCUDAKernelImplERNS_18TensorIteratorBaseENS0_8GeluTypeEENKUlvE_clEvENKUlvE1_clEvEUlN3c104HalfES9_E_EEvS4_RKT_EUliE_EEviT1_:
.text._ZN2at6native18elementwise_kernelILi128ELi4EZNS0_22gpu_kernel_impl_nocastIZZZNS0_26GeluBackwardCUDAKernelImplERNS_18TensorIteratorBaseENS0_8GeluTypeEENKUlvE_clEvENKUlvE1_clEvEUlN3c104HalfES9_E_EEvS4_RKT_EUliE_EEviT1_:
        /* <DEDUP_REMOVED lines=23> */
[----:B--2---:R-:W-:-:S05]  /*0170*/  HADD2.F32 R2, -RZ, R6.H0_H0 ;  /* 0x20000006ff027230 */ /* 0x004fca0000004100 */
        /* <DEDUP_REMOVED lines=8> */
[----:B---3--:R-:W-:Y:S02]  /*0200*/  HADD2.F32 R0, -RZ, R0.H0_H0 ;  /* 0x20000000ff007230 */ /* 0x008fe40000004100 */
[----:B-1----:R-:W-:-:S04]  /*0210*/  FFMA.FTZ R7, -R11, R11, 1 ;  /* 0x3f8000000b077423 */ /* 0x002fc8000001010b */
[----:B------:R-:W-:-:S04]  /*0220*/  FMUL.FTZ R2, R2, R7 ;  /* 0x0000000702027220 */ /* 0x000fc80000410000 */
[----:B------:R-:W-:Y:S01]  /*0230*/  FMUL.FTZ R9, R9, R2 ;  /* 0x0000000209097220 */ /* 0x000fe20000410000 */
[----:B------:R-:W-:-:S04]  /*0240*/  FADD.FTZ R2, R11, 1 ;  /* 0x3f8000000b027421 */ /* 0x000fc80000010000 */
[----:B------:R-:W-:-:S04]  /*0250*/  FFMA.FTZ R9, R2, 0.5, R9 ;  /* 0x3f00000002097823 */ /* 0x000fc80000010009 */
[----:B------:R-:W-:-:S05]  /*0260*/  FMUL.FTZ R0, R0, R9 ;  /* 0x0000000900007220 */ /* 0x000fca0000410000 */
[----:B------:R-:W-:-:S05]  /*0270*/  F2FP.F16.F32.PACK_AB R0, RZ, R0 ;  /* 0x00000000ff00723e */ /* 0x000fca00000000ff */
        /* <DEDUP_REMOVED lines=26> */
[----:B0-----:R0:W-:Y:S02]  /*0420*/  STG.E.U16 desc[UR6][R4.64], R0 ;  /* 0x0000000004007986 */ /* 0x0011e4000c101506 */
.L_x_5510:
[----:B------:R-:W-:-:S13]  /*0430*/  ISETP.GE.AND P0, PT, R3, UR4, PT ;  /* 0x0000000403007c0c */ /* 0x000fda000bf06270 */
[----:B------:R-:W-:Y:S05]  /*0440*/  @P0 BREAK.RELIABLE B1 ;  /* 0x0000000000010942 */ /* 0x000fea0003800100 */
[----:B------:R-:W-:Y:S05]  /*0450*/  @P0 BRA `(.L_x_5511) ;  /* 0x0000000000680947 */ /* 0x000fea0003800000 */
[----:B------:R-:W-:Y:S05]  /*0460*/  BSYNC.RELIABLE B1 ;  /* 0x0000000000017941 */ /* 0x000fea0003800100 */
.L_x_5509:
[----:B------:R-:W1:Y:S02]  /*0470*/  LDC.64 R6, c[0x0][0x5f8] ;  /* 0x00017e00ff067b82 */ /* 0x000e640000000a00 */
[----:B-1----:R-:W2:Y:S06]  /*0480*/  LDG.E.U16 R6, desc[UR6][R6.64] ;  /* 0x0000000606067981 */ /* 0x002eac000c1e1500 */
[----:B0-----:R-:W0:Y:S02]  /*0490*/  LDC.64 R4, c[0x0][0x5f0] ;  /* 0x00017c00ff047b82 */ /* 0x001e240000000a00 */
[----:B0-----:R0:W3:Y:S01]  /*04a0*/  LDG.E.U16 R0, desc[UR6][R4.64] ;  /* 0x0000000604007981 */ /* 0x0010e2000c1e1500 */
[----:B------:R-:W-:Y:S01]  /*04b0*/  HFMA2 R8, -RZ, RZ, 1.5087890625, 339.5 ;  /* 0x3e095d4eff087431 */ /* 0x000fe200000001ff */
[----:B------:R-:W-:-:S04]  /*04c0*/  IADD3 R3, PT, PT, R3, 0x80, RZ ;  /* 0x0000008003037810 */ /* 0x000fc80007ffe0ff */
        /* <DEDUP_REMOVED lines=19> */
.L_x_5511:
[----:B------:R-:W-:Y:S05]  /*0600*/  BSYNC.RECONVERGENT B0 ;  /* 0x0000000000007941 */ /* 0x000fea0003800200 */
.L_x_5508:
        /* <DEDUP_REMOVED lines=19> */
[C---:B-1----:R-:W-:Y:S01]  /*0740*/  FFMA.FTZ R5, -R9.reuse, R9, 1 ;  /* 0x3f80000009057423 */ /* 0x042fe20000010109 */
[----:B------:R-:W-:-:S03]  /*0750*/  FADD.FTZ R4, R9, 1 ;  /* 0x3f80000009047421 */ /* 0x000fc60000010000 */
[----:B------:R-:W-:-:S04]  /*0760*/  FMUL.FTZ R6, R6, R5 ;  /* 0x0000000506067220 */ /* 0x000fc80000410000 */
[----:B------:R-:W-:-:S04]  /*0770*/  FMUL.FTZ R7, R7, R6 ;  /* 0x0000000607077220 */ /* 0x000fc80000410000 */
[----:B------:R-:W-:-:S04]  /*0780*/  FFMA.FTZ R7, R4, 0.5, R7 ;  /* 0x3f00000004077823 */ /* 0x000fc80000010007 */
[----:B------:R-:W-:-:S05]  /*0790*/  FMUL.FTZ R0, R0, R7 ;  /* 0x0000000700007220 */ /* 0x000fca0000410000 */
[----:B------:R-:W-:-:S05]  /*07a0*/  F2FP.F16.F32.PACK_AB R0, RZ, R0 ;  /* 0x00000000ff00723e */ /* 0x000fca00000000ff */
[----:B0-----:R-:W-:Y:S01]  /*07b0*/  STG.E.U16 desc[UR6][R2.64], R0 ;  /* 0x0000000002007986 */ /* 0x001fe2000c101506 */
[----:B------:R-:W-:Y:S05]  /*07c0*/  EXIT ;  /* 0x000000000000794d */ /* 0x000fea0003800000 */
.L_x_5507:
        /* <DEDUP_REMOVED lines=356> */
.L_x_5515:
        /* <DEDUP_REMOVED lines=9> */
[----:B------:R-:W-:Y:S01]  /*1ea0*/  IADD3 R3, PT, PT, R3, 0x80, RZ ;  /* 0x0000008003037810 */ /* 0x000fe20007ffe0ff */
[----:B--2---:R-:W-:-:S05]  /*1eb0*/  HADD2.F32 R4, -RZ, R8.H0_H0 ;  /* 0x20000008ff047230 */ /* 0x004fca0000004100 */
[----:B------:R-:W-:-:S04]  /*1ec0*/  FMUL.FTZ R11, R4, R4 ;  /* 0x00000004040b7220 */ /* 0x000fc80000410000 */
[C---:B------:R-:W-:Y:S01]  /*1ed0*/  FMUL.FTZ R13, R4.reuse, R11 ;  /* 0x0000000b040d7220 */ /* 0x040fe20000410000 */
[----:B------:R-:W-:Y:S01]  /*1ee0*/  FFMA.FTZ R11, R11, R10, 1 ;  /* 0x3f8000000b0b7423 */ /* 0x000fe2000001000a */
[----:B---3--:R-:W-:Y:S02]  /*1ef0*/  HADD2.F32 R6, -RZ, R6.H0_H0 ;  /* 0x20000006ff067230 */ /* 0x008fe40000004100 */
        /* <DEDUP_REMOVED lines=14> */
[----:B------:R-:W-:-:S05]  /*1fe0*/  F2FP.F16.F32.PACK_AB R6, RZ, R6 ;  /* 0x00000006ff06723e */ /* 0x000fca00000000ff */
        /* <DEDUP_REMOVED lines=351> */
.L_x_5517:
        /* <DEDUP_REMOVED lines=28> */
[----:B------:R-:W-:-:S05]  /*37a0*/  F2FP.F16.F32.PACK_AB R6, RZ, R6 ;  /* 0x00000006ff06723e */ /* 0x000fca00000000ff */
[----:B------:R0:W-:Y:S02]  /*37b0*/  STG.E.U16 desc[UR6][R4.64], R6 ;  /* 0x0000000604007986 */ /* 0x0001e4000c101506 */
.L_x_5514:
[----:B------:R-:W-:-:S13]  /*37c0*/  ISETP.GE.AND P0, PT, R3, UR4, PT ;  /* 0x0000000403007c0c */ /* 0x000fda000bf06270 */
[----:B------:R-:W-:Y:S05]  /*37d0*/  @P0 BREAK.RELIABLE B1 ;  /* 0x0000000000010942 */ /* 0x000fea0003800100 */
[----:B------:R-:W-:Y:S05]  /*37e0*/  @P0 BRA `(.L_x_5516) ;  /* 0x0000001400ec0947 */ /* 0x000fea0003800000 */
[----:B------:R-:W-:Y:S05]  /*37f0*/  BSYNC.RELIABLE B1 ;  /* 0x0000000000017941 */ /* 0x000fea0003800100 */
.L_x_5513:
        /* <DEDUP_REMOVED lines=348> */
.L_x_5518:
        /* <DEDUP_REMOVED lines=30> */
.L_x_5516:
[----:B------:R-:W-:Y:S05]  /*4fa0*/  BSYNC.RECONVERGENT B0 ;  /* 0x0000000000007941 */ /* 0x000fea0003800200 */
.L_x_5512:
        /* <DEDUP_REMOVED lines=351> */
.L_x_5519:
        /* <DEDUP_REMOVED lines=8> */
[----:B------:R-:W-:Y:S01]  /*6620*/  MOV R2, 0x3e095d4e ;  /* 0x3e095d4e00027802 */ /* 0x000fe20000000f00 */
[----:B--2---:R-:W-:-:S05]  /*6630*/  HADD2.F32 R0, -RZ, R6.H0_H0 ;  /* 0x20000006ff007230 */ /* 0x004fca0000004100 */
[----:B------:R-:W-:-:S04]  /*6640*/  FMUL.FTZ R9, R0, R0 ;  /* 0x0000000000097220 */ /* 0x000fc80000410000 */
[C---:B------:R-:W-:Y:S01]  /*6650*/  FMUL.FTZ R11, R0.reuse, R9 ;  /* 0x00000009000b7220 */ /* 0x040fe20000410000 */
[----:B------:R-:W-:Y:S01]  /*6660*/  FFMA.FTZ R9, R9, R2, 1 ;  /* 0x3f80000009097423 */ /* 0x000fe20000010002 */
[----:B---3--:R-:W-:Y:S01]  /*6670*/  HADD2.F32 R4, -RZ, R4.H0_H0 ;  /* 0x20000004ff047230 */ /* 0x008fe20000004100 */
[----:B-1----:R-:W-:Y:S01]  /*6680*/  IADD3 R2, P0, PT, R3, UR4, RZ ;  /* 0x0000000403027c10 */ /* 0x002fe2000ff1e0ff */
[----:B------:R-:W-:Y:S01]  /*6690*/  FFMA.FTZ R11, R11, 0.044714998453855514526, R0 ;  /* 0x3d3727130b0b7823 */ /* 0x000fe20000010000 */
[----:B------:R-:W-:Y:S01]  /*66a0*/  FMUL.FTZ R0, R0, 0.5 ;  /* 0x3f00000000007820 */ /* 0x000fe20000410000 */
[----:B------:R-:W-:Y:S01]  /*66b0*/  FMUL.FTZ R9, R9, 0.79788458347320556641 ;  /* 0x3f4c422a09097820 */ /* 0x000fe20000410000 */
[----:B------:R-:W-:Y:S01]  /*66c0*/  IADD3.X R3, PT, PT, RZ, UR5, RZ, P0, !PT ;  /* 0x00000005ff037c10 */ /* 0x000fe200087fe4ff */
[----:B------:R-:W-:-:S06]  /*66d0*/  FMUL.FTZ R11, R11, 0.79788458347320556641 ;  /* 0x3f4c422a0b0b7820 */ /* 0x000fcc0000410000 */
[----:B------:R-:W0:Y:S02]  /*66e0*/  MUFU.TANH R11, R11 ;  /* 0x0000000b000b7308 */ /* 0x000e240000002400 */
[----:B0-----:R-:W-:-:S04]  /*66f0*/  FFMA.FTZ R7, -R11, R11, 1 ;  /* 0x3f8000000b077423 */ /* 0x001fc8000001010b */
[----:B------:R-:W-:-:S04]  /*6700*/  FMUL.FTZ R0, R0, R7 ;  /* 0x0000000700007220 */ /* 0x000fc80000410000 */
[----:B------:R-:W-:Y:S01]  /*6710*/  FMUL.FTZ R9, R9, R0 ;  /* 0x0000000009097220 */ /* 0x000fe20000410000 */
[----:B------:R-:W-:-:S04]  /*6720*/  FADD.FTZ R0, R11, 1 ;  /* 0x3f8000000b007421 */ /* 0x000fc80000010000 */
[----:B------:R-:W-:-:S04]  /*6730*/  FFMA.FTZ R9, R0, 0.5, R9 ;  /* 0x3f00000000097823 */ /* 0x000fc80000010009 */
[----:B------:R-:W-:-:S05]  /*6740*/  FMUL.FTZ R4, R4, R9 ;  /* 0x0000000904047220 */ /* 0x000fca0000410000 */
[----:B------:R-:W-:-:S05]  /*6750*/  F2FP.F16.F32.PACK_AB R4, RZ, R4 ;  /* 0x00000004ff04723e */ /* 0x000fca00000000ff */
[----:B------:R-:W-:Y:S01]  /*6760*/  STG.E.U16 desc[UR6][R2.64], R4 ;  /* 0x0000000402007986 */ /* 0x000fe2000c101506 */
[----:B------:R-:W-:Y:S05]  /*6770*/  EXIT ;  /* 0x000000000000794d */ /* 0x000fea0003800000 */
.L_x_5520:
        /* <DEDUP_REMOVED lines=16> */
.L_x_12893:


//--------------------- .text._ZN2at6native27unrolled_elementwise_kernelIZZZNS0_26GeluBackwardCUDAKernelImplERNS_18TensorIteratorBaseENS0_8GeluTypeEENKUlvE_clEvENKUlvE1_clEvEUlN3c104HalfES8_E_St5arrayIPcLm3EELi4E23TrivialOffsetCalculatorILi2EjESD_ILi1EjENS0_6memory15LoadWithoutCastENSG_16StoreWithoutCastEEEviT_T0_T2_T3_T4_T5_ --------------------------
	.section	.text._ZN2at6native27unrolled_elementwise_kernelIZZZNS0_26GeluBackwardCUDAKernelImplERNS_18TensorIteratorBaseENS0_8GeluTypeEENKUlvE_clEvENKUlvE1_clEvEUlN3c104HalfES8_E_St5arrayIPcLm3EELi4E23TrivialOffsetCalculatorILi2EjESD_ILi1EjENS0_6memory15LoadWithoutCastENSG_16StoreWithoutCastEEEviT_T0_T2_T3_T4_T5_,"ax",@progbits
	.align	128
        .global         _ZN2at6native27unrolled_elementwise_kernelIZZZNS0_26GeluBackwardCUDAKernelImplERNS_18TensorIteratorBaseENS0_8GeluTypeEENKUlvE_clEvENKUlvE1_clEvEUlN3c104HalfES8_E_St5arrayIPcLm3EELi4E23TrivialOffsetCalculatorILi2EjESD_ILi1EjENS0_6memory15LoadWithoutCastENSG_16StoreWithoutCastEEEviT_T0_T2_T3_T4_T5_
        .type           _ZN2at6native27unrolled_elementwise_kernelIZZZNS0_26GeluBackwardCUDAKernelImplERNS_18TensorIteratorBaseENS0_8GeluTypeEENKUlvE_clEvENKUlvE1_clEvEUlN3c104HalfES8_E_St5arrayIPcLm3EELi4E23TrivialOffsetCalculatorILi2EjESD_ILi1EjENS0_6memory15LoadWithoutCastENSG_16StoreWithoutCastEEEviT_T0_T2_T3_T4_T5_,@function
        .size           _ZN2at6native27unrolled_elementwise_kernelIZZZNS0_26GeluBackwardCUDAKernelImplERNS_18TensorIteratorBaseENS0_8GeluTypeEENKUlvE_clEvENKUlvE1_clEvEUlN3c104HalfES8_E_St5arrayIPcLm3EELi4E23TrivialOffsetCalculatorILi2EjESD_ILi1EjENS0_6memory15LoadWithoutCastENSG_16StoreWithoutCastEEEviT_T0_T2_T3_T4_T5_,(.L_x_12894 - _ZN2at6native27unrolled_elementwise_kernelIZZZNS0_26GeluBackwardCUDAKernelImplERNS_18TensorIteratorBaseENS0_8GeluTypeEENKUlvE_clEvENKUlvE1_clEvEUlN3c104HalfES8_E_St5arrayIPcLm3EELi4E23TrivialOffsetCalculatorILi2EjESD_ILi1EjENS0_6memory15LoadWithoutCastENSG_16StoreWithoutCastEEEviT_T0_T2_T3_T4_T5_)
        .other          _ZN2at6native27unrolled_elementwise_kernelIZZZNS0_26GeluBackwardCUDAKernelImplERNS_18TensorIteratorBaseENS0_8GeluTypeEENKUlvE_clEvENKUlvE1_clEvEUlN3c104HalfES8_E_St5arrayIPcLm3EELi4E23TrivialOffsetCalculatorILi2EjESD_ILi1EjENS0_6memory15LoadWithoutCastENSG_16StoreWithoutCastEEEviT_T0_T2_T3_T4_T5_,@"STO_CUDA_ENTRY STV_DEFAULT"
_ZN2at6native27unrolled_elementwise_kernelIZZZNS0_26GeluBackwardCUDAKernelImplERNS_18TensorIteratorBaseENS0_8GeluTypeEENKUlvE_clEvENKUlvE1_clEvEUlN3c104HalfES8_E_St5arrayIPcLm3EELi4E23TrivialOffsetCalculatorILi2EjESD_ILi1EjENS0_6memory15LoadWithoutCastENSG_16StoreWithoutCastEEEviT_T0_T2_T3_T4_T5_:
.text._ZN2at6native27unrolled_elementwise_kernelIZZZNS0_26GeluBackwardCUDAKernelImplERNS_18TensorIteratorBaseENS0_8GeluTypeEENKUlvE_clEvENKUlvE1_clEvEUlN3c104HalfES8_E_St5arrayIPcLm3EELi4E23TrivialOffsetCalculatorILi2EjESD_ILi1EjENS0_6memory15LoadWithoutCastENSG_16StoreWithoutCastEEEviT_T0_T2_T3_T4_T5_:
        /* <DEDUP_REMOVED lines=64> */
[----:B-----5:R-:W-:Y:S02]  /*0400*/  HADD2.F32 R21, -RZ, R21.H0_H0 ;  /* 0x20000015ff157230 */ /* 0x020fe40000004100 */
[----:B------:R-:W-:Y:S02]  /*0410*/  HFMA2 R5, -RZ, RZ, 1.5087890625, 339.5 ;  /* 0x3e095d4eff057431 */ /* 0x000fe400000001ff */
        /* <DEDUP_REMOVED lines=16> */
.L_x_5522:
[----:B------:R-:W-:Y:S05]  /*0520*/  BSYNC.RECONVERGENT B0 ;  /* 0x0000000000007941 */ /* 0x000fea0003800200 */
.L_x_5521:
[----:B------:R-:W-:Y:S04]  /*0530*/  BSSY.RECONVERGENT B0, `(.L_x_5523) ;  /* 0x0000014000007945 */ /* 0x000fe80003800200 */
[----:B------:R-:W-:Y:S05]  /*0540*/  @P1 BRA `(.L_x_5524) ;  /* 0x0000000000481947 */ /* 0x000fea0003800000 */
[----:B-----5:R-:W-:Y:S01]  /*0550*/  HADD2.F32 R15, -RZ, R15.H0_H0 ;  /* 0x2000000fff0f7230 */ /* 0x020fe20000004100 */
[----:B------:R-:W-:Y:S01]  /*0560*/  MOV R5, 0x3e095d4e ;  /* 0x3e095d4e00057802 */ /* 0x000fe20000000f00 */
[----:B------:R-:W-:-:S03]  /*0570*/  HADD2.F32 R0, -RZ, R0.H0_H0 ;  /* 0x20000000ff007230 */ /* 0x000fc60000004100 */
        /* <DEDUP_REMOVED lines=15> */
.L_x_5524:
[----:B------:R-:W-:Y:S05]  /*0670*/  BSYNC.RECONVERGENT B0 ;  /* 0x0000000000007941 */ /* 0x000fea0003800200 */
.L_x_5523:
[----:B------:R-:W-:Y:S04]  /*0680*/  BSSY.RECONVERGENT B0, `(.L_x_5525) ;  /* 0x0000014000007945 */ /* 0x000fe80003800200 */
[----:B------:R-:W-:Y:S05]  /*0690*/  @P2 BRA `(.L_x_5526) ;  /* 0x0000000000482947 */ /* 0x000fea0003800000 */
        /* <DEDUP_REMOVED lines=18> */
.L_x_5526:
[----:B------:R-:W-:Y:S05]  /*07c0*/  BSYNC.RECONVERGENT B0 ;  /* 0x0000000000007941 */ /* 0x000fea0003800200 */
.L_x_5525:
        /* <DEDUP_REMOVED lines=20> */
.L_x_5528:
[----:B------:R-:W-:Y:S05]  /*0910*/  BSYNC.RECONVERGENT B0 ;  /* 0x0000000000007941 */ /* 0x000fea0003800200 */
.L_x_5527:
        /* <DEDUP_REMOVED lines=13> */
.L_x_5530:
[----:B------:R-:W-:Y:S05]  /*09f0*/  BSYNC.RECONVERGENT B0 ;  /* 0x0000000000007941 */ /* 0x000fea0003800200 */
.L_x_5529:
[----:B------:R-:W-:-:S13]  /*0a00*/  ISETP.GE.AND P0, PT, R8, R9, PT ;  /* 0x000000090800720c */ /* 0x000fda0003f06270 */
[----:B------:R-:W-:Y:S05]  /*0a10*/  @P0 EXIT ;  /* 0x000000000000094d */ /* 0x000fea0003800000 */
[----:B01----:R-:W0:Y:S01]  /*0a20*/  LDC.64 R2, c[0x0][0x388] ;  /* 0x0000e200ff027b82 */ /* 0x003e220000000a00 */
[----:B------:R-:W-:-:S05]  /*0a30*/  LEA R11, R11, R8, 0x9 ;  /* 0x000000080b0b7211 */ /* 0x000fca00078e48ff */
[----:B0-----:R-:W-:-:S05]  /*0a40*/  IMAD.WIDE.U32 R2, R11, 0x2, R2 ;  /* 0x000000020b027825 */ /* 0x001fca00078e0002 */
[----:B-----5:R-:W-:Y:S01]  /*0a50*/  STG.E.U16 desc[UR4][R2.64], R10 ;  /* 0x0000000a02007986 */ /* 0x020fe2000c101504 */
[----:B------:R-:W-:Y:S05]  /*0a60*/  EXIT ;  /* 0x000000000000794d */ /* 0x000fea0003800000 */
.L_x_5531:
        /* <DEDUP_REMOVED lines=9> */
.L_x_12894:


//--------------------- .text._ZN2at6native29vectorized_elementwise_kernelILi2EZZZNS0_26GeluBackwardCUDAKernelImplERNS_18TensorIteratorBaseENS0_8GeluTypeEENKUlvE_clEvENKUlvE1_clEvEUlN3c104HalfES8_E_St5arrayIPcLm3EEEEviT0_T1_ --------------------------
	.section	.text._ZN2at6native29vectorized_elementwise_kernelILi2EZZZNS0_26GeluBackwardCUDAKernelImplERNS_18TensorIteratorBaseENS0_8GeluTypeEENKUlvE_clEvENKUlvE1_clEvEUlN3c104HalfES8_E_St5arrayIPcLm3EEEEviT0_T1_,"ax",@progbits
	.align	128
        .global         _ZN2at6native29vectorized_elementwise_kernelILi2EZZZNS0_26GeluBackwardCUDAKernelImplERNS_18TensorIteratorBaseENS0_8GeluTypeEENKUlvE_clEvENKUlvE1_clEvEUlN3c104HalfES8_E_St5arrayIPcLm3EEEEviT0_T1_
        .type           _ZN2at6native29vectorized_elementwise_kernelILi2EZZZNS0_26GeluBackwardCUDAKernelImplERNS_18TensorIteratorBaseENS0_8GeluTypeEENKUlvE_clEvENKUlvE1_clEvEUlN3c104HalfES8_E_St5arrayIPcLm3EEEEviT0_T1_,@function
        .size           _ZN2at6native29vectorized_elementwise_kernelILi2EZZZNS0_26GeluBackwardCUDAKernelImplERNS_18TensorIteratorBaseENS0_8GeluTypeEENKUlvE_clEvENKUlvE1_clEvEUlN3c104HalfES8_E_St5arrayIPcLm3EEEEviT0_T1_,(.L_x_12895 - _ZN2at6native29vectorized_elementwise_kernelILi2EZZZNS0_26GeluBackwardCUDAKernelImplERNS_18TensorIteratorBaseENS0_8GeluTypeEENKUlvE_clEvENKUlvE1_clEvEUlN3c104HalfES8_E_St5arrayIPcLm3EEEEviT0_T1_)
        .other          _ZN2at6native29vectorized_elementwise_kernelILi2EZZZNS0_26GeluBackwardCUDAKernelImplERNS_18TensorIteratorBaseENS0_8GeluTypeEENKUlvE_clEvENKUlvE1_clEvEUlN3c104HalfES8_E_St5arrayIPcLm3EEEEviT0_T1_,@"STO_CUDA_ENTRY STV_DEFAULT"
_ZN2at6native29vectorized_elementwise_kernelILi2EZZZNS0_26GeluBackwardCUDAKernelImplERNS_18TensorIteratorBaseENS0_8GeluTypeEENKUlvE_clEvENKUlvE1_clEvEUlN3c104HalfES8_E_St5arrayIPcLm3EEEEviT0_T1_:
.text._ZN2at6native29vectorized_elementwise_kernelILi2EZZZNS0_26GeluBackwardCUDAKernelImplERNS_18TensorIteratorBaseENS0_8GeluTypeEENKUlvE_clEvENKUlvE1_clEvEUlN3c104HalfES8_E_St5arrayIPcLm3EEEEviT0_T1_:
        /* <DEDUP_REMOVED lines=118> */
.L_x_5534:
[----:B------:R-:W-:Y:S05]  /*0760*/  BSYNC.RECONVERGENT B0 ;  /* 0x0000000000007941 */ /* 0x000fea0003800200 */
.L_x_5533:
[----:B------:R-:W-:Y:S01]  /*0770*/  IADD3 R13, PT, PT, R3, 0x80, RZ ;  /* 0x00000080030d7810 */ /* 0x000fe20007ffe0ff */
[----:B------:R-:W-:Y:S03]  /*0780*/  BSSY.RECONVERGENT B0, `(.L_x_5535) ;  /* 0x0000015000007945 */ /* 0x000fe60003800200 */
[----:B------:R-:W-:-:S13]  /*0790*/  ISETP.GE.U32.AND P1, PT, R13, R2, PT ;  /* 0x000000020d00720c */ /* 0x000fda0003f26070 */
        /* <DEDUP_REMOVED lines=19> */
.L_x_5536:
[----:B------:R-:W-:Y:S05]  /*08d0*/  BSYNC.RECONVERGENT B0 ;  /* 0x0000000000007941 */ /* 0x000fea0003800200 */
.L_x_5535:
        /* <DEDUP_REMOVED lines=35> */
.L_x_5538:
[----:B------:R-:W-:Y:S05]  /*0b10*/  BSYNC.RECONVERGENT B0 ;  /* 0x0000000000007941 */ /* 0x000fea0003800200 */
.L_x_5537:
[----:B------:R-:W-:Y:S04]  /*0b20*/  BSSY.RECONVERGENT B0, `(.L_x_5539) ;  /* 0x0000014000007945 */ /* 0x000fe80003800200 */
[----:B------:R-:W-:Y:S05]  /*0b30*/  @P2 BRA `(.L_x_5540) ;  /* 0x0000000000482947 */ /* 0x000fea0003800000 */
[----:B------:R-:W-:Y:S01]  /*0b40*/  HADD2.F32 R9, -RZ, R9.H0_H0 ;  /* 0x20000009ff097230 */ /* 0x000fe20000004100 */
        /* <DEDUP_REMOVED lines=17> */
.L_x_5540:
[----:B------:R-:W-:Y:S05]  /*0c60*/  BSYNC.RECONVERGENT B0 ;  /* 0x0000000000007941 */ /* 0x000fea0003800200 */
.L_x_5539:
[----:B------:R-:W-:Y:S04]  /*0c70*/  BSSY.RECONVERGENT B0, `(.L_x_5541) ;  /* 0x0000014000007945 */ /* 0x000fe80003800200 */
[----:B------:R-:W-:Y:S05]  /*0c80*/  @P3 BRA `(.L_x_5542) ;  /* 0x0000000000483947 */ /* 0x000fea0003800000 */
        /* <DEDUP_REMOVED lines=18> */
.L_x_5542:
[----:B------:R-:W-:Y:S05]  /*0db0*/  BSYNC.RECONVERGENT B0 ;  /* 0x0000000000007941 */ /* 0x000fea0003800200 */
.L_x_5541:
        /* <DEDUP_REMOVED lines=20> */
.L_x_5544:
[----:B------:R-:W-:Y:S05]  /*0f00*/  BSYNC.RECONVERGENT B0 ;  /* 0x0000000000007941 */ /* 0x000fea0003800200 */
.L_x_5543:
        /* <DEDUP_REMOVED lines=20> */
.L_x_5546:
[----:B------:R-:W-:Y:S05]  /*1050*/  BSYNC.RECONVERGENT B0 ;  /* 0x0000000000007941 */ /* 0x000fea0003800200 */
.L_x_5545:
        /* <DEDUP_REMOVED lines=20> */
.L_x_5548:
[----:B------:R-:W-:Y:S05]  /*11a0*/  BSYNC.RECONVERGENT B0 ;  /* 0x0000000000007941 */ /* 0x000fea0003800200 */
.L_x_5547:
        /* <DEDUP_REMOVED lines=18> */
.L_x_5551:
[----:B------:R-:W-:-:S13]  /*12d0*/  ISETP.GE.U32.AND P0, PT, R3, R2, PT ;  /* 0x000000020300720c */ /* 0x000fda0003f06070 */
[----:B------:R-:W-:Y:S05]  /*12e0*/  @P0 BRA `(.L_x_5553) ;  /* 0x0000000000300947 */ /* 0x000fea0003800000 */
[----:B0-----:R-:W0:Y:S01]  /*12f0*/  LDC.64 R4, c[0x0][0x388] ;  /* 0x0000e200ff047b82 */ /* 0x001e220000000a00 */
[----:B------:R-:W-:Y:S02]  /*1300*/  IADD3 R13, PT, PT, R0, R3, RZ ;  /* 0x00000003000d7210 */ /* 0x000fe40007ffe0ff */
[----:B------:R-:W-:-:S03]  /*1310*/  IADD3 R3, PT, PT, R3, 0x80, RZ ;  /* 0x0000008003037810 */ /* 0x000fc60007ffe0ff */
[----:B0-----:R-:W-:-:S05]  /*1320*/  IMAD.WIDE.U32 R4, R13, 0x2, R4 ;  /* 0x000000020d047825 */ /* 0x001fca00078e0004 */
[----:B------:R1:W-:Y:S02]  /*1330*/  STG.E.U16 desc[UR4][R4.64], R7 ;  /* 0x0000000704007986 */ /* 0x0003e4000c101504 */
.L_x_5552:
[----:B------:R-:W-:-:S13]  /*1340*/  ISETP.GE.U32.AND P0, PT, R3, R2, PT ;  /* 0x000000020300720c */ /* 0x000fda0003f06070 */
[----:B------:R-:W-:Y:S05]  /*1350*/  @P0 BRA `(.L_x_5554) ;  /* 0x0000000000340947 */ /* 0x000fea0003800000 */
[----:B01----:R-:W0:Y:S01]  /*1360*/  LDC.64 R4, c[0x0][0x388] ;  /* 0x0000e200ff047b82 */ /* 0x003e220000000a00 */
[----:B------:R-:W-:Y:S02]  /*1370*/  IADD3 R7, PT, PT, R0, R3, RZ ;  /* 0x0000000300077210 */ /* 0x000fe40007ffe0ff */
[----:B------:R-:W-:-:S03]  /*1380*/  IADD3 R3, PT, PT, R3, 0x80, RZ ;  /* 0x0000008003037810 */ /* 0x000fc60007ffe0ff */
[----:B0-----:R-:W-:-:S05]  /*1390*/  IMAD.WIDE.U32 R4, R7, 0x2, R4 ;  /* 0x0000000207047825 */ /* 0x001fca00078e0004 */
[----:B------:R1:W-:Y:S02]  /*13a0*/  STG.E.U16 desc[UR4][R4.64], R8 ;  /* 0x0000000804007986 */ /* 0x0003e4000c101504 */
.L_x_5553:
        /* <DEDUP_REMOVED lines=8> */
.L_x_5554:
[----:B------:R-:W-:Y:S05]  /*1430*/  BSYNC.RELIABLE B1 ;  /* 0x0000000000017941 */ /* 0x000fea0003800100 */
.L_x_5550:
[----:B------:R-:W-:-:S13]  /*1440*/  ISETP.GE.U32.AND P0, PT, R3, R2, PT ;  /* 0x000000020300720c */ /* 0x000fda0003f06070 */
[----:B012---:R-:W0:Y:S01]  /*1450*/  @!P0 LDC.64 R4, c[0x0][0x388] ;  /* 0x0000e200ff048b82 */ /* 0x007e220000000a00 */
[----:B------:R-:W-:Y:S02]  /*1460*/  @!P0 IADD3 R7, PT, PT, R0, R3, RZ ;  /* 0x0000000300078210 */ /* 0x000fe40007ffe0ff */
[----:B------:R-:W-:-:S03]  /*1470*/  @!P0 IADD3 R3, PT, PT, R3, 0x80, RZ ;  /* 0x0000008003038810 */ /* 0x000fc60007ffe0ff */
[----:B0-----:R-:W-:-:S05]  /*1480*/  @!P0 IMAD.WIDE.U32 R4, R7, 0x2, R4 ;  /* 0x0000000207048825 */ /* 0x001fca00078e0004 */
[----:B------:R2:W-:Y:S02]  /*1490*/  @!P0 STG.E.U16 desc[UR4][R4.64], R10 ;  /* 0x0000000a04008986 */ /* 0x0005e4000c101504 */
.L_x_5555:
[----:B------:R-:W-:Y:S05]  /*14a0*/  BSYNC.RECONVERGENT B0 ;  /* 0x0000000000007941 */ /* 0x000fea0003800200 */
.L_x_5549:
        /* <DEDUP_REMOVED lines=8> */
.L_x_5532:
[----:B------:R-:W0:Y:S01]  /*1530*/  S2R R5, SR_TID.X ;  /* 0x0000000000057919 */ /* 0x000e220000002100 */
[----:B------:R-:W1:Y:S02]  /*1540*/  LDC.64 R2, c[0x0][0x398] ;  /* 0x0000e600ff027b82 */ /* 0x000e640000000a00 */
[----:B-1----:R-:W-:-:S04]  /*1550*/  IMAD.WIDE.U32 R2, R0, 0x2, R2 ;  /* 0x0000000200027825 */ /* 0x002fc800078e0002 */
[----:B0-----:R-:W-:Y:S02]  /*1560*/  IMAD.WIDE.U32 R8, R5, 0x4, R2 ;  /* 0x0000000405087825 */ /* 0x001fe400078e0002 */
[----:B------:R-:W0:Y:S03]  /*1570*/  LDC.64 R2, c[0x0][0x390] ;  /* 0x0000e400ff027b82 */ /* 0x000e260000000a00 */
[----:B------:R-:W2:Y:S04]  /*1580*/  LDG.E R15, desc[UR4][R8.64] ;  /* 0x00000004080f7981 */ /* 0x000ea8000c1e1900 */
[----:B------:R-:W3:Y:S04]  /*1590*/  LDG.E R11, desc[UR4][R8.64+0x200] ;  /* 0x00020004080b7981 */ /* 0x000ee8000c1e1900 */
[----:B------:R-:W4:Y:S04]  /*15a0*/  LDG.E R16, desc[UR4][R8.64+0x400] ;  /* 0x0004000408107981 */ /* 0x000f28000c1e1900 */
[----:B------:R1:W5:Y:S01]  /*15b0*/  LDG.E R13, desc[UR4][R8.64+0x600] ;  /* 0x00060004080d7981 */ /* 0x000362000c1e1900 */
[----:B0-----:R-:W-:-:S04]  /*15c0*/  IMAD.WIDE.U32 R2, R0, 0x2, R2 ;  /* 0x0000000200027825 */ /* 0x001fc800078e0002 */
[----:B------:R-:W-:-:S05]  /*15d0*/  IMAD.WIDE.U32 R18, R5, 0x4, R2 ;  /* 0x0000000405127825 */ /* 0x000fca00078e0002 */
[----:B------:R-:W5:Y:S04]  /*15e0*/  LDG.E R2, desc[UR4][R18.64] ;  /* 0x0000000412027981 */ /* 0x000f68000c1e1900 */
[----:B------:R-:W5:Y:S04]  /*15f0*/  LDG.E R12, desc[UR4][R18.64+0x200] ;  /* 0x00020004120c7981 */ /* 0x000f68000c1e1900 */
[----:B------:R-:W5:Y:S04]  /*1600*/  LDG.E R4, desc[UR4][R18.64+0x400] ;  /* 0x0004000412047981 */ /* 0x000f68000c1e1900 */
[----:B------:R0:W5:Y:S01]  /*1610*/  LDG.E R6, desc[UR4][R18.64+0x600] ;  /* 0x0006000412067981 */ /* 0x000162000c1e1900 */
[----:B--2---:R-:W-:-:S05]  /*1620*/  HADD2.F32 R7, -RZ, R15.H0_H0 ;  /* 0x2000000fff077230 */ /* 0x004fca0000004100 */
[----:B------:R-:W-:Y:S01]  /*1630*/  FMUL.FTZ R20, R7, R7 ;  /* 0x0000000707147220 */ /* 0x000fe20000410000 */
[----:B------:R-:W-:-:S03]  /*1640*/  HADD2.F32 R15, -RZ, R15.H1_H1 ;  /* 0x3000000fff0f7230 */ /* 0x000fc60000004100 */
[----:B------:R-:W-:Y:S02]  /*1650*/  FMUL.FTZ R10, R7, R20 ;  /* 0x00000014070a7220 */ /* 0x000fe40000410000 */
[C---:B------:R-:W-:Y:S02]  /*1660*/  FMUL.FTZ R22, R15.reuse, R15 ;  /* 0x0000000f0f167220 */ /* 0x040fe40000410000 */
[----:B------:R-:W-:Y:S02]  /*1670*/  FFMA.FTZ R10, R10, 0.044714998453855514526, R7 ;  /* 0x3d3727130a0a7823 */ /* 0x000fe40000010007 */
[----:B-1----:R-:W-:Y:S02]  /*1680*/  FMUL.FTZ R8, R15, R22 ;  /* 0x000000160f087220 */ /* 0x002fe40000410000 */
[----:B------:R-:W-:Y:S02]  /*1690*/  FMUL.FTZ R14, R10, 0.79788458347320556641 ;  /* 0x3f4c422a0a0e7820 */ /* 0x000fe40000410000 */
[----:B------:R-:W-:-:S02]  /*16a0*/  FFMA.FTZ R8, R8, 0.044714998453855514526, R15 ;  /* 0x3d37271308087823 */ /* 0x000fc4000001000f */
[----:B------:R-:W1:Y:S01]  /*16b0*/  MUFU.TANH R9, R14 ;  /* 0x0000000e00097308 */ /* 0x000e620000002400 */
[--C-:B---3--:R-:W-:Y:S02]  /*16c0*/  HADD2.F32 R3, -RZ, R11.reuse.H0_H0 ;  /* 0x2000000bff037230 */ /* 0x108fe40000004100 */
[----:B------:R-:W-:Y:S01]  /*16d0*/  FMUL.FTZ R8, R8, 0.79788458347320556641 ;  /* 0x3f4c422a08087820 */ /* 0x000fe20000410000 */
[----:B------:R-:W-:Y:S02]  /*16e0*/  HADD2.F32 R11, -RZ, R11.H1_H1 ;  /* 0x3000000bff0b7230 */ /* 0x000fe40000004100 */
[----:B------:R-:W-:-:S03]  /*16f0*/  FMUL.FTZ R10, R3, R3 ;  /* 0x00000003030a7220 */ /* 0x000fc60000410000 */
[----:B------:R-:W2:Y:S01]  /*1700*/  MUFU.TANH R8, R8 ;  /* 0x0000000800087308 */ /* 0x000ea20000002400 */
[----:B------:R-:W-:Y:S01]  /*1710*/  FMUL.FTZ R17, R7, 0.5 ;  /* 0x3f00000007117820 */ /* 0x000fe20000410000 */
[----:B------:R-:W-:Y:S01]  /*1720*/  FMUL.FTZ R26, R3, R10 ;  /* 0x0000000a031a7220 */ /* 0x000fe20000410000 */
[----:B0-----:R-:W-:Y:S01]  /*1730*/  FMUL.FTZ R18, R11, R11 ;  /* 0x0000000b0b127220 */ /* 0x001fe20000410000 */
[----:B------:R-:W-:Y:S02]  /*1740*/  HFMA2 R7, -RZ, RZ, 1.5087890625, 339.5 ;  /* 0x3e095d4eff077431 */ /* 0x000fe400000001ff */
[----:B------:R-:W-:Y:S01]  /*1750*/  FFMA.FTZ R26, R26, 0.044714998453855514526, R3 ;  /* 0x3d3727131a1a7823 */ /* 0x000fe20000010003 */
[----:B-1----:R-:W-:-:S03]  /*1760*/  FFMA.FTZ R24, -R9, R9, 1 ;  /* 0x3f80000009187423 */ /* 0x002fc60000010109 */
[----:B------:R-:W-:Y:S01]  /*1770*/  FMUL.FTZ R14, R26, 0.79788458347320556641 ;  /* 0x3f4c422a1a0e7820 */ /* 0x000fe20000410000 */
[----:B------:R-:W-:Y:S01]  /*1780*/  FMUL.FTZ R17, R17, R24 ;  /* 0x0000001811117220 */ /* 0x000fe20000410000 */
[----:B------:R-:W-:Y:S01]  /*1790*/  FMUL.FTZ R24, R11, R18 ;  /* 0x000000120b187220 */ /* 0x000fe20000410000 */
[----:B------:R-:W-:-:S03]  /*17a0*/  FMUL.FTZ R15, R15, 0.5 ;  /* 0x3f0000000f0f7820 */ /* 0x000fc60000410000 */
[----:B------:R-:W-:Y:S01]  /*17b0*/  FFMA.FTZ R19, R24, 0.044714998453855514526, R11 ;  /* 0x3d37271318137823 */ /* 0x000fe2000001000b */
[----:B--2---:R-:W-:Y:S01]  /*17c0*/  FFMA.FTZ R24, -R8, R8, 1 ;  /* 0x3f80000008187423 */ /* 0x004fe20000010108 */
[----:B------:R-:W0:Y:S01]  /*17d0*/  MUFU.TANH R14, R14 ;  /* 0x0000000e000e7308 */ /* 0x000e220000002400 */
[-C--:B------:R-:W-:Y:S01]  /*17e0*/  FFMA.FTZ R20, R20, R7.reuse, 1 ;  /* 0x3f80000014147423 */ /* 0x080fe20000010007 */
[----:B------:R-:W-:Y:S01]  /*17f0*/  FMUL.FTZ R21, R19, 0.79788458347320556641 ;  /* 0x3f4c422a13157820 */ /* 0x000fe20000410000 */
[----:B------:R-:W-:Y:S01]  /*1800*/  FFMA.FTZ R22, R22, R7, 1 ;  /* 0x3f80000016167423 */ /* 0x000fe20000010007 */
[----:B------:R-:W-:Y:S01]  /*1810*/  FMUL.FTZ R19, R15, R24 ;  /* 0x000000180f137220 */ /* 0x000fe20000410000 */
[----:B------:R-:W-:-:S03]  /*1820*/  FMUL.FTZ R20, R20, 0.79788458347320556641 ;  /* 0x3f4c422a14147820 */ /* 0x000fc60000410000 */
[----:B------:R1:W2:Y:S01]  /*1830*/  MUFU.TANH R15, R21 ;  /* 0x00000015000f7308 */ /* 0x0002a20000002400 */
[----:B------:R-:W-:Y:S01]  /*1840*/  FMUL.FTZ R22, R22, 0.79788458347320556641 ;  /* 0x3f4c422a16167820 */ /* 0x000fe20000410000 */
[----:B------:R-:W-:Y:S01]  /*1850*/  FMUL.FTZ R20, R20, R17 ;  /* 0x0000001114147220 */ /* 0x000fe20000410000 */
[----:B------:R-:W-:Y:S02]  /*1860*/  FADD.FTZ R9, R9, 1 ;  /* 0x3f80000009097421 */ /* 0x000fe40000010000 */
[----:B------:R-:W-:Y:S01]  /*1870*/  FMUL.FTZ R22, R22, R19 ;  /* 0x0000001316167220 */ /* 0x000fe20000410000 */
[----:B------:R-:W-:Y:S01]  /*1880*/  FADD.FTZ R19, R8, 1 ;  /* 0x3f80000008137421 */ /* 0x000fe20000010000 */
[----:B------:R-:W-:Y:S01]  /*1890*/  FFMA.FTZ R8, R9, 0.5, R20 ;  /* 0x3f00000009087823 */ /* 0x000fe20000010014 */
[----:B----4-:R-:W-:Y:S02]  /*18a0*/  HADD2.F32 R9, -RZ, R16.H0_H0 ;  /* 0x20000010ff097230 */ /* 0x010fe40000004100 */
[----:B------:R-:W-:Y:S01]  /*18b0*/  FFMA.FTZ R10, R10, R7, 1 ;  /* 0x3f8000000a0a7423 */ /* 0x000fe20000010007 */
[----:B-----5:R-:W-:-:S02]  /*18c0*/  HADD2.F32 R17, -RZ, R2.H0_H0 ;  /* 0x20000002ff117230 */ /* 0x020fc40000004100 */
[----:B------:R-:W-:Y:S01]  /*18d0*/  FFMA.FTZ R19, R19, 0.5, R22 ;  /* 0x3f00000013137823 */ /* 0x000fe20000010016 */
[----:B------:R-:W-:Y:S02]  /*18e0*/  HADD2.F32 R2, -RZ, R2.H1_H1 ;  /* 0x30000002ff027230 */ /* 0x000fe40000004100 */
[----:B------:R-:W-:Y:S01]  /*18f0*/  FMUL.FTZ R3, R3, 0.5 ;  /* 0x3f00000003037820 */ /* 0x000fe20000410000 */
[----:B0-----:R-:W-:Y:S01]  /*1900*/  FFMA.FTZ R20, -R14, R14, 1 ;  /* 0x3f8000000e147423 */ /* 0x001fe2000001010e */
[----:B-1----:R-:W-:Y:S01]  /*1910*/  FMUL.FTZ R21, R10, 0.79788458347320556641 ;  /* 0x3f4c422a0a157820 */ /* 0x002fe20000410000 */
[----:B------:R-:W-:Y:S01]  /*1920*/  FMUL.FTZ R10, R9, R9 ;  /* 0x00000009090a7220 */ /* 0x000fe20000410000 */
[----:B------:R-:W-:Y:S01]  /*1930*/  FMUL.FTZ R8, R17, R8 ;  /* 0x0000000811087220 */ /* 0x000fe20000410000 */
[----:B------:R-:W-:Y:S01]  /*1940*/  FMUL.FTZ R17, R11, 0.5 ;  /* 0x3f0000000b117820 */ /* 0x000fe20000410000 */
[----:B--2---:R-:W-:Y:S01]  /*1950*/  FFMA.FTZ R22, -R15, R15, 1 ;  /* 0x3f8000000f167423 */ /* 0x004fe2000001010f */
[----:B------:R-:W-:Y:S01]  /*1960*/  FMUL.FTZ R11, R2, R19 ;  /* 0x00000013020b7220 */ /* 0x000fe20000410000 */
[----:B------:R-:W-:Y:S01]  /*1970*/  FMUL.FTZ R20, R3, R20 ;  /* 0x0000001403147220 */ /* 0x000fe20000410000 */
[----:B------:R-:W-:Y:S01]  /*1980*/  FFMA.FTZ R18, R18, R7, 1 ;  /* 0x3f80000012127423 */ /* 0x000fe20000010007 */
[----:B------:R-:W-:Y:S01]  /*1990*/  FMUL.FTZ R2, R9, R10 ;  /* 0x0000000a09027220 */ /* 0x000fe20000410000 */
[----:B------:R-:W-:Y:S01]  /*19a0*/  FMUL.FTZ R22, R17, R22 ;  /* 0x0000001611167220 */ /* 0x000fe20000410000 */
[----:B------:R-:W-:-:S02]  /*19b0*/  HADD2.F32 R16, -RZ, R16.H1_H1 ;  /* 0x30000010ff107230 */ /* 0x000fc40000004100 */
[----:B------:R-:W-:Y:S01]  /*19c0*/  FMUL.FTZ R21, R21, R20 ;  /* 0x0000001415157220 */ /* 0x000fe20000410000 */
[----:B------:R-:W-:Y:S01]  /*19d0*/  FMUL.FTZ R19, R18, 0.79788458347320556641 ;  /* 0x3f4c422a12137820 */ /* 0x000fe20000410000 */
[--C-:B------:R-:W-:Y:S02]  /*19e0*/  HADD2.F32 R17, -RZ, R13.reuse.H0_H0 ;  /* 0x2000000dff117230 */ /* 0x100fe40000004100 */
[----:B------:R-:W-:Y:S01]  /*19f0*/  FFMA.FTZ R20, R2, 0.044714998453855514526, R9 ;  /* 0x3d37271302147823 */ /* 0x000fe20000010009 */
[----:B------:R-:W-:Y:S01]  /*1a00*/  FMUL.FTZ R18, R16, R16 ;  /* 0x0000001010127220 */ /* 0x000fe20000410000 */
[----:B------:R-:W-:Y:S01]  /*1a10*/  FMUL.FTZ R19, R19, R22 ;  /* 0x0000001613137220 */ /* 0x000fe20000410000 */
[----:B------:R-:W-:Y:S01]  /*1a20*/  FADD.FTZ R22, R14, 1 ;  /* 0x3f8000000e167421 */ /* 0x000fe20000010000 */
[----:B------:R-:W-:Y:S01]  /*1a30*/  FMUL.FTZ R23, R20, 0.79788458347320556641 ;  /* 0x3f4c422a14177820 */ /* 0x000fe20000410000 */
[----:B------:R-:W-:Y:S02]  /*1a40*/  HADD2.F32 R13, -RZ, R13.H1_H1 ;  /* 0x3000000dff0d7230 */ /* 0x000fe40000004100 */
[C---:B------:R-:W-:Y:S01]  /*1a50*/  FMUL.FTZ R20, R17.reuse, R17 ;  /* 0x0000001111147220 */ /* 0x040fe20000410000 */
[----:B------:R-:W-:Y:S01]  /*1a60*/  FMUL.FTZ R25, R16, R18 ;  /* 0x0000001210197220 */ /* 0x000fe20000410000 */
[----:B------:R-:W-:Y:S01]  /*1a70*/  FFMA.FTZ R21, R22, 0.5, R21 ;  /* 0x3f00000016157823 */ /* 0x000fe20000010015 */
[----:B------:R-:W0:Y:S01]  /*1a80*/  LDC.64 R2, c[0x0][0x388] ;  /* 0x0000e200ff027b82 */ /* 0x000e220000000a00 */
[----:B------:R-:W-:Y:S01]  /*1a90*/  FMUL.FTZ R26, R17, R20 ;  /* 0x00000014111a7220 */ /* 0x000fe20000410000 */
[----:B------:R-:W-:Y:S01]  /*1aa0*/  FMUL.FTZ R22, R13, R13 ;  /* 0x0000000d0d167220 */ /* 0x000fe20000410000 */
[----:B------:R-:W-:-:S02]  /*1ab0*/  FFMA.FTZ R25, R25, 0.044714998453855514526, R16 ;  /* 0x3d37271319197823 */ /* 0x000fc40000010010 */
[----:B------:R-:W-:Y:S01]  /*1ac0*/  FFMA.FTZ R26, R26, 0.044714998453855514526, R17 ;  /* 0x3d3727131a1a7823 */ /* 0x000fe20000010011 */
[----:B------:R-:W-:Y:S01]  /*1ad0*/  FMUL.FTZ R28, R13, R22 ;  /* 0x000000160d1c7220 */ /* 0x000fe20000410000 */
[----:B------:R1:W2:Y:S01]  /*1ae0*/  MUFU.TANH R14, R23 ;  /* 0x00000017000e7308 */ /* 0x0002a20000002400 */
[----:B------:R-:W-:Y:S01]  /*1af0*/  FMUL.FTZ R25, R25, 0.79788458347320556641 ;  /* 0x3f4c422a19197820 */ /* 0x000fe20000410000 */
[----:B------:R-:W-:Y:S01]  /*1b00*/  FMUL.FTZ R27, R26, 0.79788458347320556641 ;  /* 0x3f4c422a1a1b7820 */ /* 0x000fe20000410000 */
[----:B------:R-:W-:Y:S01]  /*1b10*/  FFMA.FTZ R28, R28, 0.044714998453855514526, R13 ;  /* 0x3d3727131c1c7823 */ /* 0x000fe2000001000d */
[----:B------:R-:W-:Y:S01]  /*1b20*/  FADD.FTZ R24, R15, 1 ;  /* 0x3f8000000f187421 */ /* 0x000fe20000010000 */
[--C-:B------:R-:W-:Y:S02]  /*1b30*/  HADD2.F32 R26, -RZ, R12.reuse.H0_H0 ;  /* 0x2000000cff1a7230 */ /* 0x100fe40000004100 */
[----:B------:R-:W-:Y:S01]  /*1b40*/  FMUL.FTZ R28, R28, 0.79788458347320556641 ;  /* 0x3f4c422a1c1c7820 */ /* 0x000fe20000410000 */
[----:B------:R-:W3:Y:S01]  /*1b50*/  MUFU.TANH R15, R25 ;  /* 0x00000019000f7308 */ /* 0x000ee20000002400 */
[----:B------:R-:W-:Y:S01]  /*1b60*/  FFMA.FTZ R24, R24, 0.5, R19 ;  /* 0x3f00000018187823 */ /* 0x000fe20000010013 */
[----:B------:R-:W-:Y:S01]  /*1b70*/  FMUL.FTZ R19, R26, R21 ;  /* 0x000000151a137220 */ /* 0x000fe20000410000 */
[----:B-1----:R-:W-:-:S02]  /*1b80*/  HADD2.F32 R23, -RZ, R12.H1_H1 ;  /* 0x3000000cff177230 */ /* 0x002fc40000004100 */
[----:B------:R-:W-:-:S03]  /*1b90*/  FMUL.FTZ R21, R9, 0.5 ;  /* 0x3f00000009157820 */ /* 0x000fc60000410000 */
[----:B------:R-:W1:Y:S01]  /*1ba0*/  MUFU.TANH R12, R27 ;  /* 0x0000001b000c7308 */ /* 0x000e620000002400 */
[----:B--2---:R-:W-:-:S07]  /*1bb0*/  FFMA.FTZ R26, -R14, R14, 1 ;  /* 0x3f8000000e1a7423 */ /* 0x004fce000001010e */
[----:B------:R-:W2:Y:S01]  /*1bc0*/  MUFU.TANH R9, R28 ;  /* 0x0000001c00097308 */ /* 0x000ea20000002400 */
[----:B------:R-:W-:Y:S01]  /*1bd0*/  FFMA.FTZ R10, R10, R7, 1 ;  /* 0x3f8000000a0a7423 */ /* 0x000fe20000010007 */
[----:B------:R-:W-:Y:S01]  /*1be0*/  FMUL.FTZ R24, R23, R24 ;  /* 0x0000001817187220 */ /* 0x000fe20000410000 */
[----:B0-----:R-:W-:-:S04]  /*1bf0*/  IMAD.WIDE.U32 R2, R0, 0x2, R2 ;  /* 0x0000000200027825 */ /* 0x001fc800078e0002 */
[----:B------:R-:W-:Y:S01]  /*1c00*/  FMUL.FTZ R23, R17, 0.5 ;  /* 0x3f00000011177820 */ /* 0x000fe20000410000 */
[----:B------:R-:W-:Y:S01]  /*1c10*/  FMUL.FTZ R0, R21, R26 ;  /* 0x0000001a15007220 */ /* 0x000fe20000410000 */
[----:B------:R-:W-:Y:S01]  /*1c20*/  FMUL.FTZ R17, R10, 0.79788458347320556641 ;  /* 0x3f4c422a0a117820 */ /* 0x000fe20000410000 */
[----:B------:R-:W-:Y:S01]  /*1c30*/  FMUL.FTZ R16, R16, 0.5 ;  /* 0x3f00000010107820 */ /* 0x000fe20000410000 */
[----:B---3--:R-:W-:Y:S01]  /*1c40*/  FFMA.FTZ R21, -R15, R15, 1 ;  /* 0x3f8000000f157423 */ /* 0x008fe2000001010f */
[----:B------:R-:W-:Y:S01]  /*1c50*/  FFMA.FTZ R18, R18, R7, 1 ;  /* 0x3f80000012127423 */ /* 0x000fe20000010007 */
[----:B------:R-:W-:Y:S01]  /*1c60*/  FMUL.FTZ R0, R17, R0 ;  /* 0x0000000011007220 */ /* 0x000fe20000410000 */
[----:B-1----:R-:W-:Y:S01]  /*1c70*/  FFMA.FTZ R26, -R12, R12, 1 ;  /* 0x3f8000000c1a7423 */ /* 0x002fe2000001010c */
[----:B------:R-:W-:Y:S01]  /*1c80*/  FMUL.FTZ R10, R16, R21 ;  /* 0x00000015100a7220 */ /* 0x000fe20000410000 */
[----:B------:R-:W-:Y:S01]  /*1c90*/  FMUL.FTZ R17, R18, 0.79788458347320556641 ;  /* 0x3f4c422a12117820 */ /* 0x000fe20000410000 */
[-C--:B------:R-:W-:Y:S01]  /*1ca0*/  FFMA.FTZ R20, R20, R7.reuse, 1 ;  /* 0x3f80000014147423 */ /* 0x080fe20000010007 */
[----:B------:R-:W-:Y:S01]  /*1cb0*/  FMUL.FTZ R13, R13, 0.5 ;  /* 0x3f0000000d0d7820 */ /* 0x000fe20000410000 */
[----:B------:R-:W-:Y:S01]  /*1cc0*/  FFMA.FTZ R22, R22, R7, 1 ;  /* 0x3f80000016167423 */ /* 0x000fe20000010007 */
[----:B--2---:R-:W-:Y:S01]  /*1cd0*/  FFMA.FTZ R16, -R9, R9, 1 ;  /* 0x3f80000009107423 */ /* 0x004fe20000010109 */
[----:B------:R-:W-:Y:S01]  /*1ce0*/  FMUL.FTZ R10, R17, R10 ;  /* 0x0000000a110a7220 */ /* 0x000fe20000410000 */
[----:B------:R-:W-:Y:S01]  /*1cf0*/  FADD.FTZ R15, R15, 1 ;  /* 0x3f8000000f0f7421 */ /* 0x000fe20000010000 */
[----:B------:R-:W-:Y:S01]  /*1d00*/  FMUL.FTZ R23, R23, R26 ;  /* 0x0000001a17177220 */ /* 0x000fe20000410000 */
[----:B------:R-:W-:Y:S01]  /*1d10*/  FMUL.FTZ R20, R20, 0.79788458347320556641 ;  /* 0x3f4c422a14147820 */ /* 0x000fe20000410000 */
[----:B------:R-:W-:Y:S01]  /*1d20*/  FMUL.FTZ R13, R13, R16 ;  /* 0x000000100d0d7220 */ /* 0x000fe20000410000 */
[----:B------:R-:W-:Y:S01]  /*1d30*/  FMUL.FTZ R22, R22, 0.79788458347320556641 ;  /* 0x3f4c422a16167820 */ /* 0x000fe20000410000 */
[----:B------:R-:W-:Y:S01]  /*1d40*/  FADD.FTZ R7, R14, 1 ;  /* 0x3f8000000e077421 */ /* 0x000fe20000010000 */
[----:B------:R-:W-:Y:S01]  /*1d50*/  FFMA.FTZ R15, R15, 0.5, R10 ;  /* 0x3f0000000f0f7823 */ /* 0x000fe2000001000a */
[----:B------:R-:W-:Y:S01]  /*1d60*/  FMUL.FTZ R23, R20, R23 ;  /* 0x0000001714177220 */ /* 0x000fe20000410000 */
[----:B------:R-:W-:Y:S01]  /*1d70*/  FADD.FTZ R12, R12, 1 ;  /* 0x3f8000000c0c7421 */ /* 0x000fe20000010000 */
[----:B------:R-:W-:Y:S01]  /*1d80*/  FMUL.FTZ R13, R22, R13 ;  /* 0x0000000d160d7220 */ /* 0x000fe20000410000 */
[----:B------:R-:W-:Y:S01]  /*1d90*/  FADD.FTZ R10, R9, 1 ;  /* 0x3f800000090a7421 */ /* 0x000fe20000010000 */
[----:B------:R-:W-:Y:S01]  /*1da0*/  FFMA.FTZ R7, R7, 0.5, R0 ;  /* 0x3f00000007077823 */ /* 0x000fe20000010000 */
[----:B------:R-:W-:-:S02]  /*1db0*/  HADD2.F32 R0, -RZ, R4.H0_H0 ;  /* 0x20000004ff007230 */ /* 0x000fc40000004100 */
[----:B------:R-:W-:Y:S02]  /*1dc0*/  HADD2.F32 R9, -RZ, R6.H0_H0 ;  /* 0x20000006ff097230 */ /* 0x000fe40000004100 */
[----:B------:R-:W-:Y:S01]  /*1dd0*/  FFMA.FTZ R12, R12, 0.5, R23 ;  /* 0x3f0000000c0c7823 */ /* 0x000fe20000010017 */
[----:B------:R-:W-:Y:S02]  /*1de0*/  HADD2.F32 R4, -RZ, R4.H1_H1 ;  /* 0x30000004ff047230 */ /* 0x000fe40000004100 */
[----:B------:R-:W-:Y:S01]  /*1df0*/  FFMA.FTZ R13, R10, 0.5, R13 ;  /* 0x3f0000000a0d7823 */ /* 0x000fe2000001000d */
[----:B------:R-:W-:Y:S02]  /*1e00*/  HADD2.F32 R6, -RZ, R6.H1_H1 ;  /* 0x30000006ff067230 */ /* 0x000fe40000004100 */
[----:B------:R-:W-:Y:S01]  /*1e10*/  FMUL.FTZ R0, R0, R7 ;  /* 0x0000000700007220 */ /* 0x000fe20000410000 */
[----:B------:R-:W-:Y:S01]  /*1e20*/  FMUL.FTZ R9, R9, R12 ;  /* 0x0000000c09097220 */ /* 0x000fe20000410000 */
[----:B------:R-:W-:Y:S01]  /*1e30*/  FMUL.FTZ R15, R4, R15 ;  /* 0x0000000f040f7220 */ /* 0x000fe20000410000 */
[----:B------:R-:W-:Y:S01]  /*1e40*/  FMUL.FTZ R6, R6, R13 ;  /* 0x0000000d06067220 */ /* 0x000fe20000410000 */
[----:B------:R-:W-:Y:S01]  /*1e50*/  F2FP.F16.F32.PACK_AB R11, R11, R8 ;  /* 0x000000080b0b723e */ /* 0x000fe200000000ff */
[----:B------:R-:W-:Y:S01]  /*1e60*/  IMAD.WIDE.U32 R2, R5, 0x4, R2 ;  /* 0x0000000405027825 */ /* 0x000fe200078e0002 */
[----:B------:R-:W-:-:S02]  /*1e70*/  F2FP.F16.F32.PACK_AB R19, R24, R19 ;  /* 0x000000131813723e */ /* 0x000fc400000000ff */
[----:B------:R-:W-:Y:S02]  /*1e80*/  F2FP.F16.F32.PACK_AB R15, R15, R0 ;  /* 0x000000000f0f723e */ /* 0x000fe400000000ff */
[----:B------:R-:W-:Y:S01]  /*1e90*/  F2FP.F16.F32.PACK_AB R9, R6, R9 ;  /* 0x000000090609723e */ /* 0x000fe200000000ff */
[----:B------:R-:W-:Y:S04]  /*1ea0*/  STG.E desc[UR4][R2.64], R11 ;  /* 0x0000000b02007986 */ /* 0x000fe8000c101904 */
[----:B------:R-:W-:Y:S04]  /*1eb0*/  STG.E desc[UR4][R2.64+0x200], R19 ;  /* 0x0002001302007986 */ /* 0x000fe8000c101904 */
[----:B------:R-:W-:Y:S04]  /*1ec0*/  STG.E desc[UR4][R2.64+0x400], R15 ;  /* 0x0004000f02007986 */ /* 0x000fe8000c101904 */
[----:B------:R-:W-:Y:S01]  /*1ed0*/  STG.E desc[UR4][R2.64+0x600], R9 ;  /* 0x0006000902007986 */ /* 0x000fe2000c101904 */
[----:B------:R-:W-:Y:S05]  /*1ee0*/  EXIT ;  /* 0x000000000000794d */ /* 0x000fea0003800000 */
.L_x_5556:
        /* <DEDUP_REMOVED lines=9> */
.L_x_12895:


//--------------------- .text._ZN2at6native29vectorized_elementwise_kernelILi4EZZZNS0_26GeluBackwardCUDAKernelImplERNS_18TensorIteratorBaseENS0_8GeluTypeEENKUlvE_clEvENKUlvE1_clEvEUlN3c104HalfES8_E_St5arrayIPcLm3EEEEviT0_T1_ --------------------------
	.section	.text._ZN2at6native29vectorized_elementwise_kernelILi4EZZZNS0_26GeluBackwardCUDAKernelImplERNS_18TensorIteratorBaseENS0_8GeluTypeEENKUlvE_clEvENKUlvE1_clEvEUlN3c104HalfES8_E_St5arrayIPcLm3EEEEviT0_T1_,"ax",@progbits
	.align	128
        .global         _ZN2at6native29vectorized_elementwise_kernelILi4EZZZNS0_26GeluBackwardCUDAKernelImplERNS_18TensorIteratorBaseENS0_8GeluTypeEENKUlvE_clEvENKUlvE1_clEvEUlN3c104HalfES8_E_St5arrayIPcLm3EEEEviT0_T1_
        .type           _ZN2at6native29vectorized_elementwise_kernelILi4EZZZNS0_26GeluBackwardCUDAKernelImplERNS_18TensorIteratorBaseENS0_8GeluTypeEENKUlvE_clEvENKUlvE1_clEvEUlN3c104HalfES8_E_St5arrayIPcLm3EEEEviT0_T1_,@function
        .size           _ZN2at6native29vectorized_elementwise_kernelILi4EZZZNS0_26GeluBackwardCUDAKernelImplERNS_18TensorIteratorBaseENS0_8GeluTypeEENKUlvE_clEvENKUlvE1_clEvEUlN3c104HalfES8_E_St5arrayIPcLm3EEEEviT0_T1_,(.L_x_12896 - _ZN2at6native29vectorized_elementwise_kernelILi4EZZZNS0_26GeluBackwardCUDAKernelImplERNS_18TensorIteratorBaseENS0_8GeluTypeEENKUlvE_clEvENKUlvE1_clEvEUlN3c104HalfES8_E_St5arrayIPcLm3EEEEviT0_T1_)
        .other          _ZN2at6native29vectorized_elementwise_kernelILi4EZZZNS0_26GeluBackwardCUDAKernelImplERNS_18TensorIteratorBaseENS0_8GeluTypeEENKUlvE_clEvENKUlvE1_clEvEUlN3c104HalfES8_E_St5arrayIPcLm3EEEEviT0_T1_,@"STO_CUDA_ENTRY STV_DEFAULT"
_ZN2at6native29vectorized_elementwise_kernelILi4EZZZNS0_26GeluBackwardCUDAKernelImplERNS_18TensorIteratorBaseENS0_8GeluTypeEENKUlvE_clEvENKUlvE1_clEvEUlN3c104HalfES8_E_St5arrayIPcLm3EEEEviT0_T1_:
.text._ZN2at6native29vectorized_elementwise_kernelILi4EZZZNS0_26GeluBackwardCUDAKernelImplERNS_18TensorIteratorBaseENS0_8GeluTypeEENKUlvE_clEvENKUlvE1_clEvEUlN3c104HalfES8_E_St5arrayIPcLm3EEEEviT0_T1_:
        /* <DEDUP_REMOVED lines=118> */
.L_x_5559:
[----:B------:R-:W-:Y:S05]  /*0760*/  BSYNC.RECONVERGENT B0 ;  /* 0x0000000000007941 */ /* 0x000fea0003800200 */
.L_x_5558:
        /* <DEDUP_REMOVED lines=22> */
.L_x_5561:
[----:B------:R-:W-:Y:S05]  /*08d0*/  BSYNC.RECONVERGENT B0 ;  /* 0x0000000000007941 */ /* 0x000fea0003800200 */
.L_x_5560:
        /* <DEDUP_REMOVED lines=35> */
.L_x_5563:
[----:B------:R-:W-:Y:S05]  /*0b10*/  BSYNC.RECONVERGENT B0 ;  /* 0x0000000000007941 */ /* 0x000fea0003800200 */
.L_x_5562:
        /* <DEDUP_REMOVED lines=20> */
.L_x_5565:
[----:B------:R-:W-:Y:S05]  /*0c60*/  BSYNC.RECONVERGENT B0 ;  /* 0x0000000000007941 */ /* 0x000fea0003800200 */
.L_x_5564:
        /* <DEDUP_REMOVED lines=20> */
.L_x_5567:
[----:B------:R-:W-:Y:S05]  /*0db0*/  BSYNC.RECONVERGENT B0 ;  /* 0x0000000000007941 */ /* 0x000fea0003800200 */
.L_x_5566:
        /* <DEDUP_REMOVED lines=20> */
.L_x_5569:
[----:B------:R-:W-:Y:S05]  /*0f00*/  BSYNC.RECONVERGENT B0 ;  /* 0x0000000000007941 */ /* 0x000fea0003800200 */
.L_x_5568:
        /* <DEDUP_REMOVED lines=20> */
.L_x_5571:
[----:B------:R-:W-:Y:S05]  /*1050*/  BSYNC.RECONVERGENT B0 ;  /* 0x0000000000007941 */ /* 0x000fea0003800200 */
.L_x_5570:
        /* <DEDUP_REMOVED lines=20> */
.L_x_5573:
[----:B------:R-:W-:Y:S05]  /*11a0*/  BSYNC.RECONVERGENT B0 ;  /* 0x0000000000007941 */ /* 0x000fea0003800200 */
.L_x_5572:
        /* <DEDUP_REMOVED lines=18> */
.L_x_5576:
[----:B------:R-:W-:-:S13]  /*12d0*/  ISETP.GE.U32.AND P0, PT, R3, R2, PT ;  /* 0x000000020300720c */ /* 0x000fda0003f06070 */
[----:B------:R-:W-:Y:S05]  /*12e0*/  @P0 BRA `(.L_x_5578) ;  /* 0x0000000000300947 */ /* 0x000fea0003800000 */
[----:B0-----:R-:W0:Y:S01]  /*12f0*/  LDC.64 R4, c[0x0][0x388] ;  /* 0x0000e200ff047b82 */ /* 0x001e220000000a00 */
[----:B------:R-:W-:Y:S02]  /*1300*/  IADD3 R13, PT, PT, R0, R3, RZ ;  /* 0x00000003000d7210 */ /* 0x000fe40007ffe0ff */
[----:B------:R-:W-:-:S03]  /*1310*/  IADD3 R3, PT, PT, R3, 0x80, RZ ;  /* 0x0000008003037810 */ /* 0x000fc60007ffe0ff */
[----:B0-----:R-:W-:-:S05]  /*1320*/  IMAD.WIDE.U32 R4, R13, 0x2, R4 ;  /* 0x000000020d047825 */ /* 0x001fca00078e0004 */
[----:B------:R1:W-:Y:S02]  /*1330*/  STG.E.U16 desc[UR4][R4.64], R7 ;  /* 0x0000000704007986 */ /* 0x0003e4000c101504 */
.L_x_5577:
[----:B------:R-:W-:-:S13]  /*1340*/  ISETP.GE.U32.AND P0, PT, R3, R2, PT ;  /* 0x000000020300720c */ /* 0x000fda0003f06070 */
[----:B------:R-:W-:Y:S05]  /*1350*/  @P0 BRA `(.L_x_5579) ;  /* 0x0000000000340947 */ /* 0x000fea0003800000 */
[----:B01----:R-:W0:Y:S01]  /*1360*/  LDC.64 R4, c[0x0][0x388] ;  /* 0x0000e200ff047b82 */ /* 0x003e220000000a00 */
[----:B------:R-:W-:Y:S02]  /*1370*/  IADD3 R7, PT, PT, R0, R3, RZ ;  /* 0x0000000300077210 */ /* 0x000fe40007ffe0ff */
[----:B------:R-:W-:-:S03]  /*1380*/  IADD3 R3, PT, PT, R3, 0x80, RZ ;  /* 0x0000008003037810 */ /* 0x000fc60007ffe0ff */
[----:B0-----:R-:W-:-:S05]  /*1390*/  IMAD.WIDE.U32 R4, R7, 0x2, R4 ;  /* 0x0000000207047825 */ /* 0x001fca00078e0004 */
[----:B------:R1:W-:Y:S02]  /*13a0*/  STG.E.U16 desc[UR4][R4.64], R8 ;  /* 0x0000000804007986 */ /* 0x0003e4000c101504 */
.L_x_5578:
        /* <DEDUP_REMOVED lines=8> */
.L_x_5579:
[----:B------:R-:W-:Y:S05]  /*1430*/  BSYNC.RELIABLE B1 ;  /* 0x0000000000017941 */ /* 0x000fea0003800100 */
.L_x_5575:
[----:B------:R-:W-:-:S13]  /*1440*/  ISETP.GE.U32.AND P0, PT, R3, R2, PT ;  /* 0x000000020300720c */ /* 0x000fda0003f06070 */
[----:B012---:R-:W0:Y:S01]  /*1450*/  @!P0 LDC.64 R4, c[0x0][0x388] ;  /* 0x0000e200ff048b82 */ /* 0x007e220000000a00 */
[----:B------:R-:W-:Y:S02]  /*1460*/  @!P0 IADD3 R7, PT, PT, R0, R3, RZ ;  /* 0x0000000300078210 */ /* 0x000fe40007ffe0ff */
[----:B------:R-:W-:-:S03]  /*1470*/  @!P0 IADD3 R3, PT, PT, R3, 0x80, RZ ;  /* 0x0000008003038810 */ /* 0x000fc60007ffe0ff */
[----:B0-----:R-:W-:-:S05]  /*1480*/  @!P0 IMAD.WIDE.U32 R4, R7, 0x2, R4 ;  /* 0x0000000207048825 */ /* 0x001fca00078e0004 */
[----:B------:R2:W-:Y:S02]  /*1490*/  @!P0 STG.E.U16 desc[UR4][R4.64], R10 ;  /* 0x0000000a04008986 */ /* 0x0005e4000c101504 */
.L_x_5580:
[----:B------:R-:W-:Y:S05]  /*14a0*/  BSYNC.RECONVERGENT B0 ;  /* 0x0000000000007941 */ /* 0x000fea0003800200 */
.L_x_5574:
        /* <DEDUP_REMOVED lines=8> */
.L_x_5557:
[----:B------:R-:W0:Y:S01]  /*1530*/  S2R R8, SR_TID.X ;  /* 0x0000000000087919 */ /* 0x000e220000002100 */
[----:B------:R-:W1:Y:S02]  /*1540*/  LDC.64 R2, c[0x0][0x398] ;  /* 0x0000e600ff027b82 */ /* 0x000e640000000a00 */
[----:B-1----:R-:W-:-:S04]  /*1550*/  IMAD.WIDE.U32 R2, R0, 0x2, R2 ;  /* 0x0000000200027825 */ /* 0x002fc800078e0002 */
[----:B0-----:R-:W-:Y:S02]  /*1560*/  IMAD.WIDE.U32 R14, R8, 0x8, R2 ;  /* 0x00000008080e7825 */ /* 0x001fe400078e0002 */
[----:B------:R-:W0:Y:S03]  /*1570*/  LDC.64 R2, c[0x0][0x390] ;  /* 0x0000e400ff027b82 */ /* 0x000e260000000a00 */
[----:B------:R-:W2:Y:S04]  /*1580*/  LDG.E.64 R10, desc[UR4][R14.64] ;  /* 0x000000040e0a7981 */ /* 0x000ea8000c1e1b00 */
[----:B------:R1:W3:Y:S01]  /*1590*/  LDG.E.64 R6, desc[UR4][R14.64+0x400] ;  /* 0x000400040e067981 */ /* 0x0002e2000c1e1b00 */
[----:B0-----:R-:W-:-:S04]  /*15a0*/  IMAD.WIDE.U32 R2, R0, 0x2, R2 ;  /* 0x0000000200027825 */ /* 0x001fc800078e0002 */
[----:B------:R-:W-:-:S05]  /*15b0*/  IMAD.WIDE.U32 R20, R8, 0x8, R2 ;  /* 0x0000000808147825 */ /* 0x000fca00078e0002 */
[----:B------:R-:W4:Y:S04]  /*15c0*/  LDG.E.64 R2, desc[UR4][R20.64] ;  /* 0x0000000414027981 */ /* 0x000f28000c1e1b00 */
[----:B------:R0:W5:Y:S01]  /*15d0*/  LDG.E.64 R4, desc[UR4][R20.64+0x400] ;  /* 0x0004000414047981 */ /* 0x000162000c1e1b00 */
[--C-:B--2---:R-:W-:Y:S02]  /*15e0*/  HADD2.F32 R23, -RZ, R10.reuse.H1_H1 ;  /* 0x3000000aff177230 */ /* 0x104fe40000004100 */
[--C-:B------:R-:W-:Y:S02]  /*15f0*/  HADD2.F32 R17, -RZ, R11.reuse.H0_H0 ;  /* 0x2000000bff117230 */ /* 0x100fe40000004100 */
[----:B------:R-:W-:Y:S02]  /*1600*/  HADD2.F32 R19, -RZ, R10.H0_H0 ;  /* 0x2000000aff137230 */ /* 0x000fe40000004100 */
[----:B-1----:R-:W-:Y:S01]  /*1610*/  FMUL.FTZ R14, R23, R23 ;  /* 0x00000017170e7220 */ /* 0x002fe20000410000 */
[----:B------:R-:W-:-:S02]  /*1620*/  HADD2.F32 R13, -RZ, R11.H1_H1 ;  /* 0x3000000bff0d7230 */ /* 0x000fc40000004100 */
[----:B------:R-:W-:Y:S01]  /*1630*/  FMUL.FTZ R16, R17, R17 ;  /* 0x0000001111107220 */ /* 0x000fe20000410000 */
[----:B------:R-:W-:Y:S02]  /*1640*/  HFMA2 R11, -RZ, RZ, 1.5087890625, 339.5 ;  /* 0x3e095d4eff0b7431 */ /* 0x000fe400000001ff */
[----:B------:R-:W-:Y:S01]  /*1650*/  FMUL.FTZ R12, R19, R19 ;  /* 0x00000013130c7220 */ /* 0x000fe20000410000 */
[----:B------:R-:W-:Y:S01]  /*1660*/  FMUL.FTZ R18, R23, R14 ;  /* 0x0000000e17127220 */ /* 0x000fe20000410000 */
[C---:B0-----:R-:W-:Y:S01]  /*1670*/  FMUL.FTZ R20, R17.reuse, R16 ;  /* 0x0000001011147220 */ /* 0x041fe20000410000 */
[----:B------:R-:W-:Y:S01]  /*1680*/  FMUL.FTZ R24, R17, 0.5 ;  /* 0x3f00000011187820 */ /* 0x000fe20000410000 */
[----:B------:R-:W-:Y:S01]  /*1690*/  FMUL.FTZ R10, R19, R12 ;  /* 0x0000000c130a7220 */ /* 0x000fe20000410000 */
[----:B------:R-:W-:Y:S01]  /*16a0*/  FFMA.FTZ R18, R18, 0.044714998453855514526, R23 ;  /* 0x3d37271312127823 */ /* 0x000fe20000010017 */
[----:B------:R-:W-:Y:S01]  /*16b0*/  FFMA.FTZ R20, R20, 0.044714998453855514526, R17 ;  /* 0x3d37271314147823 */ /* 0x000fe20000010011 */
[----:B------:R-:W-:Y:S01]  /*16c0*/  FMUL.FTZ R23, R23, 0.5 ;  /* 0x3f00000017177820 */ /* 0x000fe20000410000 */
[----:B------:R-:W-:Y:S01]  /*16d0*/  FFMA.FTZ R10, R10, 0.044714998453855514526, R19 ;  /* 0x3d3727130a0a7823 */ /* 0x000fe20000010013 */
[----:B------:R-:W-:Y:S01]  /*16e0*/  FMUL.FTZ R21, R18, 0.79788458347320556641 ;  /* 0x3f4c422a12157820 */ /* 0x000fe20000410000 */
[----:B------:R-:W-:Y:S01]  /*16f0*/  FMUL.FTZ R9, R20, 0.79788458347320556641 ;  /* 0x3f4c422a14097820 */ /* 0x000fe20000410000 */
[C---:B------:R-:W-:Y:S01]  /*1700*/  FMUL.FTZ R18, R13.reuse, R13 ;  /* 0x0000000d0d127220 */ /* 0x040fe20000410000 */
[----:B------:R-:W-:Y:S01]  /*1710*/  FMUL.FTZ R10, R10, 0.79788458347320556641 ;  /* 0x3f4c422a0a0a7820 */ /* 0x000fe20000410000 */
[-C--:B------:R-:W-:Y:S01]  /*1720*/  FFMA.FTZ R14, R14, R11.reuse, 1 ;  /* 0x3f8000000e0e7423 */ /* 0x080fe2000001000b */
[-C--:B------:R-:W-:Y:S01]  /*1730*/  FFMA.FTZ R12, R12, R11.reuse, 1 ;  /* 0x3f8000000c0c7423 */ /* 0x080fe2000001000b */
[----:B------:R-:W0:Y:S01]  /*1740*/  MUFU.TANH R21, R21 ;  /* 0x0000001500157308 */ /* 0x000e220000002400 */
[----:B------:R-:W-:Y:S01]  /*1750*/  FMUL.FTZ R22, R13, R18 ;  /* 0x000000120d167220 */ /* 0x000fe20000410000 */
[----:B------:R-:W-:Y:S01]  /*1760*/  FMUL.FTZ R14, R14, 0.79788458347320556641 ;  /* 0x3f4c422a0e0e7820 */ /* 0x000fe20000410000 */
[----:B------:R-:W-:-:S02]  /*1770*/  FFMA.FTZ R18, R18, R11, 1 ;  /* 0x3f80000012127423 */ /* 0x000fc4000001000b */
[----:B------:R-:W-:-:S03]  /*1780*/  FFMA.FTZ R22, R22, 0.044714998453855514526, R13 ;  /* 0x3d37271316167823 */ /* 0x000fc6000001000d */
[----:B------:R-:W1:Y:S01]  /*1790*/  MUFU.TANH R15, R10 ;  /* 0x0000000a000f7308 */ /* 0x000e620000002400 */
[----:B------:R-:W-:Y:S01]  /*17a0*/  FMUL.FTZ R25, R22, 0.79788458347320556641 ;  /* 0x3f4c422a16197820 */ /* 0x000fe20000410000 */
[----:B------:R-:W-:-:S06]  /*17b0*/  FMUL.FTZ R22, R19, 0.5 ;  /* 0x3f00000013167820 */ /* 0x000fcc0000410000 */
[----:B------:R-:W2:Y:S01]  /*17c0*/  MUFU.TANH R9, R9 ;  /* 0x0000000900097308 */ /* 0x000ea20000002400 */
[----:B0-----:R-:W-:-:S07]  /*17d0*/  FFMA.FTZ R20, -R21, R21, 1 ;  /* 0x3f80000015147423 */ /* 0x001fce0000010115 */
[----:B------:R-:W0:Y:S01]  /*17e0*/  MUFU.TANH R10, R25 ;  /* 0x00000019000a7308 */ /* 0x000e220000002400 */
[----:B-1----:R-:W-:-:S04]  /*17f0*/  FFMA.FTZ R17, -R15, R15, 1 ;  /* 0x3f8000000f117423 */ /* 0x002fc8000001010f */
[----:B------:R-:W-:Y:S01]  /*1800*/  FMUL.FTZ R22, R22, R17 ;  /* 0x0000001116167220 */ /* 0x000fe20000410000 */
[----:B------:R-:W-:Y:S01]  /*1810*/  FMUL.FTZ R17, R23, R20 ;  /* 0x0000001417117220 */ /* 0x000fe20000410000 */
[----:B--2---:R-:W-:-:S03]  /*1820*/  FFMA.FTZ R19, -R9, R9, 1 ;  /* 0x3f80000009137423 */ /* 0x004fc60000010109 */
[----:B------:R-:W-:Y:S01]  /*1830*/  FMUL.FTZ R14, R14, R17 ;  /* 0x000000110e0e7220 */ /* 0x000fe20000410000 */
[----:B------:R-:W-:Y:S01]  /*1840*/  FFMA.FTZ R17, R16, R11, 1 ;  /* 0x3f80000010117423 */ /* 0x000fe2000001000b */
[----:B---3--:R-:W-:Y:S02]  /*1850*/  HADD2.F32 R16, -RZ, R7.H0_H0 ;  /* 0x20000007ff107230 */ /* 0x008fe40000004100 */
[----:B------:R-:W-:Y:S01]  /*1860*/  FMUL.FTZ R24, R24, R19 ;  /* 0x0000001318187220 */ /* 0x000fe20000410000 */
[----:B------:R-:W-:Y:S01]  /*1870*/  FMUL.FTZ R19, R13, 0.5 ;  /* 0x3f0000000d137820 */ /* 0x000fe20000410000 */
[----:B------:R-:W-:Y:S01]  /*1880*/  FMUL.FTZ R13, R12, 0.79788458347320556641 ;  /* 0x3f4c422a0c0d7820 */ /* 0x000fe20000410000 */
[--C-:B------:R-:W-:Y:S02]  /*1890*/  HADD2.F32 R12, -RZ, R6.reuse.H0_H0 ;  /* 0x20000006ff0c7230 */ /* 0x100fe40000004100 */
[----:B0-----:R-:W-:Y:S01]  /*18a0*/  FFMA.FTZ R20, -R10, R10, 1 ;  /* 0x3f8000000a147423 */ /* 0x001fe2000001010a */
[----:B------:R-:W-:Y:S01]  /*18b0*/  FMUL.FTZ R17, R17, 0.79788458347320556641 ;  /* 0x3f4c422a11117820 */ /* 0x000fe20000410000 */
[----:B------:R-:W-:Y:S01]  /*18c0*/  FMUL.FTZ R22, R13, R22 ;  /* 0x000000160d167220 */ /* 0x000fe20000410000 */
[----:B------:R-:W-:-:S02]  /*18d0*/  HADD2.F32 R6, -RZ, R6.H1_H1 ;  /* 0x30000006ff067230 */ /* 0x000fc40000004100 */
[----:B------:R-:W-:Y:S01]  /*18e0*/  FMUL.FTZ R13, R12, R12 ;  /* 0x0000000c0c0d7220 */ /* 0x000fe20000410000 */
[----:B------:R-:W-:Y:S01]  /*18f0*/  FMUL.FTZ R19, R19, R20 ;  /* 0x0000001413137220 */ /* 0x000fe20000410000 */
[----:B------:R-:W-:Y:S01]  /*1900*/  FMUL.FTZ R24, R17, R24 ;  /* 0x0000001811187220 */ /* 0x000fe20000410000 */
[----:B------:R-:W-:Y:S01]  /*1910*/  FMUL.FTZ R20, R18, 0.79788458347320556641 ;  /* 0x3f4c422a12147820 */ /* 0x000fe20000410000 */
[----:B------:R-:W-:Y:S01]  /*1920*/  FMUL.FTZ R23, R12, R13 ;  /* 0x0000000d0c177220 */ /* 0x000fe20000410000 */
[----:B------:R-:W-:Y:S01]  /*1930*/  FMUL.FTZ R17, R16, R16 ;  /* 0x0000001010117220 */ /* 0x000fe20000410000 */
[----:B------:R-:W-:Y:S01]  /*1940*/  FMUL.FTZ R18, R6, R6 ;  /* 0x0000000606127220 */ /* 0x000fe20000410000 */
[----:B------:R-:W-:Y:S01]  /*1950*/  FMUL.FTZ R19, R20, R19 ;  /* 0x0000001314137220 */ /* 0x000fe20000410000 */
[----:B------:R-:W-:Y:S01]  /*1960*/  FFMA.FTZ R23, R23, 0.044714998453855514526, R12 ;  /* 0x3d37271317177823 */ /* 0x000fe2000001000c */
[----:B------:R-:W-:Y:S01]  /*1970*/  FMUL.FTZ R29, R16, R17 ;  /* 0x00000011101d7220 */ /* 0x000fe20000410000 */
[----:B------:R-:W-:Y:S01]  /*1980*/  FMUL.FTZ R25, R6, R18 ;  /* 0x0000001206197220 */ /* 0x000fe20000410000 */
[----:B------:R-:W-:-:S02]  /*1990*/  HADD2.F32 R20, -RZ, R7.H1_H1 ;  /* 0x30000007ff147230 */ /* 0x000fc40000004100 */
[----:B------:R-:W-:Y:S01]  /*19a0*/  FMUL.FTZ R26, R23, 0.79788458347320556641 ;  /* 0x3f4c422a171a7820 */ /* 0x000fe20000410000 */
[----:B------:R-:W-:Y:S01]  /*19b0*/  FADD.FTZ R23, R15, 1 ;  /* 0x3f8000000f177421 */ /* 0x000fe20000010000 */
[----:B------:R-:W-:Y:S01]  /*19c0*/  FFMA.FTZ R29, R29, 0.044714998453855514526, R16 ;  /* 0x3d3727131d1d7823 */ /* 0x000fe20000010010 */
[----:B------:R-:W-:Y:S01]  /*19d0*/  FFMA.FTZ R25, R25, 0.044714998453855514526, R6 ;  /* 0x3d37271319197823 */ /* 0x000fe20000010006 */
[----:B------:R0:W1:Y:S01]  /*19e0*/  MUFU.TANH R15, R26 ;  /* 0x0000001a000f7308 */ /* 0x0000620000002400 */
[----:B------:R-:W-:Y:S01]  /*19f0*/  FFMA.FTZ R7, R23, 0.5, R22 ;  /* 0x3f00000017077823 */ /* 0x000fe20000010016 */
[----:B------:R-:W-:Y:S01]  /*1a00*/  FMUL.FTZ R22, R29, 0.79788458347320556641 ;  /* 0x3f4c422a1d167820 */ /* 0x000fe20000410000 */
[----:B------:R-:W-:Y:S01]  /*1a10*/  FMUL.FTZ R27, R25, 0.79788458347320556641 ;  /* 0x3f4c422a191b7820 */ /* 0x000fe20000410000 */
[----:B------:R-:W-:Y:S01]  /*1a20*/  FADD.FTZ R25, R21, 1 ;  /* 0x3f80000015197421 */ /* 0x000fe20000010000 */
[----:B------:R-:W-:Y:S01]  /*1a30*/  FMUL.FTZ R23, R20, R20 ;  /* 0x0000001414177220 */ /* 0x000fe20000410000 */
[----:B------:R-:W-:Y:S01]  /*1a40*/  FADD.FTZ R9, R9, 1 ;  /* 0x3f80000009097421 */ /* 0x000fe20000010000 */
[----:B------:R-:W-:Y:S01]  /*1a50*/  FADD.FTZ R10, R10, 1 ;  /* 0x3f8000000a0a7421 */ /* 0x000fe20000010000 */
[----:B------:R-:W2:Y:S01]  /*1a60*/  MUFU.TANH R21, R27 ;  /* 0x0000001b00157308 */ /* 0x000ea20000002400 */
[----:B------:R-:W-:Y:S01]  /*1a70*/  FFMA.FTZ R14, R25, 0.5, R14 ;  /* 0x3f000000190e7823 */ /* 0x000fe2000001000e */
[----:B------:R-:W-:Y:S01]  /*1a80*/  FMUL.FTZ R25, R20, R23 ;  /* 0x0000001714197220 */ /* 0x000fe20000410000 */
[----:B------:R-:W-:Y:S01]  /*1a90*/  FFMA.FTZ R24, R9, 0.5, R24 ;  /* 0x3f00000009187823 */ /* 0x000fe20000010018 */
[----:B------:R-:W-:Y:S01]  /*1aa0*/  FFMA.FTZ R19, R10, 0.5, R19 ;  /* 0x3f0000000a137823 */ /* 0x000fe20000010013 */
[-C--:B------:R-:W-:Y:S01]  /*1ab0*/  FFMA.FTZ R13, R13, R11.reuse, 1 ;  /* 0x3f8000000d0d7423 */ /* 0x080fe2000001000b */
[----:B------:R-:W-:Y:S01]  /*1ac0*/  FFMA.FTZ R25, R25, 0.044714998453855514526, R20 ;  /* 0x3d37271319197823 */ /* 0x000fe20000010014 */
[-C--:B------:R-:W-:Y:S01]  /*1ad0*/  FFMA.FTZ R18, R18, R11.reuse, 1 ;  /* 0x3f80000012127423 */ /* 0x080fe2000001000b */
[----:B------:R-:W3:Y:S01]  /*1ae0*/  MUFU.TANH R22, R22 ;  /* 0x0000001600167308 */ /* 0x000ee20000002400 */
[-C--:B------:R-:W-:Y:S01]  /*1af0*/  FFMA.FTZ R17, R17, R11.reuse, 1 ;  /* 0x3f80000011117423 */ /* 0x080fe2000001000b */
[----:B0-----:R-:W-:Y:S01]  /*1b00*/  FMUL.FTZ R26, R25, 0.79788458347320556641 ;  /* 0x3f4c422a191a7820 */ /* 0x001fe20000410000 */
[----:B------:R-:W-:Y:S01]  /*1b10*/  FFMA.FTZ R23, R23, R11, 1 ;  /* 0x3f80000017177423 */ /* 0x000fe2000001000b */
[----:B------:R-:W-:Y:S01]  /*1b20*/  FMUL.FTZ R6, R6, 0.5 ;  /* 0x3f00000006067820 */ /* 0x000fe20000410000 */
[----:B------:R-:W-:Y:S01]  /*1b30*/  FMUL.FTZ R10, R16, 0.5 ;  /* 0x3f000000100a7820 */ /* 0x000fe20000410000 */
[----:B-1----:R-:W-:Y:S01]  /*1b40*/  FFMA.FTZ R11, -R15, R15, 1 ;  /* 0x3f8000000f0b7423 */ /* 0x002fe2000001010f */
[----:B------:R-:W-:Y:S01]  /*1b50*/  FMUL.FTZ R12, R12, 0.5 ;  /* 0x3f0000000c0c7820 */ /* 0x000fe20000410000 */
[----:B------:R-:W0:Y:S01]  /*1b60*/  MUFU.TANH R9, R26 ;  /* 0x0000001a00097308 */ /* 0x000e220000002400 */
[----:B--2---:R-:W-:Y:S01]  /*1b70*/  FFMA.FTZ R25, -R21, R21, 1 ;  /* 0x3f80000015197423 */ /* 0x004fe20000010115 */
[----:B------:R-:W-:Y:S01]  /*1b80*/  FMUL.FTZ R20, R20, 0.5 ;  /* 0x3f00000014147820 */ /* 0x000fe20000410000 */
[----:B------:R-:W-:Y:S01]  /*1b90*/  FMUL.FTZ R12, R12, R11 ;  /* 0x0000000b0c0c7220 */ /* 0x000fe20000410000 */
[----:B------:R-:W-:Y:S01]  /*1ba0*/  FADD.FTZ R15, R15, 1 ;  /* 0x3f8000000f0f7421 */ /* 0x000fe20000010000 */
[----:B------:R-:W-:Y:S01]  /*1bb0*/  FMUL.FTZ R16, R6, R25 ;  /* 0x0000001906107220 */ /* 0x000fe20000410000 */
[----:B------:R-:W-:Y:S01]  /*1bc0*/  FMUL.FTZ R25, R13, 0.79788458347320556641 ;  /* 0x3f4c422a0d197820 */ /* 0x000fe20000410000 */
[----:B------:R-:W-:Y:S01]  /*1bd0*/  FMUL.FTZ R17, R17, 0.79788458347320556641 ;  /* 0x3f4c422a11117820 */ /* 0x000fe20000410000 */
[----:B------:R-:W-:Y:S01]  /*1be0*/  FADD.FTZ R21, R21, 1 ;  /* 0x3f80000015157421 */ /* 0x000fe20000010000 */
[C---:B---3--:R-:W-:Y:S01]  /*1bf0*/  FFMA.FTZ R27, -R22.reuse, R22, 1 ;  /* 0x3f800000161b7423 */ /* 0x048fe20000010116 */
[----:B------:R-:W-:Y:S01]  /*1c00*/  FMUL.FTZ R12, R25, R12 ;  /* 0x0000000c190c7220 */ /* 0x000fe20000410000 */
[----:B------:R-:W-:-:S02]  /*1c10*/  FADD.FTZ R22, R22, 1 ;  /* 0x3f80000016167421 */ /* 0x000fc40000010000 */
[----:B------:R-:W-:Y:S01]  /*1c20*/  FMUL.FTZ R6, R10, R27 ;  /* 0x0000001b0a067220 */ /* 0x000fe20000410000 */
[----:B------:R-:W-:Y:S01]  /*1c30*/  FMUL.FTZ R27, R18, 0.79788458347320556641 ;  /* 0x3f4c422a121b7820 */ /* 0x000fe20000410000 */
[----:B------:R-:W1:Y:S01]  /*1c40*/  LDC.64 R10, c[0x0][0x388] ;  /* 0x0000e200ff0a7b82 */ /* 0x000e620000000a00 */
[----:B------:R-:W-:Y:S01]  /*1c50*/  FMUL.FTZ R18, R23, 0.79788458347320556641 ;  /* 0x3f4c422a17127820 */ /* 0x000fe20000410000 */
[----:B0-----:R-:W-:Y:S01]  /*1c60*/  FFMA.FTZ R13, -R9, R9, 1 ;  /* 0x3f800000090d7423 */ /* 0x001fe20000010109 */
[----:B------:R-:W-:Y:S01]  /*1c70*/  FFMA.FTZ R12, R15, 0.5, R12 ;  /* 0x3f0000000f0c7823 */ /* 0x000fe2000001000c */
[----:B------:R-:W-:Y:S01]  /*1c80*/  FMUL.FTZ R16, R27, R16 ;  /* 0x000000101b107220 */ /* 0x000fe20000410000 */
[----:B----4-:R-:W-:Y:S02]  /*1c90*/  HADD2.F32 R15, -RZ, R3.H0_H0 ;  /* 0x20000003ff0f7230 */ /* 0x010fe40000004100 */
[----:B------:R-:W-:Y:S01]  /*1ca0*/  FMUL.FTZ R13, R20, R13 ;  /* 0x0000000d140d7220 */ /* 0x000fe20000410000 */
[----:B------:R-:W-:Y:S01]  /*1cb0*/  FMUL.FTZ R17, R17, R6 ;  /* 0x0000000611117220 */ /* 0x000fe20000410000 */
[----:B------:R-:W-:Y:S01]  /*1cc0*/  FADD.FTZ R9, R9, 1 ;  /* 0x3f80000009097421 */ /* 0x000fe20000010000 */
[----:B------:R-:W-:Y:S01]  /*1cd0*/  FFMA.FTZ R6, R21, 0.5, R16 ;  /* 0x3f00000015067823 */ /* 0x000fe20000010010 */
[----:B------:R-:W-:Y:S01]  /*1ce0*/  FMUL.FTZ R18, R18, R13 ;  /* 0x0000000d12127220 */ /* 0x000fe20000410000 */
[----:B------:R-:W-:-:S02]  /*1cf0*/  HADD2.F32 R13, -RZ, R2.H1_H1 ;  /* 0x30000002ff0d7230 */ /* 0x000fc40000004100 */
[----:B------:R-:W-:Y:S01]  /*1d00*/  FMUL.FTZ R24, R15, R24 ;  /* 0x000000180f187220 */ /* 0x000fe20000410000 */
[----:B------:R-:W-:Y:S02]  /*1d10*/  HADD2.F32 R16, -RZ, R2.H0_H0 ;  /* 0x20000002ff107230 */ /* 0x000fe40000004100 */
[----:B------:R-:W-:Y:S01]  /*1d20*/  FFMA.FTZ R2, R22, 0.5, R17 ;  /* 0x3f00000016027823 */ /* 0x000fe20000010011 */
[----:B-----5:R-:W-:Y:S02]  /*1d30*/  HADD2.F32 R15, -RZ, R5.H0_H0 ;  /* 0x20000005ff0f7230 */ /* 0x020fe40000004100 */
[----:B------:R-:W-:Y:S01]  /*1d40*/  FMUL.FTZ R14, R13, R14 ;  /* 0x0000000e0d0e7220 */ /* 0x000fe20000410000 */
[----:B------:R-:W-:Y:S02]  /*1d50*/  HADD2.F32 R13, -RZ, R4.H1_H1 ;  /* 0x30000004ff0d7230 */ /* 0x000fe40000004100 */
[----:B------:R-:W-:Y:S01]  /*1d60*/  FFMA.FTZ R9, R9, 0.5, R18 ;  /* 0x3f00000009097823 */ /* 0x000fe20000010012 */
[----:B------:R-:W-:Y:S01]  /*1d70*/  FMUL.FTZ R7, R16, R7 ;  /* 0x0000000710077220 */ /* 0x000fe20000410000 */
[----:B------:R-:W-:Y:S01]  /*1d80*/  FMUL.FTZ R2, R15, R2 ;  /* 0x000000020f027220 */ /* 0x000fe20000410000 */
[----:B------:R-:W-:Y:S01]  /*1d90*/  FMUL.FTZ R6, R13, R6 ;  /* 0x000000060d067220 */ /* 0x000fe20000410000 */
[----:B-1----:R-:W-:-:S02]  /*1da0*/  IMAD.WIDE.U32 R10, R0, 0x2, R10 ;  /* 0x00000002000a7825 */ /* 0x002fc400078e000a */
[----:B------:R-:W-:Y:S02]  /*1db0*/  F2FP.F16.F32.PACK_AB R14, R14, R7 ;  /* 0x000000070e0e723e */ /* 0x000fe400000000ff */
[----:B------:R-:W-:Y:S02]  /*1dc0*/  HADD2.F32 R0, -RZ, R3.H1_H1 ;  /* 0x30000003ff007230 */ /* 0x000fe40000004100 */
[----:B------:R-:W-:Y:S02]  /*1dd0*/  HADD2.F32 R3, -RZ, R4.H0_H0 ;  /* 0x20000004ff037230 */ /* 0x000fe40000004100 */
[----:B------:R-:W-:Y:S02]  /*1de0*/  HADD2.F32 R4, -RZ, R5.H1_H1 ;  /* 0x30000005ff047230 */ /* 0x000fe40000004100 */
[----:B------:R-:W-:Y:S01]  /*1df0*/  FMUL.FTZ R19, R0, R19 ;  /* 0x0000001300137220 */ /* 0x000fe20000410000 */
[----:B------:R-:W-:-:S04]  /*1e00*/  IMAD.WIDE.U32 R10, R8, 0x8, R10 ;  /* 0x00000008080a7825 */ /* 0x000fc800078e000a */
[----:B------:R-:W-:Y:S01]  /*1e10*/  FMUL.FTZ R3, R3, R12 ;  /* 0x0000000c03037220 */ /* 0x000fe20000410000 */
[----:B------:R-:W-:Y:S01]  /*1e20*/  FMUL.FTZ R9, R4, R9 ;  /* 0x0000000904097220 */ /* 0x000fe20000410000 */
[----:B------:R-:W-:-:S03]  /*1e30*/  F2FP.F16.F32.PACK_AB R15, R19, R24 ;  /* 0x00000018130f723e */ /* 0x000fc600000000ff */
[----:B------:R-:W-:Y:S02]  /*1e40*/  F2FP.F16.F32.PACK_AB R6, R6, R3 ;  /* 0x000000030606723e */ /* 0x000fe400000000ff */
[----:B------:R-:W-:Y:S01]  /*1e50*/  F2FP.F16.F32.PACK_AB R7, R9, R2 ;  /* 0x000000020907723e */ /* 0x000fe200000000ff */
[----:B------:R-:W-:Y:S04]  /*1e60*/  STG.E.64 desc[UR4][R10.64], R14 ;  /* 0x0000000e0a007986 */ /* 0x000fe8000c101b04 */
[----:B------:R-:W-:Y:S01]  /*1e70*/  STG.E.64 desc[UR4][R10.64+0x400], R6 ;  /* 0x000400060a007986 */ /* 0x000fe2000c101b04 */
[----:B------:R-:W-:Y:S05]  /*1e80*/  EXIT ;  /* 0x000000000000794d */ /* 0x000fea0003800000 */
.L_x_5581:
        /* <DEDUP_REMOVED lines=15> */
.L_x_12896:


//--------------------- .text._ZN2at6native29vectorized_elementwise_kernelILi8EZZZNS0_26GeluBackwardCUDAKernelImplERNS_18TensorIteratorBaseENS0_8GeluTypeEENKUlvE_clEvENKUlvE1_clEvEUlN3c104HalfES8_E_St5arrayIPcLm3EEEEviT0_T1_ --------------------------
	.section	.text._ZN2at6native29vectorized_elementwise_kernelILi8EZZZNS0_26GeluBackwardCUDAKernelImplERNS_18TensorIteratorBaseENS0_8GeluTypeEENKUlvE_clEvENKUlvE1_clEvEUlN3c104HalfES8_E_St5arrayIPcLm3EEEEviT0_T1_,"ax",@progbits
	.align	128
        .global         _ZN2at6native29vectorized_elementwise_kernelILi8EZZZNS0_26GeluBackwardCUDAKernelImplERNS_18TensorIteratorBaseENS0_8GeluTypeEENKUlvE_clEvENKUlvE1_clEvEUlN3c104HalfES8_E_St5arrayIPcLm3EEEEviT0_T1_
        .type           _ZN2at6native29vectorized_elementwise_kernelILi8EZZZNS0_26GeluBackwardCUDAKernelImplERNS_18TensorIteratorBaseENS0_8GeluTypeEENKUlvE_clEvENKUlvE1_clEvEUlN3c104HalfES8_E_St5arrayIPcLm3EEEEviT0_T1_,@function
        .size           _ZN2at6native29vectorized_elementwise_kernelILi8EZZZNS0_26GeluBackwardCUDAKernelImplERNS_18TensorIteratorBaseENS0_8GeluTypeEENKUlvE_clEvENKUlvE1_clEvEUlN3c104HalfES8_E_St5arrayIPcLm3EEEEviT0_T1_,(.L_x_12897 - _ZN2at6native29vectorized_elementwise_kernelILi8EZZZNS0_26GeluBackwardCUDAKernelImplERNS_18TensorIteratorBaseENS0_8GeluTypeEENKUlvE_clEvENKUlvE1_clEvEUlN3c104HalfES8_E_St5arrayIPcLm3EEEEviT0_T1_)
        .other          _ZN2at6native29vectorized_elementwise_kernelILi8EZZZNS0_26GeluBackwardCUDAKernelImplERNS_18TensorIteratorBaseENS0_8GeluTypeEENKUlvE_clEvENKUlvE1_clEvEUlN3c104HalfES8_E_St5arrayIPcLm3EEEEviT0_T1_,@"STO_CUDA_ENTRY STV_DEFAULT"
_ZN2at6native29vectorized_elementwise_kernelILi8EZZZNS0_26GeluBackwardCUDAKernelImplERNS_18TensorIteratorBaseENS0_8GeluTypeEENKUlvE_clEvENKUlvE1_clEvEUlN3c104HalfES8_E_St5arrayIPcLm3EEEEviT0_T1_:
.text._ZN2at6native29vectorized_elementwise_kernelILi8EZZZNS0_26GeluBackwardCUDAKernelImplERNS_18TensorIteratorBaseENS0_8GeluTypeEENKUlvE_clEvENKUlvE1_clEvEUlN3c104HalfES8_E_St5arrayIPcLm3EEEEviT0_T1_:
        /* <DEDUP_REMOVED lines=118> */
.L_x_5584:
[----:B------:R-:W-:Y:S05]  /*0760*/  BSYNC.RECONVERGENT B0 ;  /* 0x0000000000007941 */ /* 0x000fea0003800200 */
.L_x_5583:
        /* <DEDUP_REMOVED lines=22> */
.L_x_5586:
[----:B------:R-:W-:Y:S05]  /*08d0*/  BSYNC.RECONVERGENT B0 ;  /* 0x0000000000007941 */ /* 0x000fea0003800200 */
.L_x_5585:
        /* <DEDUP_REMOVED lines=35> */
.L_x_5588:
[----:B------:R-:W-:Y:S05]  /*0b10*/  BSYNC.RECONVERGENT B0 ;  /* 0x0000000000007941 */ /* 0x000fea0003800200 */
.L_x_5587:
        /* <DEDUP_REMOVED lines=20> */
.L_x_5590:
[----:B------:R-:W-:Y:S05]  /*0c60*/  BSYNC.RECONVERGENT B0 ;  /* 0x0000000000007941 */ /* 0x000fea0003800200 */
.L_x_5589:
        /* <DEDUP_REMOVED lines=20> */
.L_x_5592:
[----:B------:R-:W-:Y:S05]  /*0db0*/  BSYNC.RECONVERGENT B0 ;  /* 0x0000000000007941 */ /* 0x000fea0003800200 */
.L_x_5591:
        /* <DEDUP_REMOVED lines=20> */
.L_x_5594:
[----:B------:R-:W-:Y:S05]  /*0f00*/  BSYNC.RECONVERGENT B0 ;  /* 0x0000000000007941 */ /* 0x000fea0003800200 */
.L_x_5593:
        /* <DEDUP_REMOVED lines=20> */
.L_x_5596:
[----:B------:R-:W-:Y:S05]  /*1050*/  BSYNC.RECONVERGENT B0 ;  /* 0x0000000000007941 */ /* 0x000fea0003800200 */
.L_x_5595:
        /* <DEDUP_REMOVED lines=20> */
.L_x_5598:
[----:B------:R-:W-:Y:S05]  /*11a0*/  BSYNC.RECONVERGENT B0 ;  /* 0x0000000000007941 */ /* 0x000fea0003800200 */
.L_x_5597:
        /* <DEDUP_REMOVED lines=18> */
.L_x_5601:
[----:B------:R-:W-:-:S13]  /*12d0*/  ISETP.GE.U32.AND P0, PT, R3, R2, PT ;  /* 0x000000020300720c */ /* 0x000fda0003f06070 */
[----:B------:R-:W-:Y:S05]  /*12e0*/  @P0 BRA `(.L_x_5603) ;  /* 0x0000000000300947 */ /* 0x000fea0003800000 */
[----:B0-----:R-:W0:Y:S01]  /*12f0*/  LDC.64 R4, c[0x0][0x388] ;  /* 0x0000e200ff047b82 */ /* 0x001e220000000a00 */
[----:B------:R-:W-:Y:S02]  /*1300*/  IADD3 R13, PT, PT, R0, R3, RZ ;  /* 0x00000003000d7210 */ /* 0x000fe40007ffe0ff */
[----:B------:R-:W-:-:S03]  /*1310*/  IADD3 R3, PT, PT, R3, 0x80, RZ ;  /* 0x0000008003037810 */ /* 0x000fc60007ffe0ff */
[----:B0-----:R-:W-:-:S05]  /*1320*/  IMAD.WIDE.U32 R4, R13, 0x2, R4 ;  /* 0x000000020d047825 */ /* 0x001fca00078e0004 */
[----:B------:R1:W-:Y:S02]  /*1330*/  STG.E.U16 desc[UR4][R4.64], R7 ;  /* 0x0000000704007986 */ /* 0x0003e4000c101504 */
.L_x_5602:
[----:B------:R-:W-:-:S13]  /*1340*/  ISETP.GE.U32.AND P0, PT, R3, R2, PT ;  /* 0x000000020300720c */ /* 0x000fda0003f06070 */
[----:B------:R-:W-:Y:S05]  /*1350*/  @P0 BRA `(.L_x_5604) ;  /* 0x0000000000340947 */ /* 0x000fea0003800000 */
[----:B01----:R-:W0:Y:S01]  /*1360*/  LDC.64 R4, c[0x0][0x388] ;  /* 0x0000e200ff047b82 */ /* 0x003e220000000a00 */
[----:B------:R-:W-:Y:S02]  /*1370*/  IADD3 R7, PT, PT, R0, R3, RZ ;  /* 0x0000000300077210 */ /* 0x000fe40007ffe0ff */
[----:B------:R-:W-:-:S03]  /*1380*/  IADD3 R3, PT, PT, R3, 0x80, RZ ;  /* 0x0000008003037810 */ /* 0x000fc60007ffe0ff */
[----:B0-----:R-:W-:-:S05]  /*1390*/  IMAD.WIDE.U32 R4, R7, 0x2, R4 ;  /* 0x0000000207047825 */ /* 0x001fca00078e0004 */
[----:B------:R1:W-:Y:S02]  /*13a0*/  STG.E.U16 desc[UR4][R4.64], R8 ;  /* 0x0000000804007986 */ /* 0x0003e4000c101504 */
.L_x_5603:
        /* <DEDUP_REMOVED lines=8> */
.L_x_5604:
[----:B------:R-:W-:Y:S05]  /*1430*/  BSYNC.RELIABLE B1 ;  /* 0x0000000000017941 */ /* 0x000fea0003800100 */
.L_x_5600:
[----:B------:R-:W-:-:S13]  /*1440*/  ISETP.GE.U32.AND P0, PT, R3, R2, PT ;  /* 0x000000020300720c */ /* 0x000fda0003f06070 */
[----:B012---:R-:W0:Y:S01]  /*1450*/  @!P0 LDC.64 R4, c[0x0][0x388] ;  /* 0x0000e200ff048b82 */ /* 0x007e220000000a00 */
[----:B------:R-:W-:Y:S02]  /*1460*/  @!P0 IADD3 R7, PT, PT, R0, R3, RZ ;  /* 0x0000000300078210 */ /* 0x000fe40007ffe0ff */
[----:B------:R-:W-:-:S03]  /*1470*/  @!P0 IADD3 R3, PT, PT, R3, 0x80, RZ ;  /* 0x0000008003038810 */ /* 0x000fc60007ffe0ff */
[----:B0-----:R-:W-:-:S05]  /*1480*/  @!P0 IMAD.WIDE.U32 R4, R7, 0x2, R4 ;  /* 0x0000000207048825 */ /* 0x001fca00078e0004 */
[----:B------:R2:W-:Y:S02]  /*1490*/  @!P0 STG.E.U16 desc[UR4][R4.64], R10 ;  /* 0x0000000a04008986 */ /* 0x0005e4000c101504 */
.L_x_5605:
[----:B------:R-:W-:Y:S05]  /*14a0*/  BSYNC.RECONVERGENT B0 ;  /* 0x0000000000007941 */ /* 0x000fea0003800200 */
.L_x_5599:
        /* <DEDUP_REMOVED lines=8> */
.L_x_5582:
[----:B------:R-:W0:Y:S01]  /*1530*/  S2R R12, SR_TID.X ;  /* 0x00000000000c7919 */ /* 0x000e220000002100 */
[----:B------:R-:W1:Y:S02]  /*1540*/  LDC.64 R2, c[0x0][0x398] ;  /* 0x0000e600ff027b82 */ /* 0x000e640000000a00 */
[----:B-1----:R-:W-:-:S04]  /*1550*/  IMAD.WIDE.U32 R2, R0, 0x2, R2 ;  /* 0x0000000200027825 */ /* 0x002fc800078e0002 */
[----:B0-----:R-:W-:Y:S02]  /*1560*/  IMAD.WIDE.U32 R8, R12, 0x10, R2 ;  /* 0x000000100c087825 */ /* 0x001fe400078e0002 */
[----:B------:R-:W0:Y:S04]  /*1570*/  LDC.64 R2, c[0x0][0x390] ;  /* 0x0000e400ff027b82 */ /* 0x000e280000000a00 */
[----:B------:R-:W2:Y:S01]  /*1580*/  LDG.E.128 R8, desc[UR4][R8.64] ;  /* 0x0000000408087981 */ /* 0x000ea2000c1e1d00 */
[----:B0-----:R-:W-:-:S04]  /*1590*/  IMAD.WIDE.U32 R2, R0, 0x2, R2 ;  /* 0x0000000200027825 */ /* 0x001fc800078e0002 */
[----:B------:R-:W-:-:S06]  /*15a0*/  IMAD.WIDE.U32 R4, R12, 0x10, R2 ;  /* 0x000000100c047825 */ /* 0x000fcc00078e0002 */
[----:B------:R-:W3:Y:S01]  /*15b0*/  LDG.E.128 R4, desc[UR4][R4.64] ;  /* 0x0000000404047981 */ /* 0x000ee2000c1e1d00 */
[--C-:B--2---:R-:W-:Y:S02]  /*15c0*/  HADD2.F32 R20, -RZ, R8.reuse.H1_H1 ;  /* 0x30000008ff147230 */ /* 0x104fe40000004100 */
[--C-:B------:R-:W-:Y:S02]  /*15d0*/  HADD2.F32 R2, -RZ, R9.reuse.H0_H0 ;  /* 0x20000009ff027230 */ /* 0x100fe40000004100 */
[----:B------:R-:W-:Y:S02]  /*15e0*/  HADD2.F32 R22, -RZ, R8.H0_H0 ;  /* 0x20000008ff167230 */ /* 0x000fe40000004100 */
[----:B------:R-:W-:Y:S01]  /*15f0*/  FMUL.FTZ R15, R20, R20 ;  /* 0x00000014140f7220 */ /* 0x000fe20000410000 */
[----:B------:R-:W-:Y:S02]  /*1600*/  HADD2.F32 R16, -RZ, R9.H1_H1 ;  /* 0x30000009ff107230 */ /* 0x000fe40000004100 */
[----:B------:R-:W-:Y:S01]  /*1610*/  FMUL.FTZ R19, R2, R2 ;  /* 0x0000000202137220 */ /* 0x000fe20000410000 */
[----:B------:R-:W-:-:S02]  /*1620*/  HADD2.F32 R18, -RZ, R10.H0_H0 ;  /* 0x2000000aff127230 */ /* 0x000fc40000004100 */
[----:B------:R-:W-:Y:S01]  /*1630*/  FMUL.FTZ R17, R20, R15 ;  /* 0x0000000f14117220 */ /* 0x000fe20000410000 */
[----:B------:R-:W-:Y:S01]  /*1640*/  FMUL.FTZ R3, R22, R22 ;  /* 0x0000001616037220 */ /* 0x000fe20000410000 */
[----:B------:R-:W-:Y:S02]  /*1650*/  FMUL.FTZ R21, R2, R19 ;  /* 0x0000001302157220 */ /* 0x000fe40000410000 */
[----:B------:R-:W-:Y:S01]  /*1660*/  FFMA.FTZ R17, R17, 0.044714998453855514526, R20 ;  /* 0x3d37271311117823 */ /* 0x000fe20000010014 */
[----:B------:R-:W-:Y:S01]  /*1670*/  FMUL.FTZ R13, R22, R3 ;  /* 0x00000003160d7220 */ /* 0x000fe20000410000 */
[----:B------:R-:W-:Y:S01]  /*1680*/  FFMA.FTZ R21, R21, 0.044714998453855514526, R2 ;  /* 0x3d37271315157823 */ /* 0x000fe20000010002 */
[----:B------:R-:W-:Y:S01]  /*1690*/  FMUL.FTZ R27, R18, R18 ;  /* 0x00000012121b7220 */ /* 0x000fe20000410000 */
[----:B------:R-:W-:Y:S01]  /*16a0*/  FMUL.FTZ R8, R17, 0.79788458347320556641 ;  /* 0x3f4c422a11087820 */ /* 0x000fe20000410000 */
[----:B------:R-:W-:Y:S01]  /*16b0*/  FFMA.FTZ R13, R13, 0.044714998453855514526, R22 ;  /* 0x3d3727130d0d7823 */ /* 0x000fe20000010016 */
[----:B------:R-:W-:Y:S01]  /*16c0*/  FMUL.FTZ R17, R16, R16 ;  /* 0x0000001010117220 */ /* 0x000fe20000410000 */
[----:B------:R-:W-:Y:S01]  /*16d0*/  FMUL.FTZ R14, R21, 0.79788458347320556641 ;  /* 0x3f4c422a150e7820 */ /* 0x000fe20000410000 */
[----:B------:R-:W-:Y:S01]  /*16e0*/  FMUL.FTZ R22, R22, 0.5 ;  /* 0x3f00000016167820 */ /* 0x000fe20000410000 */
[----:B------:R-:W-:Y:S01]  /*16f0*/  FMUL.FTZ R13, R13, 0.79788458347320556641 ;  /* 0x3f4c422a0d0d7820 */ /* 0x000fe20000410000 */
[----:B------:R-:W0:Y:S01]  /*1700*/  MUFU.TANH R8, R8 ;  /* 0x0000000800087308 */ /* 0x000e220000002400 */
[----:B------:R-:W-:Y:S01]  /*1710*/  FMUL.FTZ R23, R16, R17 ;  /* 0x0000001110177220 */ /* 0x000fe20000410000 */
[----:B------:R-:W-:-:S03]  /*1720*/  FMUL.FTZ R29, R18, R27 ;  /* 0x0000001b121d7220 */ /* 0x000fc60000410000 */
[----:B------:R-:W-:Y:S01]  /*1730*/  FFMA.FTZ R23, R23, 0.044714998453855514526, R16 ;  /* 0x3d37271317177823 */ /* 0x000fe20000010010 */
[----:B------:R-:W-:Y:S02]  /*1740*/  FFMA.FTZ R29, R29, 0.044714998453855514526, R18 ;  /* 0x3d3727131d1d7823 */ /* 0x000fe40000010012 */
[----:B------:R-:W1:Y:S01]  /*1750*/  MUFU.TANH R9, R13 ;  /* 0x0000000d00097308 */ /* 0x000e620000002400 */
[----:B------:R-:W-:Y:S01]  /*1760*/  FMUL.FTZ R24, R23, 0.79788458347320556641 ;  /* 0x3f4c422a17187820 */ /* 0x000fe20000410000 */
[----:B------:R-:W-:Y:S01]  /*1770*/  FMUL.FTZ R23, R20, 0.5 ;  /* 0x3f00000014177820 */ /* 0x000fe20000410000 */
[----:B------:R-:W-:Y:S01]  /*1780*/  FMUL.FTZ R20, R2, 0.5 ;  /* 0x3f00000002147820 */ /* 0x000fe20000410000 */
[----:B------:R-:W-:-:S04]  /*1790*/  FMUL.FTZ R29, R29, 0.79788458347320556641 ;  /* 0x3f4c422a1d1d7820 */ /* 0x000fc80000410000 */
[----:B------:R-:W2:Y:S01]  /*17a0*/  MUFU.TANH R14, R14 ;  /* 0x0000000e000e7308 */ /* 0x000ea20000002400 */
[----:B0-----:R-:W-:-:S04]  /*17b0*/  FFMA.FTZ R2, -R8, R8, 1 ;  /* 0x3f80000008027423 */ /* 0x001fc80000010108 */
[----:B------:R-:W-:Y:S01]  /*17c0*/  FMUL.FTZ R23, R23, R2 ;  /* 0x0000000217177220 */ /* 0x000fe20000410000 */
[----:B------:R-:W-:Y:S02]  /*17d0*/  HFMA2 R2, -RZ, RZ, 1.5087890625, 339.5 ;  /* 0x3e095d4eff027431 */ /* 0x000fe400000001ff */
[----:B------:R-:W0:Y:S01]  /*17e0*/  MUFU.TANH R13, R24 ;  /* 0x00000018000d7308 */ /* 0x000e220000002400 */
[----:B-1----:R-:W-:-:S04]  /*17f0*/  FFMA.FTZ R21, -R9, R9, 1 ;  /* 0x3f80000009157423 */ /* 0x002fc80000010109 */
[----:B------:R-:W-:Y:S01]  /*1800*/  FMUL.FTZ R22, R22, R21 ;  /* 0x0000001516167220 */ /* 0x000fe20000410000 */
[----:B------:R-:W-:Y:S01]  /*1810*/  FFMA.FTZ R19, R19, R2, 1 ;  /* 0x3f80000013137423 */ /* 0x000fe20000010002 */
[C---:B--2---:R-:W-:Y:S01]  /*1820*/  FFMA.FTZ R25, -R14.reuse, R14, 1 ;  /* 0x3f8000000e197423 */ /* 0x044fe2000001010e */
[-C--:B------:R-:W-:Y:S01]  /*1830*/  FFMA.FTZ R27, R27, R2.reuse, 1 ;  /* 0x3f8000001b1b7423 */ /* 0x080fe20000010002 */
[----:B------:R-:W-:Y:S02]  /*1840*/  FADD.FTZ R14, R14, 1 ;  /* 0x3f8000000e0e7421 */ /* 0x000fe40000010000 */
[----:B------:R-:W-:Y:S01]  /*1850*/  FMUL.FTZ R21, R20, R25 ;  /* 0x0000001914157220 */ /* 0x000fe20000410000 */
[----:B------:R-:W-:Y:S01]  /*1860*/  FMUL.FTZ R20, R16, 0.5 ;  /* 0x3f00000010147820 */ /* 0x000fe20000410000 */
[-C--:B------:R-:W-:Y:S01]  /*1870*/  FFMA.FTZ R16, R3, R2.reuse, 1 ;  /* 0x3f80000003107423 */ /* 0x080fe20000010002 */
[----:B------:R-:W-:Y:S02]  /*1880*/  HADD2.F32 R3, -RZ, R10.H1_H1 ;  /* 0x3000000aff037230 */ /* 0x000fe40000004100 */
[----:B------:R-:W-:Y:S01]  /*1890*/  FFMA.FTZ R10, R15, R2, 1 ;  /* 0x3f8000000f0a7423 */ /* 0x000fe20000010002 */
[----:B0-----:R-:W-:Y:S01]  /*18a0*/  FFMA.FTZ R25, -R13, R13, 1 ;  /* 0x3f8000000d197423 */ /* 0x001fe2000001010d */
[----:B------:R-:W-:Y:S01]  /*18b0*/  FMUL.FTZ R15, R16, 0.79788458347320556641 ;  /* 0x3f4c422a100f7820 */ /* 0x000fe20000410000 */
[----:B------:R-:W-:Y:S01]  /*18c0*/  FMUL.FTZ R27, R27, 0.79788458347320556641 ;  /* 0x3f4c422a1b1b7820 */ /* 0x000fe20000410000 */
[----:B------:R-:W-:Y:S01]  /*18d0*/  FMUL.FTZ R16, R10, 0.79788458347320556641 ;  /* 0x3f4c422a0a107820 */ /* 0x000fe20000410000 */
[----:B------:R-:W-:Y:S01]  /*18e0*/  FMUL.FTZ R24, R3, R3 ;  /* 0x0000000303187220 */ /* 0x000fe20000410000 */
[----:B------:R-:W0:Y:S01]  /*18f0*/  MUFU.TANH R10, R29 ;  /* 0x0000001d000a7308 */ /* 0x000e220000002400 */
[----:B------:R-:W-:Y:S01]  /*1900*/  FMUL.FTZ R15, R15, R22 ;  /* 0x000000160f0f7220 */ /* 0x000fe20000410000 */
[----:B------:R-:W-:Y:S01]  /*1910*/  FMUL.FTZ R22, R19, 0.79788458347320556641 ;  /* 0x3f4c422a13167820 */ /* 0x000fe20000410000 */
[----:B------:R-:W-:Y:S01]  /*1920*/  FMUL.FTZ R16, R16, R23 ;  /* 0x0000001710107220 */ /* 0x000fe20000410000 */
[----:B------:R-:W-:Y:S01]  /*1930*/  FFMA.FTZ R23, R17, R2, 1 ;  /* 0x3f80000011177423 */ /* 0x000fe20000010002 */
[----:B------:R-:W-:-:S02]  /*1940*/  HADD2.F32 R19, -RZ, R11.H0_H0 ;  /* 0x2000000bff137230 */ /* 0x000fc40000004100 */
[----:B------:R-:W-:Y:S01]  /*1950*/  FMUL.FTZ R17, R22, R21 ;  /* 0x0000001516117220 */ /* 0x000fe20000410000 */
[----:B------:R-:W-:Y:S01]  /*1960*/  FMUL.FTZ R20, R20, R25 ;  /* 0x0000001914147220 */ /* 0x000fe20000410000 */
[----:B------:R-:W-:Y:S01]  /*1970*/  FMUL.FTZ R22, R3, R24 ;  /* 0x0000001803167220 */ /* 0x000fe20000410000 */
[----:B------:R-:W-:Y:S01]  /*1980*/  FMUL.FTZ R23, R23, 0.79788458347320556641 ;  /* 0x3f4c422a17177820 */ /* 0x000fe20000410000 */
[----:B------:R-:W-:Y:S02]  /*1990*/  HADD2.F32 R21, -RZ, R11.H1_H1 ;  /* 0x3000000bff157230 */ /* 0x000fe40000004100 */
[----:B------:R-:W-:Y:S01]  /*19a0*/  FMUL.FTZ R25, R19, R19 ;  /* 0x0000001313197220 */ /* 0x000fe20000410000 */
[----:B------:R-:W-:Y:S01]  /*19b0*/  FFMA.FTZ R26, R22, 0.044714998453855514526, R3 ;  /* 0x3d372713161a7823 */ /* 0x000fe20000010003 */
[----:B------:R-:W-:Y:S01]  /*19c0*/  FMUL.FTZ R11, R23, R20 ;  /* 0x00000014170b7220 */ /* 0x000fe20000410000 */
[----:B------:R-:W-:Y:S01]  /*19d0*/  FMUL.FTZ R22, R18, 0.5 ;  /* 0x3f00000012167820 */ /* 0x000fe20000410000 */
[----:B------:R-:W-:Y:S01]  /*19e0*/  FMUL.FTZ R20, R19, R25 ;  /* 0x0000001913147220 */ /* 0x000fe20000410000 */
[----:B------:R-:W-:Y:S01]  /*19f0*/  FMUL.FTZ R18, R26, 0.79788458347320556641 ;  /* 0x3f4c422a1a127820 */ /* 0x000fe20000410000 */
[----:B0-----:R-:W-:Y:S01]  /*1a00*/  FFMA.FTZ R23, -R10, R10, 1 ;  /* 0x3f8000000a177423 */ /* 0x001fe2000001010a */
[-C--:B------:R-:W-:Y:S01]  /*1a10*/  FFMA.FTZ R24, R24, R2.reuse, 1 ;  /* 0x3f80000018187423 */ /* 0x080fe20000010002 */
[----:B------:R-:W-:Y:S01]  /*1a20*/  FFMA.FTZ R20, R20, 0.044714998453855514526, R19 ;  /* 0x3d37271314147823 */ /* 0x000fe20000010013 */
[-C--:B------:R-:W-:Y:S01]  /*1a30*/  FFMA.FTZ R25, R25, R2.reuse, 1 ;  /* 0x3f80000019197423 */ /* 0x080fe20000010002 */
[----:B------:R-:W-:Y:S01]  /*1a40*/  FMUL.FTZ R22, R22, R23 ;  /* 0x0000001716167220 */ /* 0x000fe20000410000 */
[----:B------:R-:W-:Y:S01]  /*1a50*/  FMUL.FTZ R23, R21, R21 ;  /* 0x0000001515177220 */ /* 0x000fe20000410000 */
[----:B------:R-:W-:Y:S01]  /*1a60*/  FMUL.FTZ R20, R20, 0.79788458347320556641 ;  /* 0x3f4c422a14147820 */ /* 0x000fe20000410000 */
[----:B------:R-:W0:Y:S01]  /*1a70*/  MUFU.TANH R18, R18 ;  /* 0x0000001200127308 */ /* 0x000e220000002400 */
[----:B------:R-:W-:Y:S01]  /*1a80*/  FMUL.FTZ R3, R3, 0.5 ;  /* 0x3f00000003037820 */ /* 0x000fe20000410000 */
[----:B------:R-:W-:Y:S01]  /*1a90*/  FMUL.FTZ R26, R21, R23 ;  /* 0x00000017151a7220 */ /* 0x000fe20000410000 */
[----:B------:R-:W-:Y:S01]  /*1aa0*/  FFMA.FTZ R2, R23, R2, 1 ;  /* 0x3f80000017027423 */ /* 0x000fe20000010002 */
[----:B------:R-:W-:Y:S01]  /*1ab0*/  FMUL.FTZ R19, R19, 0.5 ;  /* 0x3f00000013137820 */ /* 0x000fe20000410000 */
[----:B------:R-:W-:Y:S01]  /*1ac0*/  FMUL.FTZ R24, R24, 0.79788458347320556641 ;  /* 0x3f4c422a18187820 */ /* 0x000fe20000410000 */
[----:B------:R-:W-:Y:S01]  /*1ad0*/  FFMA.FTZ R26, R26, 0.044714998453855514526, R21 ;  /* 0x3d3727131a1a7823 */ /* 0x000fe20000010015 */
[----:B------:R-:W-:Y:S01]  /*1ae0*/  FMUL.FTZ R28, R25, 0.79788458347320556641 ;  /* 0x3f4c422a191c7820 */ /* 0x000fe20000410000 */
[----:B------:R-:W1:Y:S01]  /*1af0*/  MUFU.TANH R20, R20 ;  /* 0x0000001400147308 */ /* 0x000e620000002400 */
[----:B------:R-:W-:Y:S01]  /*1b00*/  FMUL.FTZ R25, R2, 0.79788458347320556641 ;  /* 0x3f4c422a02197820 */ /* 0x000fe20000410000 */
[----:B------:R-:W-:Y:S01]  /*1b10*/  FMUL.FTZ R23, R26, 0.79788458347320556641 ;  /* 0x3f4c422a1a177820 */ /* 0x000fe20000410000 */
[----:B------:R-:W-:Y:S01]  /*1b20*/  FMUL.FTZ R22, R27, R22 ;  /* 0x000000161b167220 */ /* 0x000fe20000410000 */
[----:B------:R-:W-:Y:S01]  /*1b30*/  FFMA.FTZ R17, R14, 0.5, R17 ;  /* 0x3f0000000e117823 */ /* 0x000fe20000010011 */
[----:B---3--:R-:W-:-:S03]  /*1b40*/  HADD2.F32 R14, -RZ, R5.H1_H1 ;  /* 0x30000005ff0e7230 */ /* 0x008fc60000004100 */
[----:B------:R-:W2:Y:S01]  /*1b50*/  MUFU.TANH R23, R23 ;  /* 0x0000001700177308 */ /* 0x000ea20000002400 */
[----:B0-----:R-:W-:-:S04]  /*1b60*/  FFMA.FTZ R26, -R18, R18, 1 ;  /* 0x3f800000121a7423 */ /* 0x001fc80000010112 */
[----:B------:R-:W-:Y:S01]  /*1b70*/  FMUL.FTZ R3, R3, R26 ;  /* 0x0000001a03037220 */ /* 0x000fe20000410000 */
[----:B-1----:R-:W-:-:S03]  /*1b80*/  FFMA.FTZ R26, -R20, R20, 1 ;  /* 0x3f800000141a7423 */ /* 0x002fc60000010114 */
[----:B------:R-:W-:Y:S01]  /*1b90*/  FMUL.FTZ R24, R24, R3 ;  /* 0x0000000318187220 */ /* 0x000fe20000410000 */
[----:B------:R-:W-:Y:S01]  /*1ba0*/  FADD.FTZ R20, R20, 1 ;  /* 0x3f80000014147421 */ /* 0x000fe20000010000 */
[----:B------:R-:W0:Y:S01]  /*1bb0*/  LDC.64 R2, c[0x0][0x388] ;  /* 0x0000e200ff027b82 */ /* 0x000e220000000a00 */
[----:B------:R-:W-:Y:S01]  /*1bc0*/  FMUL.FTZ R19, R19, R26 ;  /* 0x0000001a13137220 */ /* 0x000fe20000410000 */
[----:B------:R-:W-:Y:S01]  /*1bd0*/  FMUL.FTZ R26, R21, 0.5 ;  /* 0x3f000000151a7820 */ /* 0x000fe20000410000 */
[----:B--2---:R-:W-:-:S04]  /*1be0*/  FFMA.FTZ R21, -R23, R23, 1 ;  /* 0x3f80000017157423 */ /* 0x004fc80000010117 */
[----:B------:R-:W-:Y:S01]  /*1bf0*/  FMUL.FTZ R26, R26, R21 ;  /* 0x000000151a1a7220 */ /* 0x000fe20000410000 */
[----:B------:R-:W-:-:S03]  /*1c00*/  FMUL.FTZ R21, R28, R19 ;  /* 0x000000131c157220 */ /* 0x000fc60000410000 */
[----:B------:R-:W-:Y:S01]  /*1c10*/  FMUL.FTZ R19, R25, R26 ;  /* 0x0000001a19137220 */ /* 0x000fe20000410000 */
[----:B------:R-:W-:Y:S01]  /*1c20*/  FADD.FTZ R26, R9, 1 ;  /* 0x3f800000091a7421 */ /* 0x000fe20000010000 */
[----:B------:R-:W-:Y:S01]  /*1c30*/  FADD.FTZ R9, R8, 1 ;  /* 0x3f80000008097421 */ /* 0x000fe20000010000 */
[----:B------:R-:W-:Y:S01]  /*1c40*/  FADD.FTZ R8, R13, 1 ;  /* 0x3f8000000d087421 */ /* 0x000fe20000010000 */
[----:B------:R-:W-:Y:S01]  /*1c50*/  FADD.FTZ R13, R18, 1 ;  /* 0x3f800000120d7421 */ /* 0x000fe20000010000 */
[----:B------:R-:W-:Y:S01]  /*1c60*/  FFMA.FTZ R21, R20, 0.5, R21 ;  /* 0x3f00000014157823 */ /* 0x000fe20000010015 */
[----:B------:R-:W-:Y:S01]  /*1c70*/  FFMA.FTZ R16, R9, 0.5, R16 ;  /* 0x3f00000009107823 */ /* 0x000fe20000010010 */
[----:B------:R-:W-:Y:S01]  /*1c80*/  FFMA.FTZ R11, R8, 0.5, R11 ;  /* 0x3f000000080b7823 */ /* 0x000fe2000001000b */
[----:B------:R-:W-:Y:S01]  /*1c90*/  FADD.FTZ R9, R10, 1 ;  /* 0x3f8000000a097421 */ /* 0x000fe20000010000 */
[----:B------:R-:W-:Y:S01]  /*1ca0*/  FADD.FTZ R8, R23, 1 ;  /* 0x3f80000017087421 */ /* 0x000fe20000010000 */
[----:B------:R-:W-:Y:S01]  /*1cb0*/  FFMA.FTZ R24, R13, 0.5, R24 ;  /* 0x3f0000000d187823 */ /* 0x000fe20000010018 */
[----:B------:R-:W-:-:S02]  /*1cc0*/  HADD2.F32 R10, -RZ, R5.H0_H0 ;  /* 0x20000005ff0a7230 */ /* 0x000fc40000004100 */
[----:B------:R-:W-:Y:S01]  /*1cd0*/  FFMA.FTZ R22, R9, 0.5, R22 ;  /* 0x3f00000009167823 */ /* 0x000fe20000010016 */
[----:B------:R-:W-:Y:S01]  /*1ce0*/  FFMA.FTZ R19, R8, 0.5, R19 ;  /* 0x3f00000008137823 */ /* 0x000fe20000010013 */
[--C-:B------:R-:W-:Y:S02]  /*1cf0*/  HADD2.F32 R8, -RZ, R4.reuse.H0_H0 ;  /* 0x20000004ff087230 */ /* 0x100fe40000004100 */
[----:B------:R-:W-:Y:S01]  /*1d00*/  FFMA.FTZ R15, R26, 0.5, R15 ;  /* 0x3f0000001a0f7823 */ /* 0x000fe2000001000f */
[----:B------:R-:W-:Y:S02]  /*1d10*/  HADD2.F32 R9, -RZ, R4.H1_H1 ;  /* 0x30000004ff097230 */ /* 0x000fe40000004100 */
[----:B------:R-:W-:Y:S01]  /*1d20*/  FMUL.FTZ R5, R10, R17 ;  /* 0x000000110a057220 */ /* 0x000fe20000410000 */
[--C-:B------:R-:W-:Y:S02]  /*1d30*/  HADD2.F32 R13, -RZ, R6.reuse.H0_H0 ;  /* 0x20000006ff0d7230 */ /* 0x100fe40000004100 */
[----:B------:R-:W-:Y:S01]  /*1d40*/  FMUL.FTZ R4, R8, R15 ;  /* 0x0000000f08047220 */ /* 0x000fe20000410000 */
[----:B------:R-:W-:-:S02]  /*1d50*/  HADD2.F32 R23, -RZ, R6.H1_H1 ;  /* 0x30000006ff177230 */ /* 0x000fc40000004100 */
[----:B------:R-:W-:Y:S01]  /*1d60*/  FMUL.FTZ R9, R9, R16 ;  /* 0x0000001009097220 */ /* 0x000fe20000410000 */
[--C-:B------:R-:W-:Y:S02]  /*1d70*/  HADD2.F32 R18, -RZ, R7.reuse.H0_H0 ;  /* 0x20000007ff127230 */ /* 0x100fe40000004100 */
[----:B------:R-:W-:Y:S01]  /*1d80*/  FMUL.FTZ R14, R14, R11 ;  /* 0x0000000b0e0e7220 */ /* 0x000fe20000410000 */
[----:B------:R-:W-:Y:S02]  /*1d90*/  HADD2.F32 R20, -RZ, R7.H1_H1 ;  /* 0x30000007ff147230 */ /* 0x000fe40000004100 */
[----:B------:R-:W-:Y:S01]  /*1da0*/  FMUL.FTZ R6, R13, R22 ;  /* 0x000000160d067220 */ /* 0x000fe20000410000 */
[----:B0-----:R-:W-:-:S04]  /*1db0*/  IMAD.WIDE.U32 R2, R0, 0x2, R2 ;  /* 0x0000000200027825 */ /* 0x001fc800078e0002 */
[----:B------:R-:W-:Y:S01]  /*1dc0*/  FMUL.FTZ R23, R23, R24 ;  /* 0x0000001817177220 */ /* 0x000fe20000410000 */
[----:B------:R-:W-:Y:S01]  /*1dd0*/  FMUL.FTZ R7, R18, R21 ;  /* 0x0000001512077220 */ /* 0x000fe20000410000 */
[----:B------:R-:W-:Y:S01]  /*1de0*/  FMUL.FTZ R20, R20, R19 ;  /* 0x0000001314147220 */ /* 0x000fe20000410000 */
[----:B------:R-:W-:Y:S01]  /*1df0*/  F2FP.F16.F32.PACK_AB R4, R9, R4 ;  /* 0x000000040904723e */ /* 0x000fe200000000ff */
[----:B------:R-:W-:Y:S01]  /*1e00*/  IMAD.WIDE.U32 R2, R12, 0x10, R2 ;  /* 0x000000100c027825 */ /* 0x000fe200078e0002 */
[----:B------:R-:W-:Y:S02]  /*1e10*/  F2FP.F16.F32.PACK_AB R5, R14, R5 ;  /* 0x000000050e05723e */ /* 0x000fe400000000ff */
[----:B------:R-:W-:Y:S02]  /*1e20*/  F2FP.F16.F32.PACK_AB R6, R23, R6 ;  /* 0x000000061706723e */ /* 0x000fe400000000ff */
[----:B------:R-:W-:-:S05]  /*1e30*/  F2FP.F16.F32.PACK_AB R7, R20, R7 ;  /* 0x000000071407723e */ /* 0x000fca00000000ff */
[----:B------:R-:W-:Y:S01]  /*1e40*/  STG.E.128 desc[UR4][R2.64], R4 ;  /* 0x0000000402007986 */ /* 0x000fe2000c101d04 */
[----:B------:R-:W-:Y:S05]  /*1e50*/  EXIT ;  /* 0x000000000000794d */ /* 0x000fea0003800000 */
.L_x_5606:
        /* <DEDUP_REMOVED lines=10> */
.L_x_12897:


//--------------------- .text._ZN2at6native18elementwise_kernelILi128ELi4EZNS0_15gpu_kernel_implIZZZNS0_26GeluBackwardCUDAKernelImplERNS_18TensorIteratorBaseENS0_8GeluTypeEENKUlvE_clEvENKUlvE0_clEvEUlffE_EEvS4_RKT_EUliE_EEviT1_ --------------------------
	.section	.text._ZN2at6native18elementwise_kernelILi128ELi4EZNS0_15gpu_kernel_implIZZZNS0_26GeluBackwardCUDAKernelImplERNS_18TensorIteratorBaseENS0_8GeluTypeEENKUlvE_clEvENKUlvE0_clEvEUlffE_EEvS4_RKT_EUliE_EEviT1_,"ax",@progbits
	.align	128
        .global         _ZN2at6native18elementwise_kernelILi128ELi4EZNS0_15gpu_kernel_implIZZZNS0_26GeluBackwardCUDAKernelImplERNS_18TensorIteratorBaseENS0_8GeluTypeEENKUlvE_clEvENKUlvE0_clEvEUlffE_EEvS4_RKT_EUliE_EEviT1_
        .type           _ZN2at6native18elementwise_kernelILi128ELi4EZNS0_15gpu_kernel_implIZZZNS0_26GeluBackwardCUDAKernelImplERNS_18TensorIteratorBaseENS0_8GeluTypeEENKUlvE_clEvENKUlvE0_clEvEUlffE_EEvS4_RKT_EUliE_EEviT1_,@function
        .size           _ZN2at6native18elementwise_kernelILi128ELi4EZNS0_15gpu_kernel_implIZZZNS0_26GeluBackwardCUDAKernelImplERNS_18TensorIteratorBaseENS0_8GeluTypeEENKUlvE_clEvENKUlvE0_clEvEUlffE_EEvS4_RKT_EUliE_EEviT1_,(.L_x_12898 - _ZN2at6native18elementwise_kernelILi128ELi4EZNS0_15gpu_kernel_implIZZZNS0_26GeluBackwardCUDAKernelImplERNS_18TensorIteratorBaseENS0_8GeluTypeEENKUlvE_clEvENKUlvE0_clEvEUlffE_EEvS4_RKT_EUliE_EEviT1_)
        .other          _ZN2at6native18elementwise_kernelILi128ELi4EZNS0_15gpu_kernel_implIZZZNS0_26GeluBackwardCUDAKernelImplERNS_18TensorIteratorBaseENS0_8GeluTypeEENKUlvE_clEvENKUlvE0_clEvEUlffE_EEvS4_RKT_EUliE_EEviT1_,@"STO_CUDA_ENTRY STV_DEFAULT"
_ZN2at6native18elementwise_kernelILi128ELi4EZNS0_15gpu_kernel_implIZZZNS0_26GeluBackwardCUDAKernelImplERNS_18TensorIteratorBaseENS0_8GeluTypeEENKUlvE_clEvENKUlvE0_clEvEUlffE_EEvS4_RKT_EUliE_EEviT1_:
.text._ZN2at6native18elementwise_kernelILi128ELi4EZNS0_15gpu_kernel_implIZZZNS0_26GeluBackwardCUDAKernelImplERNS_18TensorIteratorBaseENS0_8GeluTypeEENKUlvE_clEvENKUlvE0_clEvEUlffE_EEvS4_RKT_EUliE_EEviT1_:
        /* <DEDUP_REMOVED lines=371> */
.L_x_5609:
        /* <DEDUP_REMOVED lines=18> */
.L_x_5614:
[----:B------:R-:W2:Y:S02]  /*1850*/  LDG.E.U8 R2, desc[UR36][R2.64] ;  /* 0x0000002402027981 */ /* 0x000ea4000c1e1100 */
[----:B--2---:R-:W-:Y:S01]  /*1860*/  I2FP.F32.U32 R19, R2 ;  /* 0x0000000200137245 */ /* 0x004fe20000201000 */
[----:B------:R-:W-:Y:S06]  /*1870*/  BRA `(.L_x_5616) ;  /* 0x0000000c00247947 */ /* 0x000fec0003800000 */
.L_x_5613:
        /* <DEDUP_REMOVED lines=9> */
.L_x_5618:
[----:B------:R-:W2:Y:S02]  /*1910*/  LDG.E R2, desc[UR36][R2.64] ;  /* 0x0000002402027981 */ /* 0x000ea4000c1e1900 */
[----:B--2---:R-:W-:Y:S01]  /*1920*/  I2FP.F32.S32 R19, R2 ;  /* 0x0000000200137245 */ /* 0x004fe20000201400 */
[----:B------:R-:W-:Y:S06]  /*1930*/  BRA `(.L_x_5616) ;  /* 0x0000000800f47947 */ /* 0x000fec0003800000 */
.L_x_5617:
[----:B------:R-:W2:Y:S02]  /*1940*/  LDG.E.U16 R2, desc[UR36][R2.64] ;  /* 0x0000002402027981 */ /* 0x000ea4000c1e1500 */
[----:B--2---:R0:W1:Y:S01]  /*1950*/  I2F.S16 R19, R2 ;  /* 0x0000000200137306 */ /* 0x0040620000101400 */
[----:B------:R-:W-:Y:S05]  /*1960*/  BRA `(.L_x_5616) ;  /* 0x0000000800e87947 */ /* 0x000fea0003800000 */
.L_x_5612:
        /* <DEDUP_REMOVED lines=8> */
.L_x_5620:
[----:B------:R-:W2:Y:S02]  /*19f0*/  LDG.E.U16 R2, desc[UR36][R2.64] ;  /* 0x0000002402027981 */ /* 0x000ea4000c1e1500 */
[----:B--2---:R-:W-:Y:S01]  /*1a00*/  HADD2.F32 R19, -RZ, R2.H0_H0 ;  /* 0x20000002ff137230 */ /* 0x004fe20000004100 */
[----:B------:R-:W-:Y:S06]  /*1a10*/  BRA `(.L_x_5616) ;  /* 0x0000000800bc7947 */ /* 0x000fec0003800000 */
.L_x_5619:
        /* <DEDUP_REMOVED lines=8> */
.L_x_5622:
[----:B------:R-:W2:Y:S02]  /*1aa0*/  LDG.E.U16 R2, desc[UR36][R2.64] ;  /* 0x0000002402027981 */ /* 0x000ea4000c1e1500 */
[----:B--2---:R-:W-:Y:S01]  /*1ab0*/  HADD2.F32 R19, -RZ, R2.H0_H0 ;  /* 0x20000002ff137230 */ /* 0x004fe20000004100 */
[----:B------:R-:W-:Y:S06]  /*1ac0*/  BRA `(.L_x_5616) ;  /* 0x0000000800907947 */ /* 0x000fec0003800000 */
.L_x_5621:
[----:B------:R-:W2:Y:S01]  /*1ad0*/  LDG.E.64 R2, desc[UR36][R2.64] ;  /* 0x0000002402027981 */ /* 0x000ea2000c1e1b00 */
[----:B------:R-:W-:Y:S01]  /*1ae0*/  UMOV UR4, 0xf0000000 ;  /* 0xf000000000047882 */ /* 0x000fe20000000000 */
[----:B------:R-:W-:Y:S01]  /*1af0*/  UMOV UR5, 0x380fffff ;  /* 0x380fffff00057882 */ /* 0x000fe20000000000 */
[----:B--2---:R-:W0:Y:S01]  /*1b00*/  F2F.F32.F64 R19, R2 ;  /* 0x0000000200137310 */ /* 0x004e220000301000 */
[----:B------:R-:W-:-:S14]  /*1b10*/  DSETP.GEU.AND P0, PT, |R2|, UR4, PT ;  /* 0x0000000402007e2a */ /* 0x000fdc000bf0e200 */
[----:B0-----:R-:W-:Y:S01]  /*1b20*/  @!P0 FMUL R19, R19, 1.175494350822287508e-38 ;  /* 0x0080000013138820 */ /* 0x001fe20000400000 */
[----:B------:R-:W-:Y:S06]  /*1b30*/  BRA `(.L_x_5616) ;  /* 0x0000000800747947 */ /* 0x000fec0003800000 */
.L_x_5611:
        /* <DEDUP_REMOVED lines=12> */
.L_x_5625:
[----:B------:R-:W2:Y:S01]  /*1c00*/  LDG.E.64 R2, desc[UR36][R2.64] ;  /* 0x0000002402027981 */ /* 0x000ea2000c1e1b00 */
[----:B------:R-:W-:Y:S01]  /*1c10*/  UMOV UR4, 0xf0000000 ;  /* 0xf000000000047882 */ /* 0x000fe20000000000 */
[----:B------:R-:W-:Y:S01]  /*1c20*/  UMOV UR5, 0x380fffff ;  /* 0x380fffff00057882 */ /* 0x000fe20000000000 */
[----:B--2---:R-:W0:Y:S01]  /*1c30*/  F2F.F32.F64 R19, R2 ;  /* 0x0000000200137310 */ /* 0x004e220000301000 */
[----:B------:R-:W-:-:S14]  /*1c40*/  DSETP.GEU.AND P0, PT, |R2|, UR4, PT ;  /* 0x0000000402007e2a */ /* 0x000fdc000bf0e200 */
[----:B0-----:R-:W-:Y:S01]  /*1c50*/  @!P0 FMUL R19, R19, 1.175494350822287508e-38 ;  /* 0x0080000013138820 */ /* 0x001fe20000400000 */
[----:B------:R-:W-:Y:S06]  /*1c60*/  BRA `(.L_x_5616) ;  /* 0x0000000800287947 */ /* 0x000fec0003800000 */
.L_x_5624:
        /* <DEDUP_REMOVED lines=25> */
.L_x_5627:
        /* <DEDUP_REMOVED lines=12> */
.L_x_5626:
[----:B------:R-:W2:Y:S02]  /*1ec0*/  LDG.E.U16 R2, desc[UR36][R2.64] ;  /* 0x0000002402027981 */ /* 0x000ea4000c1e1500 */
[----:B--2---:R-:W-:Y:S01]  /*1ed0*/  IMAD.U32 R19, R2, 0x10000, RZ ;  /* 0x0001000002137824 */ /* 0x004fe200078e00ff */
[----:B------:R-:W-:Y:S06]  /*1ee0*/  BRA `(.L_x_5616) ;  /* 0x0000000400887947 */ /* 0x000fec0003800000 */
.L_x_5623:
        /* <DEDUP_REMOVED lines=11> */
.L_x_5630:
        /* <DEDUP_REMOVED lines=20> */
.L_x_5632:
[----:B------:R-:W-:Y:S05]  /*20e0*/  BSYNC.RECONVERGENT B0 ;  /* 0x0000000000007941 */ /* 0x000fea0003800200 */
.L_x_5631:
[----:B------:R-:W-:Y:S02]  /*20f0*/  SHF.L.U32 R0, R0, 0x14, RZ ;  /* 0x0000001400007819 */ /* 0x000fe400000006ff */
[----:B------:R-:W-:-:S04]  /*2100*/  LEA R2, R2, 0x3b800000, 0x17 ;  /* 0x3b80000002027811 */ /* 0x000fc800078eb8ff */
[----:B------:R-:W-:Y:S01]  /*2110*/  LOP3.LUT R19, R2, R0, R19, 0xfe, !PT ;  /* 0x0000000002137212 */ /* 0x000fe200078efe13 */
[----:B------:R-:W-:Y:S06]  /*2120*/  BRA `(.L_x_5616) ;  /* 0x0000000000f87947 */ /* 0x000fec0003800000 */
.L_x_5629:
        /* <DEDUP_REMOVED lines=20> */
.L_x_5634:
[----:B------:R-:W-:Y:S05]  /*2270*/  BSYNC.RECONVERGENT B0 ;  /* 0x0000000000007941 */ /* 0x000fea0003800200 */
.L_x_5633:
[----:B------:R-:W-:Y:S01]  /*2280*/  IMAD.SHL.U32 R0, R0, 0x200000, RZ ;  /* 0x0020000000007824 */ /* 0x000fe200078e00ff */
[----:B------:R-:W-:-:S04]  /*2290*/  LEA R2, R2, 0x37800000, 0x17 ;  /* 0x3780000002027811 */ /* 0x000fc800078eb8ff */
[----:B------:R-:W-:Y:S01]  /*22a0*/  LOP3.LUT R19, R2, R0, R19, 0xfe, !PT ;  /* 0x0000000002137212 */ /* 0x000fe200078efe13 */
[----:B------:R-:W-:Y:S06]  /*22b0*/  BRA `(.L_x_5616) ;  /* 0x0000000000947947 */ /* 0x000fec0003800000 */
.L_x_5628:
[----:B------:R-:W-:-:S09]  /*22c0*/  UISETP.NE.AND UP0, UPT, UR4, 0x1c, UPT ;  /* 0x0000001c0400788c */ /* 0x000fd2000bf05270 */
[----:B------:R-:W-:Y:S05]  /*22d0*/  BRA.U !UP0, `(.L_x_5635) ;  /* 0x0000000108847547 */ /* 0x000fea000b800000 */
[----:B------:R-:W-:-:S09]  /*22e0*/  UISETP.NE.AND UP0, UPT, UR4, 0x1d, UPT ;  /* 0x0000001d0400788c */ /* 0x000fd2000bf05270 */
[----:B------:R-:W-:Y:S05]  /*22f0*/  BRA.U !UP0, `(.L_x_5636) ;  /* 0x0000000108707547 */ /* 0x000fea000b800000 */
[----:B------:R-:W-:-:S09]  /*2300*/  UISETP.NE.AND UP0, UPT, UR4, 0x2c, UPT ;  /* 0x0000002c0400788c */ /* 0x000fd2000bf05270 */
[----:B------:R-:W-:Y:S05]  /*2310*/  BRA.U !UP0, `(.L_x_5637) ;  /* 0x0000000108487547 */ /* 0x000fea000b800000 */
.L_x_5615:
        /* <DEDUP_REMOVED lines=16> */
.L_x_5638:
[----:B------:R-:W-:Y:S01]  /*2420*/  MOV R19, RZ ;  /* 0x000000ff00137202 */ /* 0x000fe20000000f00 */
[----:B------:R-:W-:Y:S06]  /*2430*/  BRA `(.L_x_5616) ;  /* 0x0000000000347947 */ /* 0x000fec0003800000 */
.L_x_5637:
        /* <DEDUP_REMOVED lines=8> */
.L_x_5636:
[----:B------:R-:W2:Y:S02]  /*24c0*/  LDG.E.64 R2, desc[UR36][R2.64] ;  /* 0x0000002402027981 */ /* 0x000ea4000c1e1b00 */
[----:B--2---:R0:W1:Y:S01]  /*24d0*/  I2F.U64 R19, R2 ;  /* 0x0000000200137312 */ /* 0x0040620000301000 */
[----:B------:R-:W-:Y:S05]  /*24e0*/  BRA `(.L_x_5616) ;  /* 0x0000000000087947 */ /* 0x000fea0003800000 */
.L_x_5635:
[----:B------:R-:W2:Y:S02]  /*24f0*/  LDG.E R2, desc[UR36][R2.64] ;  /* 0x0000002402027981 */ /* 0x000ea4000c1e1900 */
[----:B--2---:R-:W-:-:S07]  /*2500*/  I2FP.F32.U32 R19, R2 ;  /* 0x0000000200137245 */ /* 0x004fce0000201000 */
.L_x_5616:
[----:B------:R-:W-:Y:S05]  /*2510*/  BSYNC.RECONVERGENT B6 ;  /* 0x0000000000067941 */ /* 0x000fea0003800200 */
.L_x_5610:
        /* <DEDUP_REMOVED lines=18> */
.L_x_5643:
[----:B------:R-:W2:Y:S02]  /*2640*/  LDG.E.U8 R0, desc[UR36][R2.64] ;  /* 0x0000002402007981 */ /* 0x000ea4000c1e1100 */
[----:B--2---:R-:W-:Y:S01]  /*2650*/  I2FP.F32.U32 R0, R0 ;  /* 0x0000000000007245 */ /* 0x004fe20000201000 */
[----:B------:R-:W-:Y:S06]  /*2660*/  BRA `(.L_x_5645) ;  /* 0x0000000c00247947 */ /* 0x000fec0003800000 */
.L_x_5642:
        /* <DEDUP_REMOVED lines=9> */
.L_x_5647:
[----:B------:R-:W2:Y:S02]  /*2700*/  LDG.E R0, desc[UR36][R2.64] ;  /* 0x0000002402007981 */ /* 0x000ea4000c1e1900 */
[----:B--2---:R-:W-:Y:S01]  /*2710*/  I2FP.F32.S32 R0, R0 ;  /* 0x0000000000007245 */ /* 0x004fe20000201400 */
[----:B------:R-:W-:Y:S06]  /*2720*/  BRA `(.L_x_5645) ;  /* 0x0000000800f47947 */ /* 0x000fec0003800000 */
.L_x_5646:
[----:B------:R-:W2:Y:S02]  /*2730*/  LDG.E.U16 R0, desc[UR36][R2.64] ;  /* 0x0000002402007981 */ /* 0x000ea4000c1e1500 */
[----:B--2---:R-:W0:Y:S01]  /*2740*/  I2F.S16 R0, R0 ;  /* 0x0000000000007306 */ /* 0x004e220000101400 */
[----:B------:R-:W-:Y:S05]  /*2750*/  BRA `(.L_x_5645) ;  /* 0x0000000800e87947 */ /* 0x000fea0003800000 */
.L_x_5641:
        /* <DEDUP_REMOVED lines=8> */
.L_x_5649:
[----:B------:R-:W2:Y:S02]  /*27e0*/  LDG.E.U16 R0, desc[UR36][R2.64] ;  /* 0x0000002402007981 */ /* 0x000ea4000c1e1500 */
[----:B--2---:R-:W-:Y:S01]  /*27f0*/  HADD2.F32 R0, -RZ, R0.H0_H0 ;  /* 0x20000000ff007230 */ /* 0x004fe20000004100 */
[----:B------:R-:W-:Y:S06]  /*2800*/  BRA `(.L_x_5645) ;  /* 0x0000000800bc7947 */ /* 0x000fec0003800000 */
.L_x_5648:
        /* <DEDUP_REMOVED lines=8> */
.L_x_5651:
[----:B------:R-:W2:Y:S02]  /*2890*/  LDG.E.U16 R0, desc[UR36][R2.64] ;  /* 0x0000002402007981 */ /* 0x000ea4000c1e1500 */
[----:B--2---:R-:W-:Y:S01]  /*28a0*/  HADD2.F32 R0, -RZ, R0.H0_H0 ;  /* 0x20000000ff007230 */ /* 0x004fe20000004100 */
[----:B------:R-:W-:Y:S06]  /*28b0*/  BRA `(.L_x_5645) ;  /* 0x0000000800907947 */ /* 0x000fec0003800000 */
.L_x_5650:
[----:B------:R-:W2:Y:S01]  /*28c0*/  LDG.E.64 R2, desc[UR36][R2.64] ;  /* 0x0000002402027981 */ /* 0x000ea2000c1e1b00 */
[----:B------:R-:W-:Y:S01]  /*28d0*/  UMOV UR4, 0xf0000000 ;  /* 0xf000000000047882 */ /* 0x000fe20000000000 */
[----:B------:R-:W-:Y:S01]  /*28e0*/  UMOV UR5, 0x380fffff ;  /* 0x380fffff00057882 */ /* 0x000fe20000000000 */
[----:B--2---:R-:W0:Y:S01]  /*28f0*/  F2F.F32.F64 R0, R2 ;  /* 0x0000000200007310 */ /* 0x004e220000301000 */
[----:B------:R-:W-:-:S14]  /*2900*/  DSETP.GEU.AND P0, PT, |R2|, UR4, PT ;  /* 0x0000000402007e2a */ /* 0x000fdc000bf0e200 */
[----:B0-----:R-:W-:Y:S01]  /*2910*/  @!P0 FMUL R0, R0, 1.175494350822287508e-38 ;  /* 0x0080000000008820 */ /* 0x001fe20000400000 */
[----:B------:R-:W-:Y:S06]  /*2920*/  BRA `(.L_x_5645) ;  /* 0x0000000800747947 */ /* 0x000fec0003800000 */
.L_x_5640:
        /* <DEDUP_REMOVED lines=12> */
.L_x_5654:
[----:B------:R-:W2:Y:S01]  /*29f0*/  LDG.E.64 R2, desc[UR36][R2.64] ;  /* 0x0000002402027981 */ /* 0x000ea2000c1e1b00 */
[----:B------:R-:W-:Y:S01]  /*2a00*/  UMOV UR4, 0xf0000000 ;  /* 0xf000000000047882 */ /* 0x000fe20000000000 */
[----:B------:R-:W-:Y:S01]  /*2a10*/  UMOV UR5, 0x380fffff ;  /* 0x380fffff00057882 */ /* 0x000fe20000000000 */
[----:B--2---:R-:W0:Y:S01]  /*2a20*/  F2F.F32.F64 R0, R2 ;  /* 0x0000000200007310 */ /* 0x004e220000301000 */
[----:B------:R-:W-:-:S14]  /*2a30*/  DSETP.GEU.AND P0, PT, |R2|, UR4, PT ;  /* 0x0000000402007e2a */ /* 0x000fdc000bf0e200 */
[----:B0-----:R-:W-:Y:S01]  /*2a40*/  @!P0 FMUL R0, R0, 1.175494350822287508e-38 ;  /* 0x0080000000008820 */ /* 0x001fe20000400000 */
[----:B------:R-:W-:Y:S06]  /*2a50*/  BRA `(.L_x_5645) ;  /* 0x0000000800287947 */ /* 0x000fec0003800000 */
.L_x_5653:
        /* <DEDUP_REMOVED lines=25> */
.L_x_5656:
        /* <DEDUP_REMOVED lines=12> */
.L_x_5655:
[----:B------:R-:W2:Y:S02]  /*2cb0*/  LDG.E.U16 R0, desc[UR36][R2.64] ;  /* 0x0000002402007981 */ /* 0x000ea4000c1e1500 */
[----:B--2---:R-:W-:Y:S01]  /*2cc0*/  IMAD.U32 R0, R0, 0x10000, RZ ;  /* 0x0001000000007824 */ /* 0x004fe200078e00ff */
[----:B------:R-:W-:Y:S06]  /*2cd0*/  BRA `(.L_x_5645) ;  /* 0x0000000400887947 */ /* 0x000fec0003800000 */
.L_x_5652:
        /* <DEDUP_REMOVED lines=11> */
.L_x_5659:
        /* <DEDUP_REMOVED lines=20> */
.L_x_5661:
[----:B------:R-:W-:Y:S05]  /*2ed0*/  BSYNC.RECONVERGENT B0 ;  /* 0x0000000000007941 */ /* 0x000fea0003800200 */
.L_x_5660:
[----:B------:R-:W-:Y:S01]  /*2ee0*/  IMAD.SHL.U32 R0, R0, 0x100000, RZ ;  /* 0x0010000000007824 */ /* 0x000fe200078e00ff */
[----:B------:R-:W-:-:S04]  /*2ef0*/  LEA R2, R2, 0x3b800000, 0x17 ;  /* 0x3b80000002027811 */ /* 0x000fc800078eb8ff */
[----:B------:R-:W-:Y:S01]  /*2f00*/  LOP3.LUT R0, R2, R0, R7, 0xfe, !PT ;  /* 0x0000000002007212 */ /* 0x000fe200078efe07 */
[----:B------:R-:W-:Y:S06]  /*2f10*/  BRA `(.L_x_5645) ;  /* 0x0000000000f87947 */ /* 0x000fec0003800000 */
.L_x_5658:
        /* <DEDUP_REMOVED lines=20> */
.L_x_5663:
[----:B------:R-:W-:Y:S05]  /*3060*/  BSYNC.RECONVERGENT B0 ;  /* 0x0000000000007941 */ /* 0x000fea0003800200 */
.L_x_5662:
[----:B------:R-:W-:Y:S02]  /*3070*/  SHF.L.U32 R0, R0, 0x15, RZ ;  /* 0x0000001500007819 */ /* 0x000fe400000006ff */
[----:B------:R-:W-:-:S04]  /*3080*/  LEA R2, R2, 0x37800000, 0x17 ;  /* 0x3780000002027811 */ /* 0x000fc800078eb8ff */
[----:B------:R-:W-:Y:S01]  /*3090*/  LOP3.LUT R0, R2, R0, R7, 0xfe, !PT ;  /* 0x0000000002007212 */ /* 0x000fe200078efe07 */
[----:B------:R-:W-:Y:S06]  /*30a0*/  BRA `(.L_x_5645) ;  /* 0x0000000000947947 */ /* 0x000fec0003800000 */
.L_x_5657:
[----:B------:R-:W-:-:S09]  /*30b0*/  UISETP.NE.AND UP0, UPT, UR4, 0x1c, UPT ;  /* 0x0000001c0400788c */ /* 0x000fd2000bf05270 */
[----:B------:R-:W-:Y:S05]  /*30c0*/  BRA.U !UP0, `(.L_x_5664) ;  /* 0x0000000108847547 */ /* 0x000fea000b800000 */
[----:B------:R-:W-:-:S09]  /*30d0*/  UISETP.NE.AND UP0, UPT, UR4, 0x1d, UPT ;  /* 0x0000001d0400788c */ /* 0x000fd2000bf05270 */
[----:B------:R-:W-:Y:S05]  /*30e0*/  BRA.U !UP0, `(.L_x_5665) ;  /* 0x0000000108707547 */ /* 0x000fea000b800000 */
[----:B------:R-:W-:-:S09]  /*30f0*/  UISETP.NE.AND UP0, UPT, UR4, 0x2c, UPT ;  /* 0x0000002c0400788c */ /* 0x000fd2000bf05270 */
[----:B------:R-:W-:Y:S05]  /*3100*/  BRA.U !UP0, `(.L_x_5666) ;  /* 0x0000000108487547 */ /* 0x000fea000b800000 */
.L_x_5644:
        /* <DEDUP_REMOVED lines=16> */
.L_x_5667:
[----:B------:R-:W-:Y:S01]  /*3210*/  IMAD.MOV.U32 R0, RZ, RZ, RZ ;  /* 0x000000ffff007224 */ /* 0x000fe200078e00ff */
[----:B------:R-:W-:Y:S06]  /*3220*/  BRA `(.L_x_5645) ;  /* 0x0000000000347947 */ /* 0x000fec0003800000 */
.L_x_5666:
        /* <DEDUP_REMOVED lines=8> */
.L_x_5665:
[----:B------:R-:W2:Y:S02]  /*32b0*/  LDG.E.64 R2, desc[UR36][R2.64] ;  /* 0x0000002402027981 */ /* 0x000ea4000c1e1b00 */
[----:B--2---:R0:W2:Y:S01]  /*32c0*/  I2F.U64 R0, R2 ;  /* 0x0000000200007312 */ /* 0x0040a20000301000 */
[----:B------:R-:W-:Y:S05]  /*32d0*/  BRA `(.L_x_5645) ;  /* 0x0000000000087947 */ /* 0x000fea0003800000 */
.L_x_5664:
[----:B------:R-:W2:Y:S02]  /*32e0*/  LDG.E R0, desc[UR36][R2.64] ;  /* 0x0000002402007981 */ /* 0x000ea4000c1e1900 */
[----:B--2---:R-:W-:-:S07]  /*32f0*/  I2FP.F32.U32 R0, R0 ;  /* 0x0000000000007245 */ /* 0x004fce0000201000 */
.L_x_5645:
[----:B------:R-:W-:Y:S05]  /*3300*/  BSYNC.RECONVERGENT B6 ;  /* 0x0000000000067941 */ /* 0x000fea0003800200 */
.L_x_5639:
[CC--:B0-2345:R-:W-:Y:S01]  /*3310*/  FMUL.FTZ R3, R0.reuse, R0.reuse ;  /* 0x0000000000037220 */ /* 0x0fdfe20000410000 */
[----:B------:R-:W0:Y:S01]  /*3320*/  LDCU.64 UR6, c[0x0][0x5e8] ;  /* 0x0000bd00ff0677ac */ /* 0x000e220008000a00 */
[----:B------:R-:W-:Y:S02]  /*3330*/  IMAD.MOV.U32 R2, RZ, RZ, 0x3e095d4e ;  /* 0x3e095d4eff027424 */ /* 0x000fe400078e00ff */
[C---:B------:R-:W-:Y:S01]  /*3340*/  FMUL.FTZ R5, R3.reuse, R0 ;  /* 0x0000000003057220 */ /* 0x040fe20000410000 */
[----:B------:R-:W-:Y:S01]  /*3350*/  UPRMT UR4, UR43, 0x9910, URZ ;  /* 0x000099102b047896 */ /* 0x000fe200080000ff */
[----:B------:R-:W-:Y:S02]  /*3360*/  FFMA.FTZ R3, R3, R2, 1 ;  /* 0x3f80000003037423 */ /* 0x000fe40000010002 */
[----:B------:R-:W-:Y:S01]  /*3370*/  FFMA.FTZ R5, R5, 0.044714998453855514526, R0 ;  /* 0x3d37271305057823 */ /* 0x000fe20000010000 */
[----:B------:R-:W-:Y:S01]  /*3380*/  FMUL.FTZ R0, R0, 0.5 ;  /* 0x3f00000000007820 */ /* 0x000fe20000410000 */
[----:B------:R-:W-:Y:S01]  /*3390*/  FMUL.FTZ R3, R3, 0.79788458347320556641 ;  /* 0x3f4c422a03037820 */ /* 0x000fe20000410000 */
[----:B------:R-:W-:Y:S01]  /*33a0*/  UISETP.GT.AND UP0, UPT, UR4, 0x9, UPT ;  /* 0x000000090400788c */ /* 0x000fe2000bf04270 */
[----:B------:R-:W-:-:S06]  /*33b0*/  FMUL.FTZ R5, R5, 0.79788458347320556641 ;  /* 0x3f4c422a05057820 */ /* 0x000fcc0000410000 */
[----:B------:R-:W2:Y:S01]  /*33c0*/  MUFU.TANH R5, R5 ;  /* 0x0000000500057308 */ /* 0x000ea20000002400 */
[----:B0-----:R-:W-:Y:S01]  /*33d0*/  IADD3 R2, P0, PT, R16, UR6, RZ ;  /* 0x0000000610027c10 */ /* 0x001fe2000ff1e0ff */
[C---:B--2---:R-:W-:Y:S01]  /*33e0*/  FFMA.FTZ R7, -R5.reuse, R5, 1 ;  /* 0x3f80000005077423 */ /* 0x044fe20000010105 */
[----:B------:R-:W-:-:S03]  /*33f0*/  FADD.FTZ R5, R5, 1 ;  /* 0x3f80000005057421 */ /* 0x000fc60000010000 */
[----:B------:R-:W-:-:S04]  /*3400*/  FMUL.FTZ R0, R0, R7 ;  /* 0x0000000700007220 */ /* 0x000fc80000410000 */
[----:B------:R-:W-:Y:S01]  /*3410*/  FMUL.FTZ R0, R3, R0 ;  /* 0x0000000003007220 */ /* 0x000fe20000410000 */
[----:B------:R-:W-:-:S03]  /*3420*/  IADD3.X R3, PT, PT, RZ, UR7, RZ, P0, !PT ;  /* 0x00000007ff037c10 */ /* 0x000fc600087fe4ff */
        /* <DEDUP_REMOVED lines=14> */
.L_x_5671:
[----:B------:R-:W0:Y:S02]  /*3510*/  F2I.S64.TRUNC R4, R4 ;  /* 0x0000000400047311 */ /* 0x000e24000020d900 */
[----:B0-----:R-:W-:-:S05]  /*3520*/  IMAD.MOV.U32 R7, RZ, RZ, R4 ;  /* 0x000000ffff077224 */ /* 0x001fca00078e0004 */
[----:B------:R0:W-:Y:S01]  /*3530*/  STG.E.U8 desc[UR36][R2.64], R7 ;  /* 0x0000000702007986 */ /* 0x0001e2000c101124 */
[----:B------:R-:W-:Y:S05]  /*3540*/  BRA `(.L_x_5673) ;  /* 0x0000000c002c7947 */ /* 0x000fea0003800000 */
.L_x_5670:
        /* <DEDUP_REMOVED lines=9> */
.L_x_5675:
[----:B------:R-:W0:Y:S02]  /*35e0*/  F2I.FTZ.TRUNC.NTZ R5, R4 ;  /* 0x0000000400057305 */ /* 0x000e24000021f100 */
[----:B0-----:R0:W-:Y:S01]  /*35f0*/  STG.E desc[UR36][R2.64], R5 ;  /* 0x0000000502007986 */ /* 0x0011e2000c101924 */
[----:B------:R-:W-:Y:S05]  /*3600*/  BRA `(.L_x_5673) ;  /* 0x0000000800fc7947 */ /* 0x000fea0003800000 */
.L_x_5674:
[----:B------:R-:W0:Y:S02]  /*3610*/  F2I.FTZ.TRUNC.NTZ R5, R4 ;  /* 0x0000000400057305 */ /* 0x000e24000021f100 */
[----:B0-----:R0:W-:Y:S01]  /*3620*/  STG.E.U16 desc[UR36][R2.64], R5 ;  /* 0x0000000502007986 */ /* 0x0011e2000c101524 */
[----:B------:R-:W-:Y:S05]  /*3630*/  BRA `(.L_x_5673) ;  /* 0x0000000800f07947 */ /* 0x000fea0003800000 */
.L_x_5669:
        /* <DEDUP_REMOVED lines=8> */
.L_x_5677:
[----:B------:R-:W-:-:S05]  /*36c0*/  F2FP.F16.F32.PACK_AB R4, RZ, R4 ;  /* 0x00000004ff04723e */ /* 0x000fca00000000ff */
[----:B------:R0:W-:Y:S01]  /*36d0*/  STG.E.U16 desc[UR36][R2.64], R4 ;  /* 0x0000000402007986 */ /* 0x0001e2000c101524 */
[----:B------:R-:W-:Y:S05]  /*36e0*/  BRA `(.L_x_5673) ;  /* 0x0000000800c47947 */ /* 0x000fea0003800000 */
.L_x_5676:
        /* <DEDUP_REMOVED lines=9> */
.L_x_5679:
[----:B------:R-:W-:-:S04]  /*3780*/  F2FP.F16.F32.PACK_AB R5, RZ, R4 ;  /* 0x00000004ff05723e */ /* 0x000fc800000000ff */
[----:B------:R-:W-:-:S05]  /*3790*/  PRMT R5, R5, 0x5410, RZ ;  /* 0x0000541005057816 */ /* 0x000fca00000000ff */
[----:B------:R2:W-:Y:S01]  /*37a0*/  STG.E desc[UR36][R2.64], R5 ;  /* 0x0000000502007986 */ /* 0x0005e2000c101924 */
[----:B------:R-:W-:Y:S05]  /*37b0*/  BRA `(.L_x_5673) ;  /* 0x0000000800907947 */ /* 0x000fea0003800000 */
.L_x_5678:
[----:B------:R-:W-:-:S06]  /*37c0*/  FMUL.FTZ R4, R4, 1 ;  /* 0x3f80000004047820 */ /* 0x000fcc0000410000 */
[----:B------:R-:W0:Y:S02]  /*37d0*/  F2F.F64.F32 R4, R4 ;  /* 0x0000000400047310 */ /* 0x000e240000201800 */
[----:B0-----:R4:W-:Y:S01]  /*37e0*/  STG.E.64 desc[UR36][R2.64], R4 ;  /* 0x0000000402007986 */ /* 0x0019e2000c101b24 */
[----:B------:R-:W-:Y:S05]  /*37f0*/  BRA `(.L_x_5673) ;  /* 0x0000000800807947 */ /* 0x000fea0003800000 */
.L_x_5668:
        /* <DEDUP_REMOVED lines=12> */
.L_x_5682:
[----:B------:R-:W-:Y:S01]  /*38c0*/  FMUL.FTZ R4, R4, 1 ;  /* 0x3f80000004047820 */ /* 0x000fe20000410000 */
[----:B------:R-:W-:-:S05]  /*38d0*/  CS2R R6, SRZ ;  /* 0x0000000000067805 */ /* 0x000fca000001ff00 */
[----:B------:R-:W0:Y:S02]  /*38e0*/  F2F.F64.F32 R4, R4 ;  /* 0x0000000400047310 */ /* 0x000e240000201800 */
[----:B0-----:R0:W-:Y:S01]  /*38f0*/  STG.E.128 desc[UR36][R2.64], R4 ;  /* 0x0000000402007986 */ /* 0x0011e2000c101d24 */
[----:B------:R-:W-:Y:S05]  /*3900*/  BRA `(.L_x_5673) ;  /* 0x00000008003c7947 */ /* 0x000fea0003800000 */
.L_x_5681:
        /* <DEDUP_REMOVED lines=18> */
.L_x_5686:
[----:B------:R-:W-:Y:S05]  /*3a30*/  BSYNC.RECONVERGENT B0 ;  /* 0x0000000000007941 */ /* 0x000fea0003800200 */
.L_x_5685:
[----:B------:R-:W-:-:S05]  /*3a40*/  LOP3.LUT R7, R0, 0x80, R7, 0xf8, !PT ;  /* 0x0000008000077812 */ /* 0x000fca00078ef807 */
[----:B------:R0:W-:Y:S01]  /*3a50*/  STG.E.U8 desc[UR36][R2.64], R7 ;  /* 0x0000000702007986 */ /* 0x0001e2000c101124 */
[----:B------:R-:W-:Y:S05]  /*3a60*/  BRA `(.L_x_5673) ;  /* 0x0000000400e47947 */ /* 0x000fea0003800000 */
.L_x_5684:
        /* <DEDUP_REMOVED lines=14> */
.L_x_5688:
[----:B------:R-:W-:Y:S05]  /*3b50*/  BSYNC.RECONVERGENT B0 ;  /* 0x0000000000007941 */ /* 0x000fea0003800200 */
.L_x_5687:
[----:B------:R-:W-:-:S05]  /*3b60*/  LOP3.LUT R5, R0, 0x80, R7, 0xf8, !PT ;  /* 0x0000008000057812 */ /* 0x000fca00078ef807 */
[----:B------:R0:W-:Y:S01]  /*3b70*/  STG.E.U8 desc[UR36][R2.64], R5 ;  /* 0x0000000502007986 */ /* 0x0001e2000c101124 */
[----:B------:R-:W-:Y:S05]  /*3b80*/  BRA `(.L_x_5673) ;  /* 0x00000004009c7947 */ /* 0x000fea0003800000 */
.L_x_5683:
[----:B------:R-:W-:-:S05]  /*3b90*/  F2FP.BF16.F32.PACK_AB R4, RZ, R4 ;  /* 0x00000004ff04723e */ /* 0x000fca00000010ff */
[----:B------:R0:W-:Y:S01]  /*3ba0*/  STG.E.U16 desc[UR36][R2.64], R4 ;  /* 0x0000000402007986 */ /* 0x0001e2000c101524 */
[----:B------:R-:W-:Y:S05]  /*3bb0*/  BRA `(.L_x_5673) ;  /* 0x0000000400907947 */ /* 0x000fea0003800000 */
.L_x_5680:
        /* <DEDUP_REMOVED lines=11> */
.L_x_5691:
        /* <DEDUP_REMOVED lines=12> */
.L_x_5694:
[----:B------:R-:W-:-:S04]  /*3d30*/  SHF.R.U32.HI R0, RZ, 0x14, R4 ;  /* 0x00000014ff007819 */ /* 0x000fc80000011604 */
[----:B------:R-:W-:-:S04]  /*3d40*/  LOP3.LUT R5, R0, 0x1, RZ, 0xc0, !PT ;  /* 0x0000000100057812 */ /* 0x000fc800078ec0ff */
[----:B------:R-:W-:-:S04]  /*3d50*/  IADD3 R0, PT, PT, R4, 0x487ffff, R5 ;  /* 0x0487ffff04007810 */ /* 0x000fc80007ffe005 */
[----:B------:R-:W-:-:S04]  /*3d60*/  SHF.R.U32.HI R0, RZ, 0x14, R0 ;  /* 0x00000014ff007819 */ /* 0x000fc80000011600 */
[----:B------:R-:W-:-:S07]  /*3d70*/  LOP3.LUT R5, R0, 0xff, RZ, 0xc0, !PT ;  /* 0x000000ff00057812 */ /* 0x000fce00078ec0ff */
.L_x_5695:
[----:B------:R-:W-:-:S04]  /*3d80*/  SHF.R.U32.HI R4, RZ, 0x18, R4 ;  /* 0x00000018ff047819 */ /* 0x000fc80000011604 */
[----:B------:R-:W-:-:S04]  /*3d90*/  LOP3.LUT R5, R5, 0x80, R4, 0xf8, !PT ;  /* 0x0000008005057812 */ /* 0x000fc800078ef804 */
[----:B------:R-:W-:-:S07]  /*3da0*/  PRMT R0, R5, 0x7610, R0 ;  /* 0x0000761005007816 */ /* 0x000fce0000000000 */
.L_x_5693:
[----:B------:R-:W-:Y:S05]  /*3db0*/  BSYNC.RECONVERGENT B0 ;  /* 0x0000000000007941 */ /* 0x000fea0003800200 */
.L_x_5692:
[----:B------:R0:W-:Y:S01]  /*3dc0*/  STG.E.U8 desc[UR36][R2.64], R0 ;  /* 0x0000000002007986 */ /* 0x0001e2000c101124 */
[----:B------:R-:W-:Y:S05]  /*3dd0*/  BRA `(.L_x_5673) ;  /* 0x0000000400087947 */ /* 0x000fea0003800000 */
.L_x_5690:
        /* <DEDUP_REMOVED lines=12> */
.L_x_5698:
[----:B------:R-:W-:-:S04]  /*3ea0*/  SHF.R.U32.HI R0, RZ, 0x15, R4 ;  /* 0x00000015ff007819 */ /* 0x000fc80000011604 */
[----:B------:R-:W-:-:S04]  /*3eb0*/  LOP3.LUT R5, R0, 0x1, RZ, 0xc0, !PT ;  /* 0x0000000100057812 */ /* 0x000fc800078ec0ff */
[----:B------:R-:W-:-:S04]  /*3ec0*/  IADD3 R0, PT, PT, R4, 0x88fffff, R5 ;  /* 0x088fffff04007810 */ /* 0x000fc80007ffe005 */
[----:B------:R-:W-:-:S04]  /*3ed0*/  SHF.R.U32.HI R0, RZ, 0x15, R0 ;  /* 0x00000015ff007819 */ /* 0x000fc80000011600 */
[----:B------:R-:W-:-:S07]  /*3ee0*/  LOP3.LUT R5, R0, 0xff, RZ, 0xc0, !PT ;  /* 0x000000ff00057812 */ /* 0x000fce00078ec0ff */
.L_x_5699:
[----:B------:R-:W-:-:S04]  /*3ef0*/  SHF.R.U32.HI R4, RZ, 0x18, R4 ;  /* 0x00000018ff047819 */ /* 0x000fc80000011604 */
[----:B------:R-:W-:-:S04]  /*3f00*/  LOP3.LUT R5, R5, 0x80, R4, 0xf8, !PT ;  /* 0x0000008005057812 */ /* 0x000fc800078ef804 */
[----:B------:R-:W-:-:S07]  /*3f10*/  PRMT R0, R5, 0x7610, R0 ;  /* 0x0000761005007816 */ /* 0x000fce0000000000 */
.L_x_5697:
[----:B------:R-:W-:Y:S05]  /*3f20*/  BSYNC.RECONVERGENT B0 ;  /* 0x0000000000007941 */ /* 0x000fea0003800200 */
.L_x_5696:
[----:B------:R0:W-:Y:S01]  /*3f30*/  STG.E.U8 desc[UR36][R2.64], R0 ;  /* 0x0000000002007986 */ /* 0x0001e2000c101124 */
[----:B------:R-:W-:Y:S05]  /*3f40*/  BRA `(.L_x_5673) ;  /* 0x0000000000ac7947 */ /* 0x000fea0003800000 */
.L_x_5689:
[----:B------:R-:W-:-:S09]  /*3f50*/  UISETP.NE.AND UP0, UPT, UR4, 0x1c, UPT ;  /* 0x0000001c0400788c */ /* 0x000fd2000bf05270 */
[----:B------:R-:W-:Y:S05]  /*3f60*/  BRA.U !UP0, `(.L_x_5700) ;  /* 0x00000001089c7547 */ /* 0x000fea000b800000 */
[----:B------:R-:W-:-:S09]  /*3f70*/  UISETP.NE.AND UP0, UPT, UR4, 0x1d, UPT ;  /* 0x0000001d0400788c */ /* 0x000fd2000bf05270 */
[----:B------:R-:W-:Y:S05]  /*3f80*/  BRA.U !UP0, `(.L_x_5701) ;  /* 0x0000000108887547 */ /* 0x000fea000b800000 */
[----:B------:R-:W-:-:S09]  /*3f90*/  UISETP.NE.AND UP0, UPT, UR4, 0x2c, UPT ;  /* 0x0000002c0400788c */ /* 0x000fd2000bf05270 */
[----:B------:R-:W-:Y:S05]  /*3fa0*/  BRA.U !UP0, `(.L_x_5702) ;  /* 0x0000000108447547 */ /* 0x000fea000b800000 */
.L_x_5672:
        /* <DEDUP_REMOVED lines=16> */
.L_x_5703:
[----:B------:R-:W-:Y:S05]  /*40b0*/  BRA `(.L_x_5673) ;  /* 0x0000000000507947 */ /* 0x000fea0003800000 */
.L_x_5702:
        /* <DEDUP_REMOVED lines=15> */
.L_x_5701:
[----:B------:R-:W0:Y:S02]  /*41b0*/  F2I.U64.TRUNC R4, R4 ;  /* 0x0000000400047311 */ /* 0x000e24000020d800 */
[----:B0-----:R0:W-:Y:S01]  /*41c0*/  STG.E.64 desc[UR36][R2.64], R4 ;  /* 0x0000000402007986 */ /* 0x0011e2000c101b24 */
[----:B------:R-:W-:Y:S05]  /*41d0*/  BRA `(.L_x_5673) ;  /* 0x0000000000087947 */ /* 0x000fea0003800000 */
.L_x_5700:
[----:B------:R-:W0:Y:S02]  /*41e0*/  F2I.FTZ.U32.TRUNC.NTZ R5, R4 ;  /* 0x0000000400057305 */ /* 0x000e24000021f000 */
[----:B0-----:R0:W-:Y:S02]  /*41f0*/  STG.E desc[UR36][R2.64], R5 ;  /* 0x0000000502007986 */ /* 0x0011e4000c101924 */
.L_x_5673:
[----:B------:R-:W-:-:S07]  /*4200*/  VIADD R17, R17, 0x80 ;  /* 0x0000008011117836 */ /* 0x000fce0000000000 */
.L_x_5608:
[----:B------:R-:W-:Y:S05]  /*4210*/  BSYNC.RECONVERGENT B7 ;  /* 0x0000000000077941 */ /* 0x000fea0003800200 */
.L_x_5607:
        /* <DEDUP_REMOVED lines=358> */
.L_x_5706:
        /* <DEDUP_REMOVED lines=18> */
.L_x_5711:
[----:B------:R-:W2:Y:S02]  /*59a0*/  LDG.E.U8 R2, desc[UR36][R2.64] ;  /* 0x0000002402027981 */ /* 0x000ea4000c1e1100 */
[----:B--2---:R-:W-:Y:S01]  /*59b0*/  I2FP.F32.U32 R19, R2 ;  /* 0x0000000200137245 */ /* 0x004fe20000201000 */
[----:B------:R-:W-:Y:S06]  /*59c0*/  BRA `(.L_x_5713) ;  /* 0x0000000c00247947 */ /* 0x000fec0003800000 */
.L_x_5710:
        /* <DEDUP_REMOVED lines=9> */
.L_x_5715:
[----:B------:R-:W2:Y:S02]  /*5a60*/  LDG.E R2, desc[UR36][R2.64] ;  /* 0x0000002402027981 */ /* 0x000ea4000c1e1900 */
[----:B--2---:R-:W-:Y:S01]  /*5a70*/  I2FP.F32.S32 R19, R2 ;  /* 0x0000000200137245 */ /* 0x004fe20000201400 */
[----:B------:R-:W-:Y:S06]  /*5a80*/  BRA `(.L_x_5713) ;  /* 0x0000000800f47947 */ /* 0x000fec0003800000 */
.L_x_5714:
[----:B------:R-:W2:Y:S02]  /*5a90*/  LDG.E.U16 R2, desc[UR36][R2.64] ;  /* 0x0000002402027981 */ /* 0x000ea4000c1e1500 */
[----:B--2---:R0:W1:Y:S01]  /*5aa0*/  I2F.S16 R19, R2 ;  /* 0x0000000200137306 */ /* 0x0040620000101400 */
[----:B------:R-:W-:Y:S05]  /*5ab0*/  BRA `(.L_x_5713) ;  /* 0x0000000800e87947 */ /* 0x000fea0003800000 */
.L_x_5709:
        /* <DEDUP_REMOVED lines=8> */
.L_x_5717:
[----:B------:R-:W2:Y:S02]  /*5b40*/  LDG.E.U16 R2, desc[UR36][R2.64] ;  /* 0x0000002402027981 */ /* 0x000ea4000c1e1500 */
[----:B--2---:R-:W-:Y:S01]  /*5b50*/  HADD2.F32 R19, -RZ, R2.H0_H0 ;  /* 0x20000002ff137230 */ /* 0x004fe20000004100 */
[----:B------:R-:W-:Y:S06]  /*5b60*/  BRA `(.L_x_5713) ;  /* 0x0000000800bc7947 */ /* 0x000fec0003800000 */
.L_x_5716:
        /* <DEDUP_REMOVED lines=8> */
.L_x_5719:
[----:B------:R-:W2:Y:S02]  /*5bf0*/  LDG.E.U16 R2, desc[UR36][R2.64] ;  /* 0x0000002402027981 */ /* 0x000ea4000c1e1500 */
[----:B--2---:R-:W-:Y:S01]  /*5c00*/  HADD2.F32 R19, -RZ, R2.H0_H0 ;  /* 0x20000002ff137230 */ /* 0x004fe20000004100 */
[----:B------:R-:W-:Y:S06]  /*5c10*/  BRA `(.L_x_5713) ;  /* 0x0000000800907947 */ /* 0x000fec0003800000 */
.L_x_5718:
[----:B------:R-:W2:Y:S01]  /*5c20*/  LDG.E.64 R2, desc[UR36][R2.64] ;  /* 0x0000002402027981 */ /* 0x000ea2000c1e1b00 */
[----:B------:R-:W-:Y:S01]  /*5c30*/  UMOV UR4, 0xf0000000 ;  /* 0xf000000000047882 */ /* 0x000fe20000000000 */
[----:B------:R-:W-:Y:S01]  /*5c40*/  UMOV UR5, 0x380fffff ;  /* 0x380fffff00057882 */ /* 0x000fe20000000000 */
[----:B--2---:R-:W0:Y:S01]  /*5c50*/  F2F.F32.F64 R19, R2 ;  /* 0x0000000200137310 */ /* 0x004e220000301000 */
[----:B------:R-:W-:-:S14]  /*5c60*/  DSETP.GEU.AND P0, PT, |R2|, UR4, PT ;  /* 0x0000000402007e2a */ /* 0x000fdc000bf0e200 */
[----:B0-----:R-:W-:Y:S01]  /*5c70*/  @!P0 FMUL R19, R19, 1.175494350822287508e-38 ;  /* 0x0080000013138820 */ /* 0x001fe20000400000 */
[----:B------:R-:W-:Y:S06]  /*5c80*/  BRA `(.L_x_5713) ;  /* 0x0000000800747947 */ /* 0x000fec0003800000 */
.L_x_5708:
        /* <DEDUP_REMOVED lines=12> */
.L_x_5722:
[----:B------:R-:W2:Y:S01]  /*5d50*/  LDG.E.64 R2, desc[UR36][R2.64] ;  /* 0x0000002402027981 */ /* 0x000ea2000c1e1b00 */
[----:B------:R-:W-:Y:S01]  /*5d60*/  UMOV UR4, 0xf0000000 ;  /* 0xf000000000047882 */ /* 0x000fe20000000000 */
[----:B------:R-:W-:Y:S01]  /*5d70*/  UMOV UR5, 0x380fffff ;  /* 0x380fffff00057882 */ /* 0x000fe20000000000 */
[----:B--2---:R-:W0:Y:S01]  /*5d80*/  F2F.F32.F64 R19, R2 ;  /* 0x0000000200137310 */ /* 0x004e220000301000 */
[----:B------:R-:W-:-:S14]  /*5d90*/  DSETP.GEU.AND P0, PT, |R2|, UR4, PT ;  /* 0x0000000402007e2a */ /* 0x000fdc000bf0e200 */
[----:B0-----:R-:W-:Y:S01]  /*5da0*/  @!P0 FMUL R19, R19, 1.175494350822287508e-38 ;  /* 0x0080000013138820 */ /* 0x001fe20000400000 */
[----:B------:R-:W-:Y:S06]  /*5db0*/  BRA `(.L_x_5713) ;  /* 0x0000000800287947 */ /* 0x000fec0003800000 */
.L_x_5721:
        /* <DEDUP_REMOVED lines=25> */
.L_x_5724:
        /* <DEDUP_REMOVED lines=12> */
.L_x_5723:
[----:B------:R-:W2:Y:S02]  /*6010*/  LDG.E.U16 R2, desc[UR36][R2.64] ;  /* 0x0000002402027981 */ /* 0x000ea4000c1e1500 */
[----:B--2---:R-:W-:Y:S01]  /*6020*/  SHF.L.U32 R19, R2, 0x10, RZ ;  /* 0x0000001002137819 */ /* 0x004fe200000006ff */
[----:B------:R-:W-:Y:S06]  /*6030*/  BRA `(.L_x_5713) ;  /* 0x0000000400887947 */ /* 0x000fec0003800000 */
.L_x_5720:
        /* <DEDUP_REMOVED lines=11> */
.L_x_5727:
        /* <DEDUP_REMOVED lines=20> */
.L_x_5729:
[----:B------:R-:W-:Y:S05]  /*6230*/  BSYNC.RECONVERGENT B0 ;  /* 0x0000000000007941 */ /* 0x000fea0003800200 */
.L_x_5728:
[----:B------:R-:W-:Y:S01]  /*6240*/  IMAD.SHL.U32 R0, R0, 0x100000, RZ ;  /* 0x0010000000007824 */ /* 0x000fe200078e00ff */
[----:B------:R-:W-:-:S04]  /*6250*/  LEA R2, R2, 0x3b800000, 0x17 ;  /* 0x3b80000002027811 */ /* 0x000fc800078eb8ff */
[----:B------:R-:W-:Y:S01]  /*6260*/  LOP3.LUT R19, R2, R0, R19, 0xfe, !PT ;  /* 0x0000000002137212 */ /* 0x000fe200078efe13 */
[----:B------:R-:W-:Y:S06]  /*6270*/  BRA `(.L_x_5713) ;  /* 0x0000000000f87947 */ /* 0x000fec0003800000 */
.L_x_5726:
        /* <DEDUP_REMOVED lines=20> */
.L_x_5731:
[----:B------:R-:W-:Y:S05]  /*63c0*/  BSYNC.RECONVERGENT B0 ;  /* 0x0000000000007941 */ /* 0x000fea0003800200 */
.L_x_5730:
[----:B------:R-:W-:Y:S01]  /*63d0*/  IMAD.SHL.U32 R0, R0, 0x200000, RZ ;  /* 0x0020000000007824 */ /* 0x000fe200078e00ff */
[----:B------:R-:W-:-:S04]  /*63e0*/  LEA R2, R2, 0x37800000, 0x17 ;  /* 0x3780000002027811 */ /* 0x000fc800078eb8ff */
[----:B------:R-:W-:Y:S01]  /*63f0*/  LOP3.LUT R19, R2, R0, R19, 0xfe, !PT ;  /* 0x0000000002137212 */ /* 0x000fe200078efe13 */
[----:B------:R-:W-:Y:S06]  /*6400*/  BRA `(.L_x_5713) ;  /* 0x0000000000947947 */ /* 0x000fec0003800000 */
.L_x_5725:
        /* <DEDUP_REMOVED lines=14> */
.L_x_5712:
        /* <DEDUP_REMOVED lines=16> */
.L_x_5734:
[----:B------:R-:W-:Y:S01]  /*65f0*/  IMAD.MOV.U32 R19, RZ, RZ, RZ ;  /* 0x000000ffff137224 */ /* 0x000fe200078e00ff */
[----:B------:R-:W-:Y:S06]  /*6600*/  BRA `(.L_x_5713) ;  /* 0x0000000000147947 */ /* 0x000fec0003800000 */
.L_x_5733:
[----:B------:R-:W2:Y:S02]  /*6610*/  LDG.E.64 R2, desc[UR36][R2.64] ;  /* 0x0000002402027981 */ /* 0x000ea4000c1e1b00 */
[----:B--2---:R0:W1:Y:S01]  /*6620*/  I2F.U64 R19, R2 ;  /* 0x0000000200137312 */ /* 0x0040620000301000 */
[----:B------:R-:W-:Y:S05]  /*6630*/  BRA `(.L_x_5713) ;  /* 0x0000000000087947 */ /* 0x000fea0003800000 */
.L_x_5732:
[----:B------:R-:W2:Y:S02]  /*6640*/  LDG.E R2, desc[UR36][R2.64] ;  /* 0x0000002402027981 */ /* 0x000ea4000c1e1900 */
[----:B--2---:R-:W-:-:S07]  /*6650*/  I2FP.F32.U32 R19, R2 ;  /* 0x0000000200137245 */ /* 0x004fce0000201000 */
.L_x_5713:
[----:B------:R-:W-:Y:S05]  /*6660*/  BSYNC.RECONVERGENT B6 ;  /* 0x0000000000067941 */ /* 0x000fea0003800200 */
.L_x_5707:
        /* <DEDUP_REMOVED lines=18> */
.L_x_5739:
[----:B------:R-:W2:Y:S02]  /*6790*/  LDG.E.U8 R0, desc[UR36][R2.64] ;  /* 0x0000002402007981 */ /* 0x000ea4000c1e1100 */
[----:B--2---:R-:W-:Y:S01]  /*67a0*/  I2FP.F32.U32 R0, R0 ;  /* 0x0000000000007245 */ /* 0x004fe20000201000 */
[----:B------:R-:W-:Y:S06]  /*67b0*/  BRA `(.L_x_5741) ;  /* 0x0000000c00247947 */ /* 0x000fec0003800000 */
.L_x_5738:
        /* <DEDUP_REMOVED lines=9> */
.L_x_5743:
[----:B------:R-:W2:Y:S02]  /*6850*/  LDG.E R0, desc[UR36][R2.64] ;  /* 0x0000002402007981 */ /* 0x000ea4000c1e1900 */
[----:B--2---:R-:W-:Y:S01]  /*6860*/  I2FP.F32.S32 R0, R0 ;  /* 0x0000000000007245 */ /* 0x004fe20000201400 */
[----:B------:R-:W-:Y:S06]  /*6870*/  BRA `(.L_x_5741) ;  /* 0x0000000800f47947 */ /* 0x000fec0003800000 */
.L_x_5742:
[----:B------:R-:W2:Y:S02]  /*6880*/  LDG.E.U16 R0, desc[UR36][R2.64] ;  /* 0x0000002402007981 */ /* 0x000ea4000c1e1500 */
[----:B--2---:R-:W0:Y:S01]  /*6890*/  I2F.S16 R0, R0 ;  /* 0x0000000000007306 */ /* 0x004e220000101400 */
[----:B------:R-:W-:Y:S05]  /*68a0*/  BRA `(.L_x_5741) ;  /* 0x0000000800e87947 */ /* 0x000fea0003800000 */
.L_x_5737:
        /* <DEDUP_REMOVED lines=8> */
.L_x_5745:
[----:B------:R-:W2:Y:S02]  /*6930*/  LDG.E.U16 R0, desc[UR36][R2.64] ;  /* 0x0000002402007981 */ /* 0x000ea4000c1e1500 */
[----:B--2---:R-:W-:Y:S01]  /*6940*/  HADD2.F32 R0, -RZ, R0.H0_H0 ;  /* 0x20000000ff007230 */ /* 0x004fe20000004100 */
[----:B------:R-:W-:Y:S06]  /*6950*/  BRA `(.L_x_5741) ;  /* 0x0000000800bc7947 */ /* 0x000fec0003800000 */
.L_x_5744:
        /* <DEDUP_REMOVED lines=8> */
.L_x_5747:
[----:B------:R-:W2:Y:S02]  /*69e0*/  LDG.E.U16 R0, desc[UR36][R2.64] ;  /* 0x0000002402007981 */ /* 0x000ea4000c1e1500 */
[----:B--2---:R-:W-:Y:S01]  /*69f0*/  HADD2.F32 R0, -RZ, R0.H0_H0 ;  /* 0x20000000ff007230 */ /* 0x004fe20000004100 */
[----:B------:R-:W-:Y:S06]  /*6a00*/  BRA `(.L_x_5741) ;  /* 0x0000000800907947 */ /* 0x000fec0003800000 */
.L_x_5746:
[----:B------:R-:W2:Y:S01]  /*6a10*/  LDG.E.64 R2, desc[UR36][R2.64] ;  /* 0x0000002402027981 */ /* 0x000ea2000c1e1b00 */
[----:B------:R-:W-:Y:S01]  /*6a20*/  UMOV UR4, 0xf0000000 ;  /* 0xf000000000047882 */ /* 0x000fe20000000000 */
[----:B------:R-:W-:Y:S01]  /*6a30*/  UMOV UR5, 0x380fffff ;  /* 0x380fffff00057882 */ /* 0x000fe20000000000 */
[----:B--2---:R-:W0:Y:S01]  /*6a40*/  F2F.F32.F64 R0, R2 ;  /* 0x0000000200007310 */ /* 0x004e220000301000 */
[----:B------:R-:W-:-:S14]  /*6a50*/  DSETP.GEU.AND P0, PT, |R2|, UR4, PT ;  /* 0x0000000402007e2a */ /* 0x000fdc000bf0e200 */
[----:B0-----:R-:W-:Y:S01]  /*6a60*/  @!P0 FMUL R0, R0, 1.175494350822287508e-38 ;  /* 0x0080000000008820 */ /* 0x001fe20000400000 */
[----:B------:R-:W-:Y:S06]  /*6a70*/  BRA `(.L_x_5741) ;  /* 0x0000000800747947 */ /* 0x000fec0003800000 */
.L_x_5736:
        /* <DEDUP_REMOVED lines=12> */
.L_x_5750:
[----:B------:R-:W2:Y:S01]  /*6b40*/  LDG.E.64 R2, desc[UR36][R2.64] ;  /* 0x0000002402027981 */ /* 0x000ea2000c1e1b00 */
[----:B------:R-:W-:Y:S01]  /*6b50*/  UMOV UR4, 0xf0000000 ;  /* 0xf000000000047882 */ /* 0x000fe20000000000 */
[----:B------:R-:W-:Y:S01]  /*6b60*/  UMOV UR5, 0x380fffff ;  /* 0x380fffff00057882 */ /* 0x000fe20000000000 */
[----:B--2---:R-:W0:Y:S01]  /*6b70*/  F2F.F32.F64 R0, R2 ;  /* 0x0000000200007310 */ /* 0x004e220000301000 */
[----:B------:R-:W-:-:S14]  /*6b80*/  DSETP.GEU.AND P0, PT, |R2|, UR4, PT ;  /* 0x0000000402007e2a */ /* 0x000fdc000bf0e200 */
[----:B0-----:R-:W-:Y:S01]  /*6b90*/  @!P0 FMUL R0, R0, 1.175494350822287508e-38 ;  /* 0x0080000000008820 */ /* 0x001fe20000400000 */
[----:B------:R-:W-:Y:S06]  /*6ba0*/  BRA `(.L_x_5741) ;  /* 0x0000000800287947 */ /* 0x000fec0003800000 */
.L_x_5749:
        /* <DEDUP_REMOVED lines=25> */
.L_x_5752:
        /* <DEDUP_REMOVED lines=12> */
.L_x_5751:
[----:B------:R-:W2:Y:S02]  /*6e00*/  LDG.E.U16 R0, desc[UR36][R2.64] ;  /* 0x0000002402007981 */ /* 0x000ea4000c1e1500 */
[----:B--2---:R-:W-:Y:S01]  /*6e10*/  IMAD.U32 R0, R0, 0x10000, RZ ;  /* 0x0001000000007824 */ /* 0x004fe200078e00ff */
[----:B------:R-:W-:Y:S06]  /*6e20*/  BRA `(.L_x_5741) ;  /* 0x0000000400887947 */ /* 0x000fec0003800000 */
.L_x_5748:
        /* <DEDUP_REMOVED lines=11> */
.L_x_5755:
        /* <DEDUP_REMOVED lines=20> */
.L_x_5757:
[----:B------:R-:W-:Y:S05]  /*7020*/  BSYNC.RECONVERGENT B0 ;  /* 0x0000000000007941 */ /* 0x000fea0003800200 */
.L_x_5756:
[----:B------:R-:W-:Y:S02]  /*7030*/  SHF.L.U32 R0, R0, 0x14, RZ ;  /* 0x0000001400007819 */ /* 0x000fe400000006ff */
[----:B------:R-:W-:-:S04]  /*7040*/  LEA R2, R2, 0x3b800000, 0x17 ;  /* 0x3b80000002027811 */ /* 0x000fc800078eb8ff */
[----:B------:R-:W-:Y:S01]  /*7050*/  LOP3.LUT R0, R2, R0, R7, 0xfe, !PT ;  /* 0x0000000002007212 */ /* 0x000fe200078efe07 */
[----:B------:R-:W-:Y:S06]  /*7060*/  BRA `(.L_x_5741) ;  /* 0x0000000000f87947 */ /* 0x000fec0003800000 */
.L_x_5754:
        /* <DEDUP_REMOVED lines=20> */
.L_x_5759:
[----:B------:R-:W-:Y:S05]  /*71b0*/  BSYNC.RECONVERGENT B0 ;  /* 0x0000000000007941 */ /* 0x000fea0003800200 */
.L_x_5758:
[----:B------:R-:W-:Y:S01]  /*71c0*/  IMAD.SHL.U32 R0, R0, 0x200000, RZ ;  /* 0x0020000000007824 */ /* 0x000fe200078e00ff */
[----:B------:R-:W-:-:S04]  /*71d0*/  LEA R2, R2, 0x37800000, 0x17 ;  /* 0x3780000002027811 */ /* 0x000fc800078eb8ff */
[----:B------:R-:W-:Y:S01]  /*71e0*/  LOP3.LUT R0, R2, R0, R7, 0xfe, !PT ;  /* 0x0000000002007212 */ /* 0x000fe200078efe07 */
[----:B------:R-:W-:Y:S06]  /*71f0*/  BRA `(.L_x_5741) ;  /* 0x0000000000947947 */ /* 0x000fec0003800000 */
.L_x_5753:
        /* <DEDUP_REMOVED lines=14> */
.L_x_5740:
        /* <DEDUP_REMOVED lines=16> */
.L_x_5762:
[----:B------:R-:W-:Y:S01]  /*73e0*/  MOV R0, RZ ;  /* 0x000000ff00007202 */ /* 0x000fe20000000f00 */
[----:B------:R-:W-:Y:S06]  /*73f0*/  BRA `(.L_x_5741) ;  /* 0x0000000000147947 */ /* 0x000fec0003800000 */
.L_x_5761:
[----:B------:R-:W2:Y:S02]  /*7400*/  LDG.E.64 R2, desc[UR36][R2.64] ;  /* 0x0000002402027981 */ /* 0x000ea4000c1e1b00 */
[----:B--2---:R0:W2:Y:S01]  /*7410*/  I2F.U64 R0, R2 ;  /* 0x0000000200007312 */ /* 0x0040a20000301000 */
[----:B------:R-:W-:Y:S05]  /*7420*/  BRA `(.L_x_5741) ;  /* 0x0000000000087947 */ /* 0x000fea0003800000 */
.L_x_5760:
[----:B------:R-:W2:Y:S02]  /*7430*/  LDG.E R0, desc[UR36][R2.64] ;  /* 0x0000002402007981 */ /* 0x000ea4000c1e1900 */
[----:B--2---:R-:W-:-:S07]  /*7440*/  I2FP.F32.U32 R0, R0 ;  /* 0x0000000000007245 */ /* 0x004fce0000201000 */
.L_x_5741:
[----:B------:R-:W-:Y:S05]  /*7450*/  BSYNC.RECONVERGENT B6 ;  /* 0x0000000000067941 */ /* 0x000fea0003800200 */
.L_x_5735:
[CC--:B0-2-45:R-:W-:Y:S01]  /*7460*/  FMUL.FTZ R3, R0.reuse, R0.reuse ;  /* 0x0000000000037220 */ /* 0x0f5fe20000410000 */
        /* <DEDUP_REMOVED lines=31> */
.L_x_5766:
[----:B------:R-:W0:Y:S02]  /*7660*/  F2I.S64.TRUNC R4, R4 ;  /* 0x0000000400047311 */ /* 0x000e24000020d900 */
[----:B0-----:R-:W-:-:S05]  /*7670*/  MOV R7, R4 ;  /* 0x0000000400077202 */ /* 0x001fca0000000f00 */
[----:B------:R0:W-:Y:S01]  /*7680*/  STG.E.U8 desc[UR36][R2.64], R7 ;  /* 0x0000000702007986 */ /* 0x0001e2000c101124 */
[----:B------:R-:W-:Y:S05]  /*7690*/  BRA `(.L_x_5768) ;  /* 0x0000000c00287947 */ /* 0x000fea0003800000 */
.L_x_5765:
        /* <DEDUP_REMOVED lines=9> */
.L_x_5770:
[----:B------:R-:W0:Y:S02]  /*7730*/  F2I.FTZ.TRUNC.NTZ R5, R4 ;  /* 0x0000000400057305 */ /* 0x000e24000021f100 */
[----:B0-----:R0:W-:Y:S01]  /*7740*/  STG.E desc[UR36][R2.64], R5 ;  /* 0x0000000502007986 */ /* 0x0011e2000c101924 */
[----:B------:R-:W-:Y:S05]  /*7750*/  BRA `(.L_x_5768) ;  /* 0x0000000800f87947 */ /* 0x000fea0003800000 */
.L_x_5769:
[----:B------:R-:W0:Y:S02]  /*7760*/  F2I.FTZ.TRUNC.NTZ R5, R4 ;  /* 0x0000000400057305 */ /* 0x000e24000021f100 */
[----:B0-----:R0:W-:Y:S01]  /*7770*/  STG.E.U16 desc[UR36][R2.64], R5 ;  /* 0x0000000502007986 */ /* 0x0011e2000c101524 */
[----:B------:R-:W-:Y:S05]  /*7780*/  BRA `(.L_x_5768) ;  /* 0x0000000800ec7947 */ /* 0x000fea0003800000 */
.L_x_5764:
        /* <DEDUP_REMOVED lines=8> */
.L_x_5772:
[----:B------:R-:W-:-:S05]  /*7810*/  F2FP.F16.F32.PACK_AB R4, RZ, R4 ;  /* 0x00000004ff04723e */ /* 0x000fca00000000ff */
[----:B------:R0:W-:Y:S01]  /*7820*/  STG.E.U16 desc[UR36][R2.64], R4 ;  /* 0x0000000402007986 */ /* 0x0001e2000c101524 */
[----:B------:R-:W-:Y:S05]  /*7830*/  BRA `(.L_x_5768) ;  /* 0x0000000800c07947 */ /* 0x000fea0003800000 */
.L_x_5771:
        /* <DEDUP_REMOVED lines=9> */
.L_x_5774:
[----:B------:R-:W-:-:S04]  /*78d0*/  F2FP.F16.F32.PACK_AB R5, RZ, R4 ;  /* 0x00000004ff05723e */ /* 0x000fc800000000ff */
[----:B------:R-:W-:-:S05]  /*78e0*/  PRMT R5, R5, 0x5410, RZ ;  /* 0x0000541005057816 */ /* 0x000fca00000000ff */
[----:B------:R0:W-:Y:S01]  /*78f0*/  STG.E desc[UR36][R2.64], R5 ;  /* 0x0000000502007986 */ /* 0x0001e2000c101924 */
[----:B------:R-:W-:Y:S05]  /*7900*/  BRA `(.L_x_5768) ;  /* 0x00000008008c7947 */ /* 0x000fea0003800000 */
.L_x_5773:
[----:B------:R-:W-:-:S06]  /*7910*/  FMUL.FTZ R4, R4, 1 ;  /* 0x3f80000004047820 */ /* 0x000fcc0000410000 */
[----:B------:R-:W0:Y:S02]  /*7920*/  F2F.F64.F32 R4, R4 ;  /* 0x0000000400047310 */ /* 0x000e240000201800 */
[----:B0-----:R0:W-:Y:S01]  /*7930*/  STG.E.64 desc[UR36][R2.64], R4 ;  /* 0x0000000402007986 */ /* 0x0011e2000c101b24 */
[----:B------:R-:W-:Y:S05]  /*7940*/  BRA `(.L_x_5768) ;  /* 0x00000008007c7947 */ /* 0x000fea0003800000 */
.L_x_5763:
        /* <DEDUP_REMOVED lines=13> */
.L_x_5778:
        /* <DEDUP_REMOVED lines=16> */
.L_x_5781:
[----:B------:R-:W-:-:S04]  /*7b20*/  SHF.R.U32.HI R4, RZ, 0x18, R4 ;  /* 0x00000018ff047819 */ /* 0x000fc80000011604 */
[----:B------:R-:W-:-:S04]  /*7b30*/  LOP3.LUT R4, R5, 0x80, R4, 0xf8, !PT ;  /* 0x0000008005047812 */ /* 0x000fc800078ef804 */
[----:B------:R-:W-:-:S07]  /*7b40*/  PRMT R0, R4, 0x7610, R0 ;  /* 0x0000761004007816 */ /* 0x000fce0000000000 */
.L_x_5780:
[----:B------:R-:W-:Y:S05]  /*7b50*/  BSYNC.RECONVERGENT B0 ;  /* 0x0000000000007941 */ /* 0x000fea0003800200 */
.L_x_5779:
[----:B------:R0:W-:Y:S01]  /*7b60*/  STG.E.U8 desc[UR36][R2.64], R0 ;  /* 0x0000000002007986 */ /* 0x0001e2000c101124 */
[----:B------:R-:W-:Y:S05]  /*7b70*/  BRA `(.L_x_5768) ;  /* 0x0000000400f07947 */ /* 0x000fea0003800000 */
.L_x_5777:
        /* <DEDUP_REMOVED lines=16> */
.L_x_5784:
[----:B------:R-:W-:-:S04]  /*7c80*/  SHF.R.U32.HI R4, RZ, 0x18, R4 ;  /* 0x00000018ff047819 */ /* 0x000fc80000011604 */
[----:B------:R-:W-:-:S04]  /*7c90*/  LOP3.LUT R5, R5, 0x80, R4, 0xf8, !PT ;  /* 0x0000008005057812 */ /* 0x000fc800078ef804 */
[----:B------:R-:W-:-:S07]  /*7ca0*/  PRMT R0, R5, 0x7610, R0 ;  /* 0x0000761005007816 */ /* 0x000fce0000000000 */
.L_x_5783:
[----:B------:R-:W-:Y:S05]  /*7cb0*/  BSYNC.RECONVERGENT B0 ;  /* 0x0000000000007941 */ /* 0x000fea0003800200 */
.L_x_5782:
[----:B------:R0:W-:Y:S01]  /*7cc0*/  STG.E.U8 desc[UR36][R2.64], R0 ;  /* 0x0000000002007986 */ /* 0x0001e2000c101124 */
[----:B------:R-:W-:Y:S05]  /*7cd0*/  BRA `(.L_x_5768) ;  /* 0x0000000400987947 */ /* 0x000fea0003800000 */
.L_x_5776:
        /* <DEDUP_REMOVED lines=21> */
.L_x_5786:
[----:B------:R-:W0:Y:S02]  /*7e30*/  F2I.U64.TRUNC R4, R4 ;  /* 0x0000000400047311 */ /* 0x000e24000020d800 */
[----:B0-----:R0:W-:Y:S01]  /*7e40*/  STG.E.64 desc[UR36][R2.64], R4 ;  /* 0x0000000402007986 */ /* 0x0011e2000c101b24 */
[----:B------:R-:W-:Y:S05]  /*7e50*/  BRA `(.L_x_5768) ;  /* 0x0000000400387947 */ /* 0x000fea0003800000 */
.L_x_5785:
[----:B------:R-:W0:Y:S02]  /*7e60*/  F2I.FTZ.U32.TRUNC.NTZ R5, R4 ;  /* 0x0000000400057305 */ /* 0x000e24000021f000 */
[----:B0-----:R0:W-:Y:S01]  /*7e70*/  STG.E desc[UR36][R2.64], R5 ;  /* 0x0000000502007986 */ /* 0x0011e2000c101924 */
[----:B------:R-:W-:Y:S05]  /*7e80*/  BRA `(.L_x_5768) ;  /* 0x00000004002c7947 */ /* 0x000fea0003800000 */
.L_x_5775:
        /* <DEDUP_REMOVED lines=10> */
.L_x_5788:
[----:B------:R-:W-:Y:S01]  /*7f30*/  FMUL.FTZ R4, R4, 1 ;  /* 0x3f80000004047820 */ /* 0x000fe20000410000 */
[----:B------:R-:W-:-:S05]  /*7f40*/  CS2R R6, SRZ ;  /* 0x0000000000067805 */ /* 0x000fca000001ff00 */
[----:B------:R-:W0:Y:S02]  /*7f50*/  F2F.F64.F32 R4, R4 ;  /* 0x0000000400047310 */ /* 0x000e240000201800 */
[----:B0-----:R3:W-:Y:S01]  /*7f60*/  STG.E.128 desc[UR36][R2.64], R4 ;  /* 0x0000000402007986 */ /* 0x0017e2000c101d24 */
[----:B------:R-:W-:Y:S05]  /*7f70*/  BRA `(.L_x_5768) ;  /* 0x0000000000f07947 */ /* 0x000fea0003800000 */
.L_x_5787:
[----:B------:R-:W-:-:S09]  /*7f80*/  UISETP.NE.AND UP0, UPT, UR4, 0xf, UPT ;  /* 0x0000000f0400788c */ /* 0x000fd2000bf05270 */
[----:B------:R-:W-:Y:S05]  /*7f90*/  BRA.U !UP0, `(.L_x_5789) ;  /* 0x0000000108e07547 */ /* 0x000fea000b800000 */
[----:B------:R-:W-:-:S09]  /*7fa0*/  UISETP.NE.AND UP0, UPT, UR4, 0x17, UPT ;  /* 0x000000170400788c */ /* 0x000fd2000bf05270 */
[----:B------:R-:W-:Y:S05]  /*7fb0*/  BRA.U !UP0, `(.L_x_5790) ;  /* 0x00000001088c7547 */ /* 0x000fea000b800000 */
[----:B------:R-:W-:-:S09]  /*7fc0*/  UISETP.NE.AND UP0, UPT, UR4, 0x18, UPT ;  /* 0x000000180400788c */ /* 0x000fd2000bf05270 */
[----:B------:R-:W-:Y:S05]  /*7fd0*/  BRA.U !UP0, `(.L_x_5791) ;  /* 0x0000000108447547 */ /* 0x000fea000b800000 */
.L_x_5767:
        /* <DEDUP_REMOVED lines=16> */
.L_x_5792:
[----:B------:R-:W-:Y:S05]  /*80e0*/  BRA `(.L_x_5768) ;  /* 0x0000000000947947 */ /* 0x000fea0003800000 */
.L_x_5791:
        /* <DEDUP_REMOVED lines=12> */
.L_x_5794:
[----:B------:R-:W-:Y:S05]  /*81b0*/  BSYNC.RECONVERGENT B0 ;  /* 0x0000000000007941 */ /* 0x000fea0003800200 */
.L_x_5793:
[----:B------:R-:W-:-:S05]  /*81c0*/  LOP3.LUT R5, R0, 0x80, R7, 0xf8, !PT ;  /* 0x0000008000057812 */ /* 0x000fca00078ef807 */
[----:B------:R1:W-:Y:S01]  /*81d0*/  STG.E.U8 desc[UR36][R2.64], R5 ;  /* 0x0000000502007986 */ /* 0x0003e2000c101124 */
[----:B------:R-:W-:Y:S05]  /*81e0*/  BRA `(.L_x_5768) ;  /* 0x0000000000547947 */ /* 0x000fea0003800000 */
.L_x_5790:
        /* <DEDUP_REMOVED lines=11> */
.L_x_5796:
[----:B------:R-:W-:Y:S02]  /*82a0*/  ISETP.GT.U32.AND P0, PT, R6, 0x7f800000, PT ;  /* 0x7f8000000600780c */ /* 0x000fe40003f04070 */
[----:B------:R-:W-:-:S04]  /*82b0*/  MOV R0, 0x7f ;  /* 0x0000007f00007802 */ /* 0x000fc80000000f00 */
[----:B------:R-:W-:-:S07]  /*82c0*/  SEL R0, R0, 0x7c, P0 ;  /* 0x0000007c00007807 */ /* 0x000fce0000000000 */
.L_x_5797:
[----:B------:R-:W-:Y:S05]  /*82d0*/  BSYNC.RECONVERGENT B0 ;  /* 0x0000000000007941 */ /* 0x000fea0003800200 */
.L_x_5795:
[----:B------:R-:W-:-:S04]  /*82e0*/  SHF.R.U32.HI R5, RZ, 0x18, R4 ;  /* 0x00000018ff057819 */ /* 0x000fc80000011604 */
[----:B------:R-:W-:-:S05]  /*82f0*/  LOP3.LUT R5, R0, 0x80, R5, 0xf8, !PT ;  /* 0x0000008000057812 */ /* 0x000fca00078ef805 */
[----:B------:R2:W-:Y:S01]  /*8300*/  STG.E.U8 desc[UR36][R2.64], R5 ;  /* 0x0000000502007986 */ /* 0x0005e2000c101124 */
[----:B------:R-:W-:Y:S05]  /*8310*/  BRA `(.L_x_5768) ;  /* 0x0000000000087947 */ /* 0x000fea0003800000 */
.L_x_5789:
[----:B------:R-:W-:-:S05]  /*8320*/  F2FP.BF16.F32.PACK_AB R4, RZ, R4 ;  /* 0x00000004ff04723e */ /* 0x000fca00000010ff */
[----:B------:R0:W-:Y:S02]  /*8330*/  STG.E.U16 desc[UR36][R2.64], R4 ;  /* 0x0000000402007986 */ /* 0x0001e4000c101524 */
.L_x_5768:
[----:B------:R-:W-:-:S07]  /*8340*/  VIADD R17, R17, 0x80 ;  /* 0x0000008011117836 */ /* 0x000fce0000000000 */
.L_x_5705:
[----:B------:R-:W-:Y:S05]  /*8350*/  BSYNC.RECONVERGENT B7 ;  /* 0x0000000000077941 */ /* 0x000fea0003800200 */
.L_x_5704:
        /* <DEDUP_REMOVED lines=358> */
.L_x_5800:
        /* <DEDUP_REMOVED lines=18> */
.L_x_5805:
[----:B------:R-:W2:Y:S02]  /*9ae0*/  LDG.E.U8 R2, desc[UR36][R2.64] ;  /* 0x0000002402027981 */ /* 0x000ea4000c1e1100 */
[----:B--2---:R-:W-:Y:S01]  /*9af0*/  I2FP.F32.U32 R19, R2 ;  /* 0x0000000200137245 */ /* 0x004fe20000201000 */
[----:B------:R-:W-:Y:S06]  /*9b00*/  BRA `(.L_x_5807) ;  /* 0x0000000c00247947 */ /* 0x000fec0003800000 */
.L_x_5804:
        /* <DEDUP_REMOVED lines=9> */
.L_x_5809:
[----:B------:R-:W2:Y:S02]  /*9ba0*/  LDG.E R2, desc[UR36][R2.64] ;  /* 0x0000002402027981 */ /* 0x000ea4000c1e1900 */
[----:B--2---:R-:W-:Y:S01]  /*9bb0*/  I2FP.F32.S32 R19, R2 ;  /* 0x0000000200137245 */ /* 0x004fe20000201400 */
[----:B------:R-:W-:Y:S06]  /*9bc0*/  BRA `(.L_x_5807) ;  /* 0x0000000800f47947 */ /* 0x000fec0003800000 */
.L_x_5808:
[----:B------:R-:W2:Y:S02]  /*9bd0*/  LDG.E.U16 R2, desc[UR36][R2.64] ;  /* 0x0000002402027981 */ /* 0x000ea4000c1e1500 */
[----:B--2---:R2:W3:Y:S01]  /*9be0*/  I2F.S16 R19, R2 ;  /* 0x0000000200137306 */ /* 0x0044e20000101400 */
[----:B------:R-:W-:Y:S05]  /*9bf0*/  BRA `(.L_x_5807) ;  /* 0x0000000800e87947 */ /* 0x000fea0003800000 */
.L_x_5803:
        /* <DEDUP_REMOVED lines=8> */
.L_x_5811:
[----:B------:R-:W2:Y:S02]  /*9c80*/  LDG.E.U16 R2, desc[UR36][R2.64] ;  /* 0x0000002402027981 */ /* 0x000ea4000c1e1500 */
[----:B--2---:R-:W-:Y:S01]  /*9c90*/  HADD2.F32 R19, -RZ, R2.H0_H0 ;  /* 0x20000002ff137230 */ /* 0x004fe20000004100 */
[----:B------:R-:W-:Y:S06]  /*9ca0*/  BRA `(.L_x_5807) ;  /* 0x0000000800bc7947 */ /* 0x000fec0003800000 */
.L_x_5810:
        /* <DEDUP_REMOVED lines=8> */
.L_x_5813:
[----:B------:R-:W2:Y:S02]  /*9d30*/  LDG.E.U16 R2, desc[UR36][R2.64] ;  /* 0x0000002402027981 */ /* 0x000ea4000c1e1500 */
[----:B--2---:R-:W-:Y:S01]  /*9d40*/  HADD2.F32 R19, -RZ, R2.H0_H0 ;  /* 0x20000002ff137230 */ /* 0x004fe20000004100 */
[----:B------:R-:W-:Y:S06]  /*9d50*/  BRA `(.L_x_5807) ;  /* 0x0000000800907947 */ /* 0x000fec0003800000 */
.L_x_5812:
[----:B------:R-:W2:Y:S01]  /*9d60*/  LDG.E.64 R2, desc[UR36][R2.64] ;  /* 0x0000002402027981 */ /* 0x000ea2000c1e1b00 */
[----:B------:R-:W-:Y:S01]  /*9d70*/  UMOV UR4, 0xf0000000 ;  /* 0xf000000000047882 */ /* 0x000fe20000000000 */
[----:B------:R-:W-:Y:S01]  /*9d80*/  UMOV UR5, 0x380fffff ;  /* 0x380fffff00057882 */ /* 0x000fe20000000000 */
[----:B--2---:R-:W0:Y:S01]  /*9d90*/  F2F.F32.F64 R19, R2 ;  /* 0x0000000200137310 */ /* 0x004e220000301000 */
[----:B------:R-:W-:-:S14]  /*9da0*/  DSETP.GEU.AND P0, PT, |R2|, UR4, PT ;  /* 0x0000000402007e2a */ /* 0x000fdc000bf0e200 */
[----:B0-----:R-:W-:Y:S01]  /*9db0*/  @!P0 FMUL R19, R19, 1.175494350822287508e-38 ;  /* 0x0080000013138820 */ /* 0x001fe20000400000 */
[----:B------:R-:W-:Y:S06]  /*9dc0*/  BRA `(.L_x_5807) ;  /* 0x0000000800747947 */ /* 0x000fec0003800000 */
.L_x_5802:
        /* <DEDUP_REMOVED lines=12> */
.L_x_5816:
[----:B------:R-:W2:Y:S01]  /*9e90*/  LDG.E.64 R2, desc[UR36][R2.64] ;  /* 0x0000002402027981 */ /* 0x000ea2000c1e1b00 */
[----:B------:R-:W-:Y:S01]  /*9ea0*/  UMOV UR4, 0xf0000000 ;  /* 0xf000000000047882 */ /* 0x000fe20000000000 */
[----:B------:R-:W-:Y:S01]  /*9eb0*/  UMOV UR5, 0x380fffff ;  /* 0x380fffff00057882 */ /* 0x000fe20000000000 */
[----:B--2---:R-:W0:Y:S01]  /*9ec0*/  F2F.F32.F64 R19, R2 ;  /* 0x0000000200137310 */ /* 0x004e220000301000 */
[----:B------:R-:W-:-:S14]  /*9ed0*/  DSETP.GEU.AND P0, PT, |R2|, UR4, PT ;  /* 0x0000000402007e2a */ /* 0x000fdc000bf0e200 */
[----:B0-----:R-:W-:Y:S01]  /*9ee0*/  @!P0 FMUL R19, R19, 1.175494350822287508e-38 ;  /* 0x0080000013138820 */ /* 0x001fe20000400000 */
[----:B------:R-:W-:Y:S06]  /*9ef0*/  BRA `(.L_x_5807) ;  /* 0x0000000800287947 */ /* 0x000fec0003800000 */
.L_x_5815:
        /* <DEDUP_REMOVED lines=25> */
.L_x_5818:
        /* <DEDUP_REMOVED lines=12> */
.L_x_5817:
[----:B------:R-:W2:Y:S02]  /*a150*/  LDG.E.U16 R2, desc[UR36][R2.64] ;  /* 0x0000002402027981 */ /* 0x000ea4000c1e1500 */
[----:B--2---:R-:W-:Y:S01]  /*a160*/  IMAD.U32 R19, R2, 0x10000, RZ ;  /* 0x0001000002137824 */ /* 0x004fe200078e00ff */
[----:B------:R-:W-:Y:S06]  /*a170*/  BRA `(.L_x_5807) ;  /* 0x0000000400887947 */ /* 0x000fec0003800000 */
.L_x_5814:
        /* <DEDUP_REMOVED lines=11> */
.L_x_5821:
        /* <DEDUP_REMOVED lines=20> */
.L_x_5823:
[----:B------:R-:W-:Y:S05]  /*a370*/  BSYNC.RECONVERGENT B0 ;  /* 0x0000000000007941 */ /* 0x000fea0003800200 */
.L_x_5822:
[----:B------:R-:W-:Y:S01]  /*a380*/  IMAD.SHL.U32 R0, R0, 0x100000, RZ ;  /* 0x0010000000007824 */ /* 0x000fe200078e00ff */
[----:B------:R-:W-:-:S04]  /*a390*/  LEA R2, R2, 0x3b800000, 0x17 ;  /* 0x3b80000002027811 */ /* 0x000fc800078eb8ff */
[----:B------:R-:W-:Y:S01]  /*a3a0*/  LOP3.LUT R19, R2, R0, R19, 0xfe, !PT ;  /* 0x0000000002137212 */ /* 0x000fe200078efe13 */
[----:B------:R-:W-:Y:S06]  /*a3b0*/  BRA `(.L_x_5807) ;  /* 0x0000000000f87947 */ /* 0x000fec0003800000 */
.L_x_5820:
        /* <DEDUP_REMOVED lines=20> */
.L_x_5825:
[----:B------:R-:W-:Y:S05]  /*a500*/  BSYNC.RECONVERGENT B0 ;  /* 0x0000000000007941 */ /* 0x000fea0003800200 */
.L_x_5824:
[----:B------:R-:W-:Y:S02]  /*a510*/  SHF.L.U32 R0, R0, 0x15, RZ ;  /* 0x0000001500007819 */ /* 0x000fe400000006ff */
[----:B------:R-:W-:-:S04]  /*a520*/  LEA R2, R2, 0x37800000, 0x17 ;  /* 0x3780000002027811 */ /* 0x000fc800078eb8ff */
[----:B------:R-:W-:Y:S01]  /*a530*/  LOP3.LUT R19, R2, R0, R19, 0xfe, !PT ;  /* 0x0000000002137212 */ /* 0x000fe200078efe13 */
[----:B------:R-:W-:Y:S06]  /*a540*/  BRA `(.L_x_5807) ;  /* 0x0000000000947947 */ /* 0x000fec0003800000 */
.L_x_5819:
        /* <DEDUP_REMOVED lines=14> */
.L_x_5806:
        /* <DEDUP_REMOVED lines=16> */
.L_x_5828:
[----:B------:R-:W-:Y:S01]  /*a730*/  IMAD.MOV.U32 R19, RZ, RZ, RZ ;  /* 0x000000ffff137224 */ /* 0x000fe200078e00ff */
[----:B------:R-:W-:Y:S06]  /*a740*/  BRA `(.L_x_5807) ;  /* 0x0000000000147947 */ /* 0x000fec0003800000 */
.L_x_5827:
[----:B------:R-:W2:Y:S02]  /*a750*/  LDG.E.64 R2, desc[UR36][R2.64] ;  /* 0x0000002402027981 */ /* 0x000ea4000c1e1b00 */
[----:B--2---:R0:W1:Y:S01]  /*a760*/  I2F.U64 R19, R2 ;  /* 0x0000000200137312 */ /* 0x0040620000301000 */
[----:B------:R-:W-:Y:S05]  /*a770*/  BRA `(.L_x_5807) ;  /* 0x0000000000087947 */ /* 0x000fea0003800000 */
.L_x_5826:
[----:B------:R-:W2:Y:S02]  /*a780*/  LDG.E R2, desc[UR36][R2.64] ;  /* 0x0000002402027981 */ /* 0x000ea4000c1e1900 */
[----:B--2---:R-:W-:-:S07]  /*a790*/  I2FP.F32.U32 R19, R2 ;  /* 0x0000000200137245 */ /* 0x004fce0000201000 */
.L_x_5807:
[----:B------:R-:W-:Y:S05]  /*a7a0*/  BSYNC.RECONVERGENT B6 ;  /* 0x0000000000067941 */ /* 0x000fea0003800200 */
.L_x_5801:
        /* <DEDUP_REMOVED lines=18> */
.L_x_5833:
[----:B------:R-:W2:Y:S02]  /*a8d0*/  LDG.E.U8 R0, desc[UR36][R2.64] ;  /* 0x0000002402007981 */ /* 0x000ea4000c1e1100 */
[----:B--2---:R-:W-:Y:S01]  /*a8e0*/  I2FP.F32.U32 R0, R0 ;  /* 0x0000000000007245 */ /* 0x004fe20000201000 */
[----:B------:R-:W-:Y:S06]  /*a8f0*/  BRA `(.L_x_5835) ;  /* 0x0000000c00247947 */ /* 0x000fec0003800000 */
.L_x_5832:
        /* <DEDUP_REMOVED lines=9> */
.L_x_5837:
[----:B------:R-:W2:Y:S02]  /*a990*/  LDG.E R0, desc[UR36][R2.64] ;  /* 0x0000002402007981 */ /* 0x000ea4000c1e1900 */
[----:B--2---:R-:W-:Y:S01]  /*a9a0*/  I2FP.F32.S32 R0, R0 ;  /* 0x0000000000007245 */ /* 0x004fe20000201400 */
[----:B------:R-:W-:Y:S06]  /*a9b0*/  BRA `(.L_x_5835) ;  /* 0x0000000800f47947 */ /* 0x000fec0003800000 */
.L_x_5836:
[----:B------:R-:W2:Y:S02]  /*a9c0*/  LDG.E.U16 R0, desc[UR36][R2.64] ;  /* 0x0000002402007981 */ /* 0x000ea4000c1e1500 */
[----:B--2---:R-:W4:Y:S01]  /*a9d0*/  I2F.S16 R0, R0 ;  /* 0x0000000000007306 */ /* 0x004f220000101400 */
[----:B------:R-:W-:Y:S05]  /*a9e0*/  BRA `(.L_x_5835) ;  /* 0x0000000800e87947 */ /* 0x000fea0003800000 */
.L_x_5831:
        /* <DEDUP_REMOVED lines=8> */
.L_x_5839:
[----:B------:R-:W2:Y:S02]  /*aa70*/  LDG.E.U16 R0, desc[UR36][R2.64] ;  /* 0x0000002402007981 */ /* 0x000ea4000c1e1500 */
[----:B--2---:R-:W-:Y:S01]  /*aa80*/  HADD2.F32 R0, -RZ, R0.H0_H0 ;  /* 0x20000000ff007230 */ /* 0x004fe20000004100 */
[----:B------:R-:W-:Y:S06]  /*aa90*/  BRA `(.L_x_5835) ;  /* 0x0000000800bc7947 */ /* 0x000fec0003800000 */
.L_x_5838:
        /* <DEDUP_REMOVED lines=8> */
.L_x_5841:
[----:B------:R-:W2:Y:S02]  /*ab20*/  LDG.E.U16 R0, desc[UR36][R2.64] ;  /* 0x0000002402007981 */ /* 0x000ea4000c1e1500 */
[----:B--2---:R-:W-:Y:S01]  /*ab30*/  HADD2.F32 R0, -RZ, R0.H0_H0 ;  /* 0x20000000ff007230 */ /* 0x004fe20000004100 */
[----:B------:R-:W-:Y:S06]  /*ab40*/  BRA `(.L_x_5835) ;  /* 0x0000000800907947 */ /* 0x000fec0003800000 */
.L_x_5840:
[----:B------:R-:W2:Y:S01]  /*ab50*/  LDG.E.64 R2, desc[UR36][R2.64] ;  /* 0x0000002402027981 */ /* 0x000ea2000c1e1b00 */
[----:B------:R-:W-:Y:S01]  /*ab60*/  UMOV UR4, 0xf0000000 ;  /* 0xf000000000047882 */ /* 0x000fe20000000000 */
[----:B------:R-:W-:Y:S01]  /*ab70*/  UMOV UR5, 0x380fffff ;  /* 0x380fffff00057882 */ /* 0x000fe20000000000 */
[----:B--2---:R-:W0:Y:S01]  /*ab80*/  F2F.F32.F64 R0, R2 ;  /* 0x0000000200007310 */ /* 0x004e220000301000 */
[----:B------:R-:W-:-:S14]  /*ab90*/  DSETP.GEU.AND P0, PT, |R2|, UR4, PT ;  /* 0x0000000402007e2a */ /* 0x000fdc000bf0e200 */
[----:B0-----:R-:W-:Y:S01]  /*aba0*/  @!P0 FMUL R0, R0, 1.175494350822287508e-38 ;  /* 0x0080000000008820 */ /* 0x001fe20000400000 */
[----:B------:R-:W-:Y:S06]  /*abb0*/  BRA `(.L_x_5835) ;  /* 0x0000000800747947 */ /* 0x000fec0003800000 */
.L_x_5830:
        /* <DEDUP_REMOVED lines=12> */
.L_x_5844:
[----:B------:R-:W2:Y:S01]  /*ac80*/  LDG.E.64 R2, desc[UR36][R2.64] ;  /* 0x0000002402027981 */ /* 0x000ea2000c1e1b00 */
[----:B------:R-:W-:Y:S01]  /*ac90*/  UMOV UR4, 0xf0000000 ;  /* 0xf000000000047882 */ /* 0x000fe20000000000 */
[----:B------:R-:W-:Y:S01]  /*aca0*/  UMOV UR5, 0x380fffff ;  /* 0x380fffff00057882 */ /* 0x000fe20000000000 */
[----:B--2---:R-:W0:Y:S01]  /*acb0*/  F2F.F32.F64 R0, R2 ;  /* 0x0000000200007310 */ /* 0x004e220000301000 */
[----:B------:R-:W-:-:S14]  /*acc0*/  DSETP.GEU.AND P0, PT, |R2|, UR4, PT ;  /* 0x0000000402007e2a */ /* 0x000fdc000bf0e200 */
[----:B0-----:R-:W-:Y:S01]  /*acd0*/  @!P0 FMUL R0, R0, 1.175494350822287508e-38 ;  /* 0x0080000000008820 */ /* 0x001fe20000400000 */
[----:B------:R-:W-:Y:S06]  /*ace0*/  BRA `(.L_x_5835) ;  /* 0x0000000800287947 */ /* 0x000fec0003800000 */
.L_x_5843:
        /* <DEDUP_REMOVED lines=25> */
.L_x_5846:
        /* <DEDUP_REMOVED lines=12> */
.L_x_5845:
[----:B------:R-:W2:Y:S02]  /*af40*/  LDG.E.U16 R0, desc[UR36][R2.64] ;  /* 0x0000002402007981 */ /* 0x000ea4000c1e1500 */
[----:B--2---:R-:W-:Y:S01]  /*af50*/  SHF.L.U32 R0, R0, 0x10, RZ ;  /* 0x0000001000007819 */ /* 0x004fe200000006ff */
[----:B------:R-:W-:Y:S06]  /*af60*/  BRA `(.L_x_5835) ;  /* 0x0000000400887947 */ /* 0x000fec0003800000 */
.L_x_5842:
        /* <DEDUP_REMOVED lines=11> */
.L_x_5849:
        /* <DEDUP_REMOVED lines=20> */
.L_x_5851:
[----:B------:R-:W-:Y:S05]  /*b160*/  BSYNC.RECONVERGENT B0 ;  /* 0x0000000000007941 */ /* 0x000fea0003800200 */
.L_x_5850:
[----:B------:R-:W-:Y:S01]  /*b170*/  IMAD.SHL.U32 R0, R0, 0x100000, RZ ;  /* 0x0010000000007824 */ /* 0x000fe200078e00ff */
[----:B------:R-:W-:-:S04]  /*b180*/  LEA R2, R2, 0x3b800000, 0x17 ;  /* 0x3b80000002027811 */ /* 0x000fc800078eb8ff */
[----:B------:R-:W-:Y:S01]  /*b190*/  LOP3.LUT R0, R2, R0, R7, 0xfe, !PT ;  /* 0x0000000002007212 */ /* 0x000fe200078efe07 */
[----:B------:R-:W-:Y:S06]  /*b1a0*/  BRA `(.L_x_5835) ;  /* 0x0000000000f87947 */ /* 0x000fec0003800000 */
.L_x_5848:
        /* <DEDUP_REMOVED lines=20> */
.L_x_5853:
[----:B------:R-:W-:Y:S05]  /*b2f0*/  BSYNC.RECONVERGENT B0 ;  /* 0x0000000000007941 */ /* 0x000fea0003800200 */
.L_x_5852:
[----:B------:R-:W-:Y:S01]  /*b300*/  IMAD.SHL.U32 R0, R0, 0x200000, RZ ;  /* 0x0020000000007824 */ /* 0x000fe200078e00ff */
[----:B------:R-:W-:-:S04]  /*b310*/  LEA R2, R2, 0x37800000, 0x17 ;  /* 0x3780000002027811 */ /* 0x000fc800078eb8ff */
[----:B------:R-:W-:Y:S01]  /*b320*/  LOP3.LUT R0, R2, R0, R7, 0xfe, !PT ;  /* 0x0000000002007212 */ /* 0x000fe200078efe07 */
[----:B------:R-:W-:Y:S06]  /*b330*/  BRA `(.L_x_5835) ;  /* 0x0000000000947947 */ /* 0x000fec0003800000 */
.L_x_5847:
        /* <DEDUP_REMOVED lines=14> */
.L_x_5834:
        /* <DEDUP_REMOVED lines=16> */
.L_x_5856:
[----:B------:R-:W-:Y:S01]  /*b520*/  IMAD.MOV.U32 R0, RZ, RZ, RZ ;  /* 0x000000ffff007224 */ /* 0x000fe200078e00ff */
[----:B------:R-:W-:Y:S06]  /*b530*/  BRA `(.L_x_5835) ;  /* 0x0000000000147947 */ /* 0x000fec0003800000 */
.L_x_5855:
[----:B------:R-:W2:Y:S02]  /*b540*/  LDG.E.64 R2, desc[UR36][R2.64] ;  /* 0x0000002402027981 */ /* 0x000ea4000c1e1b00 */
[----:B--2---:R0:W2:Y:S01]  /*b550*/  I2F.U64 R0, R2 ;  /* 0x0000000200007312 */ /* 0x0040a20000301000 */
[----:B------:R-:W-:Y:S05]  /*b560*/  BRA `(.L_x_5835) ;  /* 0x0000000000087947 */ /* 0x000fea0003800000 */
.L_x_5854:
[----:B------:R-:W2:Y:S02]  /*b570*/  LDG.E R0, desc[UR36][R2.64] ;  /* 0x0000002402007981 */ /* 0x000ea4000c1e1900 */
[----:B--2---:R-:W-:-:S07]  /*b580*/  I2FP.F32.U32 R0, R0 ;  /* 0x0000000000007245 */ /* 0x004fce0000201000 */
.L_x_5835:
[----:B------:R-:W-:Y:S05]  /*b590*/  BSYNC.RECONVERGENT B6 ;  /* 0x0000000000067941 */ /* 0x000fea0003800200 */
.L_x_5829:
[CC--:B0-2-45:R-:W-:Y:S01]  /*b5a0*/  FMUL.FTZ R3, R0.reuse, R0.reuse ;  /* 0x0000000000037220 */ /* 0x0f5fe20000410000 */
[----:B------:R-:W0:Y:S01]  /*b5b0*/  LDCU.64 UR6, c[0x0][0x5e8] ;  /* 0x0000bd00ff0677ac */ /* 0x000e220008000a00 */
[----:B------:R-:W-:Y:S02]  /*b5c0*/  MOV R2, 0x3e095d4e ;  /* 0x3e095d4e00027802 */ /* 0x000fe40000000f00 */
[C---:B------:R-:W-:Y:S01]  /*b5d0*/  FMUL.FTZ R5, R3.reuse, R0 ;  /* 0x0000000003057220 */ /* 0x040fe20000410000 */
[----:B------:R-:W-:Y:S02]  /*b5e0*/  UPRMT UR4, UR43, 0x9910, URZ ;  /* 0x000099102b047896 */ /* 0x000fe400080000ff */
[----:B------:R-:W-:Y:S01]  /*b5f0*/  FFMA.FTZ R3, R3, R2, 1 ;  /* 0x3f80000003037423 */ /* 0x000fe20000010002 */
[----:B------:R-:W-:Y:S01]  /*b600*/  FFMA.FTZ R5, R5, 0.044714998453855514526, R0 ;  /* 0x3d37271305057823 */ /* 0x000fe20000010000 */
[----:B------:R-:W-:Y:S01]  /*b610*/  FMUL.FTZ R0, R0, 0.5 ;  /* 0x3f00000000007820 */ /* 0x000fe20000410000 */
[----:B------:R-:W-:Y:S01]  /*b620*/  UISETP.GT.AND UP0, UPT, UR4, 0x9, UPT ;  /* 0x000000090400788c */ /* 0x000fe2000bf04270 */
[----:B------:R-:W-:Y:S01]  /*b630*/  FMUL.FTZ R3, R3, 0.79788458347320556641 ;  /* 0x3f4c422a03037820 */ /* 0x000fe20000410000 */
        /* <DEDUP_REMOVED lines=22> */
.L_x_5860:
[----:B------:R-:W0:Y:S02]  /*b7a0*/  F2I.S64.TRUNC R4, R4 ;  /* 0x0000000400047311 */ /* 0x000e24000020d900 */
[----:B0-----:R-:W-:-:S05]  /*b7b0*/  IMAD.MOV.U32 R7, RZ, RZ, R4 ;  /* 0x000000ffff077224 */ /* 0x001fca00078e0004 */
[----:B------:R0:W-:Y:S01]  /*b7c0*/  STG.E.U8 desc[UR36][R2.64], R7 ;  /* 0x0000000702007986 */ /* 0x0001e2000c101124 */
[----:B------:R-:W-:Y:S05]  /*b7d0*/  BRA `(.L_x_5862) ;  /* 0x0000000c00287947 */ /* 0x000fea0003800000 */
.L_x_5859:
        /* <DEDUP_REMOVED lines=9> */
.L_x_5864:
[----:B------:R-:W0:Y:S02]  /*b870*/  F2I.FTZ.TRUNC.NTZ R5, R4 ;  /* 0x0000000400057305 */ /* 0x000e24000021f100 */
[----:B0-----:R0:W-:Y:S01]  /*b880*/  STG.E desc[UR36][R2.64], R5 ;  /* 0x0000000502007986 */ /* 0x0011e2000c101924 */
[----:B------:R-:W-:Y:S05]  /*b890*/  BRA `(.L_x_5862) ;  /* 0x0000000800f87947 */ /* 0x000fea0003800000 */
.L_x_5863:
[----:B------:R-:W0:Y:S02]  /*b8a0*/  F2I.FTZ.TRUNC.NTZ R5, R4 ;  /* 0x0000000400057305 */ /* 0x000e24000021f100 */
[----:B0-----:R0:W-:Y:S01]  /*b8b0*/  STG.E.U16 desc[UR36][R2.64], R5 ;  /* 0x0000000502007986 */ /* 0x0011e2000c101524 */
[----:B------:R-:W-:Y:S05]  /*b8c0*/  BRA `(.L_x_5862) ;  /* 0x0000000800ec7947 */ /* 0x000fea0003800000 */
.L_x_5858:
        /* <DEDUP_REMOVED lines=8> */
.L_x_5866:
[----:B------:R-:W-:-:S05]  /*b950*/  F2FP.F16.F32.PACK_AB R4, RZ, R4 ;  /* 0x00000004ff04723e */ /* 0x000fca00000000ff */
[----:B------:R0:W-:Y:S01]  /*b960*/  STG.E.U16 desc[UR36][R2.64], R4 ;  /* 0x0000000402007986 */ /* 0x0001e2000c101524 */
[----:B------:R-:W-:Y:S05]  /*b970*/  BRA `(.L_x_5862) ;  /* 0x0000000800c07947 */ /* 0x000fea0003800000 */
.L_x_5865:
        /* <DEDUP_REMOVED lines=9> */
.L_x_5868:
[----:B------:R-:W-:-:S04]  /*ba10*/  F2FP.F16.F32.PACK_AB R5, RZ, R4 ;  /* 0x00000004ff05723e */ /* 0x000fc800000000ff */
[----:B------:R-:W-:-:S05]  /*ba20*/  PRMT R5, R5, 0x5410, RZ ;  /* 0x0000541005057816 */ /* 0x000fca00000000ff */
[----:B------:R0:W-:Y:S01]  /*ba30*/  STG.E desc[UR36][R2.64], R5 ;  /* 0x0000000502007986 */ /* 0x0001e2000c101924 */
[----:B------:R-:W-:Y:S05]  /*ba40*/  BRA `(.L_x_5862) ;  /* 0x00000008008c7947 */ /* 0x000fea0003800000 */
.L_x_5867:
[----:B------:R-:W-:-:S06]  /*ba50*/  FMUL.FTZ R4, R4, 1 ;  /* 0x3f80000004047820 */ /* 0x000fcc0000410000 */
[----:B------:R-:W0:Y:S02]  /*ba60*/  F2F.F64.F32 R4, R4 ;  /* 0x0000000400047310 */ /* 0x000e240000201800 */
[----:B0-----:R0:W-:Y:S01]  /*ba70*/  STG.E.64 desc[UR36][R2.64], R4 ;  /* 0x0000000402007986 */ /* 0x0011e2000c101b24 */
[----:B------:R-:W-:Y:S05]  /*ba80*/  BRA `(.L_x_5862) ;  /* 0x00000008007c7947 */ /* 0x000fea0003800000 */
.L_x_5857:
        /* <DEDUP_REMOVED lines=13> */
.L_x_5872:
        /* <DEDUP_REMOVED lines=16> */
.L_x_5875:
[----:B------:R-:W-:-:S04]  /*bc60*/  SHF.R.U32.HI R4, RZ, 0x18, R4 ;  /* 0x00000018ff047819 */ /* 0x000fc80000011604 */
[----:B------:R-:W-:-:S04]  /*bc70*/  LOP3.LUT R4, R5, 0x80, R4, 0xf8, !PT ;  /* 0x0000008005047812 */ /* 0x000fc800078ef804 */
[----:B------:R-:W-:-:S07]  /*bc80*/  PRMT R0, R4, 0x7610, R0 ;  /* 0x0000761004007816 */ /* 0x000fce0000000000 */
.L_x_5874:
[----:B------:R-:W-:Y:S05]  /*bc90*/  BSYNC.RECONVERGENT B0 ;  /* 0x0000000000007941 */ /* 0x000fea0003800200 */
.L_x_5873:
[----:B------:R0:W-:Y:S01]  /*bca0*/  STG.E.U8 desc[UR36][R2.64], R0 ;  /* 0x0000000002007986 */ /* 0x0001e2000c101124 */
[----:B------:R-:W-:Y:S05]  /*bcb0*/  BRA `(.L_x_5862) ;  /* 0x0000000400f07947 */ /* 0x000fea0003800000 */
.L_x_5871:
        /* <DEDUP_REMOVED lines=16> */
.L_x_5878:
[----:B------:R-:W-:-:S04]  /*bdc0*/  SHF.R.U32.HI R4, RZ, 0x18, R4 ;  /* 0x00000018ff047819 */ /* 0x000fc80000011604 */
[----:B------:R-:W-:-:S04]  /*bdd0*/  LOP3.LUT R5, R5, 0x80, R4, 0xf8, !PT ;  /* 0x0000008005057812 */ /* 0x000fc800078ef804 */
[----:B------:R-:W-:-:S07]  /*bde0*/  PRMT R0, R5, 0x7610, R0 ;  /* 0x0000761005007816 */ /* 0x000fce0000000000 */
.L_x_5877:
[----:B------:R-:W-:Y:S05]  /*bdf0*/  BSYNC.RECONVERGENT B0 ;  /* 0x0000000000007941 */ /* 0x000fea0003800200 */
.L_x_5876:
[----:B------:R0:W-:Y:S01]  /*be00*/  STG.E.U8 desc[UR36][R2.64], R0 ;  /* 0x0000000002007986 */ /* 0x0001e2000c101124 */
[----:B------:R-:W-:Y:S05]  /*be10*/  BRA `(.L_x_5862) ;  /* 0x0000000400987947 */ /* 0x000fea0003800000 */
.L_x_5870:
        /* <DEDUP_REMOVED lines=21> */
.L_x_5880:
[----:B------:R-:W0:Y:S02]  /*bf70*/  F2I.U64.TRUNC R4, R4 ;  /* 0x0000000400047311 */ /* 0x000e24000020d800 */
[----:B0-----:R0:W-:Y:S01]  /*bf80*/  STG.E.64 desc[UR36][R2.64], R4 ;  /* 0x0000000402007986 */ /* 0x0011e2000c101b24 */
[----:B------:R-:W-:Y:S05]  /*bf90*/  BRA `(.L_x_5862) ;  /* 0x0000000400387947 */ /* 0x000fea0003800000 */
.L_x_5879:
[----:B------:R-:W0:Y:S02]  /*bfa0*/  F2I.FTZ.U32.TRUNC.NTZ R5, R4 ;  /* 0x0000000400057305 */ /* 0x000e24000021f000 */
[----:B0-----:R0:W-:Y:S01]  /*bfb0*/  STG.E desc[UR36][R2.64], R5 ;  /* 0x0000000502007986 */ /* 0x0011e2000c101924 */
[----:B------:R-:W-:Y:S05]  /*bfc0*/  BRA `(.L_x_5862) ;  /* 0x00000004002c7947 */ /* 0x000fea0003800000 */
.L_x_5869:
        /* <DEDUP_REMOVED lines=10> */
.L_x_5882:
[----:B------:R-:W-:Y:S01]  /*c070*/  FMUL.FTZ R4, R4, 1 ;  /* 0x3f80000004047820 */ /* 0x000fe20000410000 */
[----:B------:R-:W-:-:S05]  /*c080*/  CS2R R6, SRZ ;  /* 0x0000000000067805 */ /* 0x000fca000001ff00 */
[----:B------:R-:W0:Y:S02]  /*c090*/  F2F.F64.F32 R4, R4 ;  /* 0x0000000400047310 */ /* 0x000e240000201800 */
[----:B0-----:R4:W-:Y:S01]  /*c0a0*/  STG.E.128 desc[UR36][R2.64], R4 ;  /* 0x0000000402007986 */ /* 0x0019e2000c101d24 */
[----:B------:R-:W-:Y:S05]  /*c0b0*/  BRA `(.L_x_5862) ;  /* 0x0000000000f07947 */ /* 0x000fea0003800000 */
.L_x_5881:
[----:B------:R-:W-:-:S09]  /*c0c0*/  UISETP.NE.AND UP0, UPT, UR4, 0xf, UPT ;  /* 0x0000000f0400788c */ /* 0x000fd2000bf05270 */
[----:B------:R-:W-:Y:S05]  /*c0d0*/  BRA.U !UP0, `(.L_x_5883) ;  /* 0x0000000108e07547 */ /* 0x000fea000b800000 */
[----:B------:R-:W-:-:S09]  /*c0e0*/  UISETP.NE.AND UP0, UPT, UR4, 0x17, UPT ;  /* 0x000000170400788c */ /* 0x000fd2000bf05270 */
[----:B------:R-:W-:Y:S05]  /*c0f0*/  BRA.U !UP0, `(.L_x_5884) ;  /* 0x00000001088c7547 */ /* 0x000fea000b800000 */
[----:B------:R-:W-:-:S09]  /*c100*/  UISETP.NE.AND UP0, UPT, UR4, 0x18, UPT ;  /* 0x000000180400788c */ /* 0x000fd2000bf05270 */
[----:B------:R-:W-:Y:S05]  /*c110*/  BRA.U !UP0, `(.L_x_5885) ;  /* 0x0000000108447547 */ /* 0x000fea000b800000 */
.L_x_5861:
        /* <DEDUP_REMOVED lines=10> */
[----:B---3--:R-:W-:Y:S01]  /*c1c0*/  IMAD.U32 R6, RZ, RZ, UR6 ;  /* 0x00000006ff067e24 */ /* 0x008fe2000f8e00ff */
[----:B------:R-:W-:Y:S01]  /*c1d0*/  MOV R7, UR7 ;  /* 0x0000000700077c02 */ /* 0x000fe20008000f00 */
[----:B----4-:R-:W-:Y:S01]  /*c1e0*/  IMAD.U32 R10, RZ, RZ, UR8 ;  /* 0x00000008ff0a7e24 */ /* 0x010fe2000f8e00ff */
[----:B-1----:R-:W-:-:S07]  /*c1f0*/  MOV R11, UR9 ;  /* 0x00000009000b7c02 */ /* 0x002fce0008000f00 */
[----:B------:R-:W-:-:S07]  /*c200*/  LEPC R20, `(.L_x_5886) ;  /* 0x000000001014794e */ /* 0x000fce0000000000 */
[----:B--2---:R-:W-:Y:S05]  /*c210*/  CALL.ABS.NOINC R2 ;  /* 0x0000000002007343 */ /* 0x004fea0003c00000 */
.L_x_5886:
[----:B------:R-:W-:Y:S05]  /*c220*/  BRA `(.L_x_5862) ;  /* 0x0000000000947947 */ /* 0x000fea0003800000 */
.L_x_5885:
[----:B------:R-:W-:Y:S01]  /*c230*/  LOP3.LUT R6, R4, 0x7fffffff, RZ, 0xc0, !PT ;  /* 0x7fffffff04067812 */ /* 0x000fe200078ec0ff */
[----:B------:R-:W-:Y:S01]  /*c240*/  BSSY.RECONVERGENT B0, `(.L_x_5887) ;  /* 0x000000b000007945 */ /* 0x000fe20003800200 */
[----:B------:R-:W-:Y:S02]  /*c250*/  SHF.R.U32.HI R7, RZ, 0x18, R4 ;  /* 0x00000018ff077819 */ /* 0x000fe40000011604 */
[----:B------:R-:W-:Y:S02]  /*c260*/  ISETP.GT.U32.AND P0, PT, R6, 0x43efffff, PT ;  /* 0x43efffff0600780c */ /* 0x000fe40003f04070 */
[----:B------:R-:W-:-:S11]  /*c270*/  MOV R0, 0x7f ;  /* 0x0000007f00007802 */ /* 0x000fd60000000f00 */
[----:B------:R-:W-:Y:S05]  /*c280*/  @P0 BRA `(.L_x_5888) ;  /* 0x0000000000180947 */ /* 0x000fea0003800000 */
[----:B------:R-:W-:-:S13]  /*c290*/  ISETP.GE.U32.AND P0, PT, R6, 0x3c800000, PT ;  /* 0x3c8000000600780c */ /* 0x000fda0003f06070 */
[----:B------:R-:W-:-:S04]  /*c2a0*/  @P0 SHF.R.U32.HI R0, RZ, 0x14, R4 ;  /* 0x00000014ff000819 */ /* 0x000fc80000011604 */
[----:B------:R-:W-:-:S04]  /*c2b0*/  @P0 LOP3.LUT R5, R0, 0x1, RZ, 0xc0, !PT ;  /* 0x0000000100050812 */ /* 0x000fc800078ec0ff */
[----:B------:R-:W-:-:S04]  /*c2c0*/  @P0 IADD3 R0, PT, PT, R4, 0x407ffff, R5 ;  /* 0x0407ffff04000810 */ /* 0x000fc80007ffe005 */
[----:B------:R-:W-:Y:S01]  /*c2d0*/  @P0 SHF.R.U32.HI R0, RZ, 0x14, R0 ;  /* 0x00000014ff000819 */ /* 0x000fe20000011600 */
[----:B------:R-:W-:-:S07]  /*c2e0*/  @!P0 FADD.FTZ R0, R6, 16384 ;  /* 0x4680000006008421 */ /* 0x000fce0000010000 */
.L_x_5888:
[----:B------:R-:W-:Y:S05]  /*c2f0*/  BSYNC.RECONVERGENT B0 ;  /* 0x0000000000007941 */ /* 0x000fea0003800200 */
.L_x_5887:
[----:B------:R-:W-:-:S05]  /*c300*/  LOP3.LUT R5, R0, 0x80, R7, 0xf8, !PT ;  /* 0x0000008000057812 */ /* 0x000fca00078ef807 */
[----:B------:R1:W-:Y:S01]  /*c310*/  STG.E.U8 desc[UR36][R2.64], R5 ;  /* 0x0000000502007986 */ /* 0x0003e2000c101124 */
[----:B------:R-:W-:Y:S05]  /*c320*/  BRA `(.L_x_5862) ;  /* 0x0000000000547947 */ /* 0x000fea0003800000 */
.L_x_5884:
        /* <DEDUP_REMOVED lines=11> */
.L_x_5890:
[----:B------:R-:W-:Y:S01]  /*c3e0*/  IMAD.MOV.U32 R0, RZ, RZ, 0x7f ;  /* 0x0000007fff007424 */ /* 0x000fe200078e00ff */
[----:B------:R-:W-:-:S04]  /*c3f0*/  ISETP.GT.U32.AND P0, PT, R6, 0x7f800000, PT ;  /* 0x7f8000000600780c */ /* 0x000fc80003f04070 */
[----:B------:R-:W-:-:S09]  /*c400*/  SEL R0, R0, 0x7c, P0 ;  /* 0x0000007c00007807 */ /* 0x000fd20000000000 */
.L_x_5891:
[----:B------:R-:W-:Y:S05]  /*c410*/  BSYNC.RECONVERGENT B0 ;  /* 0x0000000000007941 */ /* 0x000fea0003800200 */
.L_x_5889:
[----:B------:R-:W-:-:S04]  /*c420*/  SHF.R.U32.HI R5, RZ, 0x18, R4 ;  /* 0x00000018ff057819 */ /* 0x000fc80000011604 */
[----:B------:R-:W-:-:S05]  /*c430*/  LOP3.LUT R5, R0, 0x80, R5, 0xf8, !PT ;  /* 0x0000008000057812 */ /* 0x000fca00078ef805 */
[----:B------:R0:W-:Y:S01]  /*c440*/  STG.E.U8 desc[UR36][R2.64], R5 ;  /* 0x0000000502007986 */ /* 0x0001e2000c101124 */
[----:B------:R-:W-:Y:S05]  /*c450*/  BRA `(.L_x_5862) ;  /* 0x0000000000087947 */ /* 0x000fea0003800000 */
.L_x_5883:
[----:B------:R-:W-:-:S05]  /*c460*/  F2FP.BF16.F32.PACK_AB R4, RZ, R4 ;  /* 0x00000004ff04723e */ /* 0x000fca00000010ff */
[----:B------:R2:W-:Y:S02]  /*c470*/  STG.E.U16 desc[UR36][R2.64], R4 ;  /* 0x0000000402007986 */ /* 0x0005e4000c101524 */
.L_x_5862:
[----:B------:R-:W-:-:S07]  /*c480*/  IADD3 R17, PT, PT, R17, 0x80, RZ ;  /* 0x0000008011117810 */ /* 0x000fce0007ffe0ff */
.L_x_5799:
[----:B------:R-:W-:Y:S05]  /*c490*/  BSYNC.RECONVERGENT B7 ;  /* 0x0000000000077941 */ /* 0x000fea0003800200 */
.L_x_5798:
[----:B------:R-:W5:Y:S02]  /*c4a0*/  LDCU UR4, c[0x0][0x380] ;  /* 0x00007000ff0477ac */ /* 0x000f640008000800 */
[----:B-----5:R-:W-:-:S13]  /*c4b0*/  ISETP.GE.AND P0, PT, R17, UR4, PT ;  /* 0x0000000411007c0c */ /* 0x020fda000bf06270 */
[----:B------:R-:W-:Y:S05]  /*c4c0*/  @P0 EXIT ;  /* 0x000000000000094d */ /* 0x000fea0003800000 */
[----:B------:R-:W5:Y:S01]  /*c4d0*/  LDCU UR4, c[0x0][0x388] ;  /* 0x00007100ff0477ac */ /* 0x000f620008000800 */
[----:B0-----:R-:W-:Y:S02]  /*c4e0*/  HFMA2 R0, -RZ, RZ, 0, 0 ;  /* 0x00000000ff007431 */ /* 0x001fe400000001ff */
[----:B------:R-:W-:Y:S02]  /*c4f0*/  IMAD.MOV.U32 R18, RZ, RZ, RZ ;  /* 0x000000ffff127224 */ /* 0x000fe400078e00ff */
        /* <DEDUP_REMOVED lines=351> */
.L_x_5892:
        /* <DEDUP_REMOVED lines=21> */
.L_x_5897:
[----:B------:R-:W2:Y:S02]  /*dc40*/  LDG.E.U8 R2, desc[UR36][R2.64] ;  /* 0x0000002402027981 */ /* 0x000ea4000c1e1100 */
[----:B--2---:R-:W-:Y:S01]  /*dc50*/  I2FP.F32.U32 R19, R2 ;  /* 0x0000000200137245 */ /* 0x004fe20000201000 */
[----:B------:R-:W-:Y:S06]  /*dc60*/  BRA `(.L_x_5899) ;  /* 0x0000000c00247947 */ /* 0x000fec0003800000 */
.L_x_5896:
        /* <DEDUP_REMOVED lines=9> */
.L_x_5901:
[----:B------:R-:W2:Y:S02]  /*dd00*/  LDG.E R2, desc[UR36][R2.64] ;  /* 0x0000002402027981 */ /* 0x000ea4000c1e1900 */
[----:B--2---:R-:W-:Y:S01]  /*dd10*/  I2FP.F32.S32 R19, R2 ;  /* 0x0000000200137245 */ /* 0x004fe20000201400 */
[----:B------:R-:W-:Y:S06]  /*dd20*/  BRA `(.L_x_5899) ;  /* 0x0000000800f47947 */ /* 0x000fec0003800000 */
.L_x_5900:
[----:B------:R-:W2:Y:S02]  /*dd30*/  LDG.E.U16 R2, desc[UR36][R2.64] ;  /* 0x0000002402027981 */ /* 0x000ea4000c1e1500 */
[----:B--2---:R0:W1:Y:S01]  /*dd40*/  I2F.S16 R19, R2 ;  /* 0x0000000200137306 */ /* 0x0040620000101400 */
[----:B------:R-:W-:Y:S05]  /*dd50*/  BRA `(.L_x_5899) ;  /* 0x0000000800e87947 */ /* 0x000fea0003800000 */
.L_x_5895:
        /* <DEDUP_REMOVED lines=8> */
.L_x_5903:
[----:B------:R-:W2:Y:S02]  /*dde0*/  LDG.E.U16 R2, desc[UR36][R2.64] ;  /* 0x0000002402027981 */ /* 0x000ea4000c1e1500 */
[----:B--2---:R-:W-:Y:S01]  /*ddf0*/  HADD2.F32 R19, -RZ, R2.H0_H0 ;  /* 0x20000002ff137230 */ /* 0x004fe20000004100 */
[----:B------:R-:W-:Y:S06]  /*de00*/  BRA `(.L_x_5899) ;  /* 0x0000000800bc7947 */ /* 0x000fec0003800000 */
.L_x_5902:
        /* <DEDUP_REMOVED lines=8> */
.L_x_5905:
[----:B------:R-:W2:Y:S02]  /*de90*/  LDG.E.U16 R2, desc[UR36][R2.64] ;  /* 0x0000002402027981 */ /* 0x000ea4000c1e1500 */
[----:B--2---:R-:W-:Y:S01]  /*dea0*/  HADD2.F32 R19, -RZ, R2.H0_H0 ;  /* 0x20000002ff137230 */ /* 0x004fe20000004100 */
[----:B------:R-:W-:Y:S06]  /*deb0*/  BRA `(.L_x_5899) ;  /* 0x0000000800907947 */ /* 0x000fec0003800000 */
.L_x_5904:
[----:B------:R-:W2:Y:S01]  /*dec0*/  LDG.E.64 R2, desc[UR36][R2.64] ;  /* 0x0000002402027981 */ /* 0x000ea2000c1e1b00 */
[----:B------:R-:W-:Y:S01]  /*ded0*/  UMOV UR4, 0xf0000000 ;  /* 0xf000000000047882 */ /* 0x000fe20000000000 */
[----:B------:R-:W-:Y:S01]  /*dee0*/  UMOV UR5, 0x380fffff ;  /* 0x380fffff00057882 */ /* 0x000fe20000000000 */
[----:B--2---:R-:W0:Y:S01]  /*def0*/  F2F.F32.F64 R19, R2 ;  /* 0x0000000200137310 */ /* 0x004e220000301000 */
[----:B------:R-:W-:-:S14]  /*df00*/  DSETP.GEU.AND P0, PT, |R2|, UR4, PT ;  /* 0x0000000402007e2a */ /* 0x000fdc000bf0e200 */
[----:B0-----:R-:W-:Y:S01]  /*df10*/  @!P0 FMUL R19, R19, 1.175494350822287508e-38 ;  /* 0x0080000013138820 */ /* 0x001fe20000400000 */
[----:B------:R-:W-:Y:S06]  /*df20*/  BRA `(.L_x_5899) ;  /* 0x0000000800747947 */ /* 0x000fec0003800000 */
.L_x_5894:
        /* <DEDUP_REMOVED lines=12> */
.L_x_5908:
[----:B------:R-:W2:Y:S01]  /*dff0*/  LDG.E.64 R2, desc[UR36][R2.64] ;  /* 0x0000002402027981 */ /* 0x000ea2000c1e1b00 */
[----:B------:R-:W-:Y:S01]  /*e000*/  UMOV UR4, 0xf0000000 ;  /* 0xf000000000047882 */ /* 0x000fe20000000000 */
[----:B------:R-:W-:Y:S01]  /*e010*/  UMOV UR5, 0x380fffff ;  /* 0x380fffff00057882 */ /* 0x000fe20000000000 */
[----:B--2---:R-:W0:Y:S01]  /*e020*/  F2F.F32.F64 R19, R2 ;  /* 0x0000000200137310 */ /* 0x004e220000301000 */
[----:B------:R-:W-:-:S14]  /*e030*/  DSETP.GEU.AND P0, PT, |R2|, UR4, PT ;  /* 0x0000000402007e2a */ /* 0x000fdc000bf0e200 */
[----:B0-----:R-:W-:Y:S01]  /*e040*/  @!P0 FMUL R19, R19, 1.175494350822287508e-38 ;  /* 0x0080000013138820 */ /* 0x001fe20000400000 */
[----:B------:R-:W-:Y:S06]  /*e050*/  BRA `(.L_x_5899) ;  /* 0x0000000800287947 */ /* 0x000fec0003800000 */
.L_x_5907:
        /* <DEDUP_REMOVED lines=25> */
.L_x_5910:
        /* <DEDUP_REMOVED lines=12> */
.L_x_5909:
[----:B------:R-:W2:Y:S02]  /*e2b0*/  LDG.E.U16 R2, desc[UR36][R2.64] ;  /* 0x0000002402027981 */ /* 0x000ea4000c1e1500 */
[----:B--2---:R-:W-:Y:S01]  /*e2c0*/  IMAD.U32 R19, R2, 0x10000, RZ ;  /* 0x0001000002137824 */ /* 0x004fe200078e00ff */
[----:B------:R-:W-:Y:S06]  /*e2d0*/  BRA `(.L_x_5899) ;  /* 0x0000000400887947 */ /* 0x000fec0003800000 */
.L_x_5906:
        /* <DEDUP_REMOVED lines=11> */
.L_x_5913:
        /* <DEDUP_REMOVED lines=20> */
.L_x_5915:
[----:B------:R-:W-:Y:S05]  /*e4d0*/  BSYNC.RECONVERGENT B0 ;  /* 0x0000000000007941 */ /* 0x000fea0003800200 */
.L_x_5914:
[----:B------:R-:W-:Y:S02]  /*e4e0*/  SHF.L.U32 R0, R0, 0x14, RZ ;  /* 0x0000001400007819 */ /* 0x000fe400000006ff */
[----:B------:R-:W-:-:S04]  /*e4f0*/  LEA R2, R2, 0x3b800000, 0x17 ;  /* 0x3b80000002027811 */ /* 0x000fc800078eb8ff */
[----:B------:R-:W-:Y:S01]  /*e500*/  LOP3.LUT R19, R2, R0, R19, 0xfe, !PT ;  /* 0x0000000002137212 */ /* 0x000fe200078efe13 */
[----:B------:R-:W-:Y:S06]  /*e510*/  BRA `(.L_x_5899) ;  /* 0x0000000000f87947 */ /* 0x000fec0003800000 */
.L_x_5912:
        /* <DEDUP_REMOVED lines=20> */
.L_x_5917:
[----:B------:R-:W-:Y:S05]  /*e660*/  BSYNC.RECONVERGENT B0 ;  /* 0x0000000000007941 */ /* 0x000fea0003800200 */
.L_x_5916:
[----:B------:R-:W-:Y:S01]  /*e670*/  IMAD.SHL.U32 R0, R0, 0x200000, RZ ;  /* 0x0020000000007824 */ /* 0x000fe200078e00ff */
[----:B------:R-:W-:-:S04]  /*e680*/  LEA R2, R2, 0x37800000, 0x17 ;  /* 0x3780000002027811 */ /* 0x000fc800078eb8ff */
[----:B------:R-:W-:Y:S01]  /*e690*/  LOP3.LUT R19, R2, R0, R19, 0xfe, !PT ;  /* 0x0000000002137212 */ /* 0x000fe200078efe13 */
[----:B------:R-:W-:Y:S06]  /*e6a0*/  BRA `(.L_x_5899) ;  /* 0x0000000000947947 */ /* 0x000fec0003800000 */
.L_x_5911:
        /* <DEDUP_REMOVED lines=14> */
.L_x_5898:
        /* <DEDUP_REMOVED lines=16> */
.L_x_5920:
[----:B------:R-:W-:Y:S01]  /*e890*/  MOV R19, RZ ;  /* 0x000000ff00137202 */ /* 0x000fe20000000f00 */
[----:B------:R-:W-:Y:S06]  /*e8a0*/  BRA `(.L_x_5899) ;  /* 0x0000000000147947 */ /* 0x000fec0003800000 */
.L_x_5919:
[----:B------:R-:W2:Y:S02]  /*e8b0*/  LDG.E.64 R2, desc[UR36][R2.64] ;  /* 0x0000002402027981 */ /* 0x000ea4000c1e1b00 */
[----:B--2---:R0:W1:Y:S01]  /*e8c0*/  I2F.U64 R19, R2 ;  /* 0x0000000200137312 */ /* 0x0040620000301000 */
[----:B------:R-:W-:Y:S05]  /*e8d0*/  BRA `(.L_x_5899) ;  /* 0x0000000000087947 */ /* 0x000fea0003800000 */
.L_x_5918:
[----:B------:R-:W2:Y:S02]  /*e8e0*/  LDG.E R2, desc[UR36][R2.64] ;  /* 0x0000002402027981 */ /* 0x000ea4000c1e1900 */
[----:B--2---:R-:W-:-:S07]  /*e8f0*/  I2FP.F32.U32 R19, R2 ;  /* 0x0000000200137245 */ /* 0x004fce0000201000 */
.L_x_5899:
[----:B------:R-:W-:Y:S05]  /*e900*/  BSYNC.RECONVERGENT B6 ;  /* 0x0000000000067941 */ /* 0x000fea0003800200 */
.L_x_5893:
        /* <DEDUP_REMOVED lines=18> */
.L_x_5925:
[----:B------:R-:W2:Y:S02]  /*ea30*/  LDG.E.U8 R0, desc[UR36][R2.64] ;  /* 0x0000002402007981 */ /* 0x000ea4000c1e1100 */
[----:B--2---:R-:W-:Y:S01]  /*ea40*/  I2FP.F32.U32 R0, R0 ;  /* 0x0000000000007245 */ /* 0x004fe20000201000 */
[----:B------:R-:W-:Y:S06]  /*ea50*/  BRA `(.L_x_5927) ;  /* 0x0000000c00247947 */ /* 0x000fec0003800000 */
.L_x_5924:
[----:B------:R-:W-:-:S09]  /*ea60*/  UISETP.NE.AND UP0, UPT, UR4, 0x2, UPT ;  /* 0x000000020400788c */ /* 0x000fd2000bf05270 */
[----:B------:R-:W-:Y:S05]  /*ea70*/  BRA.U !UP0, `(.L_x_5928) ;  /* 0x0000000108287547 */ /* 0x000fea000b800000 */
[----:B------:R-:W-:-:S09]  /*ea80*/  UISETP.NE.AND UP0, UPT, UR4, 0x3, UPT ;  /* 0x000000030400788c */ /* 0x000fd2000bf05270 */
[----:B------:R-:W-:Y:S05]  /*ea90*/  BRA.U !UP0, `(.L_x_5929) ;  /* 0x0000000108147547 */ /* 0x000fea000b800000 */
[----:B------:R-:W-:-:S09]  /*eaa0*/  UISETP.NE.AND UP0, UPT, UR4, 0x4, UPT ;  /* 0x000000040400788c */ /* 0x000fd2000bf05270 */
[----:B------:R-:W-:Y:S05]  /*eab0*/  BRA.U UP0, `(.L_x_5926) ;  /* 0x0000000900b07547 */ /* 0x000fea000b800000 */
[----:B------:R-:W2:Y:S02]  /*eac0*/  LDG.E.64 R2, desc[UR36][R2.64] ;  /* 0x0000002402027981 */ /* 0x000ea4000c1e1b00 */
[----:B--2---:R3:W4:Y:S01]  /*ead0*/  I2F.S64 R0, R2 ;  /* 0x0000000200007312 */ /* 0x0047220000301400 */
[----:B------:R-:W-:Y:S05]  /*eae0*/  BRA `(.L_x_5927) ;  /* 0x0000000c00007947 */ /* 0x000fea0003800000 */
.L_x_5929:
[----:B------:R-:W2:Y:S02]  /*eaf0*/  LDG.E R0, desc[UR36][R2.64] ;  /* 0x0000002402007981 */ /* 0x000ea4000c1e1900 */
[----:B--2---:R-:W-:Y:S01]  /*eb00*/  I2FP.F32.S32 R0, R0 ;  /* 0x0000000000007245 */ /* 0x004fe20000201400 */
[----:B------:R-:W-:Y:S06]  /*eb10*/  BRA `(.L_x_5927) ;  /* 0x0000000800f47947 */ /* 0x000fec0003800000 */
.L_x_5928:
[----:B------:R-:W2:Y:S02]  /*eb20*/  LDG.E.U16 R0, desc[UR36][R2.64] ;  /* 0x0000002402007981 */ /* 0x000ea4000c1e1500 */
[----:B--2---:R-:W0:Y:S01]  /*eb30*/  I2F.S16 R0, R0 ;  /* 0x0000000000007306 */ /* 0x004e220000101400 */
[----:B------:R-:W-:Y:S05]  /*eb40*/  BRA `(.L_x_5927) ;  /* 0x0000000800e87947 */ /* 0x000fea0003800000 */
.L_x_5923:
        /* <DEDUP_REMOVED lines=8> */
.L_x_5931:
[----:B------:R-:W2:Y:S02]  /*ebd0*/  LDG.E.U16 R0, desc[UR36][R2.64] ;  /* 0x0000002402007981 */ /* 0x000ea4000c1e1500 */
[----:B--2---:R-:W-:Y:S01]  /*ebe0*/  HADD2.F32 R0, -RZ, R0.H0_H0 ;  /* 0x20000000ff007230 */ /* 0x004fe20000004100 */
[----:B------:R-:W-:Y:S06]  /*ebf0*/  BRA `(.L_x_5927) ;  /* 0x0000000800bc7947 */ /* 0x000fec0003800000 */
.L_x_5930:
        /* <DEDUP_REMOVED lines=8> */
.L_x_5933:
[----:B------:R-:W2:Y:S02]  /*ec80*/  LDG.E.U16 R0, desc[UR36][R2.64] ;  /* 0x0000002402007981 */ /* 0x000ea4000c1e1500 */
[----:B--2---:R-:W-:Y:S01]  /*ec90*/  HADD2.F32 R0, -RZ, R0.H0_H0 ;  /* 0x20000000ff007230 */ /* 0x004fe20000004100 */
[----:B------:R-:W-:Y:S06]  /*eca0*/  BRA `(.L_x_5927) ;  /* 0x0000000800907947 */ /* 0x000fec0003800000 */
.L_x_5932:
[----:B------:R-:W2:Y:S01]  /*ecb0*/  LDG.E.64 R2, desc[UR36][R2.64] ;  /* 0x0000002402027981 */ /* 0x000ea2000c1e1b00 */
[----:B------:R-:W-:Y:S01]  /*ecc0*/  UMOV UR4, 0xf0000000 ;  /* 0xf000000000047882 */ /* 0x000fe20000000000 */
[----:B------:R-:W-:Y:S01]  /*ecd0*/  UMOV UR5, 0x380fffff ;  /* 0x380fffff00057882 */ /* 0x000fe20000000000 */
[----:B--2---:R-:W0:Y:S01]  /*ece0*/  F2F.F32.F64 R0, R2 ;  /* 0x0000000200007310 */ /* 0x004e220000301000 */
[----:B------:R-:W-:-:S14]  /*ecf0*/  DSETP.GEU.AND P0, PT, |R2|, UR4, PT ;  /* 0x0000000402007e2a */ /* 0x000fdc000bf0e200 */
[----:B0-----:R-:W-:Y:S01]  /*ed00*/  @!P0 FMUL R0, R0, 1.175494350822287508e-38 ;  /* 0x0080000000008820 */ /* 0x001fe20000400000 */
[----:B------:R-:W-:Y:S06]  /*ed10*/  BRA `(.L_x_5927) ;  /* 0x0000000800747947 */ /* 0x000fec0003800000 */
.L_x_5922:
        /* <DEDUP_REMOVED lines=12> */
.L_x_5936:
[----:B------:R-:W2:Y:S01]  /*ede0*/  LDG.E.64 R2, desc[UR36][R2.64] ;  /* 0x0000002402027981 */ /* 0x000ea2000c1e1b00 */
[----:B------:R-:W-:Y:S01]  /*edf0*/  UMOV UR4, 0xf0000000 ;  /* 0xf000000000047882 */ /* 0x000fe20000000000 */
[----:B------:R-:W-:Y:S01]  /*ee00*/  UMOV UR5, 0x380fffff ;  /* 0x380fffff00057882 */ /* 0x000fe20000000000 */
[----:B--2---:R-:W0:Y:S01]  /*ee10*/  F2F.F32.F64 R0, R2 ;  /* 0x0000000200007310 */ /* 0x004e220000301000 */
[----:B------:R-:W-:-:S14]  /*ee20*/  DSETP.GEU.AND P0, PT, |R2|, UR4, PT ;  /* 0x0000000402007e2a */ /* 0x000fdc000bf0e200 */
[----:B0-----:R-:W-:Y:S01]  /*ee30*/  @!P0 FMUL R0, R0, 1.175494350822287508e-38 ;  /* 0x0080000000008820 */ /* 0x001fe20000400000 */
[----:B------:R-:W-:Y:S06]  /*ee40*/  BRA `(.L_x_5927) ;  /* 0x0000000800287947 */ /* 0x000fec0003800000 */
.L_x_5935:
        /* <DEDUP_REMOVED lines=25> */
.L_x_5938:
        /* <DEDUP_REMOVED lines=12> */
.L_x_5937:
[----:B------:R-:W2:Y:S02]  /*f0a0*/  LDG.E.U16 R0, desc[UR36][R2.64] ;  /* 0x0000002402007981 */ /* 0x000ea4000c1e1500 */
[----:B--2---:R-:W-:Y:S01]  /*f0b0*/  IMAD.U32 R0, R0, 0x10000, RZ ;  /* 0x0001000000007824 */ /* 0x004fe200078e00ff */
[----:B------:R-:W-:Y:S06]  /*f0c0*/  BRA `(.L_x_5927) ;  /* 0x0000000400887947 */ /* 0x000fec0003800000 */
.L_x_5934:
        /* <DEDUP_REMOVED lines=11> */
.L_x_5941:
        /* <DEDUP_REMOVED lines=20> */
.L_x_5943:
[----:B------:R-:W-:Y:S05]  /*f2c0*/  BSYNC.RECONVERGENT B0 ;  /* 0x0000000000007941 */ /* 0x000fea0003800200 */
.L_x_5942:
[----:B------:R-:W-:Y:S02]  /*f2d0*/  SHF.L.U32 R0, R0, 0x14, RZ ;  /* 0x0000001400007819 */ /* 0x000fe400000006ff */
[----:B------:R-:W-:-:S04]  /*f2e0*/  LEA R2, R2, 0x3b800000, 0x17 ;  /* 0x3b80000002027811 */ /* 0x000fc800078eb8ff */
[----:B------:R-:W-:Y:S01]  /*f2f0*/  LOP3.LUT R0, R2, R0, R7, 0xfe, !PT ;  /* 0x0000000002007212 */ /* 0x000fe200078efe07 */
[----:B------:R-:W-:Y:S06]  /*f300*/  BRA `(.L_x_5927) ;  /* 0x0000000000f87947 */ /* 0x000fec0003800000 */
.L_x_5940:
        /* <DEDUP_REMOVED lines=20> */
.L_x_5945:
[----:B------:R-:W-:Y:S05]  /*f450*/  BSYNC.RECONVERGENT B0 ;  /* 0x0000000000007941 */ /* 0x000fea0003800200 */
.L_x_5944:
[----:B------:R-:W-:Y:S01]  /*f460*/  IMAD.SHL.U32 R0, R0, 0x200000, RZ ;  /* 0x0020000000007824 */ /* 0x000fe200078e00ff */
[----:B------:R-:W-:-:S04]  /*f470*/  LEA R2, R2, 0x37800000, 0x17 ;  /* 0x3780000002027811 */ /* 0x000fc800078eb8ff */
[----:B------:R-:W-:Y:S01]  /*f480*/  LOP3.LUT R0, R2, R0, R7, 0xfe, !PT ;  /* 0x0000000002007212 */ /* 0x000fe200078efe07 */
[----:B------:R-:W-:Y:S06]  /*f490*/  BRA `(.L_x_5927) ;  /* 0x0000000000947947 */ /* 0x000fec0003800000 */
.L_x_5939:
        /* <DEDUP_REMOVED lines=14> */
.L_x_5926:
        /* <DEDUP_REMOVED lines=16> */
.L_x_5948:
[----:B------:R-:W-:Y:S01]  /*f680*/  MOV R0, RZ ;  /* 0x000000ff00007202 */ /* 0x000fe20000000f00 */
[----:B------:R-:W-:Y:S06]  /*f690*/  BRA `(.L_x_5927) ;  /* 0x0000000000147947 */ /* 0x000fec0003800000 */
.L_x_5947:
[----:B------:R-:W2:Y:S02]  /*f6a0*/  LDG.E.64 R2, desc[UR36][R2.64] ;  /* 0x0000002402027981 */ /* 0x000ea4000c1e1b00 */
[----:B--2---:R0:W2:Y:S01]  /*f6b0*/  I2F.U64 R0, R2 ;  /* 0x0000000200007312 */ /* 0x0040a20000301000 */
[----:B------:R-:W-:Y:S05]  /*f6c0*/  BRA `(.L_x_5927) ;  /* 0x0000000000087947 */ /* 0x000fea0003800000 */
.L_x_5946:
[----:B------:R-:W2:Y:S02]  /*f6d0*/  LDG.E R0, desc[UR36][R2.64] ;  /* 0x0000002402007981 */ /* 0x000ea4000c1e1900 */
[----:B--2---:R-:W-:-:S07]  /*f6e0*/  I2FP.F32.U32 R0, R0 ;  /* 0x0000000000007245 */ /* 0x004fce0000201000 */
.L_x_5927:
[----:B------:R-:W-:Y:S05]  /*f6f0*/  BSYNC.RECONVERGENT B6 ;  /* 0x0000000000067941 */ /* 0x000fea0003800200 */
.L_x_5921:
[CC--:B0-2345:R-:W-:Y:S01]  /*f700*/  FMUL.FTZ R3, R0.reuse, R0.reuse ;  /* 0x0000000000037220 */ /* 0x0fdfe20000410000 */
[----:B------:R-:W-:Y:S01]  /*f710*/  IMAD.MOV.U32 R2, RZ, RZ, 0x3e095d4e ;  /* 0x3e095d4eff027424 */ /* 0x000fe200078e00ff */
[----:B------:R-:W-:Y:S02]  /*f720*/  UPRMT UR4, UR43, 0x9910, URZ ;  /* 0x000099102b047896 */ /* 0x000fe400080000ff */
[C---:B------:R-:W-:Y:S01]  /*f730*/  FMUL.FTZ R5, R3.reuse, R0 ;  /* 0x0000000003057220 */ /* 0x040fe20000410000 */
[----:B------:R-:W-:Y:S01]  /*f740*/  FFMA.FTZ R2, R3, R2, 1 ;  /* 0x3f80000003027423 */ /* 0x000fe20000010002 */
[----:B------:R-:W-:Y:S02]  /*f750*/  UISETP.GT.AND UP0, UPT, UR4, 0x9, UPT ;  /* 0x000000090400788c */ /* 0x000fe4000bf04270 */
[----:B------:R-:W-:Y:S01]  /*f760*/  FFMA.FTZ R5, R5, 0.044714998453855514526, R0 ;  /* 0x3d37271305057823 */ /* 0x000fe20000010000 */
[----:B------:R-:W-:Y:S01]  /*f770*/  FMUL.FTZ R0, R0, 0.5 ;  /* 0x3f00000000007820 */ /* 0x000fe20000410000 */
[----:B------:R-:W-:-:S02]  /*f780*/  FMUL.FTZ R2, R2, 0.79788458347320556641 ;  /* 0x3f4c422a02027820 */ /* 0x000fc40000410000 */
[----:B------:R-:W-:-:S06]  /*f790*/  FMUL.FTZ R5, R5, 0.79788458347320556641 ;  /* 0x3f4c422a05057820 */ /* 0x000fcc0000410000 */
[----:B------:R-:W0:Y:S02]  /*f7a0*/  MUFU.TANH R5, R5 ;  /* 0x0000000500057308 */ /* 0x000e240000002400 */
[----:B0-----:R-:W-:-:S04]  /*f7b0*/  FFMA.FTZ R3, -R5, R5, 1 ;  /* 0x3f80000005037423 */ /* 0x001fc80000010105 */
[----:B------:R-:W-:Y:S01]  /*f7c0*/  FMUL.FTZ R3, R0, R3 ;  /* 0x0000000300037220 */ /* 0x000fe20000410000 */
[----:B------:R-:W-:-:S03]  /*f7d0*/  FADD.FTZ R0, R5, 1 ;  /* 0x3f80000005007421 */ /* 0x000fc60000010000 */
[----:B------:R-:W-:-:S04]  /*f7e0*/  FMUL.FTZ R3, R2, R3 ;  /* 0x0000000302037220 */ /* 0x000fc80000410000 */
        /* <DEDUP_REMOVED lines=14> */
.L_x_5952:
[----:B------:R-:W0:Y:S02]  /*f8d0*/  F2I.S64.TRUNC R2, R2 ;  /* 0x0000000200027311 */ /* 0x000e24000020d900 */
[----:B0-----:R-:W-:-:S05]  /*f8e0*/  MOV R5, R2 ;  /* 0x0000000200057202 */ /* 0x001fca0000000f00 */
[----:B------:R-:W-:Y:S01]  /*f8f0*/  STG.E.U8 desc[UR36][R16.64], R5 ;  /* 0x0000000510007986 */ /* 0x000fe2000c101124 */
[----:B------:R-:W-:Y:S05]  /*f900*/  EXIT ;  /* 0x000000000000794d */ /* 0x000fea0003800000 */
.L_x_5951:
        /* <DEDUP_REMOVED lines=9> */
.L_x_5955:
[----:B------:R-:W0:Y:S02]  /*f9a0*/  F2I.FTZ.TRUNC.NTZ R3, R2 ;  /* 0x0000000200037305 */ /* 0x000e24000021f100 */
[----:B0-----:R-:W-:Y:S01]  /*f9b0*/  STG.E desc[UR36][R16.64], R3 ;  /* 0x0000000310007986 */ /* 0x001fe2000c101924 */
[----:B------:R-:W-:Y:S05]  /*f9c0*/  EXIT ;  /* 0x000000000000794d */ /* 0x000fea0003800000 */
.L_x_5954:
[----:B------:R-:W0:Y:S02]  /*f9d0*/  F2I.FTZ.TRUNC.NTZ R3, R2 ;  /* 0x0000000200037305 */ /* 0x000e24000021f100 */
[----:B0-----:R-:W-:Y:S01]  /*f9e0*/  STG.E.U16 desc[UR36][R16.64], R3 ;  /* 0x0000000310007986 */ /* 0x001fe2000c101524 */
[----:B------:R-:W-:Y:S05]  /*f9f0*/  EXIT ;  /* 0x000000000000794d */ /* 0x000fea0003800000 */
.L_x_5950:
        /* <DEDUP_REMOVED lines=8> */
.L_x_5957:
[----:B------:R-:W-:-:S05]  /*fa80*/  F2FP.F16.F32.PACK_AB R2, RZ, R2 ;  /* 0x00000002ff02723e */ /* 0x000fca00000000ff */
[----:B------:R-:W-:Y:S01]  /*fa90*/  STG.E.U16 desc[UR36][R16.64], R2 ;  /* 0x0000000210007986 */ /* 0x000fe2000c101524 */
[----:B------:R-:W-:Y:S05]  /*faa0*/  EXIT ;  /* 0x000000000000794d */ /* 0x000fea0003800000 */
.L_x_5956:
        /* <DEDUP_REMOVED lines=9> */
.L_x_5959:
[----:B------:R-:W-:-:S04]  /*fb40*/  F2FP.F16.F32.PACK_AB R3, RZ, R2 ;  /* 0x00000002ff03723e */ /* 0x000fc800000000ff */
[----:B------:R-:W-:-:S05]  /*fb50*/  PRMT R3, R3, 0x5410, RZ ;  /* 0x0000541003037816 */ /* 0x000fca00000000ff */
[----:B------:R-:W-:Y:S01]  /*fb60*/  STG.E desc[UR36][R16.64], R3 ;  /* 0x0000000310007986 */ /* 0x000fe2000c101924 */
[----:B------:R-:W-:Y:S05]  /*fb70*/  EXIT ;  /* 0x000000000000794d */ /* 0x000fea0003800000 */
.L_x_5958:
[----:B------:R-:W-:-:S06]  /*fb80*/  FMUL.FTZ R2, R2, 1 ;  /* 0x3f80000002027820 */ /* 0x000fcc0000410000 */
[----:B------:R-:W0:Y:S02]  /*fb90*/  F2F.F64.F32 R2, R2 ;  /* 0x0000000200027310 */ /* 0x000e240000201800 */
[----:B0-----:R-:W-:Y:S01]  /*fba0*/  STG.E.64 desc[UR36][R16.64], R2 ;  /* 0x0000000210007986 */ /* 0x001fe2000c101b24 */
[----:B------:R-:W-:Y:S05]  /*fbb0*/  EXIT ;  /* 0x000000000000794d */ /* 0x000fea0003800000 */
.L_x_5949:
        /* <DEDUP_REMOVED lines=13> */
.L_x_5963:
        /* <DEDUP_REMOVED lines=16> */
.L_x_5966:
[----:B------:R-:W-:-:S04]  /*fd90*/  SHF.R.U32.HI R2, RZ, 0x18, R2 ;  /* 0x00000018ff027819 */ /* 0x000fc80000011602 */
[----:B------:R-:W-:-:S04]  /*fda0*/  LOP3.LUT R2, R3, 0x80, R2, 0xf8, !PT ;  /* 0x0000008003027812 */ /* 0x000fc800078ef802 */
[----:B------:R-:W-:-:S07]  /*fdb0*/  PRMT R8, R2, 0x7610, R8 ;  /* 0x0000761002087816 */ /* 0x000fce0000000008 */
.L_x_5965:
[----:B------:R-:W-:Y:S05]  /*fdc0*/  BSYNC.RECONVERGENT B0 ;  /* 0x0000000000007941 */ /* 0x000fea0003800200 */
.L_x_5964:
[----:B------:R-:W-:Y:S01]  /*fdd0*/  STG.E.U8 desc[UR36][R16.64], R8 ;  /* 0x0000000810007986 */ /* 0x000fe2000c101124 */
[----:B------:R-:W-:Y:S05]  /*fde0*/  EXIT ;  /* 0x000000000000794d */ /* 0x000fea0003800000 */
.L_x_5962:
        /* <DEDUP_REMOVED lines=16> */
.L_x_5969:
[----:B------:R-:W-:-:S04]  /*fef0*/  SHF.R.U32.HI R2, RZ, 0x18, R2 ;  /* 0x00000018ff027819 */ /* 0x000fc80000011602 */
[----:B------:R-:W-:-:S04]  /*ff00*/  LOP3.LUT R3, R3, 0x80, R2, 0xf8, !PT ;  /* 0x0000008003037812 */ /* 0x000fc800078ef802 */
[----:B------:R-:W-:-:S07]  /*ff10*/  PRMT R8, R3, 0x7610, R8 ;  /* 0x0000761003087816 */ /* 0x000fce0000000008 */
.L_x_5968:
[----:B------:R-:W-:Y:S05]  /*ff20*/  BSYNC.RECONVERGENT B0 ;  /* 0x0000000000007941 */ /* 0x000fea0003800200 */
.L_x_5967:
[----:B------:R-:W-:Y:S01]  /*ff30*/  STG.E.U8 desc[UR36][R16.64], R8 ;  /* 0x0000000810007986 */ /* 0x000fe2000c101124 */
[----:B------:R-:W-:Y:S05]  /*ff40*/  EXIT ;  /* 0x000000000000794d */ /* 0x000fea0003800000 */
.L_x_5961:
        /* <DEDUP_REMOVED lines=21> */
.L_x_5971:
[----:B------:R-:W0:Y:S02]  /*100a0*/  F2I.U64.TRUNC R2, R2 ;  /* 0x0000000200027311 */ /* 0x000e24000020d800 */
[----:B0-----:R-:W-:Y:S01]  /*100b0*/  STG.E.64 desc[UR36][R16.64], R2 ;  /* 0x0000000210007986 */ /* 0x001fe2000c101b24 */
[----:B------:R-:W-:Y:S05]  /*100c0*/  EXIT ;  /* 0x000000000000794d */ /* 0x000fea0003800000 */
.L_x_5970:
[----:B------:R-:W0:Y:S02]  /*100d0*/  F2I.FTZ.U32.TRUNC.NTZ R3, R2 ;  /* 0x0000000200037305 */ /* 0x000e24000021f000 */
[----:B0-----:R-:W-:Y:S01]  /*100e0*/  STG.E desc[UR36][R16.64], R3 ;  /* 0x0000000310007986 */ /* 0x001fe2000c101924 */
[----:B------:R-:W-:Y:S05]  /*100f0*/  EXIT ;  /* 0x000000000000794d */ /* 0x000fea0003800000 */
.L_x_5960:
        /* <DEDUP_REMOVED lines=10> */
.L_x_5973:
[----:B------:R-:W-:Y:S01]  /*101a0*/  FMUL.FTZ R4, R2, 1 ;  /* 0x3f80000002047820 */ /* 0x000fe20000410000 */
[----:B------:R-:W-:-:S05]  /*101b0*/  CS2R R6, SRZ ;  /* 0x0000000000067805 */ /* 0x000fca000001ff00 */
[----:B------:R-:W0:Y:S02]  /*101c0*/  F2F.F64.F32 R4, R4 ;  /* 0x0000000400047310 */ /* 0x000e240000201800 */
[----:B0-----:R-:W-:Y:S01]  /*101d0*/  STG.E.128 desc[UR36][R16.64], R4 ;  /* 0x0000000410007986 */ /* 0x001fe2000c101d24 */
[----:B------:R-:W-:Y:S05]  /*101e0*/  EXIT ;  /* 0x000000000000794d */ /* 0x000fea0003800000 */
.L_x_5972:
[----:B------:R-:W-:-:S09]  /*101f0*/  UISETP.NE.AND UP0, UPT, UR4, 0xf, UPT ;  /* 0x0000000f0400788c */ /* 0x000fd2000bf05270 */
[----:B------:R-:W-:Y:S05]  /*10200*/  BRA.U !UP0, `(.L_x_5974) ;  /* 0x0000000108e07547 */ /* 0x000fea000b800000 */
[----:B------:R-:W-:-:S09]  /*10210*/  UISETP.NE.AND UP0, UPT, UR4, 0x17, UPT ;  /* 0x000000170400788c */ /* 0x000fd2000bf05270 */
[----:B------:R-:W-:Y:S05]  /*10220*/  BRA.U !UP0, `(.L_x_5975) ;  /* 0x00000001088c7547 */ /* 0x000fea000b800000 */
[----:B------:R-:W-:-:S09]  /*10230*/  UISETP.NE.AND UP0, UPT, UR4, 0x18, UPT ;  /* 0x000000180400788c */ /* 0x000fd2000bf05270 */
[----:B------:R-:W-:Y:S05]  /*10240*/  BRA.U !UP0, `(.L_x_5976) ;  /* 0x0000000108447547 */ /* 0x000fea000b800000 */
.L_x_5953:
        /* <DEDUP_REMOVED lines=16> */
.L_x_5977:
[----:B------:R-:W-:Y:S05]  /*10350*/  EXIT ;  /* 0x000000000000794d */ /* 0x000fea0003800000 */
.L_x_5976:
        /* <DEDUP_REMOVED lines=12> */
.L_x_5979:
[----:B------:R-:W-:Y:S05]  /*10420*/  BSYNC.RECONVERGENT B0 ;  /* 0x0000000000007941 */ /* 0x000fea0003800200 */
.L_x_5978:
[----:B------:R-:W-:-:S05]  /*10430*/  LOP3.LUT R3, R0, 0x80, R5, 0xf8, !PT ;  /* 0x0000008000037812 */ /* 0x000fca00078ef805 */
[----:B------:R-:W-:Y:S01]  /*10440*/  STG.E.U8 desc[UR36][R16.64], R3 ;  /* 0x0000000310007986 */ /* 0x000fe2000c101124 */
[----:B------:R-:W-:Y:S05]  /*10450*/  EXIT ;  /* 0x000000000000794d */ /* 0x000fea0003800000 */
.L_x_5975:
        /* <DEDUP_REMOVED lines=11> */
.L_x_5981:
[----:B------:R-:W-:Y:S01]  /*10510*/  HFMA2 R0, -RZ, RZ, 0, 7.569789886474609375e-06 ;  /* 0x0000007fff007431 */ /* 0x000fe200000001ff */
[----:B------:R-:W-:-:S04]  /*10520*/  ISETP.GT.U32.AND P0, PT, R4, 0x7f800000, PT ;  /* 0x7f8000000400780c */ /* 0x000fc80003f04070 */
[----:B------:R-:W-:-:S09]  /*10530*/  SEL R0, R0, 0x7c, P0 ;  /* 0x0000007c00007807 */ /* 0x000fd20000000000 */
.L_x_5982:
[----:B------:R-:W-:Y:S05]  /*10540*/  BSYNC.RECONVERGENT B0 ;  /* 0x0000000000007941 */ /* 0x000fea0003800200 */
.L_x_5980:
[----:B------:R-:W-:-:S04]  /*10550*/  SHF.R.U32.HI R3, RZ, 0x18, R2 ;  /* 0x00000018ff037819 */ /* 0x000fc80000011602 */
[----:B------:R-:W-:-:S05]  /*10560*/  LOP3.LUT R3, R0, 0x80, R3, 0xf8, !PT ;  /* 0x0000008000037812 */ /* 0x000fca00078ef803 */
[----:B------:R-:W-:Y:S01]  /*10570*/  STG.E.U8 desc[UR36][R16.64], R3 ;  /* 0x0000000310007986 */ /* 0x000fe2000c101124 */
[----:B------:R-:W-:Y:S05]  /*10580*/  EXIT ;  /* 0x000000000000794d */ /* 0x000fea0003800000 */
.L_x_5974:
[----:B------:R-:W-:-:S05]  /*10590*/  F2FP.BF16.F32.PACK_AB R2, RZ, R2 ;  /* 0x00000002ff02723e */ /* 0x000fca00000010ff */
[----:B------:R-:W-:Y:S01]  /*105a0*/  STG.E.U16 desc[UR36][R16.64], R2 ;  /* 0x0000000210007986 */ /* 0x000fe2000c101524 */
[----:B------:R-:W-:Y:S05]  /*105b0*/  EXIT ;  /* 0x000000000000794d */ /* 0x000fea0003800000 */
.L_x_5983:
        /* <DEDUP_REMOVED lines=12> */
.L_x_12898:


//--------------------- .text._ZN2at6native27unrolled_elementwise_kernelIZZZNS0_26GeluBackwardCUDAKernelImplERNS_18TensorIteratorBaseENS0_8GeluTypeEENKUlvE_clEvENKUlvE0_clEvEUlffE_St5arrayIPcLm3EELi4E23TrivialOffsetCalculatorILi2EjESB_ILi1EjENS0_6memory12LoadWithCastILi2EEENSE_13StoreWithCastILi1EEEEEviT_T0_T2_T3_T4_T5_ --------------------------
	.section	.text._ZN2at6native27unrolled_elementwise_kernelIZZZNS0_26GeluBackwardCUDAKernelImplERNS_18TensorIteratorBaseENS0_8GeluTypeEENKUlvE_clEvENKUlvE0_clEvEUlffE_St5arrayIPcLm3EELi4E23TrivialOffsetCalculatorILi2EjESB_ILi1EjENS0_6memory12LoadWithCastILi2EEENSE_13StoreWithCastILi1EEEEEviT_T0_T2_T3_T4_T5_,"ax",@progbits
	.align	128
        .global         _ZN2at6native27unrolled_elementwise_kernelIZZZNS0_26GeluBackwardCUDAKernelImplERNS_18TensorIteratorBaseENS0_8GeluTypeEENKUlvE_clEvENKUlvE0_clEvEUlffE_St5arrayIPcLm3EELi4E23TrivialOffsetCalculatorILi2EjESB_ILi1EjENS0_6memory12LoadWithCastILi2EEENSE_13StoreWithCastILi1EEEEEviT_T0_T2_T3_T4_T5_
        .type           _ZN2at6native27unrolled_elementwise_kernelIZZZNS0_26GeluBackwardCUDAKernelImplERNS_18TensorIteratorBaseENS0_8GeluTypeEENKUlvE_clEvENKUlvE0_clEvEUlffE_St5arrayIPcLm3EELi4E23TrivialOffsetCalculatorILi2EjESB_ILi1EjENS0_6memory12LoadWithCastILi2EEENSE_13StoreWithCastILi1EEEEEviT_T0_T2_T3_T4_T5_,@function
        .size           _ZN2at6native27unrolled_elementwise_kernelIZZZNS0_26GeluBackwardCUDAKernelImplERNS_18TensorIteratorBaseENS0_8GeluTypeEENKUlvE_clEvENKUlvE0_clEvEUlffE_St5arrayIPcLm3EELi4E23TrivialOffsetCalculatorILi2EjESB_ILi1EjENS0_6memory12LoadWithCastILi2EEENSE_13StoreWithCastILi1EEEEEviT_T0_T2_T3_T4_T5_,(.L_x_12899 - _ZN2at6native27unrolled_elementwise_kernelIZZZNS0_26GeluBackwardCUDAKernelImplERNS_18TensorIteratorBaseENS0_8GeluTypeEENKUlvE_clEvENKUlvE0_clEvEUlffE_St5arrayIPcLm3EELi4E23TrivialOffsetCalculatorILi2EjESB_ILi1EjENS0_6memory12LoadWithCastILi2EEENSE_13StoreWithCastILi1EEEEEviT_T0_T2_T3_T4_T5_)
        .other          _ZN2at6native27unrolled_elementwise_kernelIZZZNS0_26GeluBackwardCUDAKernelImplERNS_18TensorIteratorBaseENS0_8GeluTypeEENKUlvE_clEvENKUlvE0_clEvEUlffE_St5arrayIPcLm3EELi4E23TrivialOffsetCalculatorILi2EjESB_ILi1EjENS0_6memory12LoadWithCastILi2EEENSE_13StoreWithCastILi1EEEEEviT_T0_T2_T3_T4_T5_,@"STO_CUDA_ENTRY STV_DEFAULT"
_ZN2at6native27unrolled_elementwise_kernelIZZZNS0_26GeluBackwardCUDAKernelImplERNS_18TensorIteratorBaseENS0_8GeluTypeEENKUlvE_clEvENKUlvE0_clEvEUlffE_St5arrayIPcLm3EELi4E23TrivialOffsetCalculatorILi2EjESB_ILi1EjENS0_6memory12LoadWithCastILi2EEENSE_13StoreWithCastILi1EEEEEviT_T0_T2_T3_T4_T5_:
.text._ZN2at6native27unrolled_elementwise_kernelIZZZNS0_26GeluBackwardCUDAKernelImplERNS_18TensorIteratorBaseENS0_8GeluTypeEENKUlvE_clEvENKUlvE0_clEvEUlffE_St5arrayIPcLm3EELi4E23TrivialOffsetCalculatorILi2EjESB_ILi1EjENS0_6memory12LoadWithCastILi2EEENSE_13StoreWithCastILi1EEEEEviT_T0_T2_T3_T4_T5_:
        /* <DEDUP_REMOVED lines=34> */
.L_x_5990:
[----:B------:R-:W2:Y:S02]  /*0220*/  LDG.E.U8 R4, desc[UR36][R4.64] ;  /* 0x0000002404047981 */ /* 0x000ea4000c1e1100 */
[----:B--2---:R-:W-:Y:S01]  /*0230*/  I2FP.F32.U32 R29, R4 ;  /* 0x00000004001d7245 */ /* 0x004fe20000201000 */
[----:B------:R-:W-:Y:S06]  /*0240*/  BRA `(.L_x_5992) ;  /* 0x0000000c00247947 */ /* 0x000fec0003800000 */
.L_x_5989:
        /* <DEDUP_REMOVED lines=9> */
.L_x_5994:
[----:B------:R-:W2:Y:S02]  /*02e0*/  LDG.E R4, desc[UR36][R4.64] ;  /* 0x0000002404047981 */ /* 0x000ea4000c1e1900 */
[----:B--2---:R-:W-:Y:S01]  /*02f0*/  I2FP.F32.S32 R29, R4 ;  /* 0x00000004001d7245 */ /* 0x004fe20000201400 */
[----:B------:R-:W-:Y:S06]  /*0300*/  BRA `(.L_x_5992) ;  /* 0x0000000800f47947 */ /* 0x000fec0003800000 */
.L_x_5993:
[----:B------:R-:W2:Y:S02]  /*0310*/  LDG.E.U16 R4, desc[UR36][R4.64] ;  /* 0x0000002404047981 */ /* 0x000ea4000c1e1500 */
[----:B--2---:R2:W3:Y:S01]  /*0320*/  I2F.S16 R29, R4 ;  /* 0x00000004001d7306 */ /* 0x0044e20000101400 */
[----:B------:R-:W-:Y:S05]  /*0330*/  BRA `(.L_x_5992) ;  /* 0x0000000800e87947 */ /* 0x000fea0003800000 */
.L_x_5988:
        /* <DEDUP_REMOVED lines=8> */
.L_x_5996:
[----:B------:R-:W2:Y:S02]  /*03c0*/  LDG.E.U16 R4, desc[UR36][R4.64] ;  /* 0x0000002404047981 */ /* 0x000ea4000c1e1500 */
[----:B--2---:R-:W-:Y:S01]  /*03d0*/  HADD2.F32 R29, -RZ, R4.H0_H0 ;  /* 0x20000004ff1d7230 */ /* 0x004fe20000004100 */
[----:B------:R-:W-:Y:S06]  /*03e0*/  BRA `(.L_x_5992) ;  /* 0x0000000800bc7947 */ /* 0x000fec0003800000 */
.L_x_5995:
        /* <DEDUP_REMOVED lines=8> */
.L_x_5998:
[----:B------:R-:W2:Y:S02]  /*0470*/  LDG.E.U16 R4, desc[UR36][R4.64] ;  /* 0x0000002404047981 */ /* 0x000ea4000c1e1500 */
[----:B--2---:R-:W-:Y:S01]  /*0480*/  HADD2.F32 R29, -RZ, R4.H0_H0 ;  /* 0x20000004ff1d7230 */ /* 0x004fe20000004100 */
[----:B------:R-:W-:Y:S06]  /*0490*/  BRA `(.L_x_5992) ;  /* 0x0000000800907947 */ /* 0x000fec0003800000 */
.L_x_5997:
[----:B------:R-:W2:Y:S01]  /*04a0*/  LDG.E.64 R4, desc[UR36][R4.64] ;  /* 0x0000002404047981 */ /* 0x000ea2000c1e1b00 */
[----:B------:R-:W-:Y:S01]  /*04b0*/  UMOV UR4, 0xf0000000 ;  /* 0xf000000000047882 */ /* 0x000fe20000000000 */
[----:B------:R-:W-:Y:S01]  /*04c0*/  UMOV UR5, 0x380fffff ;  /* 0x380fffff00057882 */ /* 0x000fe20000000000 */
[----:B--2---:R-:W0:Y:S01]  /*04d0*/  F2F.F32.F64 R29, R4 ;  /* 0x00000004001d7310 */ /* 0x004e220000301000 */
[----:B------:R-:W-:-:S14]  /*04e0*/  DSETP.GEU.AND P0, PT, |R4|, UR4, PT ;  /* 0x0000000404007e2a */ /* 0x000fdc000bf0e200 */
[----:B0-----:R-:W-:Y:S01]  /*04f0*/  @!P0 FMUL R29, R29, 1.175494350822287508e-38 ;  /* 0x008000001d1d8820 */ /* 0x001fe20000400000 */
[----:B------:R-:W-:Y:S06]  /*0500*/  BRA `(.L_x_5992) ;  /* 0x0000000800747947 */ /* 0x000fec0003800000 */
.L_x_5987:
        /* <DEDUP_REMOVED lines=12> */
.L_x_6001:
[----:B------:R-:W2:Y:S01]  /*05d0*/  LDG.E.64 R4, desc[UR36][R4.64] ;  /* 0x0000002404047981 */ /* 0x000ea2000c1e1b00 */
[----:B------:R-:W-:Y:S01]  /*05e0*/  UMOV UR4, 0xf0000000 ;  /* 0xf000000000047882 */ /* 0x000fe20000000000 */
[----:B------:R-:W-:Y:S01]  /*05f0*/  UMOV UR5, 0x380fffff ;  /* 0x380fffff00057882 */ /* 0x000fe20000000000 */
[----:B--2---:R-:W0:Y:S01]  /*0600*/  F2F.F32.F64 R29, R4 ;  /* 0x00000004001d7310 */ /* 0x004e220000301000 */
[----:B------:R-:W-:-:S14]  /*0610*/  DSETP.GEU.AND P0, PT, |R4|, UR4, PT ;  /* 0x0000000404007e2a */ /* 0x000fdc000bf0e200 */
[----:B0-----:R-:W-:Y:S01]  /*0620*/  @!P0 FMUL R29, R29, 1.175494350822287508e-38 ;  /* 0x008000001d1d8820 */ /* 0x001fe20000400000 */
[----:B------:R-:W-:Y:S06]  /*0630*/  BRA `(.L_x_5992) ;  /* 0x0000000800287947 */ /* 0x000fec0003800000 */
.L_x_6000:
        /* <DEDUP_REMOVED lines=25> */
.L_x_6003:
        /* <DEDUP_REMOVED lines=12> */
.L_x_6002:
[----:B------:R-:W2:Y:S02]  /*0890*/  LDG.E.U16 R4, desc[UR36][R4.64] ;  /* 0x0000002404047981 */ /* 0x000ea4000c1e1500 */
[----:B--2---:R-:W-:Y:S01]  /*08a0*/  IMAD.U32 R29, R4, 0x10000, RZ ;  /* 0x00010000041d7824 */ /* 0x004fe200078e00ff */
[----:B------:R-:W-:Y:S06]  /*08b0*/  BRA `(.L_x_5992) ;  /* 0x0000000400887947 */ /* 0x000fec0003800000 */
.L_x_5999:
        /* <DEDUP_REMOVED lines=11> */
.L_x_6006:
        /* <DEDUP_REMOVED lines=20> */
.L_x_6008:
[----:B------:R-:W-:Y:S05]  /*0ab0*/  BSYNC.RECONVERGENT B0 ;  /* 0x0000000000007941 */ /* 0x000fea0003800200 */
.L_x_6007:
[----:B------:R-:W-:Y:S01]  /*0ac0*/  IMAD.SHL.U32 R0, R0, 0x100000, RZ ;  /* 0x0010000000007824 */ /* 0x000fe200078e00ff */
[----:B------:R-:W-:-:S04]  /*0ad0*/  LEA R3, R3, 0x3b800000, 0x17 ;  /* 0x3b80000003037811 */ /* 0x000fc800078eb8ff */
[----:B------:R-:W-:Y:S01]  /*0ae0*/  LOP3.LUT R29, R3, R0, R29, 0xfe, !PT ;  /* 0x00000000031d7212 */ /* 0x000fe200078efe1d */
[----:B------:R-:W-:Y:S06]  /*0af0*/  BRA `(.L_x_5992) ;  /* 0x0000000000f87947 */ /* 0x000fec0003800000 */
.L_x_6005:
        /* <DEDUP_REMOVED lines=20> */
.L_x_6010:
[----:B------:R-:W-:Y:S05]  /*0c40*/  BSYNC.RECONVERGENT B0 ;  /* 0x0000000000007941 */ /* 0x000fea0003800200 */
.L_x_6009:
[----:B------:R-:W-:Y:S01]  /*0c50*/  IMAD.SHL.U32 R0, R0, 0x200000, RZ ;  /* 0x0020000000007824 */ /* 0x000fe200078e00ff */
[----:B------:R-:W-:-:S04]  /*0c60*/  LEA R3, R3, 0x37800000, 0x17 ;  /* 0x3780000003037811 */ /* 0x000fc800078eb8ff */
[----:B------:R-:W-:Y:S01]  /*0c70*/  LOP3.LUT R29, R3, R0, R29, 0xfe, !PT ;  /* 0x00000000031d7212 */ /* 0x000fe200078efe1d */
[----:B------:R-:W-:Y:S06]  /*0c80*/  BRA `(.L_x_5992) ;  /* 0x0000000000947947 */ /* 0x000fec0003800000 */
.L_x_6004:
[----:B------:R-:W-:-:S09]  /*0c90*/  UISETP.NE.AND UP0, UPT, UR4, 0x1c, UPT ;  /* 0x0000001c0400788c */ /* 0x000fd2000bf05270 */
[----:B------:R-:W-:Y:S05]  /*0ca0*/  BRA.U !UP0, `(.L_x_6011) ;  /* 0x0000000108847547 */ /* 0x000fea000b800000 */
[----:B------:R-:W-:-:S09]  /*0cb0*/  UISETP.NE.AND UP0, UPT, UR4, 0x1d, UPT ;  /* 0x0000001d0400788c */ /* 0x000fd2000bf05270 */
[----:B------:R-:W-:Y:S05]  /*0cc0*/  BRA.U !UP0, `(.L_x_6012) ;  /* 0x0000000108707547 */ /* 0x000fea000b800000 */
[----:B------:R-:W-:-:S09]  /*0cd0*/  UISETP.NE.AND UP0, UPT, UR4, 0x2c, UPT ;  /* 0x0000002c0400788c */ /* 0x000fd2000bf05270 */
[----:B------:R-:W-:Y:S05]  /*0ce0*/  BRA.U !UP0, `(.L_x_6013) ;  /* 0x0000000108487547 */ /* 0x000fea000b800000 */
.L_x_5991:
        /* <DEDUP_REMOVED lines=16> */
.L_x_6014:
[----:B------:R-:W-:Y:S01]  /*0df0*/  IMAD.MOV.U32 R29, RZ, RZ, RZ ;  /* 0x000000ffff1d7224 */ /* 0x000fe200078e00ff */
[----:B------:R-:W-:Y:S06]  /*0e00*/  BRA `(.L_x_5992) ;  /* 0x0000000000347947 */ /* 0x000fec0003800000 */
.L_x_6013:
        /* <DEDUP_REMOVED lines=8> */
.L_x_6012:
[----:B------:R-:W2:Y:S02]  /*0e90*/  LDG.E.64 R4, desc[UR36][R4.64] ;  /* 0x0000002404047981 */ /* 0x000ea4000c1e1b00 */
[----:B--2---:R0:W1:Y:S01]  /*0ea0*/  I2F.U64 R29, R4 ;  /* 0x00000004001d7312 */ /* 0x0040620000301000 */
[----:B------:R-:W-:Y:S05]  /*0eb0*/  BRA `(.L_x_5992) ;  /* 0x0000000000087947 */ /* 0x000fea0003800000 */
.L_x_6011:
[----:B------:R-:W2:Y:S02]  /*0ec0*/  LDG.E R4, desc[UR36][R4.64] ;  /* 0x0000002404047981 */ /* 0x000ea4000c1e1900 */
[----:B--2---:R-:W-:-:S07]  /*0ed0*/  I2FP.F32.U32 R29, R4 ;  /* 0x00000004001d7245 */ /* 0x004fce0000201000 */
.L_x_5992:
[----:B------:R-:W-:Y:S05]  /*0ee0*/  BSYNC.RECONVERGENT B6 ;  /* 0x0000000000067941 */ /* 0x000fea0003800200 */
.L_x_5986:
        /* <DEDUP_REMOVED lines=20> */
.L_x_6019:
[----:B------:R-:W2:Y:S02]  /*1030*/  LDG.E.U8 R4, desc[UR36][R4.64] ;  /* 0x0000002404047981 */ /* 0x000ea4000c1e1100 */
[----:B--2---:R-:W-:Y:S01]  /*1040*/  I2FP.F32.U32 R28, R4 ;  /* 0x00000004001c7245 */ /* 0x004fe20000201000 */
[----:B------:R-:W-:Y:S06]  /*1050*/  BRA `(.L_x_6021) ;  /* 0x0000000c00287947 */ /* 0x000fec0003800000 */
.L_x_6018:
        /* <DEDUP_REMOVED lines=9> */
.L_x_6023:
[----:B------:R-:W2:Y:S02]  /*10f0*/  LDG.E R4, desc[UR36][R4.64] ;  /* 0x0000002404047981 */ /* 0x000ea4000c1e1900 */
[----:B--2---:R-:W-:Y:S01]  /*1100*/  I2FP.F32.S32 R28, R4 ;  /* 0x00000004001c7245 */ /* 0x004fe20000201400 */
[----:B------:R-:W-:Y:S06]  /*1110*/  BRA `(.L_x_6021) ;  /* 0x0000000800f87947 */ /* 0x000fec0003800000 */
.L_x_6022:
[----:B------:R-:W2:Y:S02]  /*1120*/  LDG.E.U16 R4, desc[UR36][R4.64] ;  /* 0x0000002404047981 */ /* 0x000ea4000c1e1500 */
[----:B--2---:R0:W2:Y:S01]  /*1130*/  I2F.S16 R28, R4 ;  /* 0x00000004001c7306 */ /* 0x0040a20000101400 */
[----:B------:R-:W-:Y:S05]  /*1140*/  BRA `(.L_x_6021) ;  /* 0x0000000800ec7947 */ /* 0x000fea0003800000 */
.L_x_6017:
        /* <DEDUP_REMOVED lines=8> */
.L_x_6025:
[----:B------:R-:W2:Y:S02]  /*11d0*/  LDG.E.U16 R4, desc[UR36][R4.64] ;  /* 0x0000002404047981 */ /* 0x000ea4000c1e1500 */
[----:B--2---:R-:W-:Y:S01]  /*11e0*/  HADD2.F32 R28, -RZ, R4.H0_H0 ;  /* 0x20000004ff1c7230 */ /* 0x004fe20000004100 */
[----:B------:R-:W-:Y:S06]  /*11f0*/  BRA `(.L_x_6021) ;  /* 0x0000000800c07947 */ /* 0x000fec0003800000 */
.L_x_6024:
        /* <DEDUP_REMOVED lines=8> */
.L_x_6027:
[----:B------:R-:W2:Y:S02]  /*1280*/  LDG.E.U16 R4, desc[UR36][R4.64] ;  /* 0x0000002404047981 */ /* 0x000ea4000c1e1500 */
[----:B--2---:R-:W-:Y:S01]  /*1290*/  HADD2.F32 R28, -RZ, R4.H0_H0 ;  /* 0x20000004ff1c7230 */ /* 0x004fe20000004100 */
[----:B------:R-:W-:Y:S06]  /*12a0*/  BRA `(.L_x_6021) ;  /* 0x0000000800947947 */ /* 0x000fec0003800000 */
.L_x_6026:
[----:B------:R-:W2:Y:S01]  /*12b0*/  LDG.E.64 R4, desc[UR36][R4.64] ;  /* 0x0000002404047981 */ /* 0x000ea2000c1e1b00 */
[----:B------:R-:W-:Y:S01]  /*12c0*/  UMOV UR4, 0xf0000000 ;  /* 0xf000000000047882 */ /* 0x000fe20000000000 */
[----:B------:R-:W-:Y:S01]  /*12d0*/  UMOV UR5, 0x380fffff ;  /* 0x380fffff00057882 */ /* 0x000fe20000000000 */
[----:B--2---:R-:W0:Y:S01]  /*12e0*/  F2F.F32.F64 R28, R4 ;  /* 0x00000004001c7310 */ /* 0x004e220000301000 */
[----:B------:R-:W-:-:S14]  /*12f0*/  DSETP.GEU.AND P0, PT, |R4|, UR4, PT ;  /* 0x0000000404007e2a */ /* 0x000fdc000bf0e200 */
[----:B0-----:R-:W-:Y:S01]  /*1300*/  @!P0 FMUL R28, R28, 1.175494350822287508e-38 ;  /* 0x008000001c1c8820 */ /* 0x001fe20000400000 */
[----:B------:R-:W-:Y:S06]  /*1310*/  BRA `(.L_x_6021) ;  /* 0x0000000800787947 */ /* 0x000fec0003800000 */
.L_x_6016:
        /* <DEDUP_REMOVED lines=12> */
.L_x_6030:
[----:B------:R-:W2:Y:S01]  /*13e0*/  LDG.E.64 R4, desc[UR36][R4.64] ;  /* 0x0000002404047981 */ /* 0x000ea2000c1e1b00 */
[----:B------:R-:W-:Y:S01]  /*13f0*/  UMOV UR4, 0xf0000000 ;  /* 0xf000000000047882 */ /* 0x000fe20000000000 */
[----:B------:R-:W-:Y:S01]  /*1400*/  UMOV UR5, 0x380fffff ;  /* 0x380fffff00057882 */ /* 0x000fe20000000000 */
[----:B--2---:R-:W0:Y:S01]  /*1410*/  F2F.F32.F64 R28, R4 ;  /* 0x00000004001c7310 */ /* 0x004e220000301000 */
[----:B------:R-:W-:-:S14]  /*1420*/  DSETP.GEU.AND P0, PT, |R4|, UR4, PT ;  /* 0x0000000404007e2a */ /* 0x000fdc000bf0e200 */
[----:B0-----:R-:W-:Y:S01]  /*1430*/  @!P0 FMUL R28, R28, 1.175494350822287508e-38 ;  /* 0x008000001c1c8820 */ /* 0x001fe20000400000 */
[----:B------:R-:W-:Y:S06]  /*1440*/  BRA `(.L_x_6021) ;  /* 0x00000008002c7947 */ /* 0x000fec0003800000 */
.L_x_6029:
        /* <DEDUP_REMOVED lines=25> */
.L_x_6032:
        /* <DEDUP_REMOVED lines=13> */
.L_x_6031:
[----:B------:R-:W2:Y:S02]  /*16b0*/  LDG.E.U16 R4, desc[UR36][R4.64] ;  /* 0x0000002404047981 */ /* 0x000ea4000c1e1500 */
[----:B--2---:R-:W-:Y:S01]  /*16c0*/  IMAD.U32 R28, R4, 0x10000, RZ ;  /* 0x00010000041c7824 */ /* 0x004fe200078e00ff */
[----:B------:R-:W-:Y:S06]  /*16d0*/  BRA `(.L_x_6021) ;  /* 0x0000000400887947 */ /* 0x000fec0003800000 */
.L_x_6028:
        /* <DEDUP_REMOVED lines=11> */
.L_x_6035:
        /* <DEDUP_REMOVED lines=20> */
.L_x_6037:
[----:B------:R-:W-:Y:S05]  /*18d0*/  BSYNC.RECONVERGENT B0 ;  /* 0x0000000000007941 */ /* 0x000fea0003800200 */
.L_x_6036:
[----:B------:R-:W-:Y:S01]  /*18e0*/  IMAD.SHL.U32 R0, R0, 0x100000, RZ ;  /* 0x0010000000007824 */ /* 0x000fe200078e00ff */
[----:B------:R-:W-:-:S04]  /*18f0*/  LEA R3, R3, 0x3b800000, 0x17 ;  /* 0x3b80000003037811 */ /* 0x000fc800078eb8ff */
[----:B------:R-:W-:Y:S01]  /*1900*/  LOP3.LUT R28, R3, R0, R7, 0xfe, !PT ;  /* 0x00000000031c7212 */ /* 0x000fe200078efe07 */
[----:B------:R-:W-:Y:S06]  /*1910*/  BRA `(.L_x_6021) ;  /* 0x0000000000f87947 */ /* 0x000fec0003800000 */
.L_x_6034:
        /* <DEDUP_REMOVED lines=20> */
.L_x_6039:
[----:B------:R-:W-:Y:S05]  /*1a60*/  BSYNC.RECONVERGENT B0 ;  /* 0x0000000000007941 */ /* 0x000fea0003800200 */
.L_x_6038:
[----:B------:R-:W-:Y:S01]  /*1a70*/  IMAD.SHL.U32 R0, R0, 0x200000, RZ ;  /* 0x0020000000007824 */ /* 0x000fe200078e00ff */
[----:B------:R-:W-:-:S04]  /*1a80*/  LEA R3, R3, 0x37800000, 0x17 ;  /* 0x3780000003037811 */ /* 0x000fc800078eb8ff */
[----:B------:R-:W-:Y:S01]  /*1a90*/  LOP3.LUT R28, R3, R0, R7, 0xfe, !PT ;  /* 0x00000000031c7212 */ /* 0x000fe200078efe07 */
[----:B------:R-:W-:Y:S06]  /*1aa0*/  BRA `(.L_x_6021) ;  /* 0x0000000000947947 */ /* 0x000fec0003800000 */
.L_x_6033:
[----:B------:R-:W-:-:S09]  /*1ab0*/  UISETP.NE.AND UP0, UPT, UR4, 0x1c, UPT ;  /* 0x0000001c0400788c */ /* 0x000fd2000bf05270 */
[----:B------:R-:W-:Y:S05]  /*1ac0*/  BRA.U !UP0, `(.L_x_6040) ;  /* 0x0000000108847547 */ /* 0x000fea000b800000 */
[----:B------:R-:W-:-:S09]  /*1ad0*/  UISETP.NE.AND UP0, UPT, UR4, 0x1d, UPT ;  /* 0x0000001d0400788c */ /* 0x000fd2000bf05270 */
[----:B------:R-:W-:Y:S05]  /*1ae0*/  BRA.U !UP0, `(.L_x_6041) ;  /* 0x0000000108707547 */ /* 0x000fea000b800000 */
[----:B------:R-:W-:-:S09]  /*1af0*/  UISETP.NE.AND UP0, UPT, UR4, 0x2c, UPT ;  /* 0x0000002c0400788c */ /* 0x000fd2000bf05270 */
[----:B------:R-:W-:Y:S05]  /*1b00*/  BRA.U !UP0, `(.L_x_6042) ;  /* 0x0000000108487547 */ /* 0x000fea000b800000 */
.L_x_6020:
        /* <DEDUP_REMOVED lines=16> */
.L_x_6043:
[----:B------:R-:W-:Y:S01]  /*1c10*/  IMAD.MOV.U32 R28, RZ, RZ, RZ ;  /* 0x000000ffff1c7224 */ /* 0x000fe200078e00ff */
[----:B------:R-:W-:Y:S06]  /*1c20*/  BRA `(.L_x_6021) ;  /* 0x0000000000347947 */ /* 0x000fec0003800000 */
.L_x_6042:
        /* <DEDUP_REMOVED lines=8> */
.L_x_6041:
[----:B------:R-:W2:Y:S02]  /*1cb0*/  LDG.E.64 R4, desc[UR36][R4.64] ;  /* 0x0000002404047981 */ /* 0x000ea4000c1e1b00 */
[----:B--2---:R0:W2:Y:S01]  /*1cc0*/  I2F.U64 R28, R4 ;  /* 0x00000004001c7312 */ /* 0x0040a20000301000 */
[----:B------:R-:W-:Y:S05]  /*1cd0*/  BRA `(.L_x_6021) ;  /* 0x0000000000087947 */ /* 0x000fea0003800000 */
.L_x_6040:
[----:B------:R-:W2:Y:S02]  /*1ce0*/  LDG.E R4, desc[UR36][R4.64] ;  /* 0x0000002404047981 */ /* 0x000ea4000c1e1900 */
[----:B--2---:R-:W-:-:S07]  /*1cf0*/  I2FP.F32.U32 R28, R4 ;  /* 0x00000004001c7245 */ /* 0x004fce0000201000 */
.L_x_6021:
[----:B------:R-:W-:Y:S05]  /*1d00*/  BSYNC.RECONVERGENT B6 ;  /* 0x0000000000067941 */ /* 0x000fea0003800200 */
.L_x_6015:
[----:B------:R-:W-:-:S07]  /*1d10*/  VIADD R16, R19, 0x80 ;  /* 0x0000008013107836 */ /* 0x000fce0000000000 */
.L_x_5985:
[----:B------:R-:W-:Y:S05]  /*1d20*/  BSYNC.RECONVERGENT B7 ;  /* 0x0000000000077941 */ /* 0x000fea0003800200 */
.L_x_5984:
        /* <DEDUP_REMOVED lines=26> */
.L_x_6050:
[----:B------:R-:W4:Y:S02]  /*1ed0*/  LDG.E.U8 R4, desc[UR36][R4.64] ;  /* 0x0000002404047981 */ /* 0x000f24000c1e1100 */
[----:B----4-:R-:W-:Y:S01]  /*1ee0*/  I2FP.F32.U32 R27, R4 ;  /* 0x00000004001b7245 */ /* 0x010fe20000201000 */
[----:B------:R-:W-:Y:S06]  /*1ef0*/  BRA `(.L_x_6052) ;  /* 0x0000000c00247947 */ /* 0x000fec0003800000 */
.L_x_6049:
        /* <DEDUP_REMOVED lines=9> */
.L_x_6054:
[----:B------:R-:W4:Y:S02]  /*1f90*/  LDG.E R4, desc[UR36][R4.64] ;  /* 0x0000002404047981 */ /* 0x000f24000c1e1900 */
[----:B----4-:R-:W-:Y:S01]  /*1fa0*/  I2FP.F32.S32 R27, R4 ;  /* 0x00000004001b7245 */ /* 0x010fe20000201400 */
[----:B------:R-:W-:Y:S06]  /*1fb0*/  BRA `(.L_x_6052) ;  /* 0x0000000800f47947 */ /* 0x000fec0003800000 */
.L_x_6053:
[----:B------:R-:W4:Y:S02]  /*1fc0*/  LDG.E.U16 R4, desc[UR36][R4.64] ;  /* 0x0000002404047981 */ /* 0x000f24000c1e1500 */
[----:B----4-:R0:W4:Y:S01]  /*1fd0*/  I2F.S16 R27, R4 ;  /* 0x00000004001b7306 */ /* 0x0101220000101400 */
[----:B------:R-:W-:Y:S05]  /*1fe0*/  BRA `(.L_x_6052) ;  /* 0x0000000800e87947 */ /* 0x000fea0003800000 */
.L_x_6048:
        /* <DEDUP_REMOVED lines=8> */
.L_x_6056:
[----:B------:R-:W4:Y:S02]  /*2070*/  LDG.E.U16 R4, desc[UR36][R4.64] ;  /* 0x0000002404047981 */ /* 0x000f24000c1e1500 */
[----:B----4-:R-:W-:Y:S01]  /*2080*/  HADD2.F32 R27, -RZ, R4.H0_H0 ;  /* 0x20000004ff1b7230 */ /* 0x010fe20000004100 */
[----:B------:R-:W-:Y:S06]  /*2090*/  BRA `(.L_x_6052) ;  /* 0x0000000800bc7947 */ /* 0x000fec0003800000 */
.L_x_6055:
        /* <DEDUP_REMOVED lines=8> */
.L_x_6058:
[----:B------:R-:W4:Y:S02]  /*2120*/  LDG.E.U16 R4, desc[UR36][R4.64] ;  /* 0x0000002404047981 */ /* 0x000f24000c1e1500 */
[----:B----4-:R-:W-:Y:S01]  /*2130*/  HADD2.F32 R27, -RZ, R4.H0_H0 ;  /* 0x20000004ff1b7230 */ /* 0x010fe20000004100 */
[----:B------:R-:W-:Y:S06]  /*2140*/  BRA `(.L_x_6052) ;  /* 0x0000000800907947 */ /* 0x000fec0003800000 */
.L_x_6057:
[----:B------:R-:W4:Y:S01]  /*2150*/  LDG.E.64 R4, desc[UR36][R4.64] ;  /* 0x0000002404047981 */ /* 0x000f22000c1e1b00 */
[----:B------:R-:W-:Y:S01]  /*2160*/  UMOV UR4, 0xf0000000 ;  /* 0xf000000000047882 */ /* 0x000fe20000000000 */
[----:B------:R-:W-:Y:S01]  /*2170*/  UMOV UR5, 0x380fffff ;  /* 0x380fffff00057882 */ /* 0x000fe20000000000 */
[----:B----4-:R-:W0:Y:S01]  /*2180*/  F2F.F32.F64 R27, R4 ;  /* 0x00000004001b7310 */ /* 0x010e220000301000 */
[----:B------:R-:W-:-:S14]  /*2190*/  DSETP.GEU.AND P0, PT, |R4|, UR4, PT ;  /* 0x0000000404007e2a */ /* 0x000fdc000bf0e200 */
[----:B0-----:R-:W-:Y:S01]  /*21a0*/  @!P0 FMUL R27, R27, 1.175494350822287508e-38 ;  /* 0x008000001b1b8820 */ /* 0x001fe20000400000 */
[----:B------:R-:W-:Y:S06]  /*21b0*/  BRA `(.L_x_6052) ;  /* 0x0000000800747947 */ /* 0x000fec0003800000 */
.L_x_6047:
        /* <DEDUP_REMOVED lines=12> */
.L_x_6061:
[----:B------:R-:W4:Y:S01]  /*2280*/  LDG.E.64 R4, desc[UR36][R4.64] ;  /* 0x0000002404047981 */ /* 0x000f22000c1e1b00 */
[----:B------:R-:W-:Y:S01]  /*2290*/  UMOV UR4, 0xf0000000 ;  /* 0xf000000000047882 */ /* 0x000fe20000000000 */
[----:B------:R-:W-:Y:S01]  /*22a0*/  UMOV UR5, 0x380fffff ;  /* 0x380fffff00057882 */ /* 0x000fe20000000000 */
[----:B----4-:R-:W0:Y:S01]  /*22b0*/  F2F.F32.F64 R27, R4 ;  /* 0x00000004001b7310 */ /* 0x010e220000301000 */
[----:B------:R-:W-:-:S14]  /*22c0*/  DSETP.GEU.AND P0, PT, |R4|, UR4, PT ;  /* 0x0000000404007e2a */ /* 0x000fdc000bf0e200 */
[----:B0-----:R-:W-:Y:S01]  /*22d0*/  @!P0 FMUL R27, R27, 1.175494350822287508e-38 ;  /* 0x008000001b1b8820 */ /* 0x001fe20000400000 */
[----:B------:R-:W-:Y:S06]  /*22e0*/  BRA `(.L_x_6052) ;  /* 0x0000000800287947 */ /* 0x000fec0003800000 */
.L_x_6060:
        /* <DEDUP_REMOVED lines=25> */
.L_x_6063:
        /* <DEDUP_REMOVED lines=12> */
.L_x_6062:
[----:B------:R-:W4:Y:S02]  /*2540*/  LDG.E.U16 R4, desc[UR36][R4.64] ;  /* 0x0000002404047981 */ /* 0x000f24000c1e1500 */
[----:B----4-:R-:W-:Y:S01]  /*2550*/  IMAD.U32 R27, R4, 0x10000, RZ ;  /* 0x00010000041b7824 */ /* 0x010fe200078e00ff */
[----:B------:R-:W-:Y:S06]  /*2560*/  BRA `(.L_x_6052) ;  /* 0x0000000400887947 */ /* 0x000fec0003800000 */
.L_x_6059:
        /* <DEDUP_REMOVED lines=11> */
.L_x_6066:
        /* <DEDUP_REMOVED lines=20> */
.L_x_6068:
[----:B------:R-:W-:Y:S05]  /*2760*/  BSYNC.RECONVERGENT B0 ;  /* 0x0000000000007941 */ /* 0x000fea0003800200 */
.L_x_6067:
[----:B------:R-:W-:Y:S01]  /*2770*/  IMAD.SHL.U32 R0, R0, 0x100000, RZ ;  /* 0x0010000000007824 */ /* 0x000fe200078e00ff */
[----:B------:R-:W-:-:S04]  /*2780*/  LEA R3, R3, 0x3b800000, 0x17 ;  /* 0x3b80000003037811 */ /* 0x000fc800078eb8ff */
[----:B------:R-:W-:Y:S01]  /*2790*/  LOP3.LUT R27, R3, R0, R27, 0xfe, !PT ;  /* 0x00000000031b7212 */ /* 0x000fe200078efe1b */
[----:B------:R-:W-:Y:S06]  /*27a0*/  BRA `(.L_x_6052) ;  /* 0x0000000000f87947 */ /* 0x000fec0003800000 */
.L_x_6065:
        /* <DEDUP_REMOVED lines=20> */
.L_x_6070:
[----:B------:R-:W-:Y:S05]  /*28f0*/  BSYNC.RECONVERGENT B0 ;  /* 0x0000000000007941 */ /* 0x000fea0003800200 */
.L_x_6069:
[----:B------:R-:W-:Y:S01]  /*2900*/  IMAD.SHL.U32 R0, R0, 0x200000, RZ ;  /* 0x0020000000007824 */ /* 0x000fe200078e00ff */
[----:B------:R-:W-:-:S04]  /*2910*/  LEA R3, R3, 0x37800000, 0x17 ;  /* 0x3780000003037811 */ /* 0x000fc800078eb8ff */
[----:B------:R-:W-:Y:S01]  /*2920*/  LOP3.LUT R27, R3, R0, R27, 0xfe, !PT ;  /* 0x00000000031b7212 */ /* 0x000fe200078efe1b */
[----:B------:R-:W-:Y:S06]  /*2930*/  BRA `(.L_x_6052) ;  /* 0x0000000000947947 */ /* 0x000fec0003800000 */
.L_x_6064:
        /* <DEDUP_REMOVED lines=14> */
.L_x_6051:
        /* <DEDUP_REMOVED lines=16> */
.L_x_6073:
[----:B------:R-:W-:Y:S01]  /*2b20*/  IMAD.MOV.U32 R27, RZ, RZ, RZ ;  /* 0x000000ffff1b7224 */ /* 0x000fe200078e00ff */
[----:B------:R-:W-:Y:S06]  /*2b30*/  BRA `(.L_x_6052) ;  /* 0x0000000000147947 */ /* 0x000fec0003800000 */
.L_x_6072:
[----:B------:R-:W4:Y:S02]  /*2b40*/  LDG.E.64 R4, desc[UR36][R4.64] ;  /* 0x0000002404047981 */ /* 0x000f24000c1e1b00 */
[----:B----4-:R0:W4:Y:S01]  /*2b50*/  I2F.U64 R27, R4 ;  /* 0x00000004001b7312 */ /* 0x0101220000301000 */
[----:B------:R-:W-:Y:S05]  /*2b60*/  BRA `(.L_x_6052) ;  /* 0x0000000000087947 */ /* 0x000fea0003800000 */
.L_x_6071:
[----:B------:R-:W4:Y:S02]  /*2b70*/  LDG.E R4, desc[UR36][R4.64] ;  /* 0x0000002404047981 */ /* 0x000f24000c1e1900 */
[----:B----4-:R-:W-:-:S07]  /*2b80*/  I2FP.F32.U32 R27, R4 ;  /* 0x00000004001b7245 */ /* 0x010fce0000201000 */
.L_x_6052:
[----:B------:R-:W-:Y:S05]  /*2b90*/  BSYNC.RECONVERGENT B6 ;  /* 0x0000000000067941 */ /* 0x000fea0003800200 */
.L_x_6046:
        /* <DEDUP_REMOVED lines=20> */
.L_x_6078:
[----:B------:R-:W2:Y:S02]  /*2ce0*/  LDG.E.U8 R4, desc[UR36][R4.64] ;  /* 0x0000002404047981 */ /* 0x000ea4000c1e1100 */
[----:B--2---:R-:W-:Y:S01]  /*2cf0*/  I2FP.F32.U32 R22, R4 ;  /* 0x0000000400167245 */ /* 0x004fe20000201000 */
[----:B------:R-:W-:Y:S06]  /*2d00*/  BRA `(.L_x_6080) ;  /* 0x0000000c00287947 */ /* 0x000fec0003800000 */
.L_x_6077:
        /* <DEDUP_REMOVED lines=9> */
.L_x_6082:
[----:B------:R-:W2:Y:S02]  /*2da0*/  LDG.E R4, desc[UR36][R4.64] ;  /* 0x0000002404047981 */ /* 0x000ea4000c1e1900 */
[----:B--2---:R-:W-:Y:S01]  /*2db0*/  I2FP.F32.S32 R22, R4 ;  /* 0x0000000400167245 */ /* 0x004fe20000201400 */
[----:B------:R-:W-:Y:S06]  /*2dc0*/  BRA `(.L_x_6080) ;  /* 0x0000000800f87947 */ /* 0x000fec0003800000 */
.L_x_6081:
[----:B------:R-:W2:Y:S02]  /*2dd0*/  LDG.E.U16 R4, desc[UR36][R4.64] ;  /* 0x0000002404047981 */ /* 0x000ea4000c1e1500 */
[----:B--2---:R2:W0:Y:S01]  /*2de0*/  I2F.S16 R22, R4 ;  /* 0x0000000400167306 */ /* 0x0044220000101400 */
[----:B------:R-:W-:Y:S05]  /*2df0*/  BRA `(.L_x_6080) ;  /* 0x0000000800ec7947 */ /* 0x000fea0003800000 */
.L_x_6076:
        /* <DEDUP_REMOVED lines=8> */
.L_x_6084:
[----:B------:R-:W2:Y:S02]  /*2e80*/  LDG.E.U16 R4, desc[UR36][R4.64] ;  /* 0x0000002404047981 */ /* 0x000ea4000c1e1500 */
[----:B--2---:R-:W-:Y:S01]  /*2e90*/  HADD2.F32 R22, -RZ, R4.H0_H0 ;  /* 0x20000004ff167230 */ /* 0x004fe20000004100 */
[----:B------:R-:W-:Y:S06]  /*2ea0*/  BRA `(.L_x_6080) ;  /* 0x0000000800c07947 */ /* 0x000fec0003800000 */
.L_x_6083:
        /* <DEDUP_REMOVED lines=8> */
.L_x_6086:
[----:B------:R-:W2:Y:S02]  /*2f30*/  LDG.E.U16 R4, desc[UR36][R4.64] ;  /* 0x0000002404047981 */ /* 0x000ea4000c1e1500 */
[----:B--2---:R-:W-:Y:S01]  /*2f40*/  HADD2.F32 R22, -RZ, R4.H0_H0 ;  /* 0x20000004ff167230 */ /* 0x004fe20000004100 */
[----:B------:R-:W-:Y:S06]  /*2f50*/  BRA `(.L_x_6080) ;  /* 0x0000000800947947 */ /* 0x000fec0003800000 */
.L_x_6085:
[----:B------:R-:W2:Y:S01]  /*2f60*/  LDG.E.64 R4, desc[UR36][R4.64] ;  /* 0x0000002404047981 */ /* 0x000ea2000c1e1b00 */
[----:B------:R-:W-:Y:S01]  /*2f70*/  UMOV UR4, 0xf0000000 ;  /* 0xf000000000047882 */ /* 0x000fe20000000000 */
[----:B------:R-:W-:Y:S01]  /*2f80*/  UMOV UR5, 0x380fffff ;  /* 0x380fffff00057882 */ /* 0x000fe20000000000 */
[----:B--2---:R-:W0:Y:S01]  /*2f90*/  F2F.F32.F64 R22, R4 ;  /* 0x0000000400167310 */ /* 0x004e220000301000 */
[----:B------:R-:W-:-:S14]  /*2fa0*/  DSETP.GEU.AND P0, PT, |R4|, UR4, PT ;  /* 0x0000000404007e2a */ /* 0x000fdc000bf0e200 */
[----:B0-----:R-:W-:Y:S01]  /*2fb0*/  @!P0 FMUL R22, R22, 1.175494350822287508e-38 ;  /* 0x0080000016168820 */ /* 0x001fe20000400000 */
[----:B------:R-:W-:Y:S06]  /*2fc0*/  BRA `(.L_x_6080) ;  /* 0x0000000800787947 */ /* 0x000fec0003800000 */
.L_x_6075:
        /* <DEDUP_REMOVED lines=12> */
.L_x_6089:
[----:B------:R-:W2:Y:S01]  /*3090*/  LDG.E.64 R4, desc[UR36][R4.64] ;  /* 0x0000002404047981 */ /* 0x000ea2000c1e1b00 */
[----:B------:R-:W-:Y:S01]  /*30a0*/  UMOV UR4, 0xf0000000 ;  /* 0xf000000000047882 */ /* 0x000fe20000000000 */
[----:B------:R-:W-:Y:S01]  /*30b0*/  UMOV UR5, 0x380fffff ;  /* 0x380fffff00057882 */ /* 0x000fe20000000000 */
[----:B--2---:R-:W0:Y:S01]  /*30c0*/  F2F.F32.F64 R22, R4 ;  /* 0x0000000400167310 */ /* 0x004e220000301000 */
[----:B------:R-:W-:-:S14]  /*30d0*/  DSETP.GEU.AND P0, PT, |R4|, UR4, PT ;  /* 0x0000000404007e2a */ /* 0x000fdc000bf0e200 */
[----:B0-----:R-:W-:Y:S01]  /*30e0*/  @!P0 FMUL R22, R22, 1.175494350822287508e-38 ;  /* 0x0080000016168820 */ /* 0x001fe20000400000 */
[----:B------:R-:W-:Y:S06]  /*30f0*/  BRA `(.L_x_6080) ;  /* 0x00000008002c7947 */ /* 0x000fec0003800000 */
.L_x_6088:
        /* <DEDUP_REMOVED lines=25> */
.L_x_6091:
        /* <DEDUP_REMOVED lines=13> */
.L_x_6090:
[----:B------:R-:W2:Y:S02]  /*3360*/  LDG.E.U16 R4, desc[UR36][R4.64] ;  /* 0x0000002404047981 */ /* 0x000ea4000c1e1500 */
[----:B--2---:R-:W-:Y:S01]  /*3370*/  IMAD.U32 R22, R4, 0x10000, RZ ;  /* 0x0001000004167824 */ /* 0x004fe200078e00ff */
[----:B------:R-:W-:Y:S06]  /*3380*/  BRA `(.L_x_6080) ;  /* 0x0000000400887947 */ /* 0x000fec0003800000 */
.L_x_6087:
        /* <DEDUP_REMOVED lines=11> */
.L_x_6094:
        /* <DEDUP_REMOVED lines=20> */
.L_x_6096:
[----:B------:R-:W-:Y:S05]  /*3580*/  BSYNC.RECONVERGENT B0 ;  /* 0x0000000000007941 */ /* 0x000fea0003800200 */
.L_x_6095:
[----:B------:R-:W-:Y:S01]  /*3590*/  IMAD.SHL.U32 R0, R0, 0x100000, RZ ;  /* 0x0010000000007824 */ /* 0x000fe200078e00ff */
[----:B------:R-:W-:-:S04]  /*35a0*/  LEA R3, R3, 0x3b800000, 0x17 ;  /* 0x3b80000003037811 */ /* 0x000fc800078eb8ff */
[----:B------:R-:W-:Y:S01]  /*35b0*/  LOP3.LUT R22, R3, R0, R7, 0xfe, !PT ;  /* 0x0000000003167212 */ /* 0x000fe200078efe07 */
[----:B------:R-:W-:Y:S06]  /*35c0*/  BRA `(.L_x_6080) ;  /* 0x0000000000f87947 */ /* 0x000fec0003800000 */
.L_x_6093:
        /* <DEDUP_REMOVED lines=20> */
.L_x_6098:
[----:B------:R-:W-:Y:S05]  /*3710*/  BSYNC.RECONVERGENT B0 ;  /* 0x0000000000007941 */ /* 0x000fea0003800200 */
.L_x_6097:
[----:B------:R-:W-:Y:S01]  /*3720*/  IMAD.SHL.U32 R0, R0, 0x200000, RZ ;  /* 0x0020000000007824 */ /* 0x000fe200078e00ff */
[----:B------:R-:W-:-:S04]  /*3730*/  LEA R3, R3, 0x37800000, 0x17 ;  /* 0x3780000003037811 */ /* 0x000fc800078eb8ff */
[----:B------:R-:W-:Y:S01]  /*3740*/  LOP3.LUT R22, R3, R0, R7, 0xfe, !PT ;  /* 0x0000000003167212 */ /* 0x000fe200078efe07 */
[----:B------:R-:W-:Y:S06]  /*3750*/  BRA `(.L_x_6080) ;  /* 0x0000000000947947 */ /* 0x000fec0003800000 */
.L_x_6092:
        /* <DEDUP_REMOVED lines=14> */
.L_x_6079:
        /* <DEDUP_REMOVED lines=16> */
.L_x_6101:
[----:B------:R-:W-:Y:S01]  /*3940*/  IMAD.MOV.U32 R22, RZ, RZ, RZ ;  /* 0x000000ffff167224 */ /* 0x000fe200078e00ff */
[----:B------:R-:W-:Y:S06]  /*3950*/  BRA `(.L_x_6080) ;  /* 0x0000000000147947 */ /* 0x000fec0003800000 */
.L_x_6100:
[----:B------:R-:W2:Y:S02]  /*3960*/  LDG.E.64 R22, desc[UR36][R4.64] ;  /* 0x0000002404167981 */ /* 0x000ea4000c1e1b00 */
[----:B--2---:R0:W1:Y:S01]  /*3970*/  I2F.U64 R22, R22 ;  /* 0x0000001600167312 */ /* 0x0040620000301000 */
[----:B------:R-:W-:Y:S05]  /*3980*/  BRA `(.L_x_6080) ;  /* 0x0000000000087947 */ /* 0x000fea0003800000 */
.L_x_6099:
[----:B------:R-:W2:Y:S02]  /*3990*/  LDG.E R4, desc[UR36][R4.64] ;  /* 0x0000002404047981 */ /* 0x000ea4000c1e1900 */
[----:B--2---:R-:W-:-:S07]  /*39a0*/  I2FP.F32.U32 R22, R4 ;  /* 0x0000000400167245 */ /* 0x004fce0000201000 */
.L_x_6080:
[----:B------:R-:W-:Y:S05]  /*39b0*/  BSYNC.RECONVERGENT B6 ;  /* 0x0000000000067941 */ /* 0x000fea0003800200 */
.L_x_6074:
[----:B------:R-:W-:-:S07]  /*39c0*/  VIADD R16, R16, 0x80 ;  /* 0x0000008010107836 */ /* 0x000fce0000000000 */
.L_x_6045:
[----:B------:R-:W-:Y:S05]  /*39d0*/  BSYNC.RECONVERGENT B7 ;  /* 0x0000000000077941 */ /* 0x000fea0003800200 */
.L_x_6044:
        /* <DEDUP_REMOVED lines=25> */
.L_x_6108:
[----:B------:R-:W2:Y:S02]  /*3b70*/  LDG.E.U8 R4, desc[UR36][R4.64] ;  /* 0x0000002404047981 */ /* 0x000ea4000c1e1100 */
[----:B--2---:R-:W-:Y:S01]  /*3b80*/  I2FP.F32.U32 R25, R4 ;  /* 0x0000000400197245 */ /* 0x004fe20000201000 */
[----:B------:R-:W-:Y:S06]  /*3b90*/  BRA `(.L_x_6110) ;  /* 0x0000000c00247947 */ /* 0x000fec0003800000 */
.L_x_6107:
        /* <DEDUP_REMOVED lines=9> */
.L_x_6112:
[----:B------:R-:W2:Y:S02]  /*3c30*/  LDG.E R4, desc[UR36][R4.64] ;  /* 0x0000002404047981 */ /* 0x000ea4000c1e1900 */
[----:B--2---:R-:W-:Y:S01]  /*3c40*/  I2FP.F32.S32 R25, R4 ;  /* 0x0000000400197245 */ /* 0x004fe20000201400 */
[----:B------:R-:W-:Y:S06]  /*3c50*/  BRA `(.L_x_6110) ;  /* 0x0000000800f47947 */ /* 0x000fec0003800000 */
.L_x_6111:
[----:B------:R-:W2:Y:S02]  /*3c60*/  LDG.E.U16 R4, desc[UR36][R4.64] ;  /* 0x0000002404047981 */ /* 0x000ea4000c1e1500 */
[----:B--2---:R0:W2:Y:S01]  /*3c70*/  I2F.S16 R25, R4 ;  /* 0x0000000400197306 */ /* 0x0040a20000101400 */
[----:B------:R-:W-:Y:S05]  /*3c80*/  BRA `(.L_x_6110) ;  /* 0x0000000800e87947 */ /* 0x000fea0003800000 */
.L_x_6106:
        /* <DEDUP_REMOVED lines=8> */
.L_x_6114:
[----:B------:R-:W2:Y:S02]  /*3d10*/  LDG.E.U16 R4, desc[UR36][R4.64] ;  /* 0x0000002404047981 */ /* 0x000ea4000c1e1500 */
[----:B--2---:R-:W-:Y:S01]  /*3d20*/  HADD2.F32 R25, -RZ, R4.H0_H0 ;  /* 0x20000004ff197230 */ /* 0x004fe20000004100 */
[----:B------:R-:W-:Y:S06]  /*3d30*/  BRA `(.L_x_6110) ;  /* 0x0000000800bc7947 */ /* 0x000fec0003800000 */
.L_x_6113:
        /* <DEDUP_REMOVED lines=8> */
.L_x_6116:
[----:B------:R-:W2:Y:S02]  /*3dc0*/  LDG.E.U16 R4, desc[UR36][R4.64] ;  /* 0x0000002404047981 */ /* 0x000ea4000c1e1500 */
[----:B--2---:R-:W-:Y:S01]  /*3dd0*/  HADD2.F32 R25, -RZ, R4.H0_H0 ;  /* 0x20000004ff197230 */ /* 0x004fe20000004100 */
[----:B------:R-:W-:Y:S06]  /*3de0*/  BRA `(.L_x_6110) ;  /* 0x0000000800907947 */ /* 0x000fec0003800000 */
.L_x_6115:
[----:B------:R-:W2:Y:S01]  /*3df0*/  LDG.E.64 R4, desc[UR36][R4.64] ;  /* 0x0000002404047981 */ /* 0x000ea2000c1e1b00 */
[----:B------:R-:W-:Y:S01]  /*3e00*/  UMOV UR4, 0xf0000000 ;  /* 0xf000000000047882 */ /* 0x000fe20000000000 */
[----:B------:R-:W-:Y:S01]  /*3e10*/  UMOV UR5, 0x380fffff ;  /* 0x380fffff00057882 */ /* 0x000fe20000000000 */
[----:B--2---:R-:W0:Y:S01]  /*3e20*/  F2F.F32.F64 R25, R4 ;  /* 0x0000000400197310 */ /* 0x004e220000301000 */
[----:B------:R-:W-:-:S14]  /*3e30*/  DSETP.GEU.AND P0, PT, |R4|, UR4, PT ;  /* 0x0000000404007e2a */ /* 0x000fdc000bf0e200 */
[----:B0-----:R-:W-:Y:S01]  /*3e40*/  @!P0 FMUL R25, R25, 1.175494350822287508e-38 ;  /* 0x0080000019198820 */ /* 0x001fe20000400000 */
[----:B------:R-:W-:Y:S06]  /*3e50*/  BRA `(.L_x_6110) ;  /* 0x0000000800747947 */ /* 0x000fec0003800000 */
.L_x_6105:
        /* <DEDUP_REMOVED lines=12> */
.L_x_6119:
[----:B------:R-:W2:Y:S01]  /*3f20*/  LDG.E.64 R4, desc[UR36][R4.64] ;  /* 0x0000002404047981 */ /* 0x000ea2000c1e1b00 */
[----:B------:R-:W-:Y:S01]  /*3f30*/  UMOV UR4, 0xf0000000 ;  /* 0xf000000000047882 */ /* 0x000fe20000000000 */
[----:B------:R-:W-:Y:S01]  /*3f40*/  UMOV UR5, 0x380fffff ;  /* 0x380fffff00057882 */ /* 0x000fe20000000000 */
[----:B--2---:R-:W0:Y:S01]  /*3f50*/  F2F.F32.F64 R25, R4 ;  /* 0x0000000400197310 */ /* 0x004e220000301000 */
[----:B------:R-:W-:-:S14]  /*3f60*/  DSETP.GEU.AND P0, PT, |R4|, UR4, PT ;  /* 0x0000000404007e2a */ /* 0x000fdc000bf0e200 */
[----:B0-----:R-:W-:Y:S01]  /*3f70*/  @!P0 FMUL R25, R25, 1.175494350822287508e-38 ;  /* 0x0080000019198820 */ /* 0x001fe20000400000 */
[----:B------:R-:W-:Y:S06]  /*3f80*/  BRA `(.L_x_6110) ;  /* 0x0000000800287947 */ /* 0x000fec0003800000 */
.L_x_6118:
        /* <DEDUP_REMOVED lines=25> */
.L_x_6121:
        /* <DEDUP_REMOVED lines=12> */
.L_x_6120:
[----:B------:R-:W2:Y:S02]  /*41e0*/  LDG.E.U16 R4, desc[UR36][R4.64] ;  /* 0x0000002404047981 */ /* 0x000ea4000c1e1500 */
[----:B--2---:R-:W-:Y:S01]  /*41f0*/  IMAD.U32 R25, R4, 0x10000, RZ ;  /* 0x0001000004197824 */ /* 0x004fe200078e00ff */
[----:B------:R-:W-:Y:S06]  /*4200*/  BRA `(.L_x_6110) ;  /* 0x0000000400887947 */ /* 0x000fec0003800000 */
.L_x_6117:
        /* <DEDUP_REMOVED lines=11> */
.L_x_6124:
        /* <DEDUP_REMOVED lines=20> */
.L_x_6126:
[----:B------:R-:W-:Y:S05]  /*4400*/  BSYNC.RECONVERGENT B0 ;  /* 0x0000000000007941 */ /* 0x000fea0003800200 */
.L_x_6125:
[----:B------:R-:W-:Y:S01]  /*4410*/  IMAD.SHL.U32 R0, R0, 0x100000, RZ ;  /* 0x0010000000007824 */ /* 0x000fe200078e00ff */
[----:B------:R-:W-:-:S04]  /*4420*/  LEA R3, R3, 0x3b800000, 0x17 ;  /* 0x3b80000003037811 */ /* 0x000fc800078eb8ff */
[----:B------:R-:W-:Y:S01]  /*4430*/  LOP3.LUT R25, R3, R0, R25, 0xfe, !PT ;  /* 0x0000000003197212 */ /* 0x000fe200078efe19 */
[----:B------:R-:W-:Y:S06]  /*4440*/  BRA `(.L_x_6110) ;  /* 0x0000000000f87947 */ /* 0x000fec0003800000 */
.L_x_6123:
        /* <DEDUP_REMOVED lines=20> */
.L_x_6128:
[----:B------:R-:W-:Y:S05]  /*4590*/  BSYNC.RECONVERGENT B0 ;  /* 0x0000000000007941 */ /* 0x000fea0003800200 */
.L_x_6127:
[----:B------:R-:W-:Y:S01]  /*45a0*/  IMAD.SHL.U32 R0, R0, 0x200000, RZ ;  /* 0x0020000000007824 */ /* 0x000fe200078e00ff */
[----:B------:R-:W-:-:S04]  /*45b0*/  LEA R3, R3, 0x37800000, 0x17 ;  /* 0x3780000003037811 */ /* 0x000fc800078eb8ff */
[----:B------:R-:W-:Y:S01]  /*45c0*/  LOP3.LUT R25, R3, R0, R25, 0xfe, !PT ;  /* 0x0000000003197212 */ /* 0x000fe200078efe19 */
[----:B------:R-:W-:Y:S06]  /*45d0*/  BRA `(.L_x_6110) ;  /* 0x0000000000947947 */ /* 0x000fec0003800000 */
.L_x_6122:
        /* <DEDUP_REMOVED lines=14> */
.L_x_6109:
        /* <DEDUP_REMOVED lines=16> */
.L_x_6131:
[----:B------:R-:W-:Y:S01]  /*47c0*/  IMAD.MOV.U32 R25, RZ, RZ, RZ ;  /* 0x000000ffff197224 */ /* 0x000fe200078e00ff */
[----:B------:R-:W-:Y:S06]  /*47d0*/  BRA `(.L_x_6110) ;  /* 0x0000000000147947 */ /* 0x000fec0003800000 */
.L_x_6130:
[----:B------:R-:W2:Y:S02]  /*47e0*/  LDG.E.64 R4, desc[UR36][R4.64] ;  /* 0x0000002404047981 */ /* 0x000ea4000c1e1b00 */
[----:B--2---:R0:W2:Y:S01]  /*47f0*/  I2F.U64 R25, R4 ;  /* 0x0000000400197312 */ /* 0x0040a20000301000 */
[----:B------:R-:W-:Y:S05]  /*4800*/  BRA `(.L_x_6110) ;  /* 0x0000000000087947 */ /* 0x000fea0003800000 */
.L_x_6129:
[----:B------:R-:W2:Y:S02]  /*4810*/  LDG.E R4, desc[UR36][R4.64] ;  /* 0x0000002404047981 */ /* 0x000ea4000c1e1900 */
[----:B--2---:R-:W-:-:S07]  /*4820*/  I2FP.F32.U32 R25, R4 ;  /* 0x0000000400197245 */ /* 0x004fce0000201000 */
.L_x_6110:
[----:B------:R-:W-:Y:S05]  /*4830*/  BSYNC.RECONVERGENT B6 ;  /* 0x0000000000067941 */ /* 0x000fea0003800200 */
.L_x_6104:
        /* <DEDUP_REMOVED lines=20> */
.L_x_6136:
[----:B------:R-:W4:Y:S02]  /*4980*/  LDG.E.U8 R4, desc[UR36][R4.64] ;  /* 0x0000002404047981 */ /* 0x000f24000c1e1100 */
[----:B----4-:R-:W-:Y:S01]  /*4990*/  I2FP.F32.U32 R24, R4 ;  /* 0x0000000400187245 */ /* 0x010fe20000201000 */
[----:B------:R-:W-:Y:S06]  /*49a0*/  BRA `(.L_x_6138) ;  /* 0x0000000c00287947 */ /* 0x000fec0003800000 */
.L_x_6135:
        /* <DEDUP_REMOVED lines=9> */
.L_x_6140:
[----:B------:R-:W4:Y:S02]  /*4a40*/  LDG.E R4, desc[UR36][R4.64] ;  /* 0x0000002404047981 */ /* 0x000f24000c1e1900 */
[----:B----4-:R-:W-:Y:S01]  /*4a50*/  I2FP.F32.S32 R24, R4 ;  /* 0x0000000400187245 */ /* 0x010fe20000201400 */
[----:B------:R-:W-:Y:S06]  /*4a60*/  BRA `(.L_x_6138) ;  /* 0x0000000800f87947 */ /* 0x000fec0003800000 */
.L_x_6139:
[----:B------:R-:W4:Y:S02]  /*4a70*/  LDG.E.U16 R4, desc[UR36][R4.64] ;  /* 0x0000002404047981 */ /* 0x000f24000c1e1500 */
[----:B----4-:R0:W4:Y:S01]  /*4a80*/  I2F.S16 R24, R4 ;  /* 0x0000000400187306 */ /* 0x0101220000101400 */
[----:B------:R-:W-:Y:S05]  /*4a90*/  BRA `(.L_x_6138) ;  /* 0x0000000800ec7947 */ /* 0x000fea0003800000 */
.L_x_6134:
        /* <DEDUP_REMOVED lines=8> */
.L_x_6142:
[----:B------:R-:W4:Y:S02]  /*4b20*/  LDG.E.U16 R4, desc[UR36][R4.64] ;  /* 0x0000002404047981 */ /* 0x000f24000c1e1500 */
[----:B----4-:R-:W-:Y:S01]  /*4b30*/  HADD2.F32 R24, -RZ, R4.H0_H0 ;  /* 0x20000004ff187230 */ /* 0x010fe20000004100 */
[----:B------:R-:W-:Y:S06]  /*4b40*/  BRA `(.L_x_6138) ;  /* 0x0000000800c07947 */ /* 0x000fec0003800000 */
.L_x_6141:
        /* <DEDUP_REMOVED lines=8> */
.L_x_6144:
[----:B------:R-:W4:Y:S02]  /*4bd0*/  LDG.E.U16 R4, desc[UR36][R4.64] ;  /* 0x0000002404047981 */ /* 0x000f24000c1e1500 */
[----:B----4-:R-:W-:Y:S01]  /*4be0*/  HADD2.F32 R24, -RZ, R4.H0_H0 ;  /* 0x20000004ff187230 */ /* 0x010fe20000004100 */
[----:B------:R-:W-:Y:S06]  /*4bf0*/  BRA `(.L_x_6138) ;  /* 0x0000000800947947 */ /* 0x000fec0003800000 */
.L_x_6143:
[----:B------:R-:W4:Y:S01]  /*4c00*/  LDG.E.64 R4, desc[UR36][R4.64] ;  /* 0x0000002404047981 */ /* 0x000f22000c1e1b00 */
[----:B------:R-:W-:Y:S01]  /*4c10*/  UMOV UR4, 0xf0000000 ;  /* 0xf000000000047882 */ /* 0x000fe20000000000 */
[----:B------:R-:W-:Y:S01]  /*4c20*/  UMOV UR5, 0x380fffff ;  /* 0x380fffff00057882 */ /* 0x000fe20000000000 */
[----:B----4-:R-:W0:Y:S01]  /*4c30*/  F2F.F32.F64 R24, R4 ;  /* 0x0000000400187310 */ /* 0x010e220000301000 */
[----:B------:R-:W-:-:S14]  /*4c40*/  DSETP.GEU.AND P0, PT, |R4|, UR4, PT ;  /* 0x0000000404007e2a */ /* 0x000fdc000bf0e200 */
[----:B0-----:R-:W-:Y:S01]  /*4c50*/  @!P0 FMUL R24, R24, 1.175494350822287508e-38 ;  /* 0x0080000018188820 */ /* 0x001fe20000400000 */
[----:B------:R-:W-:Y:S06]  /*4c60*/  BRA `(.L_x_6138) ;  /* 0x0000000800787947 */ /* 0x000fec0003800000 */
.L_x_6133:
        /* <DEDUP_REMOVED lines=12> */
.L_x_6147:
[----:B------:R-:W4:Y:S01]  /*4d30*/  LDG.E.64 R4, desc[UR36][R4.64] ;  /* 0x0000002404047981 */ /* 0x000f22000c1e1b00 */
[----:B------:R-:W-:Y:S01]  /*4d40*/  UMOV UR4, 0xf0000000 ;  /* 0xf000000000047882 */ /* 0x000fe20000000000 */
[----:B------:R-:W-:Y:S01]  /*4d50*/  UMOV UR5, 0x380fffff ;  /* 0x380fffff00057882 */ /* 0x000fe20000000000 */
[----:B----4-:R-:W0:Y:S01]  /*4d60*/  F2F.F32.F64 R24, R4 ;  /* 0x0000000400187310 */ /* 0x010e220000301000 */
[----:B------:R-:W-:-:S14]  /*4d70*/  DSETP.GEU.AND P0, PT, |R4|, UR4, PT ;  /* 0x0000000404007e2a */ /* 0x000fdc000bf0e200 */
[----:B0-----:R-:W-:Y:S01]  /*4d80*/  @!P0 FMUL R24, R24, 1.175494350822287508e-38 ;  /* 0x0080000018188820 */ /* 0x001fe20000400000 */
[----:B------:R-:W-:Y:S06]  /*4d90*/  BRA `(.L_x_6138) ;  /* 0x00000008002c7947 */ /* 0x000fec0003800000 */
.L_x_6146:
        /* <DEDUP_REMOVED lines=25> */
.L_x_6149:
        /* <DEDUP_REMOVED lines=13> */
.L_x_6148:
[----:B------:R-:W4:Y:S02]  /*5000*/  LDG.E.U16 R4, desc[UR36][R4.64] ;  /* 0x0000002404047981 */ /* 0x000f24000c1e1500 */
[----:B----4-:R-:W-:Y:S01]  /*5010*/  IMAD.U32 R24, R4, 0x10000, RZ ;  /* 0x0001000004187824 */ /* 0x010fe200078e00ff */
[----:B------:R-:W-:Y:S06]  /*5020*/  BRA `(.L_x_6138) ;  /* 0x0000000400887947 */ /* 0x000fec0003800000 */
.L_x_6145:
        /* <DEDUP_REMOVED lines=11> */
.L_x_6152:
        /* <DEDUP_REMOVED lines=20> */
.L_x_6154:
[----:B------:R-:W-:Y:S05]  /*5220*/  BSYNC.RECONVERGENT B0 ;  /* 0x0000000000007941 */ /* 0x000fea0003800200 */
.L_x_6153:
[----:B------:R-:W-:Y:S01]  /*5230*/  IMAD.SHL.U32 R0, R0, 0x100000, RZ ;  /* 0x0010000000007824 */ /* 0x000fe200078e00ff */
[----:B------:R-:W-:-:S04]  /*5240*/  LEA R3, R3, 0x3b800000, 0x17 ;  /* 0x3b80000003037811 */ /* 0x000fc800078eb8ff */
[----:B------:R-:W-:Y:S01]  /*5250*/  LOP3.LUT R24, R3, R0, R7, 0xfe, !PT ;  /* 0x0000000003187212 */ /* 0x000fe200078efe07 */
[----:B------:R-:W-:Y:S06]  /*5260*/  BRA `(.L_x_6138) ;  /* 0x0000000000f87947 */ /* 0x000fec0003800000 */
.L_x_6151:
        /* <DEDUP_REMOVED lines=20> */
.L_x_6156:
[----:B------:R-:W-:Y:S05]  /*53b0*/  BSYNC.RECONVERGENT B0 ;  /* 0x0000000000007941 */ /* 0x000fea0003800200 */
.L_x_6155:
[----:B------:R-:W-:Y:S01]  /*53c0*/  IMAD.SHL.U32 R0, R0, 0x200000, RZ ;  /* 0x0020000000007824 */ /* 0x000fe200078e00ff */
[----:B------:R-:W-:-:S04]  /*53d0*/  LEA R3, R3, 0x37800000, 0x17 ;  /* 0x3780000003037811 */ /* 0x000fc800078eb8ff */
[----:B------:R-:W-:Y:S01]  /*53e0*/  LOP3.LUT R24, R3, R0, R7, 0xfe, !PT ;  /* 0x0000000003187212 */ /* 0x000fe200078efe07 */
[----:B------:R-:W-:Y:S06]  /*53f0*/  BRA `(.L_x_6138) ;  /* 0x0000000000947947 */ /* 0x000fec0003800000 */
.L_x_6150:
        /* <DEDUP_REMOVED lines=14> */
.L_x_6137:
        /* <DEDUP_REMOVED lines=16> */
.L_x_6159:
[----:B------:R-:W-:Y:S01]  /*55e0*/  IMAD.MOV.U32 R24, RZ, RZ, RZ ;  /* 0x000000ffff187224 */ /* 0x000fe200078e00ff */
[----:B------:R-:W-:Y:S06]  /*55f0*/  BRA `(.L_x_6138) ;  /* 0x0000000000147947 */ /* 0x000fec0003800000 */
.L_x_6158:
[----:B------:R-:W4:Y:S02]  /*5600*/  LDG.E.64 R4, desc[UR36][R4.64] ;  /* 0x0000002404047981 */ /* 0x000f24000c1e1b00 */
[----:B----4-:R0:W4:Y:S01]  /*5610*/  I2F.U64 R24, R4 ;  /* 0x0000000400187312 */ /* 0x0101220000301000 */
[----:B------:R-:W-:Y:S05]  /*5620*/  BRA `(.L_x_6138) ;  /* 0x0000000000087947 */ /* 0x000fea0003800000 */
.L_x_6157:
[----:B------:R-:W4:Y:S02]  /*5630*/  LDG.E R4, desc[UR36][R4.64] ;  /* 0x0000002404047981 */ /* 0x000f24000c1e1900 */
[----:B----4-:R-:W-:-:S07]  /*5640*/  I2FP.F32.U32 R24, R4 ;  /* 0x0000000400187245 */ /* 0x010fce0000201000 */
.L_x_6138:
[----:B------:R-:W-:Y:S05]  /*5650*/  BSYNC.RECONVERGENT B6 ;  /* 0x0000000000067941 */ /* 0x000fea0003800200 */
.L_x_6132:
[----:B------:R-:W-:-:S07]  /*5660*/  VIADD R16, R16, 0x80 ;  /* 0x0000008010107836 */ /* 0x000fce0000000000 */
.L_x_6103:
[----:B------:R-:W-:Y:S05]  /*5670*/  BSYNC.RECONVERGENT B7 ;  /* 0x0000000000077941 */ /* 0x000fea0003800200 */
.L_x_6102:
        /* <DEDUP_REMOVED lines=26> */
.L_x_6166:
[----:B------:R-:W2:Y:S02]  /*5820*/  LDG.E.U8 R4, desc[UR36][R4.64] ;  /* 0x0000002404047981 */ /* 0x000ea4000c1e1100 */
[----:B--2---:R-:W-:Y:S01]  /*5830*/  I2FP.F32.U32 R23, R4 ;  /* 0x0000000400177245 */ /* 0x004fe20000201000 */
[----:B------:R-:W-:Y:S06]  /*5840*/  BRA `(.L_x_6168) ;  /* 0x0000000c00247947 */ /* 0x000fec0003800000 */
.L_x_6165:
        /* <DEDUP_REMOVED lines=9> */
.L_x_6170:
[----:B------:R-:W2:Y:S02]  /*58e0*/  LDG.E R4, desc[UR36][R4.64] ;  /* 0x0000002404047981 */ /* 0x000ea4000c1e1900 */
[----:B--2---:R-:W-:Y:S01]  /*58f0*/  I2FP.F32.S32 R23, R4 ;  /* 0x0000000400177245 */ /* 0x004fe20000201400 */
[----:B------:R-:W-:Y:S06]  /*5900*/  BRA `(.L_x_6168) ;  /* 0x0000000800f47947 */ /* 0x000fec0003800000 */
.L_x_6169:
[----:B------:R-:W2:Y:S02]  /*5910*/  LDG.E.U16 R4, desc[UR36][R4.64] ;  /* 0x0000002404047981 */ /* 0x000ea4000c1e1500 */
[----:B--2---:R0:W2:Y:S01]  /*5920*/  I2F.S16 R23, R4 ;  /* 0x0000000400177306 */ /* 0x0040a20000101400 */
[----:B------:R-:W-:Y:S05]  /*5930*/  BRA `(.L_x_6168) ;  /* 0x0000000800e87947 */ /* 0x000fea0003800000 */
.L_x_6164:
        /* <DEDUP_REMOVED lines=8> */
.L_x_6172:
[----:B------:R-:W2:Y:S02]  /*59c0*/  LDG.E.U16 R4, desc[UR36][R4.64] ;  /* 0x0000002404047981 */ /* 0x000ea4000c1e1500 */
[----:B--2---:R-:W-:Y:S01]  /*59d0*/  HADD2.F32 R23, -RZ, R4.H0_H0 ;  /* 0x20000004ff177230 */ /* 0x004fe20000004100 */
[----:B------:R-:W-:Y:S06]  /*59e0*/  BRA `(.L_x_6168) ;  /* 0x0000000800bc7947 */ /* 0x000fec0003800000 */
.L_x_6171:
        /* <DEDUP_REMOVED lines=8> */
.L_x_6174:
[----:B------:R-:W2:Y:S02]  /*5a70*/  LDG.E.U16 R4, desc[UR36][R4.64] ;  /* 0x0000002404047981 */ /* 0x000ea4000c1e1500 */
[----:B--2---:R-:W-:Y:S01]  /*5a80*/  HADD2.F32 R23, -RZ, R4.H0_H0 ;  /* 0x20000004ff177230 */ /* 0x004fe20000004100 */
[----:B------:R-:W-:Y:S06]  /*5a90*/  BRA `(.L_x_6168) ;  /* 0x0000000800907947 */ /* 0x000fec0003800000 */
.L_x_6173:
[----:B------:R-:W2:Y:S01]  /*5aa0*/  LDG.E.64 R4, desc[UR36][R4.64] ;  /* 0x0000002404047981 */ /* 0x000ea2000c1e1b00 */
[----:B------:R-:W-:Y:S01]  /*5ab0*/  UMOV UR4, 0xf0000000 ;  /* 0xf000000000047882 */ /* 0x000fe20000000000 */
[----:B------:R-:W-:Y:S01]  /*5ac0*/  UMOV UR5, 0x380fffff ;  /* 0x380fffff00057882 */ /* 0x000fe20000000000 */
[----:B--2---:R-:W0:Y:S01]  /*5ad0*/  F2F.F32.F64 R23, R4 ;  /* 0x0000000400177310 */ /* 0x004e220000301000 */
[----:B------:R-:W-:-:S14]  /*5ae0*/  DSETP.GEU.AND P0, PT, |R4|, UR4, PT ;  /* 0x0000000404007e2a */ /* 0x000fdc000bf0e200 */
[----:B0-----:R-:W-:Y:S01]  /*5af0*/  @!P0 FMUL R23, R23, 1.175494350822287508e-38 ;  /* 0x0080000017178820 */ /* 0x001fe20000400000 */
[----:B------:R-:W-:Y:S06]  /*5b00*/  BRA `(.L_x_6168) ;  /* 0x0000000800747947 */ /* 0x000fec0003800000 */
.L_x_6163:
        /* <DEDUP_REMOVED lines=12> */
.L_x_6177:
[----:B------:R-:W2:Y:S01]  /*5bd0*/  LDG.E.64 R4, desc[UR36][R4.64] ;  /* 0x0000002404047981 */ /* 0x000ea2000c1e1b00 */
[----:B------:R-:W-:Y:S01]  /*5be0*/  UMOV UR4, 0xf0000000 ;  /* 0xf000000000047882 */ /* 0x000fe20000000000 */
[----:B------:R-:W-:Y:S01]  /*5bf0*/  UMOV UR5, 0x380fffff ;  /* 0x380fffff00057882 */ /* 0x000fe20000000000 */
[----:B--2---:R-:W0:Y:S01]  /*5c00*/  F2F.F32.F64 R23, R4 ;  /* 0x0000000400177310 */ /* 0x004e220000301000 */
[----:B------:R-:W-:-:S14]  /*5c10*/  DSETP.GEU.AND P0, PT, |R4|, UR4, PT ;  /* 0x0000000404007e2a */ /* 0x000fdc000bf0e200 */
[----:B0-----:R-:W-:Y:S01]  /*5c20*/  @!P0 FMUL R23, R23, 1.175494350822287508e-38 ;  /* 0x0080000017178820 */ /* 0x001fe20000400000 */
[----:B------:R-:W-:Y:S06]  /*5c30*/  BRA `(.L_x_6168) ;  /* 0x0000000800287947 */ /* 0x000fec0003800000 */
.L_x_6176:
        /* <DEDUP_REMOVED lines=25> */
.L_x_6179:
        /* <DEDUP_REMOVED lines=12> */
.L_x_6178:
[----:B------:R-:W2:Y:S02]  /*5e90*/  LDG.E.U16 R4, desc[UR36][R4.64] ;  /* 0x0000002404047981 */ /* 0x000ea4000c1e1500 */
[----:B--2---:R-:W-:Y:S01]  /*5ea0*/  IMAD.U32 R23, R4, 0x10000, RZ ;  /* 0x0001000004177824 */ /* 0x004fe200078e00ff */
[----:B------:R-:W-:Y:S06]  /*5eb0*/  BRA `(.L_x_6168) ;  /* 0x0000000400887947 */ /* 0x000fec0003800000 */
.L_x_6175:
        /* <DEDUP_REMOVED lines=11> */
.L_x_6182:
        /* <DEDUP_REMOVED lines=20> */
.L_x_6184:
[----:B------:R-:W-:Y:S05]  /*60b0*/  BSYNC.RECONVERGENT B0 ;  /* 0x0000000000007941 */ /* 0x000fea0003800200 */
.L_x_6183:
[----:B------:R-:W-:Y:S01]  /*60c0*/  IMAD.SHL.U32 R0, R0, 0x100000, RZ ;  /* 0x0010000000007824 */ /* 0x000fe200078e00ff */
[----:B------:R-:W-:-:S04]  /*60d0*/  LEA R3, R3, 0x3b800000, 0x17 ;  /* 0x3b80000003037811 */ /* 0x000fc800078eb8ff */
[----:B------:R-:W-:Y:S01]  /*60e0*/  LOP3.LUT R23, R3, R0, R23, 0xfe, !PT ;  /* 0x0000000003177212 */ /* 0x000fe200078efe17 */
[----:B------:R-:W-:Y:S06]  /*60f0*/  BRA `(.L_x_6168) ;  /* 0x0000000000f87947 */ /* 0x000fec0003800000 */
.L_x_6181:
        /* <DEDUP_REMOVED lines=20> */
.L_x_6186:
[----:B------:R-:W-:Y:S05]  /*6240*/  BSYNC.RECONVERGENT B0 ;  /* 0x0000000000007941 */ /* 0x000fea0003800200 */
.L_x_6185:
[----:B------:R-:W-:Y:S01]  /*6250*/  IMAD.SHL.U32 R0, R0, 0x200000, RZ ;  /* 0x0020000000007824 */ /* 0x000fe200078e00ff */
[----:B------:R-:W-:-:S04]  /*6260*/  LEA R3, R3, 0x37800000, 0x17 ;  /* 0x3780000003037811 */ /* 0x000fc800078eb8ff */
[----:B------:R-:W-:Y:S01]  /*6270*/  LOP3.LUT R23, R3, R0, R23, 0xfe, !PT ;  /* 0x0000000003177212 */ /* 0x000fe200078efe17 */
[----:B------:R-:W-:Y:S06]  /*6280*/  BRA `(.L_x_6168) ;  /* 0x0000000000947947 */ /* 0x000fec0003800000 */
.L_x_6180:
        /* <DEDUP_REMOVED lines=14> */
.L_x_6167:
        /* <DEDUP_REMOVED lines=16> */
.L_x_6189:
[----:B------:R-:W-:Y:S01]  /*6470*/  IMAD.MOV.U32 R23, RZ, RZ, RZ ;  /* 0x000000ffff177224 */ /* 0x000fe200078e00ff */
[----:B------:R-:W-:Y:S06]  /*6480*/  BRA `(.L_x_6168) ;  /* 0x0000000000147947 */ /* 0x000fec0003800000 */
.L_x_6188:
[----:B------:R-:W2:Y:S02]  /*6490*/  LDG.E.64 R4, desc[UR36][R4.64] ;  /* 0x0000002404047981 */ /* 0x000ea4000c1e1b00 */
[----:B--2---:R0:W2:Y:S01]  /*64a0*/  I2F.U64 R23, R4 ;  /* 0x0000000400177312 */ /* 0x0040a20000301000 */
[----:B------:R-:W-:Y:S05]  /*64b0*/  BRA `(.L_x_6168) ;  /* 0x0000000000087947 */ /* 0x000fea0003800000 */
.L_x_6187:
[----:B------:R-:W2:Y:S02]  /*64c0*/  LDG.E R4, desc[UR36][R4.64] ;  /* 0x0000002404047981 */ /* 0x000ea4000c1e1900 */
[----:B--2---:R-:W-:-:S07]  /*64d0*/  I2FP.F32.U32 R23, R4 ;  /* 0x0000000400177245 */ /* 0x004fce0000201000 */
.L_x_6168:
[----:B------:R-:W-:Y:S05]  /*64e0*/  BSYNC.RECONVERGENT B6 ;  /* 0x0000000000067941 */ /* 0x000fea0003800200 */
.L_x_6162:
        /* <DEDUP_REMOVED lines=20> */
.L_x_6193:
[----:B------:R-:W4:Y:S02]  /*6630*/  LDG.E.U8 R4, desc[UR36][R4.64] ;  /* 0x0000002404047981 */ /* 0x000f24000c1e1100 */
[----:B----4-:R-:W-:Y:S01]  /*6640*/  I2FP.F32.U32 R18, R4 ;  /* 0x0000000400127245 */ /* 0x010fe20000201000 */
[----:B------:R-:W-:Y:S06]  /*6650*/  BRA `(.L_x_6161) ;  /* 0x0000000c001c7947 */ /* 0x000fec0003800000 */
.L_x_6192:
        /* <DEDUP_REMOVED lines=9> */
.L_x_6196:
[----:B------:R-:W4:Y:S02]  /*66f0*/  LDG.E R4, desc[UR36][R4.64] ;  /* 0x0000002404047981 */ /* 0x000f24000c1e1900 */
[----:B----4-:R-:W-:Y:S01]  /*6700*/  I2FP.F32.S32 R18, R4 ;  /* 0x0000000400127245 */ /* 0x010fe20000201400 */
[----:B------:R-:W-:Y:S06]  /*6710*/  BRA `(.L_x_6161) ;  /* 0x0000000800ec7947 */ /* 0x000fec0003800000 */
.L_x_6195:
[----:B------:R-:W4:Y:S02]  /*6720*/  LDG.E.U16 R4, desc[UR36][R4.64] ;  /* 0x0000002404047981 */ /* 0x000f24000c1e1500 */
[----:B----4-:R0:W1:Y:S01]  /*6730*/  I2F.S16 R18, R4 ;  /* 0x0000000400127306 */ /* 0x0100620000101400 */
[----:B------:R-:W-:Y:S05]  /*6740*/  BRA `(.L_x_6161) ;  /* 0x0000000800e07947 */ /* 0x000fea0003800000 */
.L_x_6191:
        /* <DEDUP_REMOVED lines=8> */
.L_x_6198:
[----:B------:R-:W4:Y:S02]  /*67d0*/  LDG.E.U16 R4, desc[UR36][R4.64] ;  /* 0x0000002404047981 */ /* 0x000f24000c1e1500 */
[----:B----4-:R-:W-:Y:S01]  /*67e0*/  HADD2.F32 R18, -RZ, R4.H0_H0 ;  /* 0x20000004ff127230 */ /* 0x010fe20000004100 */
[----:B------:R-:W-:Y:S06]  /*67f0*/  BRA `(.L_x_6161) ;  /* 0x0000000800b47947 */ /* 0x000fec0003800000 */
.L_x_6197:
        /* <DEDUP_REMOVED lines=8> */
.L_x_6200:
[----:B------:R-:W4:Y:S02]  /*6880*/  LDG.E.U16 R4, desc[UR36][R4.64] ;  /* 0x0000002404047981 */ /* 0x000f24000c1e1500 */
[----:B----4-:R-:W-:Y:S01]  /*6890*/  HADD2.F32 R18, -RZ, R4.H0_H0 ;  /* 0x20000004ff127230 */ /* 0x010fe20000004100 */
[----:B------:R-:W-:Y:S06]  /*68a0*/  BRA `(.L_x_6161) ;  /* 0x0000000800887947 */ /* 0x000fec0003800000 */
.L_x_6199:
[----:B------:R-:W4:Y:S01]  /*68b0*/  LDG.E.64 R4, desc[UR36][R4.64] ;  /* 0x0000002404047981 */ /* 0x000f22000c1e1b00 */
[----:B------:R-:W-:Y:S01]  /*68c0*/  UMOV UR4, 0xf0000000 ;  /* 0xf000000000047882 */ /* 0x000fe20000000000 */
[----:B------:R-:W-:Y:S01]  /*68d0*/  UMOV UR5, 0x380fffff ;  /* 0x380fffff00057882 */ /* 0x000fe20000000000 */
[----:B----4-:R-:W0:Y:S01]  /*68e0*/  F2F.F32.F64 R18, R4 ;  /* 0x0000000400127310 */ /* 0x010e220000301000 */
[----:B------:R-:W-:-:S14]  /*68f0*/  DSETP.GEU.AND P0, PT, |R4|, UR4, PT ;  /* 0x0000000404007e2a */ /* 0x000fdc000bf0e200 */
[----:B0-----:R-:W-:Y:S01]  /*6900*/  @!P0 FMUL R18, R18, 1.175494350822287508e-38 ;  /* 0x0080000012128820 */ /* 0x001fe20000400000 */
[----:B------:R-:W-:Y:S06]  /*6910*/  BRA `(.L_x_6161) ;  /* 0x00000008006c7947 */ /* 0x000fec0003800000 */
.L_x_6190:
        /* <DEDUP_REMOVED lines=12> */
.L_x_6203:
[----:B------:R-:W4:Y:S01]  /*69e0*/  LDG.E.64 R4, desc[UR36][R4.64] ;  /* 0x0000002404047981 */ /* 0x000f22000c1e1b00 */
[----:B------:R-:W-:Y:S01]  /*69f0*/  UMOV UR4, 0xf0000000 ;  /* 0xf000000000047882 */ /* 0x000fe20000000000 */
[----:B------:R-:W-:Y:S01]  /*6a00*/  UMOV UR5, 0x380fffff ;  /* 0x380fffff00057882 */ /* 0x000fe20000000000 */
[----:B----4-:R-:W0:Y:S01]  /*6a10*/  F2F.F32.F64 R18, R4 ;  /* 0x0000000400127310 */ /* 0x010e220000301000 */
[----:B------:R-:W-:-:S14]  /*6a20*/  DSETP.GEU.AND P0, PT, |R4|, UR4, PT ;  /* 0x0000000404007e2a */ /* 0x000fdc000bf0e200 */
[----:B0-----:R-:W-:Y:S01]  /*6a30*/  @!P0 FMUL R18, R18, 1.175494350822287508e-38 ;  /* 0x0080000012128820 */ /* 0x001fe20000400000 */
[----:B------:R-:W-:Y:S06]  /*6a40*/  BRA `(.L_x_6161) ;  /* 0x0000000800207947 */ /* 0x000fec0003800000 */
.L_x_6202:
        /* <DEDUP_REMOVED lines=25> */
.L_x_6205:
        /* <DEDUP_REMOVED lines=13> */
.L_x_6204:
[----:B------:R-:W4:Y:S02]  /*6cb0*/  LDG.E.U16 R4, desc[UR36][R4.64] ;  /* 0x0000002404047981 */ /* 0x000f24000c1e1500 */
[----:B----4-:R-:W-:Y:S01]  /*6cc0*/  IMAD.U32 R18, R4, 0x10000, RZ ;  /* 0x0001000004127824 */ /* 0x010fe200078e00ff */
[----:B------:R-:W-:Y:S06]  /*6cd0*/  BRA `(.L_x_6161) ;  /* 0x00000004007c7947 */ /* 0x000fec0003800000 */
.L_x_6201:
        /* <DEDUP_REMOVED lines=11> */
.L_x_6208:
        /* <DEDUP_REMOVED lines=19> */
.L_x_6210:
[----:B------:R-:W-:Y:S05]  /*6ec0*/  BSYNC.RECONVERGENT B0 ;  /* 0x0000000000007941 */ /* 0x000fea0003800200 */
.L_x_6209:
[----:B------:R-:W-:Y:S01]  /*6ed0*/  IMAD.SHL.U32 R0, R0, 0x100000, RZ ;  /* 0x0010000000007824 */ /* 0x000fe200078e00ff */
[----:B------:R-:W-:-:S04]  /*6ee0*/  LEA R3, R3, 0x3b800000, 0x17 ;  /* 0x3b80000003037811 */ /* 0x000fc800078eb8ff */
[----:B------:R-:W-:Y:S01]  /*6ef0*/  LOP3.LUT R18, R3, R0, R7, 0xfe, !PT ;  /* 0x0000000003127212 */ /* 0x000fe200078efe07 */
[----:B------:R-:W-:Y:S06]  /*6f00*/  BRA `(.L_x_6161) ;  /* 0x0000000000f07947 */ /* 0x000fec0003800000 */
.L_x_6207:
        /* <DEDUP_REMOVED lines=19> */
.L_x_6212:
[----:B------:R-:W-:Y:S05]  /*7040*/  BSYNC.RECONVERGENT B0 ;  /* 0x0000000000007941 */ /* 0x000fea0003800200 */
.L_x_6211:
[----:B------:R-:W-:Y:S01]  /*7050*/  IMAD.SHL.U32 R0, R0, 0x200000, RZ ;  /* 0x0020000000007824 */ /* 0x000fe200078e00ff */
[----:B------:R-:W-:-:S04]  /*7060*/  LEA R3, R3, 0x37800000, 0x17 ;  /* 0x3780000003037811 */ /* 0x000fc800078eb8ff */
[----:B------:R-:W-:Y:S01]  /*7070*/  LOP3.LUT R18, R3, R0, R7, 0xfe, !PT ;  /* 0x0000000003127212 */ /* 0x000fe200078efe07 */
[----:B------:R-:W-:Y:S06]  /*7080*/  BRA `(.L_x_6161) ;  /* 0x0000000000907947 */ /* 0x000fec0003800000 */
.L_x_6206:
        /* <DEDUP_REMOVED lines=14> */
.L_x_6194:
        /* <DEDUP_REMOVED lines=16> */
.L_x_6215:
[----:B------:R-:W-:Y:S05]  /*7270*/  BRA `(.L_x_6161) ;  /* 0x0000000000147947 */ /* 0x000fea0003800000 */
.L_x_6214:
[----:B------:R-:W4:Y:S02]  /*7280*/  LDG.E.64 R4, desc[UR36][R4.64] ;  /* 0x0000002404047981 */ /* 0x000f24000c1e1b00 */
[----:B----4-:R0:W1:Y:S01]  /*7290*/  I2F.U64 R18, R4 ;  /* 0x0000000400127312 */ /* 0x0100620000301000 */
[----:B------:R-:W-:Y:S05]  /*72a0*/  BRA `(.L_x_6161) ;  /* 0x0000000000087947 */ /* 0x000fea0003800000 */
.L_x_6213:
[----:B------:R-:W4:Y:S02]  /*72b0*/  LDG.E R4, desc[UR36][R4.64] ;  /* 0x0000002404047981 */ /* 0x000f24000c1e1900 */
[----:B----4-:R-:W-:-:S07]  /*72c0*/  I2FP.F32.U32 R18, R4 ;  /* 0x0000000400127245 */ /* 0x010fce0000201000 */
.L_x_6161:
[----:B------:R-:W-:Y:S05]  /*72d0*/  BSYNC.RECONVERGENT B7 ;  /* 0x0000000000077941 */ /* 0x000fea0003800200 */
.L_x_6160:
        /* <DEDUP_REMOVED lines=10> */
[----:B-----5:R-:W-:Y:S01]  /*7380*/  FMUL.FTZ R3, R28, R28 ;  /* 0x0000001c1c037220 */ /* 0x020fe20000410000 */
[----:B------:R-:W-:-:S03]  /*7390*/  IMAD.MOV.U32 R0, RZ, RZ, 0x3e095d4e ;  /* 0x3e095d4eff007424 */ /* 0x000fc600078e00ff */
[C---:B------:R-:W-:Y:S01]  /*73a0*/  FMUL.FTZ R5, R3.reuse, R28 ;  /* 0x0000001c03057220 */ /* 0x040fe20000410000 */
        /* <DEDUP_REMOVED lines=11> */
[----:B-1-3--:R-:W-:-:S07]  /*7460*/  FMUL.FTZ R4, R0, R29 ;  /* 0x0000001d00047220 */ /* 0x00afce0000410000 */
.L_x_6217:
[----:B------:R-:W-:Y:S05]  /*7470*/  BSYNC.RECONVERGENT B0 ;  /* 0x0000000000007941 */ /* 0x000fea0003800200 */
.L_x_6216:
[----:B------:R-:W-:Y:S04]  /*7480*/  BSSY.RECONVERGENT B0, `(.L_x_6218) ;  /* 0x0000011000007945 */ /* 0x000fe80003800200 */
[----:B------:R-:W-:Y:S05]  /*7490*/  @P1 BRA `(.L_x_6219) ;  /* 0x00000000003c1947 */ /* 0x000fea0003800000 */
[----:B-1---5:R-:W-:Y:S01]  /*74a0*/  FMUL.FTZ R3, R22, R22 ;  /* 0x0000001616037220 */ /* 0x022fe20000410000 */
        /* <DEDUP_REMOVED lines=13> */
[----:B------:R-:W-:-:S07]  /*7580*/  FMUL.FTZ R22, R0, R27 ;  /* 0x0000001b00167220 */ /* 0x000fce0000410000 */
.L_x_6219:
[----:B------:R-:W-:Y:S05]  /*7590*/  BSYNC.RECONVERGENT B0 ;  /* 0x0000000000007941 */ /* 0x000fea0003800200 */
.L_x_6218:
[----:B------:R-:W-:Y:S04]  /*75a0*/  BSSY.RECONVERGENT B0, `(.L_x_6220) ;  /* 0x0000011000007945 */ /* 0x000fe80003800200 */
[----:B------:R-:W-:Y:S05]  /*75b0*/  @P2 BRA `(.L_x_6221) ;  /* 0x00000000003c2947 */ /* 0x000fea0003800000 */
        /* <DEDUP_REMOVED lines=15> */
.L_x_6221:
[----:B------:R-:W-:Y:S05]  /*76b0*/  BSYNC.RECONVERGENT B0 ;  /* 0x0000000000007941 */ /* 0x000fea0003800200 */
.L_x_6220:
        /* <DEDUP_REMOVED lines=17> */
.L_x_6223:
[----:B------:R-:W-:Y:S05]  /*77d0*/  BSYNC.RECONVERGENT B0 ;  /* 0x0000000000007941 */ /* 0x000fea0003800200 */
.L_x_6222:
        /* <DEDUP_REMOVED lines=24> */
.L_x_6229:
[----:B------:R-:W0:Y:S01]  /*7960*/  F2I.S64.TRUNC R4, R4 ;  /* 0x0000000400047311 */ /* 0x000e22000020d900 */
[----:B------:R-:W-:Y:S02]  /*7970*/  IMAD.MOV.U32 R19, RZ, RZ, R26 ;  /* 0x000000ffff137224 */ /* 0x000fe400078e001a */
[----:B0-----:R-:W-:-:S05]  /*7980*/  IMAD.MOV.U32 R3, RZ, RZ, R4 ;  /* 0x000000ffff037224 */ /* 0x001fca00078e0004 */
[----:B------:R0:W-:Y:S01]  /*7990*/  STG.E.U8 desc[UR36][R8.64], R3 ;  /* 0x0000000308007986 */ /* 0x0001e2000c101124 */
[----:B------:R-:W-:Y:S05]  /*79a0*/  BRA `(.L_x_6225) ;  /* 0x0000000c007c7947 */ /* 0x000fea0003800000 */
.L_x_6228:
        /* <DEDUP_REMOVED lines=10> */
.L_x_6232:
[----:B------:R-:W0:Y:S01]  /*7a50*/  F2I.FTZ.TRUNC.NTZ R3, R4 ;  /* 0x0000000400037305 */ /* 0x000e22000021f100 */
[----:B------:R-:W-:Y:S01]  /*7a60*/  IMAD.MOV.U32 R19, RZ, RZ, R26 ;  /* 0x000000ffff137224 */ /* 0x000fe200078e001a */
[----:B0-----:R0:W-:Y:S01]  /*7a70*/  STG.E desc[UR36][R8.64], R3 ;  /* 0x0000000308007986 */ /* 0x0011e2000c101924 */
[----:B------:R-:W-:Y:S05]  /*7a80*/  BRA `(.L_x_6225) ;  /* 0x0000000c00447947 */ /* 0x000fea0003800000 */
.L_x_6231:
[----:B------:R-:W0:Y:S01]  /*7a90*/  F2I.FTZ.TRUNC.NTZ R3, R4 ;  /* 0x0000000400037305 */ /* 0x000e22000021f100 */
[----:B------:R-:W-:Y:S01]  /*7aa0*/  IMAD.MOV.U32 R19, RZ, RZ, R26 ;  /* 0x000000ffff137224 */ /* 0x000fe200078e001a */
[----:B0-----:R0:W-:Y:S01]  /*7ab0*/  STG.E.U16 desc[UR36][R8.64], R3 ;  /* 0x0000000308007986 */ /* 0x0011e2000c101524 */
[----:B------:R-:W-:Y:S05]  /*7ac0*/  BRA `(.L_x_6225) ;  /* 0x0000000c00347947 */ /* 0x000fea0003800000 */
.L_x_6227:
        /* <DEDUP_REMOVED lines=9> */
.L_x_6234:
[----:B------:R-:W-:Y:S01]  /*7b60*/  F2FP.F16.F32.PACK_AB R4, RZ, R4 ;  /* 0x00000004ff04723e */ /* 0x000fe200000000ff */
[----:B------:R-:W-:-:S04]  /*7b70*/  IMAD.MOV.U32 R19, RZ, RZ, R26 ;  /* 0x000000ffff137224 */ /* 0x000fc800078e001a */
[----:B------:R0:W-:Y:S01]  /*7b80*/  STG.E.U16 desc[UR36][R8.64], R4 ;  /* 0x0000000408007986 */ /* 0x0001e2000c101524 */
[----:B------:R-:W-:Y:S05]  /*7b90*/  BRA `(.L_x_6225) ;  /* 0x0000000c00007947 */ /* 0x000fea0003800000 */
.L_x_6233:
        /* <DEDUP_REMOVED lines=10> */
.L_x_6236:
[----:B------:R-:W-:Y:S01]  /*7c40*/  F2FP.F16.F32.PACK_AB R3, RZ, R4 ;  /* 0x00000004ff03723e */ /* 0x000fe200000000ff */
[----:B------:R-:W-:-:S03]  /*7c50*/  IMAD.MOV.U32 R19, RZ, RZ, R26 ;  /* 0x000000ffff137224 */ /* 0x000fc600078e001a */
[----:B------:R-:W-:-:S05]  /*7c60*/  PRMT R3, R3, 0x5410, RZ ;  /* 0x0000541003037816 */ /* 0x000fca00000000ff */
[----:B------:R4:W-:Y:S01]  /*7c70*/  STG.E desc[UR36][R8.64], R3 ;  /* 0x0000000308007986 */ /* 0x0009e2000c101924 */
[----:B------:R-:W-:Y:S05]  /*7c80*/  BRA `(.L_x_6225) ;  /* 0x0000000800c47947 */ /* 0x000fea0003800000 */
.L_x_6235:
[----:B------:R-:W-:Y:S01]  /*7c90*/  FMUL.FTZ R4, R4, 1 ;  /* 0x3f80000004047820 */ /* 0x000fe20000410000 */
[----:B------:R-:W-:-:S05]  /*7ca0*/  IMAD.MOV.U32 R19, RZ, RZ, R26 ;  /* 0x000000ffff137224 */ /* 0x000fca00078e001a */
[----:B------:R-:W0:Y:S02]  /*7cb0*/  F2F.F64.F32 R4, R4 ;  /* 0x0000000400047310 */ /* 0x000e240000201800 */
[----:B0-----:R0:W-:Y:S01]  /*7cc0*/  STG.E.64 desc[UR36][R8.64], R4 ;  /* 0x0000000408007986 */ /* 0x0011e2000c101b24 */
[----:B------:R-:W-:Y:S05]  /*7cd0*/  BRA `(.L_x_6225) ;  /* 0x0000000800b07947 */ /* 0x000fea0003800000 */
.L_x_6226:
        /* <DEDUP_REMOVED lines=13> */
.L_x_6239:
[----:B------:R-:W-:Y:S01]  /*7db0*/  FMUL.FTZ R4, R4, 1 ;  /* 0x3f80000004047820 */ /* 0x000fe20000410000 */
[----:B------:R-:W-:Y:S01]  /*7dc0*/  CS2R R6, SRZ ;  /* 0x0000000000067805 */ /* 0x000fe2000001ff00 */
[----:B------:R-:W-:-:S04]  /*7dd0*/  IMAD.MOV.U32 R19, RZ, RZ, R26 ;  /* 0x000000ffff137224 */ /* 0x000fc800078e001a */
[----:B------:R-:W0:Y:S02]  /*7de0*/  F2F.F64.F32 R4, R4 ;  /* 0x0000000400047310 */ /* 0x000e240000201800 */
[----:B0-----:R0:W-:Y:S01]  /*7df0*/  STG.E.128 desc[UR36][R8.64], R4 ;  /* 0x0000000408007986 */ /* 0x0011e2000c101d24 */
[----:B------:R-:W-:Y:S05]  /*7e00*/  BRA `(.L_x_6225) ;  /* 0x0000000800647947 */ /* 0x000fea0003800000 */
.L_x_6238:
        /* <DEDUP_REMOVED lines=18> */
.L_x_6243:
[----:B------:R-:W-:Y:S05]  /*7f30*/  BSYNC.RECONVERGENT B0 ;  /* 0x0000000000007941 */ /* 0x000fea0003800200 */
.L_x_6242:
[----:B------:R-:W-:Y:S01]  /*7f40*/  LOP3.LUT R5, R0, 0x80, R5, 0xf8, !PT ;  /* 0x0000008000057812 */ /* 0x000fe200078ef805 */
[----:B------:R-:W-:-:S04]  /*7f50*/  IMAD.MOV.U32 R19, RZ, RZ, R26 ;  /* 0x000000ffff137224 */ /* 0x000fc800078e001a */
[----:B------:R0:W-:Y:S01]  /*7f60*/  STG.E.U8 desc[UR36][R8.64], R5 ;  /* 0x0000000508007986 */ /* 0x0001e2000c101124 */
[----:B------:R-:W-:Y:S05]  /*7f70*/  BRA `(.L_x_6225) ;  /* 0x0000000800087947 */ /* 0x000fea0003800000 */
.L_x_6241:
        /* <DEDUP_REMOVED lines=14> */
.L_x_6245:
[----:B------:R-:W-:Y:S05]  /*8060*/  BSYNC.RECONVERGENT B0 ;  /* 0x0000000000007941 */ /* 0x000fea0003800200 */
.L_x_6244:
[----:B------:R-:W-:Y:S01]  /*8070*/  LOP3.LUT R3, R0, 0x80, R7, 0xf8, !PT ;  /* 0x0000008000037812 */ /* 0x000fe200078ef807 */
[----:B------:R-:W-:-:S04]  /*8080*/  IMAD.MOV.U32 R19, RZ, RZ, R26 ;  /* 0x000000ffff137224 */ /* 0x000fc800078e001a */
[----:B------:R0:W-:Y:S01]  /*8090*/  STG.E.U8 desc[UR36][R8.64], R3 ;  /* 0x0000000308007986 */ /* 0x0001e2000c101124 */
[----:B------:R-:W-:Y:S05]  /*80a0*/  BRA `(.L_x_6225) ;  /* 0x0000000400bc7947 */ /* 0x000fea0003800000 */
.L_x_6240:
[----:B------:R-:W-:Y:S01]  /*80b0*/  F2FP.BF16.F32.PACK_AB R4, RZ, R4 ;  /* 0x00000004ff04723e */ /* 0x000fe200000010ff */
[----:B------:R-:W-:-:S04]  /*80c0*/  IMAD.MOV.U32 R19, RZ, RZ, R26 ;  /* 0x000000ffff137224 */ /* 0x000fc800078e001a */
[----:B------:R0:W-:Y:S01]  /*80d0*/  STG.E.U16 desc[UR36][R8.64], R4 ;  /* 0x0000000408007986 */ /* 0x0001e2000c101524 */
[----:B------:R-:W-:Y:S05]  /*80e0*/  BRA `(.L_x_6225) ;  /* 0x0000000400ac7947 */ /* 0x000fea0003800000 */
.L_x_6237:
        /* <DEDUP_REMOVED lines=12> */
.L_x_6248:
        /* <DEDUP_REMOVED lines=12> */
.L_x_6251:
[----:B------:R-:W-:-:S04]  /*8270*/  SHF.R.U32.HI R0, RZ, 0x14, R4 ;  /* 0x00000014ff007819 */ /* 0x000fc80000011604 */
[----:B------:R-:W-:-:S04]  /*8280*/  LOP3.LUT R3, R0, 0x1, RZ, 0xc0, !PT ;  /* 0x0000000100037812 */ /* 0x000fc800078ec0ff */
[----:B------:R-:W-:-:S04]  /*8290*/  IADD3 R0, PT, PT, R4, 0x487ffff, R3 ;  /* 0x0487ffff04007810 */ /* 0x000fc80007ffe003 */
[----:B------:R-:W-:-:S04]  /*82a0*/  SHF.R.U32.HI R0, RZ, 0x14, R0 ;  /* 0x00000014ff007819 */ /* 0x000fc80000011600 */
[----:B------:R-:W-:-:S07]  /*82b0*/  LOP3.LUT R3, R0, 0xff, RZ, 0xc0, !PT ;  /* 0x000000ff00037812 */ /* 0x000fce00078ec0ff */
.L_x_6252:
[----:B------:R-:W-:-:S04]  /*82c0*/  SHF.R.U32.HI R4, RZ, 0x18, R4 ;  /* 0x00000018ff047819 */ /* 0x000fc80000011604 */
[----:B------:R-:W-:-:S04]  /*82d0*/  LOP3.LUT R3, R3, 0x80, R4, 0xf8, !PT ;  /* 0x0000008003037812 */ /* 0x000fc800078ef804 */
[----:B------:R-:W-:-:S07]  /*82e0*/  PRMT R0, R3, 0x7610, R0 ;  /* 0x0000761003007816 */ /* 0x000fce0000000000 */
.L_x_6250:
[----:B------:R-:W-:Y:S05]  /*82f0*/  BSYNC.RECONVERGENT B0 ;  /* 0x0000000000007941 */ /* 0x000fea0003800200 */
.L_x_6249:
[----:B------:R0:W-:Y:S01]  /*8300*/  STG.E.U8 desc[UR36][R8.64], R0 ;  /* 0x0000000008007986 */ /* 0x0001e2000c101124 */
[----:B------:R-:W-:Y:S01]  /*8310*/  IMAD.MOV.U32 R19, RZ, RZ, R26 ;  /* 0x000000ffff137224 */ /* 0x000fe200078e001a */
[----:B------:R-:W-:Y:S06]  /*8320*/  BRA `(.L_x_6225) ;  /* 0x00000004001c7947 */ /* 0x000fec0003800000 */
.L_x_6247:
        /* <DEDUP_REMOVED lines=12> */
.L_x_6255:
[----:B------:R-:W-:-:S04]  /*83f0*/  SHF.R.U32.HI R0, RZ, 0x15, R4 ;  /* 0x00000015ff007819 */ /* 0x000fc80000011604 */
[----:B------:R-:W-:-:S04]  /*8400*/  LOP3.LUT R3, R0, 0x1, RZ, 0xc0, !PT ;  /* 0x0000000100037812 */ /* 0x000fc800078ec0ff */
[----:B------:R-:W-:-:S04]  /*8410*/  IADD3 R0, PT, PT, R4, 0x88fffff, R3 ;  /* 0x088fffff04007810 */ /* 0x000fc80007ffe003 */
[----:B------:R-:W-:-:S04]  /*8420*/  SHF.R.U32.HI R0, RZ, 0x15, R0 ;  /* 0x00000015ff007819 */ /* 0x000fc80000011600 */
[----:B------:R-:W-:-:S07]  /*8430*/  LOP3.LUT R3, R0, 0xff, RZ, 0xc0, !PT ;  /* 0x000000ff00037812 */ /* 0x000fce00078ec0ff */
.L_x_6256:
[----:B------:R-:W-:-:S04]  /*8440*/  SHF.R.U32.HI R4, RZ, 0x18, R4 ;  /* 0x00000018ff047819 */ /* 0x000fc80000011604 */
[----:B------:R-:W-:-:S04]  /*8450*/  LOP3.LUT R3, R3, 0x80, R4, 0xf8, !PT ;  /* 0x0000008003037812 */ /* 0x000fc800078ef804 */
[----:B------:R-:W-:-:S07]  /*8460*/  PRMT R0, R3, 0x7610, R0 ;  /* 0x0000761003007816 */ /* 0x000fce0000000000 */
.L_x_6254:
[----:B------:R-:W-:Y:S05]  /*8470*/  BSYNC.RECONVERGENT B0 ;  /* 0x0000000000007941 */ /* 0x000fea0003800200 */
.L_x_6253:
[----:B------:R0:W-:Y:S01]  /*8480*/  STG.E.U8 desc[UR36][R8.64], R0 ;  /* 0x0000000008007986 */ /* 0x0001e2000c101124 */
[----:B------:R-:W-:Y:S01]  /*8490*/  IMAD.MOV.U32 R19, RZ, RZ, R26 ;  /* 0x000000ffff137224 */ /* 0x000fe200078e001a */
[----:B------:R-:W-:Y:S06]  /*84a0*/  BRA `(.L_x_6225) ;  /* 0x0000000000bc7947 */ /* 0x000fec0003800000 */
.L_x_6246:
[----:B------:R-:W-:-:S13]  /*84b0*/  ISETP.NE.AND P0, PT, R0, 0x1c, PT ;  /* 0x0000001c0000780c */ /* 0x000fda0003f05270 */
[----:B------:R-:W-:Y:S05]  /*84c0*/  @!P0 BRA `(.L_x_6257) ;  /* 0x0000000000a88947 */ /* 0x000fea0003800000 */
[----:B------:R-:W-:-:S13]  /*84d0*/  ISETP.NE.AND P0, PT, R0, 0x1d, PT ;  /* 0x0000001d0000780c */ /* 0x000fda0003f05270 */
[----:B------:R-:W-:Y:S05]  /*84e0*/  @!P0 BRA `(.L_x_6258) ;  /* 0x0000000000908947 */ /* 0x000fea0003800000 */
[----:B------:R-:W-:-:S13]  /*84f0*/  ISETP.NE.AND P0, PT, R0, 0x2c, PT ;  /* 0x0000002c0000780c */ /* 0x000fda0003f05270 */
[----:B------:R-:W-:Y:S05]  /*8500*/  @!P0 BRA `(.L_x_6259) ;  /* 0x0000000000488947 */ /* 0x000fea0003800000 */
.L_x_6230:
        /* <DEDUP_REMOVED lines=16> */
.L_x_6260:
[----:B------:R-:W-:Y:S01]  /*8610*/  IMAD.MOV.U32 R19, RZ, RZ, R26 ;  /* 0x000000ffff137224 */ /* 0x000fe200078e001a */
[----:B------:R-:W-:Y:S06]  /*8620*/  BRA `(.L_x_6225) ;  /* 0x00000000005c7947 */ /* 0x000fec0003800000 */
.L_x_6259:
        /* <DEDUP_REMOVED lines=16> */
.L_x_6258:
[----:B------:R-:W0:Y:S01]  /*8730*/  F2I.U64.TRUNC R4, R4 ;  /* 0x0000000400047311 */ /* 0x000e22000020d800 */
[----:B------:R-:W-:Y:S01]  /*8740*/  IMAD.MOV.U32 R19, RZ, RZ, R26 ;  /* 0x000000ffff137224 */ /* 0x000fe200078e001a */
[----:B0-----:R0:W-:Y:S01]  /*8750*/  STG.E.64 desc[UR36][R8.64], R4 ;  /* 0x0000000408007986 */ /* 0x0011e2000c101b24 */
[----:B------:R-:W-:Y:S05]  /*8760*/  BRA `(.L_x_6225) ;  /* 0x00000000000c7947 */ /* 0x000fea0003800000 */
.L_x_6257:
[----:B------:R-:W0:Y:S01]  /*8770*/  F2I.FTZ.U32.TRUNC.NTZ R3, R4 ;  /* 0x0000000400037305 */ /* 0x000e22000021f000 */
[----:B------:R-:W-:Y:S01]  /*8780*/  IMAD.MOV.U32 R19, RZ, RZ, R26 ;  /* 0x000000ffff137224 */ /* 0x000fe200078e001a */
[----:B0-----:R0:W-:Y:S06]  /*8790*/  STG.E desc[UR36][R8.64], R3 ;  /* 0x0000000308007986 */ /* 0x0011ec000c101924 */
.L_x_6225:
[----:B------:R-:W-:Y:S05]  /*87a0*/  BSYNC.RECONVERGENT B6 ;  /* 0x0000000000067941 */ /* 0x000fea0003800200 */
.L_x_6224:
        /* <DEDUP_REMOVED lines=24> */
.L_x_6266:
[----:B-----5:R-:W0:Y:S02]  /*8930*/  F2I.S64.TRUNC R22, R22 ;  /* 0x0000001600167311 */ /* 0x020e24000020d900 */
[----:B0-----:R-:W-:-:S05]  /*8940*/  IMAD.MOV.U32 R3, RZ, RZ, R22 ;  /* 0x000000ffff037224 */ /* 0x001fca00078e0016 */
[----:B------:R0:W-:Y:S01]  /*8950*/  STG.E.U8 desc[UR36][R8.64], R3 ;  /* 0x0000000308007986 */ /* 0x0001e2000c101124 */
[----:B------:R-:W-:Y:S05]  /*8960*/  BRA `(.L_x_6268) ;  /* 0x0000000c00287947 */ /* 0x000fea0003800000 */
.L_x_6265:
        /* <DEDUP_REMOVED lines=9> */
.L_x_6270:
[----:B-----5:R-:W0:Y:S02]  /*8a00*/  F2I.FTZ.TRUNC.NTZ R3, R22 ;  /* 0x0000001600037305 */ /* 0x020e24000021f100 */
[----:B0-----:R0:W-:Y:S01]  /*8a10*/  STG.E desc[UR36][R8.64], R3 ;  /* 0x0000000308007986 */ /* 0x0011e2000c101924 */
[----:B------:R-:W-:Y:S05]  /*8a20*/  BRA `(.L_x_6268) ;  /* 0x0000000800f87947 */ /* 0x000fea0003800000 */
.L_x_6269:
[----:B-----5:R-:W0:Y:S02]  /*8a30*/  F2I.FTZ.TRUNC.NTZ R3, R22 ;  /* 0x0000001600037305 */ /* 0x020e24000021f100 */
[----:B0-----:R0:W-:Y:S01]  /*8a40*/  STG.E.U16 desc[UR36][R8.64], R3 ;  /* 0x0000000308007986 */ /* 0x0011e2000c101524 */
[----:B------:R-:W-:Y:S05]  /*8a50*/  BRA `(.L_x_6268) ;  /* 0x0000000800ec7947 */ /* 0x000fea0003800000 */
.L_x_6264:
        /* <DEDUP_REMOVED lines=8> */
.L_x_6272:
[----:B-----5:R-:W-:-:S05]  /*8ae0*/  F2FP.F16.F32.PACK_AB R22, RZ, R22 ;  /* 0x00000016ff16723e */ /* 0x020fca00000000ff */
[----:B------:R0:W-:Y:S01]  /*8af0*/  STG.E.U16 desc[UR36][R8.64], R22 ;  /* 0x0000001608007986 */ /* 0x0001e2000c101524 */
[----:B------:R-:W-:Y:S05]  /*8b00*/  BRA `(.L_x_6268) ;  /* 0x0000000800c07947 */ /* 0x000fea0003800000 */
.L_x_6271:
        /* <DEDUP_REMOVED lines=9> */
.L_x_6274:
[----:B-----5:R-:W-:-:S04]  /*8ba0*/  F2FP.F16.F32.PACK_AB R3, RZ, R22 ;  /* 0x00000016ff03723e */ /* 0x020fc800000000ff */
[----:B------:R-:W-:-:S05]  /*8bb0*/  PRMT R3, R3, 0x5410, RZ ;  /* 0x0000541003037816 */ /* 0x000fca00000000ff */
[----:B------:R0:W-:Y:S01]  /*8bc0*/  STG.E desc[UR36][R8.64], R3 ;  /* 0x0000000308007986 */ /* 0x0001e2000c101924 */
[----:B------:R-:W-:Y:S05]  /*8bd0*/  BRA `(.L_x_6268) ;  /* 0x00000008008c7947 */ /* 0x000fea0003800000 */
.L_x_6273:
[----:B-----5:R-:W-:-:S06]  /*8be0*/  FMUL.FTZ R4, R22, 1 ;  /* 0x3f80000016047820 */ /* 0x020fcc0000410000 */
[----:B------:R-:W0:Y:S02]  /*8bf0*/  F2F.F64.F32 R4, R4 ;  /* 0x0000000400047310 */ /* 0x000e240000201800 */
[----:B0-----:R0:W-:Y:S01]  /*8c00*/  STG.E.64 desc[UR36][R8.64], R4 ;  /* 0x0000000408007986 */ /* 0x0011e2000c101b24 */
[----:B------:R-:W-:Y:S05]  /*8c10*/  BRA `(.L_x_6268) ;  /* 0x00000008007c7947 */ /* 0x000fea0003800000 */
.L_x_6263:
        /* <DEDUP_REMOVED lines=13> */
.L_x_6278:
        /* <DEDUP_REMOVED lines=16> */
.L_x_6281:
[----:B------:R-:W-:-:S04]  /*8df0*/  SHF.R.U32.HI R22, RZ, 0x18, R22 ;  /* 0x00000018ff167819 */ /* 0x000fc80000011616 */
[----:B------:R-:W-:-:S04]  /*8e00*/  LOP3.LUT R3, R3, 0x80, R22, 0xf8, !PT ;  /* 0x0000008003037812 */ /* 0x000fc800078ef816 */
[----:B------:R-:W-:-:S07]  /*8e10*/  PRMT R4, R3, 0x7610, R4 ;  /* 0x0000761003047816 */ /* 0x000fce0000000004 */
.L_x_6280:
[----:B------:R-:W-:Y:S05]  /*8e20*/  BSYNC.RECONVERGENT B0 ;  /* 0x0000000000007941 */ /* 0x000fea0003800200 */
.L_x_6279:
[----:B------:R0:W-:Y:S01]  /*8e30*/  STG.E.U8 desc[UR36][R8.64], R4 ;  /* 0x0000000408007986 */ /* 0x0001e2000c101124 */
[----:B------:R-:W-:Y:S05]  /*8e40*/  BRA `(.L_x_6268) ;  /* 0x0000000400f07947 */ /* 0x000fea0003800000 */
.L_x_6277:
        /* <DEDUP_REMOVED lines=16> */
.L_x_6284:
[----:B------:R-:W-:-:S04]  /*8f50*/  SHF.R.U32.HI R22, RZ, 0x18, R22 ;  /* 0x00000018ff167819 */ /* 0x000fc80000011616 */
[----:B------:R-:W-:-:S04]  /*8f60*/  LOP3.LUT R3, R3, 0x80, R22, 0xf8, !PT ;  /* 0x0000008003037812 */ /* 0x000fc800078ef816 */
[----:B------:R-:W-:-:S07]  /*8f70*/  PRMT R4, R3, 0x7610, R4 ;  /* 0x0000761003047816 */ /* 0x000fce0000000004 */
.L_x_6283:
[----:B------:R-:W-:Y:S05]  /*8f80*/  BSYNC.RECONVERGENT B0 ;  /* 0x0000000000007941 */ /* 0x000fea0003800200 */
.L_x_6282:
[----:B------:R0:W-:Y:S01]  /*8f90*/  STG.E.U8 desc[UR36][R8.64], R4 ;  /* 0x0000000408007986 */ /* 0x0001e2000c101124 */
[----:B------:R-:W-:Y:S05]  /*8fa0*/  BRA `(.L_x_6268) ;  /* 0x0000000400987947 */ /* 0x000fea0003800000 */
.L_x_6276:
        /* <DEDUP_REMOVED lines=21> */
.L_x_6286:
[----:B-----5:R-:W0:Y:S02]  /*9100*/  F2I.U64.TRUNC R22, R22 ;  /* 0x0000001600167311 */ /* 0x020e24000020d800 */
[----:B0-----:R0:W-:Y:S01]  /*9110*/  STG.E.64 desc[UR36][R8.64], R22 ;  /* 0x0000001608007986 */ /* 0x0011e2000c101b24 */
[----:B------:R-:W-:Y:S05]  /*9120*/  BRA `(.L_x_6268) ;  /* 0x0000000400387947 */ /* 0x000fea0003800000 */
.L_x_6285:
[----:B-----5:R-:W0:Y:S02]  /*9130*/  F2I.FTZ.U32.TRUNC.NTZ R3, R22 ;  /* 0x0000001600037305 */ /* 0x020e24000021f000 */
[----:B0-----:R0:W-:Y:S01]  /*9140*/  STG.E desc[UR36][R8.64], R3 ;  /* 0x0000000308007986 */ /* 0x0011e2000c101924 */
[----:B------:R-:W-:Y:S05]  /*9150*/  BRA `(.L_x_6268) ;  /* 0x00000004002c7947 */ /* 0x000fea0003800000 */
.L_x_6275:
        /* <DEDUP_REMOVED lines=10> */
.L_x_6288:
[----:B-----5:R-:W-:Y:S01]  /*9200*/  FMUL.FTZ R4, R22, 1 ;  /* 0x3f80000016047820 */ /* 0x020fe20000410000 */
[----:B------:R-:W-:-:S05]  /*9210*/  CS2R R6, SRZ ;  /* 0x0000000000067805 */ /* 0x000fca000001ff00 */
[----:B------:R-:W0:Y:S02]  /*9220*/  F2F.F64.F32 R4, R4 ;  /* 0x0000000400047310 */ /* 0x000e240000201800 */
[----:B0-----:R4:W-:Y:S01]  /*9230*/  STG.E.128 desc[UR36][R8.64], R4 ;  /* 0x0000000408007986 */ /* 0x0019e2000c101d24 */
[----:B------:R-:W-:Y:S05]  /*9240*/  BRA `(.L_x_6268) ;  /* 0x0000000000f07947 */ /* 0x000fea0003800000 */
.L_x_6287:
[----:B------:R-:W-:-:S13]  /*9250*/  ISETP.NE.AND P0, PT, R0, 0xf, PT ;  /* 0x0000000f0000780c */ /* 0x000fda0003f05270 */
[----:B------:R-:W-:Y:S05]  /*9260*/  @!P0 BRA `(.L_x_6289) ;  /* 0x0000000000e08947 */ /* 0x000fea0003800000 */
[----:B------:R-:W-:-:S13]  /*9270*/  ISETP.NE.AND P0, PT, R0, 0x17, PT ;  /* 0x000000170000780c */ /* 0x000fda0003f05270 */
[----:B------:R-:W-:Y:S05]  /*9280*/  @!P0 BRA `(.L_x_6290) ;  /* 0x00000000008c8947 */ /* 0x000fea0003800000 */
[----:B------:R-:W-:-:S13]  /*9290*/  ISETP.NE.AND P0, PT, R0, 0x18, PT ;  /* 0x000000180000780c */ /* 0x000fda0003f05270 */
[----:B------:R-:W-:Y:S05]  /*92a0*/  @!P0 BRA `(.L_x_6291) ;  /* 0x0000000000448947 */ /* 0x000fea0003800000 */
.L_x_6267:
        /* <DEDUP_REMOVED lines=16> */
.L_x_6292:
[----:B------:R-:W-:Y:S05]  /*93b0*/  BRA `(.L_x_6268) ;  /* 0x0000000000947947 */ /* 0x000fea0003800000 */
.L_x_6291:
        /* <DEDUP_REMOVED lines=12> */
.L_x_6294:
[----:B------:R-:W-:Y:S05]  /*9480*/  BSYNC.RECONVERGENT B0 ;  /* 0x0000000000007941 */ /* 0x000fea0003800200 */
.L_x_6293:
[----:B------:R-:W-:-:S05]  /*9490*/  LOP3.LUT R3, R0, 0x80, R5, 0xf8, !PT ;  /* 0x0000008000037812 */ /* 0x000fca00078ef805 */
[----:B------:R1:W-:Y:S01]  /*94a0*/  STG.E.U8 desc[UR36][R8.64], R3 ;  /* 0x0000000308007986 */ /* 0x0003e2000c101124 */
[----:B------:R-:W-:Y:S05]  /*94b0*/  BRA `(.L_x_6268) ;  /* 0x0000000000547947 */ /* 0x000fea0003800000 */
.L_x_6290:
        /* <DEDUP_REMOVED lines=11> */
.L_x_6296:
[----:B------:R-:W-:Y:S01]  /*9570*/  IMAD.MOV.U32 R0, RZ, RZ, 0x7f ;  /* 0x0000007fff007424 */ /* 0x000fe200078e00ff */
[----:B------:R-:W-:-:S04]  /*9580*/  ISETP.GT.U32.AND P0, PT, R4, 0x7f800000, PT ;  /* 0x7f8000000400780c */ /* 0x000fc80003f04070 */
[----:B------:R-:W-:-:S09]  /*9590*/  SEL R0, R0, 0x7c, P0 ;  /* 0x0000007c00007807 */ /* 0x000fd20000000000 */
.L_x_6297:
[----:B------:R-:W-:Y:S05]  /*95a0*/  BSYNC.RECONVERGENT B0 ;  /* 0x0000000000007941 */ /* 0x000fea0003800200 */
.L_x_6295:
[----:B------:R-:W-:-:S04]  /*95b0*/  SHF.R.U32.HI R3, RZ, 0x18, R22 ;  /* 0x00000018ff037819 */ /* 0x000fc80000011616 */
[----:B------:R-:W-:-:S05]  /*95c0*/  LOP3.LUT R3, R0, 0x80, R3, 0xf8, !PT ;  /* 0x0000008000037812 */ /* 0x000fca00078ef803 */
[----:B------:R0:W-:Y:S01]  /*95d0*/  STG.E.U8 desc[UR36][R8.64], R3 ;  /* 0x0000000308007986 */ /* 0x0001e2000c101124 */
[----:B------:R-:W-:Y:S05]  /*95e0*/  BRA `(.L_x_6268) ;  /* 0x0000000000087947 */ /* 0x000fea0003800000 */
.L_x_6289:
[----:B-----5:R-:W-:-:S05]  /*95f0*/  F2FP.BF16.F32.PACK_AB R22, RZ, R22 ;  /* 0x00000016ff16723e */ /* 0x020fca00000010ff */
[----:B------:R2:W-:Y:S02]  /*9600*/  STG.E.U16 desc[UR36][R8.64], R22 ;  /* 0x0000001608007986 */ /* 0x0005e4000c101524 */
.L_x_6268:
        /* <DEDUP_REMOVED lines=24> */
.L_x_6301:
[----:B------:R-:W0:Y:S02]  /*9790*/  F2I.S64.TRUNC R24, R24 ;  /* 0x0000001800187311 */ /* 0x000e24000020d900 */
[----:B0-----:R-:W-:-:S05]  /*97a0*/  IMAD.MOV.U32 R3, RZ, RZ, R24 ;  /* 0x000000ffff037224 */ /* 0x001fca00078e0018 */
[----:B------:R0:W-:Y:S01]  /*97b0*/  STG.E.U8 desc[UR36][R8.64], R3 ;  /* 0x0000000308007986 */ /* 0x0001e2000c101124 */
[----:B------:R-:W-:Y:S05]  /*97c0*/  BRA `(.L_x_6303) ;  /* 0x0000000c00287947 */ /* 0x000fea0003800000 */
.L_x_6300:
        /* <DEDUP_REMOVED lines=9> */
.L_x_6305:
[----:B------:R-:W0:Y:S02]  /*9860*/  F2I.FTZ.TRUNC.NTZ R3, R24 ;  /* 0x0000001800037305 */ /* 0x000e24000021f100 */
[----:B0-----:R0:W-:Y:S01]  /*9870*/  STG.E desc[UR36][R8.64], R3 ;  /* 0x0000000308007986 */ /* 0x0011e2000c101924 */
[----:B------:R-:W-:Y:S05]  /*9880*/  BRA `(.L_x_6303) ;  /* 0x0000000800f87947 */ /* 0x000fea0003800000 */
.L_x_6304:
[----:B------:R-:W0:Y:S02]  /*9890*/  F2I.FTZ.TRUNC.NTZ R3, R24 ;  /* 0x0000001800037305 */ /* 0x000e24000021f100 */
[----:B0-----:R0:W-:Y:S01]  /*98a0*/  STG.E.U16 desc[UR36][R8.64], R3 ;  /* 0x0000000308007986 */ /* 0x0011e2000c101524 */
[----:B------:R-:W-:Y:S05]  /*98b0*/  BRA `(.L_x_6303) ;  /* 0x0000000800ec7947 */ /* 0x000fea0003800000 */
.L_x_6299:
        /* <DEDUP_REMOVED lines=8> */
.L_x_6307:
[----:B------:R-:W-:-:S05]  /*9940*/  F2FP.F16.F32.PACK_AB R24, RZ, R24 ;  /* 0x00000018ff18723e */ /* 0x000fca00000000ff */
[----:B------:R1:W-:Y:S01]  /*9950*/  STG.E.U16 desc[UR36][R8.64], R24 ;  /* 0x0000001808007986 */ /* 0x0003e2000c101524 */
[----:B------:R-:W-:Y:S05]  /*9960*/  BRA `(.L_x_6303) ;  /* 0x0000000800c07947 */ /* 0x000fea0003800000 */
.L_x_6306:
        /* <DEDUP_REMOVED lines=9> */
.L_x_6309:
[----:B------:R-:W-:-:S04]  /*9a00*/  F2FP.F16.F32.PACK_AB R3, RZ, R24 ;  /* 0x00000018ff03723e */ /* 0x000fc800000000ff */
[----:B------:R-:W-:-:S05]  /*9a10*/  PRMT R3, R3, 0x5410, RZ ;  /* 0x0000541003037816 */ /* 0x000fca00000000ff */
[----:B------:R4:W-:Y:S01]  /*9a20*/  STG.E desc[UR36][R8.64], R3 ;  /* 0x0000000308007986 */ /* 0x0009e2000c101924 */
[----:B------:R-:W-:Y:S05]  /*9a30*/  BRA `(.L_x_6303) ;  /* 0x00000008008c7947 */ /* 0x000fea0003800000 */
.L_x_6308:
[----:B------:R-:W-:-:S06]  /*9a40*/  FMUL.FTZ R4, R24, 1 ;  /* 0x3f80000018047820 */ /* 0x000fcc0000410000 */
[----:B------:R-:W0:Y:S02]  /*9a50*/  F2F.F64.F32 R4, R4 ;  /* 0x0000000400047310 */ /* 0x000e240000201800 */
[----:B0-----:R2:W-:Y:S01]  /*9a60*/  STG.E.64 desc[UR36][R8.64], R4 ;  /* 0x0000000408007986 */ /* 0x0015e2000c101b24 */
[----:B------:R-:W-:Y:S05]  /*9a70*/  BRA `(.L_x_6303) ;  /* 0x00000008007c7947 */ /* 0x000fea0003800000 */
.L_x_6298:
        /* <DEDUP_REMOVED lines=13> */
.L_x_6313:
        /* <DEDUP_REMOVED lines=16> */
.L_x_6316:
[----:B------:R-:W-:-:S04]  /*9c50*/  SHF.R.U32.HI R24, RZ, 0x18, R24 ;  /* 0x00000018ff187819 */ /* 0x000fc80000011618 */
[----:B------:R-:W-:-:S04]  /*9c60*/  LOP3.LUT R3, R3, 0x80, R24, 0xf8, !PT ;  /* 0x0000008003037812 */ /* 0x000fc800078ef818 */
[----:B------:R-:W-:-:S07]  /*9c70*/  PRMT R4, R3, 0x7610, R4 ;  /* 0x0000761003047816 */ /* 0x000fce0000000004 */
.L_x_6315:
[----:B------:R-:W-:Y:S05]  /*9c80*/  BSYNC.RECONVERGENT B0 ;  /* 0x0000000000007941 */ /* 0x000fea0003800200 */
.L_x_6314:
[----:B------:R0:W-:Y:S01]  /*9c90*/  STG.E.U8 desc[UR36][R8.64], R4 ;  /* 0x0000000408007986 */ /* 0x0001e2000c101124 */
[----:B------:R-:W-:Y:S05]  /*9ca0*/  BRA `(.L_x_6303) ;  /* 0x0000000400f07947 */ /* 0x000fea0003800000 */
.L_x_6312:
        /* <DEDUP_REMOVED lines=16> */
.L_x_6319:
[----:B------:R-:W-:-:S04]  /*9db0*/  SHF.R.U32.HI R24, RZ, 0x18, R24 ;  /* 0x00000018ff187819 */ /* 0x000fc80000011618 */
[----:B------:R-:W-:-:S04]  /*9dc0*/  LOP3.LUT R3, R3, 0x80, R24, 0xf8, !PT ;  /* 0x0000008003037812 */ /* 0x000fc800078ef818 */
[----:B------:R-:W-:-:S07]  /*9dd0*/  PRMT R4, R3, 0x7610, R4 ;  /* 0x0000761003047816 */ /* 0x000fce0000000004 */
.L_x_6318:
[----:B------:R-:W-:Y:S05]  /*9de0*/  BSYNC.RECONVERGENT B0 ;  /* 0x0000000000007941 */ /* 0x000fea0003800200 */
.L_x_6317:
[----:B------:R0:W-:Y:S01]  /*9df0*/  STG.E.U8 desc[UR36][R8.64], R4 ;  /* 0x0000000408007986 */ /* 0x0001e2000c101124 */
[----:B------:R-:W-:Y:S05]  /*9e00*/  BRA `(.L_x_6303) ;  /* 0x0000000400987947 */ /* 0x000fea0003800000 */
.L_x_6311:
        /* <DEDUP_REMOVED lines=21> */
.L_x_6321:
[----:B------:R-:W0:Y:S02]  /*9f60*/  F2I.U64.TRUNC R24, R24 ;  /* 0x0000001800187311 */ /* 0x000e24000020d800 */
[----:B0-----:R0:W-:Y:S01]  /*9f70*/  STG.E.64 desc[UR36][R8.64], R24 ;  /* 0x0000001808007986 */ /* 0x0011e2000c101b24 */
[----:B------:R-:W-:Y:S05]  /*9f80*/  BRA `(.L_x_6303) ;  /* 0x0000000400387947 */ /* 0x000fea0003800000 */
.L_x_6320:
[----:B------:R-:W0:Y:S02]  /*9f90*/  F2I.FTZ.U32.TRUNC.NTZ R3, R24 ;  /* 0x0000001800037305 */ /* 0x000e24000021f000 */
[----:B0-----:R0:W-:Y:S01]  /*9fa0*/  STG.E desc[UR36][R8.64], R3 ;  /* 0x0000000308007986 */ /* 0x0011e2000c101924 */
[----:B------:R-:W-:Y:S05]  /*9fb0*/  BRA `(.L_x_6303) ;  /* 0x00000004002c7947 */ /* 0x000fea0003800000 */
.L_x_6310:
        /* <DEDUP_REMOVED lines=10> */
.L_x_6323:
[----:B------:R-:W-:Y:S01]  /*a060*/  FMUL.FTZ R4, R24, 1 ;  /* 0x3f80000018047820 */ /* 0x000fe20000410000 */
[----:B------:R-:W-:-:S05]  /*a070*/  CS2R R6, SRZ ;  /* 0x0000000000067805 */ /* 0x000fca000001ff00 */
[----:B------:R-:W0:Y:S02]  /*a080*/  F2F.F64.F32 R4, R4 ;  /* 0x0000000400047310 */ /* 0x000e240000201800 */
[----:B0-----:R0:W-:Y:S01]  /*a090*/  STG.E.128 desc[UR36][R8.64], R4 ;  /* 0x0000000408007986 */ /* 0x0011e2000c101d24 */
[----:B------:R-:W-:Y:S05]  /*a0a0*/  BRA `(.L_x_6303) ;  /* 0x0000000000f07947 */ /* 0x000fea0003800000 */
.L_x_6322:
[----:B------:R-:W-:-:S13]  /*a0b0*/  ISETP.NE.AND P0, PT, R0, 0xf, PT ;  /* 0x0000000f0000780c */ /* 0x000fda0003f05270 */
[----:B------:R-:W-:Y:S05]  /*a0c0*/  @!P0 BRA `(.L_x_6324) ;  /* 0x0000000000e08947 */ /* 0x000fea0003800000 */
[----:B------:R-:W-:-:S13]  /*a0d0*/  ISETP.NE.AND P0, PT, R0, 0x17, PT ;  /* 0x000000170000780c */ /* 0x000fda0003f05270 */
[----:B------:R-:W-:Y:S05]  /*a0e0*/  @!P0 BRA `(.L_x_6325) ;  /* 0x00000000008c8947 */ /* 0x000fea0003800000 */
[----:B------:R-:W-:-:S13]  /*a0f0*/  ISETP.NE.AND P0, PT, R0, 0x18, PT ;  /* 0x000000180000780c */ /* 0x000fda0003f05270 */
[----:B------:R-:W-:Y:S05]  /*a100*/  @!P0 BRA `(.L_x_6326) ;  /* 0x0000000000448947 */ /* 0x000fea0003800000 */
.L_x_6302:
        /* <DEDUP_REMOVED lines=16> */
.L_x_6327:
[----:B------:R-:W-:Y:S05]  /*a210*/  BRA `(.L_x_6303) ;  /* 0x0000000000947947 */ /* 0x000fea0003800000 */
.L_x_6326:
        /* <DEDUP_REMOVED lines=12> */
.L_x_6329:
[----:B------:R-:W-:Y:S05]  /*a2e0*/  BSYNC.RECONVERGENT B0 ;  /* 0x0000000000007941 */ /* 0x000fea0003800200 */
.L_x_6328:
[----:B------:R-:W-:-:S05]  /*a2f0*/  LOP3.LUT R3, R0, 0x80, R5, 0xf8, !PT ;  /* 0x0000008000037812 */ /* 0x000fca00078ef805 */
[----:B------:R0:W-:Y:S01]  /*a300*/  STG.E.U8 desc[UR36][R8.64], R3 ;  /* 0x0000000308007986 */ /* 0x0001e2000c101124 */
[----:B------:R-:W-:Y:S05]  /*a310*/  BRA `(.L_x_6303) ;  /* 0x0000000000547947 */ /* 0x000fea0003800000 */
.L_x_6325:
        /* <DEDUP_REMOVED lines=11> */
.L_x_6331:
[----:B------:R-:W-:Y:S01]  /*a3d0*/  IMAD.MOV.U32 R0, RZ, RZ, 0x7f ;  /* 0x0000007fff007424 */ /* 0x000fe200078e00ff */
[----:B------:R-:W-:-:S04]  /*a3e0*/  ISETP.GT.U32.AND P0, PT, R4, 0x7f800000, PT ;  /* 0x7f8000000400780c */ /* 0x000fc80003f04070 */
[----:B------:R-:W-:-:S09]  /*a3f0*/  SEL R0, R0, 0x7c, P0 ;  /* 0x0000007c00007807 */ /* 0x000fd20000000000 */
.L_x_6332:
[----:B------:R-:W-:Y:S05]  /*a400*/  BSYNC.RECONVERGENT B0 ;  /* 0x0000000000007941 */ /* 0x000fea0003800200 */
.L_x_6330:
[----:B------:R-:W-:-:S04]  /*a410*/  SHF.R.U32.HI R3, RZ, 0x18, R24 ;  /* 0x00000018ff037819 */ /* 0x000fc80000011618 */
[----:B------:R-:W-:-:S05]  /*a420*/  LOP3.LUT R3, R0, 0x80, R3, 0xf8, !PT ;  /* 0x0000008000037812 */ /* 0x000fca00078ef803 */
[----:B------:R0:W-:Y:S01]  /*a430*/  STG.E.U8 desc[UR36][R8.64], R3 ;  /* 0x0000000308007986 */ /* 0x0001e2000c101124 */
[----:B------:R-:W-:Y:S05]  /*a440*/  BRA `(.L_x_6303) ;  /* 0x0000000000087947 */ /* 0x000fea0003800000 */
.L_x_6324:
[----:B------:R-:W-:-:S05]  /*a450*/  F2FP.BF16.F32.PACK_AB R24, RZ, R24 ;  /* 0x00000018ff18723e */ /* 0x000fca00000010ff */
[----:B------:R0:W-:Y:S02]  /*a460*/  STG.E.U16 desc[UR36][R8.64], R24 ;  /* 0x0000001808007986 */ /* 0x0001e4000c101524 */
.L_x_6303:
[----:B------:R-:W-:-:S07]  /*a470*/  VIADD R19, R19, 0x80 ;  /* 0x0000008013137836 */ /* 0x000fce0000000000 */
.L_x_6262:
[----:B------:R-:W-:Y:S05]  /*a480*/  BSYNC.RECONVERGENT B6 ;  /* 0x0000000000067941 */ /* 0x000fea0003800200 */
.L_x_6261:
        /* <DEDUP_REMOVED lines=22> */
.L_x_6336:
[----:B-----5:R-:W0:Y:S02]  /*a5f0*/  F2I.S64.TRUNC R18, R18 ;  /* 0x0000001200127311 */ /* 0x020e24000020d900 */
[----:B0-----:R-:W-:-:S05]  /*a600*/  IMAD.MOV.U32 R5, RZ, RZ, R18 ;  /* 0x000000ffff057224 */ /* 0x001fca00078e0012 */
[----:B------:R-:W-:Y:S01]  /*a610*/  STG.E.U8 desc[UR36][R2.64], R5 ;  /* 0x0000000502007986 */ /* 0x000fe2000c101124 */
[----:B------:R-:W-:Y:S05]  /*a620*/  EXIT ;  /* 0x000000000000794d */ /* 0x000fea0003800000 */
.L_x_6335:
        /* <DEDUP_REMOVED lines=9> */
.L_x_6339:
[----:B-----5:R-:W0:Y:S02]  /*a6c0*/  F2I.FTZ.TRUNC.NTZ R5, R18 ;  /* 0x0000001200057305 */ /* 0x020e24000021f100 */
[----:B0-----:R-:W-:Y:S01]  /*a6d0*/  STG.E desc[UR36][R2.64], R5 ;  /* 0x0000000502007986 */ /* 0x001fe2000c101924 */
[----:B------:R-:W-:Y:S05]  /*a6e0*/  EXIT ;  /* 0x000000000000794d */ /* 0x000fea0003800000 */
.L_x_6338:
[----:B-----5:R-:W0:Y:S02]  /*a6f0*/  F2I.FTZ.TRUNC.NTZ R5, R18 ;  /* 0x0000001200057305 */ /* 0x020e24000021f100 */
[----:B0-----:R-:W-:Y:S01]  /*a700*/  STG.E.U16 desc[UR36][R2.64], R5 ;  /* 0x0000000502007986 */ /* 0x001fe2000c101524 */
[----:B------:R-:W-:Y:S05]  /*a710*/  EXIT ;  /* 0x000000000000794d */ /* 0x000fea0003800000 */
.L_x_6334:
        /* <DEDUP_REMOVED lines=8> */
.L_x_6341:
[----:B-----5:R-:W-:-:S05]  /*a7a0*/  F2FP.F16.F32.PACK_AB R18, RZ, R18 ;  /* 0x00000012ff12723e */ /* 0x020fca00000000ff */
[----:B------:R-:W-:Y:S01]  /*a7b0*/  STG.E.U16 desc[UR36][R2.64], R18 ;  /* 0x0000001202007986 */ /* 0x000fe2000c101524 */
[----:B------:R-:W-:Y:S05]  /*a7c0*/  EXIT ;  /* 0x000000000000794d */ /* 0x000fea0003800000 */
.L_x_6340:
        /* <DEDUP_REMOVED lines=9> */
.L_x_6343:
[----:B-----5:R-:W-:-:S04]  /*a860*/  F2FP.F16.F32.PACK_AB R5, RZ, R18 ;  /* 0x00000012ff05723e */ /* 0x020fc800000000ff */
[----:B------:R-:W-:-:S05]  /*a870*/  PRMT R5, R5, 0x5410, RZ ;  /* 0x0000541005057816 */ /* 0x000fca00000000ff */
[----:B------:R-:W-:Y:S01]  /*a880*/  STG.E desc[UR36][R2.64], R5 ;  /* 0x0000000502007986 */ /* 0x000fe2000c101924 */
[----:B------:R-:W-:Y:S05]  /*a890*/  EXIT ;  /* 0x000000000000794d */ /* 0x000fea0003800000 */
.L_x_6342:
[----:B-----5:R-:W-:-:S06]  /*a8a0*/  FMUL.FTZ R4, R18, 1 ;  /* 0x3f80000012047820 */ /* 0x020fcc0000410000 */
[----:B------:R-:W0:Y:S02]  /*a8b0*/  F2F.F64.F32 R4, R4 ;  /* 0x0000000400047310 */ /* 0x000e240000201800 */
[----:B0-----:R-:W-:Y:S01]  /*a8c0*/  STG.E.64 desc[UR36][R2.64], R4 ;  /* 0x0000000402007986 */ /* 0x001fe2000c101b24 */
[----:B------:R-:W-:Y:S05]  /*a8d0*/  EXIT ;  /* 0x000000000000794d */ /* 0x000fea0003800000 */
.L_x_6333:
        /* <DEDUP_REMOVED lines=13> */
.L_x_6347:
        /* <DEDUP_REMOVED lines=16> */
.L_x_6350:
[----:B------:R-:W-:-:S04]  /*aab0*/  SHF.R.U32.HI R18, RZ, 0x18, R18 ;  /* 0x00000018ff127819 */ /* 0x000fc80000011612 */
[----:B------:R-:W-:-:S04]  /*aac0*/  LOP3.LUT R5, R5, 0x80, R18, 0xf8, !PT ;  /* 0x0000008005057812 */ /* 0x000fc800078ef812 */
[----:B------:R-:W-:-:S07]  /*aad0*/  PRMT R0, R5, 0x7610, R0 ;  /* 0x0000761005007816 */ /* 0x000fce0000000000 */
.L_x_6349:
[----:B------:R-:W-:Y:S05]  /*aae0*/  BSYNC.RECONVERGENT B0 ;  /* 0x0000000000007941 */ /* 0x000fea0003800200 */
.L_x_6348:
[----:B------:R-:W-:Y:S01]  /*aaf0*/  STG.E.U8 desc[UR36][R2.64], R0 ;  /* 0x0000000002007986 */ /* 0x000fe2000c101124 */
[----:B------:R-:W-:Y:S05]  /*ab00*/  EXIT ;  /* 0x000000000000794d */ /* 0x000fea0003800000 */
.L_x_6346:
        /* <DEDUP_REMOVED lines=16> */
.L_x_6353:
[----:B------:R-:W-:-:S04]  /*ac10*/  SHF.R.U32.HI R18, RZ, 0x18, R18 ;  /* 0x00000018ff127819 */ /* 0x000fc80000011612 */
[----:B------:R-:W-:-:S04]  /*ac20*/  LOP3.LUT R5, R5, 0x80, R18, 0xf8, !PT ;  /* 0x0000008005057812 */ /* 0x000fc800078ef812 */
[----:B------:R-:W-:-:S07]  /*ac30*/  PRMT R0, R5, 0x7610, R0 ;  /* 0x0000761005007816 */ /* 0x000fce0000000000 */
.L_x_6352:
[----:B------:R-:W-:Y:S05]  /*ac40*/  BSYNC.RECONVERGENT B0 ;  /* 0x0000000000007941 */ /* 0x000fea0003800200 */
.L_x_6351:
[----:B------:R-:W-:Y:S01]  /*ac50*/  STG.E.U8 desc[UR36][R2.64], R0 ;  /* 0x0000000002007986 */ /* 0x000fe2000c101124 */
[----:B------:R-:W-:Y:S05]  /*ac60*/  EXIT ;  /* 0x000000000000794d */ /* 0x000fea0003800000 */
.L_x_6345:
        /* <DEDUP_REMOVED lines=21> */
.L_x_6355:
[----:B-----5:R-:W0:Y:S02]  /*adc0*/  F2I.U64.TRUNC R18, R18 ;  /* 0x0000001200127311 */ /* 0x020e24000020d800 */
[----:B0-----:R-:W-:Y:S01]  /*add0*/  STG.E.64 desc[UR36][R2.64], R18 ;  /* 0x0000001202007986 */ /* 0x001fe2000c101b24 */
[----:B------:R-:W-:Y:S05]  /*ade0*/  EXIT ;  /* 0x000000000000794d */ /* 0x000fea0003800000 */
.L_x_6354:
[----:B-----5:R-:W0:Y:S02]  /*adf0*/  F2I.FTZ.U32.TRUNC.NTZ R5, R18 ;  /* 0x0000001200057305 */ /* 0x020e24000021f000 */
[----:B0-----:R-:W-:Y:S01]  /*ae00*/  STG.E desc[UR36][R2.64], R5 ;  /* 0x0000000502007986 */ /* 0x001fe2000c101924 */
[----:B------:R-:W-:Y:S05]  /*ae10*/  EXIT ;  /* 0x000000000000794d */ /* 0x000fea0003800000 */
.L_x_6344:
        /* <DEDUP_REMOVED lines=10> */
.L_x_6357:
[----:B-----5:R-:W-:Y:S01]  /*aec0*/  FMUL.FTZ R4, R18, 1 ;  /* 0x3f80000012047820 */ /* 0x020fe20000410000 */
[----:B------:R-:W-:-:S05]  /*aed0*/  CS2R R6, SRZ ;  /* 0x0000000000067805 */ /* 0x000fca000001ff00 */
[----:B------:R-:W0:Y:S02]  /*aee0*/  F2F.F64.F32 R4, R4 ;  /* 0x0000000400047310 */ /* 0x000e240000201800 */
[----:B0-----:R-:W-:Y:S01]  /*aef0*/  STG.E.128 desc[UR36][R2.64], R4 ;  /* 0x0000000402007986 */ /* 0x001fe2000c101d24 */
[----:B------:R-:W-:Y:S05]  /*af00*/  EXIT ;  /* 0x000000000000794d */ /* 0x000fea0003800000 */
.L_x_6356:
[----:B------:R-:W-:-:S13]  /*af10*/  ISETP.NE.AND P0, PT, R0, 0xf, PT ;  /* 0x0000000f0000780c */ /* 0x000fda0003f05270 */
[----:B------:R-:W-:Y:S05]  /*af20*/  @!P0 BRA `(.L_x_6358) ;  /* 0x0000000000e08947 */ /* 0x000fea0003800000 */
[----:B------:R-:W-:-:S13]  /*af30*/  ISETP.NE.AND P0, PT, R0, 0x17, PT ;  /* 0x000000170000780c */ /* 0x000fda0003f05270 */
[----:B------:R-:W-:Y:S05]  /*af40*/  @!P0 BRA `(.L_x_6359) ;  /* 0x00000000008c8947 */ /* 0x000fea0003800000 */
[----:B------:R-:W-:-:S13]  /*af50*/  ISETP.NE.AND P0, PT, R0, 0x18, PT ;  /* 0x000000180000780c */ /* 0x000fda0003f05270 */
[----:B------:R-:W-:Y:S05]  /*af60*/  @!P0 BRA `(.L_x_6360) ;  /* 0x0000000000448947 */ /* 0x000fea0003800000 */
.L_x_6337:
        /* <DEDUP_REMOVED lines=16> */
.L_x_6361:
[----:B------:R-:W-:Y:S05]  /*b070*/  EXIT ;  /* 0x000000000000794d */ /* 0x000fea0003800000 */
.L_x_6360:
        /* <DEDUP_REMOVED lines=12> */
.L_x_6363:
[----:B------:R-:W-:Y:S05]  /*b140*/  BSYNC.RECONVERGENT B0 ;  /* 0x0000000000007941 */ /* 0x000fea0003800200 */
.L_x_6362:
[----:B------:R-:W-:-:S05]  /*b150*/  LOP3.LUT R5, R0, 0x80, R7, 0xf8, !PT ;  /* 0x0000008000057812 */ /* 0x000fca00078ef807 */
[----:B------:R-:W-:Y:S01]  /*b160*/  STG.E.U8 desc[UR36][R2.64], R5 ;  /* 0x0000000502007986 */ /* 0x000fe2000c101124 */
[----:B------:R-:W-:Y:S05]  /*b170*/  EXIT ;  /* 0x000000000000794d */ /* 0x000fea0003800000 */
.L_x_6359:
        /* <DEDUP_REMOVED lines=11> */
.L_x_6365:
[----:B------:R-:W-:Y:S01]  /*b230*/  IMAD.MOV.U32 R0, RZ, RZ, 0x7f ;  /* 0x0000007fff007424 */ /* 0x000fe200078e00ff */
[----:B------:R-:W-:-:S04]  /*b240*/  ISETP.GT.U32.AND P0, PT, R4, 0x7f800000, PT ;  /* 0x7f8000000400780c */ /* 0x000fc80003f04070 */
[----:B------:R-:W-:-:S09]  /*b250*/  SEL R0, R0, 0x7c, P0 ;  /* 0x0000007c00007807 */ /* 0x000fd20000000000 */
.L_x_6366:
[----:B------:R-:W-:Y:S05]  /*b260*/  BSYNC.RECONVERGENT B0 ;  /* 0x0000000000007941 */ /* 0x000fea0003800200 */
.L_x_6364:
[----:B------:R-:W-:-:S04]  /*b270*/  SHF.R.U32.HI R5, RZ, 0x18, R18 ;  /* 0x00000018ff057819 */ /* 0x000fc80000011612 */
[----:B------:R-:W-:-:S05]  /*b280*/  LOP3.LUT R5, R0, 0x80, R5, 0xf8, !PT ;  /* 0x0000008000057812 */ /* 0x000fca00078ef805 */
[----:B------:R-:W-:Y:S01]  /*b290*/  STG.E.U8 desc[UR36][R2.64], R5 ;  /* 0x0000000502007986 */ /* 0x000fe2000c101124 */
[----:B------:R-:W-:Y:S05]  /*b2a0*/  EXIT ;  /* 0x000000000000794d */ /* 0x000fea0003800000 */
.L_x_6358:
[----:B-----5:R-:W-:-:S05]  /*b2b0*/  F2FP.BF16.F32.PACK_AB R18, RZ, R18 ;  /* 0x00000012ff12723e */ /* 0x020fca00000010ff */
[----:B------:R-:W-:Y:S01]  /*b2c0*/  STG.E.U16 desc[UR36][R2.64], R18 ;  /* 0x0000001202007986 */ /* 0x000fe2000c101524 */
[----:B------:R-:W-:Y:S05]  /*b2d0*/  EXIT ;  /* 0x000000000000794d */ /* 0x000fea0003800000 */
.L_x_6367:
        /* <DEDUP_REMOVED lines=10> */
.L_x_12899:


//--------------------- .text._ZN2at6native18elementwise_kernelILi128ELi2EZNS0_22gpu_kernel_impl_nocastIZZZNS0_26GeluBackwardCUDAKernelImplERNS_18TensorIteratorBaseENS0_8GeluTypeEENKUlvE_clEvENKUlvE0_clEvEUlffE_EEvS4_RKT_EUliE_EEviT1_ --------------------------
	.section	.text._ZN2at6native18elementwise_kernelILi128ELi2EZNS0_22gpu_kernel_impl_nocastIZZZNS0_26GeluBackwardCUDAKernelImplERNS_18TensorIteratorBaseENS0_8GeluTypeEENKUlvE_clEvENKUlvE0_clEvEUlffE_EEvS4_RKT_EUliE_EEviT1_,"ax",@progbits
	.align	128
        .global         _ZN2at6native18elementwise_kernelILi128ELi2EZNS0_22gpu_kernel_impl_nocastIZZZNS0_26GeluBackwardCUDAKernelImplERNS_18TensorIteratorBaseENS0_8GeluTypeEENKUlvE_clEvENKUlvE0_clEvEUlffE_EEvS4_RKT_EUliE_EEviT1_
        .type           _ZN2at6native18elementwise_kernelILi128ELi2EZNS0_22gpu_kernel_impl_nocastIZZZNS0_26GeluBackwardCUDAKernelImplERNS_18TensorIteratorBaseENS0_8GeluTypeEENKUlvE_clEvENKUlvE0_clEvEUlffE_EEvS4_RKT_EUliE_EEviT1_,@function
        .size           _ZN2at6native18elementwise_kernelILi128ELi2EZNS0_22gpu_kernel_impl_nocastIZZZNS0_26GeluBackwardCUDAKernelImplERNS_18TensorIteratorBaseENS0_8GeluTypeEENKUlvE_clEvENKUlvE0_clEvEUlffE_EEvS4_RKT_EUliE_EEviT1_,(.L_x_12900 - _ZN2at6native18elementwise_kernelILi128ELi2EZNS0_22gpu_kernel_impl_nocastIZZZNS0_26GeluBackwardCUDAKernelImplERNS_18TensorIteratorBaseENS0_8GeluTypeEENKUlvE_clEvENKUlvE0_clEvEUlffE_EEvS4_RKT_EUliE_EEviT1_)
        .other          _ZN2at6native18elementwise_kernelILi128ELi2EZNS0_22gpu_kernel_impl_nocastIZZZNS0_26GeluBackwardCUDAKernelImplERNS_18TensorIteratorBaseENS0_8GeluTypeEENKUlvE_clEvENKUlvE0_clEvEUlffE_EEvS4_RKT_EUliE_EEviT1_,@"STO_CUDA_ENTRY STV_DEFAULT"
_ZN2at6native18elementwise_kernelILi128ELi2EZNS0_22gpu_kernel_impl_nocastIZZZNS0_26GeluBackwardCUDAKernelImplERNS_18TensorIteratorBaseENS0_8GeluTypeEENKUlvE_clEvENKUlvE0_clEvEUlffE_EEvS4_RKT_EUliE_EEviT1_:
.text._ZN2at6native18elementwise_kernelILi128ELi2EZNS0_22gpu_kernel_impl_nocastIZZZNS0_26GeluBackwardCUDAKernelImplERNS_18TensorIteratorBaseENS0_8GeluTypeEENKUlvE_clEvENKUlvE0_clEvEUlffE_EEvS4_RKT_EUliE_EEviT1_:
        /* <DEDUP_REMOVED lines=14> */
[----:B0-----:R-:W2:Y:S06]  /*00e0*/  LDG.E R8, desc[UR6][R8.64] ;  /* 0x0000000608087981 */ /* 0x001eac000c1e1900 */
[----:B------:R-:W0:Y:S02]  /*00f0*/  LDC.64 R6, c[0x0][0x5f0] ;  /* 0x00017c00ff067b82 */ /* 0x000e240000000a00 */
[----:B0-----:R-:W3:Y:S01]  /*0100*/  LDG.E R6, desc[UR6][R6.64] ;  /* 0x0000000606067981 */ /* 0x001ee2000c1e1900 */
[----:B------:R-:W-:Y:S01]  /*0110*/  HFMA2 R10, -RZ, RZ, 1.5087890625, 339.5 ;  /* 0x3e095d4eff0a7431 */ /* 0x000fe200000001ff */
[----:B------:R-:W-:Y:S01]  /*0120*/  IADD3 R3, PT, PT, R3, 0x80, RZ ;  /* 0x0000008003037810 */ /* 0x000fe20007ffe0ff */
[C---:B--2---:R-:W-:Y:S01]  /*0130*/  FMUL.FTZ R11, R8.reuse, R8 ;  /* 0x00000008080b7220 */ /* 0x044fe20000410000 */
[----:B------:R-:W-:-:S03]  /*0140*/  FMUL.FTZ R2, R8, 0.5 ;  /* 0x3f00000008027820 */ /* 0x000fc60000410000 */
[----:B------:R-:W-:Y:S01]  /*0150*/  FMUL.FTZ R5, R8, R11 ;  /* 0x0000000b08057220 */ /* 0x000fe20000410000 */
[----:B------:R-:W-:-:S03]  /*0160*/  FFMA.FTZ R11, R11, R10, 1 ;  /* 0x3f8000000b0b7423 */ /* 0x000fc6000001000a */
[----:B------:R-:W-:Y:S01]  /*0170*/  FFMA.FTZ R5, R5, 0.044714998453855514526, R8 ;  /* 0x3d37271305057823 */ /* 0x000fe20000010008 */
[----:B------:R-:W-:-:S03]  /*0180*/  FMUL.FTZ R11, R11, 0.79788458347320556641 ;  /* 0x3f4c422a0b0b7820 */ /* 0x000fc60000410000 */
[----:B------:R-:W-:Y:S02]  /*0190*/  FMUL.FTZ R0, R5, 0.79788458347320556641 ;  /* 0x3f4c422a05007820 */ /* 0x000fe40000410000 */
[----:B------:R-:W0:Y:S04]  /*01a0*/  LDC.64 R4, c[0x0][0x5e8] ;  /* 0x00017a00ff047b82 */ /* 0x000e280000000a00 */
[----:B------:R-:W1:Y:S02]  /*01b0*/  MUFU.TANH R0, R0 ;  /* 0x0000000000007308 */ /* 0x000e640000002400 */
[----:B-1----:R-:W-:-:S04]  /*01c0*/  FFMA.FTZ R9, -R0, R0, 1 ;  /* 0x3f80000000097423 */ /* 0x002fc80000010100 */
[----:B------:R-:W-:-:S04]  /*01d0*/  FMUL.FTZ R2, R2, R9 ;  /* 0x0000000902027220 */ /* 0x000fc80000410000 */
[----:B------:R-:W-:Y:S01]  /*01e0*/  FMUL.FTZ R11, R11, R2 ;  /* 0x000000020b0b7220 */ /* 0x000fe20000410000 */
[----:B------:R-:W-:-:S04]  /*01f0*/  FADD.FTZ R2, R0, 1 ;  /* 0x3f80000000027421 */ /* 0x000fc80000010000 */
[----:B------:R-:W-:-:S04]  /*0200*/  FFMA.FTZ R11, R2, 0.5, R11 ;  /* 0x3f000000020b7823 */ /* 0x000fc8000001000b */
[----:B---3--:R-:W-:-:S05]  /*0210*/  FMUL.FTZ R11, R6, R11 ;  /* 0x0000000b060b7220 */ /* 0x008fca0000410000 */
[----:B0-----:R0:W-:Y:S02]  /*0220*/  STG.E desc[UR6][R4.64], R11 ;  /* 0x0000000b04007986 */ /* 0x0011e4000c101906 */
.L_x_6370:
[----:B------:R-:W-:Y:S05]  /*0230*/  BSYNC.RECONVERGENT B0 ;  /* 0x0000000000007941 */ /* 0x000fea0003800200 */
.L_x_6369:
[----:B------:R-:W-:-:S13]  /*0240*/  ISETP.GE.AND P0, PT, R3, UR4, PT ;  /* 0x0000000403007c0c */ /* 0x000fda000bf06270 */
[----:B------:R-:W-:Y:S05]  /*0250*/  @P0 EXIT ;  /* 0x000000000000094d */ /* 0x000fea0003800000 */
[----:B------:R-:W1:Y:S02]  /*0260*/  LDC.64 R6, c[0x0][0x5f8] ;  /* 0x00017e00ff067b82 */ /* 0x000e640000000a00 */
[----:B-1----:R-:W2:Y:S06]  /*0270*/  LDG.E R6, desc[UR6][R6.64] ;  /* 0x0000000606067981 */ /* 0x002eac000c1e1900 */
[----:B0-----:R-:W0:Y:S02]  /*0280*/  LDC.64 R4, c[0x0][0x5f0] ;  /* 0x00017c00ff047b82 */ /* 0x001e240000000a00 */
[----:B0-----:R0:W3:Y:S01]  /*0290*/  LDG.E R4, desc[UR6][R4.64] ;  /* 0x0000000604047981 */ /* 0x0010e2000c1e1900 */
[----:B------:R-:W-:-:S02]  /*02a0*/  HFMA2 R10, -RZ, RZ, 1.5087890625, 339.5 ;  /* 0x3e095d4eff0a7431 */ /* 0x000fc400000001ff */
[C---:B--2---:R-:W-:Y:S01]  /*02b0*/  FMUL.FTZ R9, R6.reuse, R6 ;  /* 0x0000000606097220 */ /* 0x044fe20000410000 */
[----:B------:R-:W-:-:S03]  /*02c0*/  FMUL.FTZ R8, R6, 0.5 ;  /* 0x3f00000006087820 */ /* 0x000fc60000410000 */
[----:B------:R-:W-:Y:S01]  /*02d0*/  FMUL.FTZ R3, R6, R9 ;  /* 0x0000000906037220 */ /* 0x000fe20000410000 */
[----:B------:R-:W-:-:S03]  /*02e0*/  FFMA.FTZ R9, R9, R10, 1 ;  /* 0x3f80000009097423 */ /* 0x000fc6000001000a */
[----:B------:R-:W-:Y:S01]  /*02f0*/  FFMA.FTZ R3, R3, 0.044714998453855514526, R6 ;  /* 0x3d37271303037823 */ /* 0x000fe20000010006 */
[----:B------:R-:W-:-:S03]  /*0300*/  FMUL.FTZ R9, R9, 0.79788458347320556641 ;  /* 0x3f4c422a09097820 */ /* 0x000fc60000410000 */
[----:B------:R-:W-:Y:S02]  /*0310*/  FMUL.FTZ R0, R3, 0.79788458347320556641 ;  /* 0x3f4c422a03007820 */ /* 0x000fe40000410000 */
[----:B------:R-:W1:Y:S04]  /*0320*/  LDC.64 R2, c[0x0][0x5e8] ;  /* 0x00017a00ff027b82 */ /* 0x000e680000000a00 */
[----:B------:R-:W2:Y:S02]  /*0330*/  MUFU.TANH R0, R0 ;  /* 0x0000000000007308 */ /* 0x000ea40000002400 */
[C---:B--2---:R-:W-:Y:S01]  /*0340*/  FFMA.FTZ R7, -R0.reuse, R0, 1 ;  /* 0x3f80000000077423 */ /* 0x044fe20000010100 */
[----:B0-----:R-:W-:-:S03]  /*0350*/  FADD.FTZ R5, R0, 1 ;  /* 0x3f80000000057421 */ /* 0x001fc60000010000 */
[----:B------:R-:W-:-:S04]  /*0360*/  FMUL.FTZ R8, R8, R7 ;  /* 0x0000000708087220 */ /* 0x000fc80000410000 */
[----:B------:R-:W-:-:S04]  /*0370*/  FMUL.FTZ R8, R9, R8 ;  /* 0x0000000809087220 */ /* 0x000fc80000410000 */
[----:B------:R-:W-:-:S04]  /*0380*/  FFMA.FTZ R5, R5, 0.5, R8 ;  /* 0x3f00000005057823 */ /* 0x000fc80000010008 */
[----:B---3--:R-:W-:-:S05]  /*0390*/  FMUL.FTZ R5, R4, R5 ;  /* 0x0000000504057220 */ /* 0x008fca0000410000 */
[----:B-1----:R-:W-:Y:S01]  /*03a0*/  STG.E desc[UR6][R2.64], R5 ;  /* 0x0000000502007986 */ /* 0x002fe2000c101906 */
[----:B------:R-:W-:Y:S05]  /*03b0*/  EXIT ;  /* 0x000000000000794d */ /* 0x000fea0003800000 */
.L_x_6368:
        /* <DEDUP_REMOVED lines=355> */
.L_x_6373:
[----:B------:R-:W0:Y:S02]  /*19f0*/  LDCU.128 UR8, c[0x0][0x5f0] ;  /* 0x0000be00ff0877ac */ /* 0x000e240008000c00 */
[----:B0-----:R-:W-:-:S04]  /*1a00*/  IADD3 R8, P0, PT, R6, UR10, RZ ;  /* 0x0000000a06087c10 */ /* 0x001fc8000ff1e0ff */
[----:B------:R-:W-:-:S05]  /*1a10*/  IADD3.X R9, PT, PT, RZ, UR11, RZ, P0, !PT ;  /* 0x0000000bff097c10 */ /* 0x000fca00087fe4ff */
[----:B------:R-:W2:Y:S01]  /*1a20*/  LDG.E R8, desc[UR6][R8.64] ;  /* 0x0000000608087981 */ /* 0x000ea2000c1e1900 */
[----:B------:R-:W-:-:S04]  /*1a30*/  IADD3 R6, P0, PT, R4, UR8, RZ ;  /* 0x0000000804067c10 */ /* 0x000fc8000ff1e0ff */
[----:B------:R-:W-:Y:S01]  /*1a40*/  IADD3.X R7, PT, PT, RZ, UR9, RZ, P0, !PT ;  /* 0x00000009ff077c10 */ /* 0x000fe200087fe4ff */
[----:B------:R-:W0:Y:S04]  /*1a50*/  LDCU.64 UR8, c[0x0][0x5e8] ;  /* 0x0000bd00ff0877ac */ /* 0x000e280008000a00 */
[----:B------:R1:W3:Y:S01]  /*1a60*/  LDG.E R6, desc[UR6][R6.64] ;  /* 0x0000000606067981 */ /* 0x0002e2000c1e1900 */
[----:B------:R-:W-:Y:S02]  /*1a70*/  MOV R4, 0x3e095d4e ;  /* 0x3e095d4e00047802 */ /* 0x000fe40000000f00 */
[----:B------:R-:W-:Y:S01]  /*1a80*/  IADD3 R3, PT, PT, R3, 0x80, RZ ;  /* 0x0000008003037810 */ /* 0x000fe20007ffe0ff */
[----:B--2---:R-:W-:-:S04]  /*1a90*/  FMUL.FTZ R11, R8, R8 ;  /* 0x00000008080b7220 */ /* 0x004fc80000410000 */
[C---:B------:R-:W-:Y:S01]  /*1aa0*/  FMUL.FTZ R13, R8.reuse, R11 ;  /* 0x0000000b080d7220 */ /* 0x040fe20000410000 */
[----:B------:R-:W-:Y:S01]  /*1ab0*/  FFMA.FTZ R11, R11, R4, 1 ;  /* 0x3f8000000b0b7423 */ /* 0x000fe20000010004 */
[----:B0-----:R-:W-:Y:S02]  /*1ac0*/  IADD3 R4, P0, PT, R5, UR8, RZ ;  /* 0x0000000805047c10 */ /* 0x001fe4000ff1e0ff */
[----:B------:R-:W-:Y:S01]  /*1ad0*/  FFMA.FTZ R13, R13, 0.044714998453855514526, R8 ;  /* 0x3d3727130d0d7823 */ /* 0x000fe20000010008 */
[----:B------:R-:W-:Y:S01]  /*1ae0*/  FMUL.FTZ R8, R8, 0.5 ;  /* 0x3f00000008087820 */ /* 0x000fe20000410000 */
[----:B------:R-:W-:Y:S01]  /*1af0*/  FMUL.FTZ R11, R11, 0.79788458347320556641 ;  /* 0x3f4c422a0b0b7820 */ /* 0x000fe20000410000 */
[----:B------:R-:W-:Y:S01]  /*1b00*/  IADD3.X R5, PT, PT, RZ, UR9, RZ, P0, !PT ;  /* 0x00000009ff057c10 */ /* 0x000fe200087fe4ff */
[----:B------:R-:W-:-:S06]  /*1b10*/  FMUL.FTZ R13, R13, 0.79788458347320556641 ;  /* 0x3f4c422a0d0d7820 */ /* 0x000fcc0000410000 */
[----:B------:R-:W0:Y:S02]  /*1b20*/  MUFU.TANH R13, R13 ;  /* 0x0000000d000d7308 */ /* 0x000e240000002400 */
[C---:B0-----:R-:W-:Y:S01]  /*1b30*/  FFMA.FTZ R9, -R13.reuse, R13, 1 ;  /* 0x3f8000000d097423 */ /* 0x041fe2000001010d */
[----:B-1----:R-:W-:-:S03]  /*1b40*/  FADD.FTZ R7, R13, 1 ;  /* 0x3f8000000d077421 */ /* 0x002fc60000010000 */
[----:B------:R-:W-:-:S04]  /*1b50*/  FMUL.FTZ R8, R8, R9 ;  /* 0x0000000908087220 */ /* 0x000fc80000410000 */
[----:B------:R-:W-:-:S04]  /*1b60*/  FMUL.FTZ R8, R11, R8 ;  /* 0x000000080b087220 */ /* 0x000fc80000410000 */
[----:B------:R-:W-:-:S04]  /*1b70*/  FFMA.FTZ R7, R7, 0.5, R8 ;  /* 0x3f00000007077823 */ /* 0x000fc80000010008 */
[----:B---3--:R-:W-:-:S05]  /*1b80*/  FMUL.FTZ R7, R6, R7 ;  /* 0x0000000706077220 */ /* 0x008fca0000410000 */
[----:B------:R0:W-:Y:S02]  /*1b90*/  STG.E desc[UR6][R4.64], R7 ;  /* 0x0000000704007986 */ /* 0x0001e4000c101906 */
.L_x_6372:
[----:B------:R-:W-:Y:S05]  /*1ba0*/  BSYNC.RECONVERGENT B0 ;  /* 0x0000000000007941 */ /* 0x000fea0003800200 */
.L_x_6371:
[----:B------:R-:W-:-:S13]  /*1bb0*/  ISETP.GE.AND P0, PT, R3, UR4, PT ;  /* 0x0000000403007c0c */ /* 0x000fda000bf06270 */
[----:B------:R-:W-:Y:S05]  /*1bc0*/  @P0 EXIT ;  /* 0x000000000000094d */ /* 0x000fea0003800000 */
        /* <DEDUP_REMOVED lines=348> */
.L_x_6374:
[----:B------:R-:W0:Y:S01]  /*3190*/  LDCU.128 UR8, c[0x0][0x5f0] ;  /* 0x0000be00ff0877ac */ /* 0x000e220008000c00 */
[----:B------:R-:W1:Y:S01]  /*31a0*/  LDCU.64 UR4, c[0x0][0x5e8] ;  /* 0x0000bd00ff0477ac */ /* 0x000e620008000a00 */
[----:B0-----:R-:W-:-:S04]  /*31b0*/  IADD3 R6, P0, PT, R4, UR10, RZ ;  /* 0x0000000a04067c10 */ /* 0x001fc8000ff1e0ff */
[----:B------:R-:W-:-:S05]  /*31c0*/  IADD3.X R7, PT, PT, RZ, UR11, RZ, P0, !PT ;  /* 0x0000000bff077c10 */ /* 0x000fca00087fe4ff */
[----:B------:R-:W2:Y:S01]  /*31d0*/  LDG.E R6, desc[UR6][R6.64] ;  /* 0x0000000606067981 */ /* 0x000ea2000c1e1900 */
[----:B------:R-:W-:-:S04]  /*31e0*/  IADD3 R4, P0, PT, R2, UR8, RZ ;  /* 0x0000000802047c10 */ /* 0x000fc8000ff1e0ff */
[----:B------:R-:W-:-:S05]  /*31f0*/  IADD3.X R5, PT, PT, RZ, UR9, RZ, P0, !PT ;  /* 0x00000009ff057c10 */ /* 0x000fca00087fe4ff */
[----:B------:R-:W3:Y:S01]  /*3200*/  LDG.E R4, desc[UR6][R4.64] ;  /* 0x0000000604047981 */ /* 0x000ee2000c1e1900 */
[----:B------:R-:W-:Y:S02]  /*3210*/  MOV R0, 0x3e095d4e ;  /* 0x3e095d4e00007802 */ /* 0x000fe40000000f00 */
[----:B-1----:R-:W-:-:S04]  /*3220*/  IADD3 R2, P0, PT, R3, UR4, RZ ;  /* 0x0000000403027c10 */ /* 0x002fc8000ff1e0ff */
[----:B------:R-:W-:Y:S01]  /*3230*/  IADD3.X R3, PT, PT, RZ, UR5, RZ, P0, !PT ;  /* 0x00000005ff037c10 */ /* 0x000fe200087fe4ff */
[----:B--2---:R-:W-:-:S04]  /*3240*/  FMUL.FTZ R9, R6, R6 ;  /* 0x0000000606097220 */ /* 0x004fc80000410000 */
        /* <DEDUP_REMOVED lines=12> */
[----:B---3--:R-:W-:-:S05]  /*3310*/  FMUL.FTZ R9, R4, R9 ;  /* 0x0000000904097220 */ /* 0x008fca0000410000 */
[----:B------:R-:W-:Y:S01]  /*3320*/  STG.E desc[UR6][R2.64], R9 ;  /* 0x0000000902007986 */ /* 0x000fe2000c101906 */
[----:B------:R-:W-:Y:S05]  /*3330*/  EXIT ;  /* 0x000000000000794d */ /* 0x000fea0003800000 */
.L_x_6375:
        /* <DEDUP_REMOVED lines=12> */
.L_x_12900:


//--------------------- .text._ZN2at6native27unrolled_elementwise_kernelIZZZNS0_26GeluBackwardCUDAKernelImplERNS_18TensorIteratorBaseENS0_8GeluTypeEENKUlvE_clEvENKUlvE0_clEvEUlffE_St5arrayIPcLm3EELi4E23TrivialOffsetCalculatorILi2EjESB_ILi1EjENS0_6memory15LoadWithoutCastENSE_16StoreWithoutCastEEEviT_T0_T2_T3_T4_T5_ --------------------------
	.section	.text._ZN2at6native27unrolled_elementwise_kernelIZZZNS0_26GeluBackwardCUDAKernelImplERNS_18TensorIteratorBaseENS0_8GeluTypeEENKUlvE_clEvENKUlvE0_clEvEUlffE_St5arrayIPcLm3EELi4E23TrivialOffsetCalculatorILi2EjESB_ILi1EjENS0_6memory15LoadWithoutCastENSE_16StoreWithoutCastEEEviT_T0_T2_T3_T4_T5_,"ax",@progbits
	.align	128
        .global         _ZN2at6native27unrolled_elementwise_kernelIZZZNS0_26GeluBackwardCUDAKernelImplERNS_18TensorIteratorBaseENS0_8GeluTypeEENKUlvE_clEvENKUlvE0_clEvEUlffE_St5arrayIPcLm3EELi4E23TrivialOffsetCalculatorILi2EjESB_ILi1EjENS0_6memory15LoadWithoutCastENSE_16StoreWithoutCastEEEviT_T0_T2_T3_T4_T5_
        .type           _ZN2at6native27unrolled_elementwise_kernelIZZZNS0_26GeluBackwardCUDAKernelImplERNS_18TensorIteratorBaseENS0_8GeluTypeEENKUlvE_clEvENKUlvE0_clEvEUlffE_St5arrayIPcLm3EELi4E23TrivialOffsetCalculatorILi2EjESB_ILi1EjENS0_6memory15LoadWithoutCastENSE_16StoreWithoutCastEEEviT_T0_T2_T3_T4_T5_,@function
        .size           _ZN2at6native27unrolled_elementwise_kernelIZZZNS0_26GeluBackwardCUDAKernelImplERNS_18TensorIteratorBaseENS0_8GeluTypeEENKUlvE_clEvENKUlvE0_clEvEUlffE_St5arrayIPcLm3EELi4E23TrivialOffsetCalculatorILi2EjESB_ILi1EjENS0_6memory15LoadWithoutCastENSE_16StoreWithoutCastEEEviT_T0_T2_T3_T4_T5_,(.L_x_12901 - _ZN2at6native27unrolled_elementwise_kernelIZZZNS0_26GeluBackwardCUDAKernelImplERNS_18TensorIteratorBaseENS0_8GeluTypeEENKUlvE_clEvENKUlvE0_clEvEUlffE_St5arrayIPcLm3EELi4E23TrivialOffsetCalculatorILi2EjESB_ILi1EjENS0_6memory15LoadWithoutCastENSE_16StoreWithoutCastEEEviT_T0_T2_T3_T4_T5_)
        .other          _ZN2at6native27unrolled_elementwise_kernelIZZZNS0_26GeluBackwardCUDAKernelImplERNS_18TensorIteratorBaseENS0_8GeluTypeEENKUlvE_clEvENKUlvE0_clEvEUlffE_St5arrayIPcLm3EELi4E23TrivialOffsetCalculatorILi2EjESB_ILi1EjENS0_6memory15LoadWithoutCastENSE_16StoreWithoutCastEEEviT_T0_T2_T3_T4_T5_,@"STO_CUDA_ENTRY STV_DEFAULT"
_ZN2at6native27unrolled_elementwise_kernelIZZZNS0_26GeluBackwardCUDAKernelImplERNS_18TensorIteratorBaseENS0_8GeluTypeEENKUlvE_clEvENKUlvE0_clEvEUlffE_St5arrayIPcLm3EELi4E23TrivialOffsetCalculatorILi2EjESB_ILi1EjENS0_6memory15LoadWithoutCastENSE_16StoreWithoutCastEEEviT_T0_T2_T3_T4_T5_:
.text._ZN2at6native27unrolled_elementwise_kernelIZZZNS0_26GeluBackwardCUDAKernelImplERNS_18TensorIteratorBaseENS0_8GeluTypeEENKUlvE_clEvENKUlvE0_clEvEUlffE_St5arrayIPcLm3EELi4E23TrivialOffsetCalculatorILi2EjESB_ILi1EjENS0_6memory15LoadWithoutCastENSE_16StoreWithoutCastEEEviT_T0_T2_T3_T4_T5_:
        /* <DEDUP_REMOVED lines=40> */
[----:B------:R-:W-:-:S04]  /*0280*/  MOV R10, RZ ;  /* 0x000000ff000a7202 */ /* 0x000fc80000000f00 */
[----:B0-----:R-:W0:Y:S01]  /*0290*/  @!P0 LDC.64 R2, c[0x0][0x388] ;  /* 0x0000e200ff028b82 */ /* 0x001e220000000a00 */
[----:B------:R-:W-:-:S04]  /*02a0*/  @!P2 IMAD.WIDE.U32 R16, R25, 0x4, R16 ;  /* 0x000000041910a825 */ /* 0x000fc800078e0010 */
[----:B------:R-:W-:Y:S01]  /*02b0*/  @!P2 IMAD.WIDE.U32 R24, R25, 0x4, R12 ;  /* 0x000000041918a825 */ /* 0x000fe200078e000c */
[----:B------:R-:W-:Y:S01]  /*02c0*/  CS2R R12, SRZ ;  /* 0x00000000000c7805 */ /* 0x000fe2000001ff00 */
[----:B------:R1:W5:Y:S01]  /*02d0*/  @!P2 LDG.E R10, desc[UR4][R16.64] ;  /* 0x00000004100aa981 */ /* 0x000362000c1e1900 */
[----:B------:R-:W-:Y:S03]  /*02e0*/  BSSY.RECONVERGENT B0, `(.L_x_6376) ;  /* 0x000001e000007945 */ /* 0x000fe60003800200 */
[----:B------:R-:W5:Y:S04]  /*02f0*/  @!P2 LDG.E R14, desc[UR4][R24.64] ;  /* 0x00000004180ea981 */ /* 0x000f68000c1e1900 */
[----:B------:R2:W5:Y:S01]  /*0300*/  @!P3 LDG.E R13, desc[UR4][R4.64] ;  /* 0x00000004040db981 */ /* 0x000562000c1e1900 */
[----:B-1----:R-:W-:-:S03]  /*0310*/  IADD3 R16, PT, PT, R8, 0x80, RZ ;  /* 0x0000008008107810 */ /* 0x002fc60007ffe0ff */
[----:B------:R1:W5:Y:S01]  /*0320*/  @!P3 LDG.E R12, desc[UR4][R6.64] ;  /* 0x00000004060cb981 */ /* 0x000362000c1e1900 */
[C---:B--2---:R-:W-:Y:S02]  /*0330*/  IADD3 R4, PT, PT, R8.reuse, 0x100, RZ ;  /* 0x0000010008047810 */ /* 0x044fe40007ffe0ff */
[----:B------:R-:W-:Y:S02]  /*0340*/  @!P0 LEA R5, R11, R8, 0x9 ;  /* 0x000000080b058211 */ /* 0x000fe400078e48ff */
[----:B-1----:R-:W-:Y:S02]  /*0350*/  IADD3 R6, PT, PT, R8, 0x180, RZ ;  /* 0x0000018008067810 */ /* 0x002fe40007ffe0ff */
[----:B------:R-:W-:Y:S01]  /*0360*/  @!P0 MOV R8, R16 ;  /* 0x0000001000088202 */ /* 0x000fe20000000f00 */
[----:B0-----:R-:W-:Y:S01]  /*0370*/  @!P0 IMAD.WIDE.U32 R2, R5, 0x4, R2 ;  /* 0x0000000405028825 */ /* 0x001fe200078e0002 */
[-C--:B------:R-:W-:Y:S02]  /*0380*/  ISETP.GE.AND P1, PT, R16, R9.reuse, PT ;  /* 0x000000091000720c */ /* 0x080fe40003f26270 */
[----:B------:R-:W-:-:S02]  /*0390*/  ISETP.GE.AND P2, PT, R4, R9, PT ;  /* 0x000000090400720c */ /* 0x000fc40003f46270 */
[-C--:B------:R-:W-:Y:S02]  /*03a0*/  ISETP.GE.AND P3, PT, R6, R9.reuse, PT ;  /* 0x000000090600720c */ /* 0x080fe40003f66270 */
[----:B------:R-:W-:Y:S01]  /*03b0*/  ISETP.GE.AND P4, PT, R8, R9, PT ;  /* 0x000000090800720c */ /* 0x000fe20003f86270 */
[----:B------:R-:W-:-:S12]  /*03c0*/  @P0 BRA `(.L_x_6377) ;  /* 0x00000000003c0947 */ /* 0x000fd80003800000 */
[----:B-----5:R-:W-:Y:S01]  /*03d0*/  FMUL.FTZ R4, R21, R21 ;  /* 0x0000001515047220 */ /* 0x020fe20000410000 */
[----:B------:R-:W-:-:S03]  /*03e0*/  MOV R5, 0x3e095d4e ;  /* 0x3e095d4e00057802 */ /* 0x000fc60000000f00 */
[C---:B------:R-:W-:Y:S02]  /*03f0*/  FMUL.FTZ R6, R4.reuse, R21 ;  /* 0x0000001504067220 */ /* 0x040fe40000410000 */
[----:B------:R-:W-:Y:S02]  /*0400*/  FFMA.FTZ R5, R4, R5, 1 ;  /* 0x3f80000004057423 */ /* 0x000fe40000010005 */
        /* <DEDUP_REMOVED lines=10> */
[----:B------:R-:W-:-:S07]  /*04b0*/  FMUL.FTZ R5, R5, R20 ;  /* 0x0000001405057220 */ /* 0x000fce0000410000 */
.L_x_6377:
[----:B------:R-:W-:Y:S05]  /*04c0*/  BSYNC.RECONVERGENT B0 ;  /* 0x0000000000007941 */ /* 0x000fea0003800200 */
.L_x_6376:
[----:B------:R-:W-:Y:S04]  /*04d0*/  BSSY.RECONVERGENT B0, `(.L_x_6378) ;  /* 0x0000011000007945 */ /* 0x000fe80003800200 */
[----:B------:R-:W-:Y:S05]  /*04e0*/  @P1 BRA `(.L_x_6379) ;  /* 0x00000000003c1947 */ /* 0x000fea0003800000 */
[----:B-----5:R-:W-:Y:S01]  /*04f0*/  FMUL.FTZ R4, R15, R15 ;  /* 0x0000000f0f047220 */ /* 0x020fe20000410000 */
[----:B------:R-:W-:-:S03]  /*0500*/  HFMA2 R7, -RZ, RZ, 1.5087890625, 339.5 ;  /* 0x3e095d4eff077431 */ /* 0x000fc600000001ff */
[----:B------:R-:W-:-:S04]  /*0510*/  FMUL.FTZ R6, R4, R15 ;  /* 0x0000000f04067220 */ /* 0x000fc80000410000 */
[----:B------:R-:W-:Y:S01]  /*0520*/  FFMA.FTZ R6, R6, 0.044714998453855514526, R15 ;  /* 0x3d37271306067823 */ /* 0x000fe2000001000f */
[----:B------:R-:W-:Y:S01]  /*0530*/  FMUL.FTZ R15, R15, 0.5 ;  /* 0x3f0000000f0f7820 */ /* 0x000fe20000410000 */
[----:B------:R-:W-:Y:S02]  /*0540*/  FFMA.FTZ R7, R4, R7, 1 ;  /* 0x3f80000004077423 */ /* 0x000fe40000010007 */
[----:B------:R-:W-:Y:S02]  /*0550*/  FMUL.FTZ R6, R6, 0.79788458347320556641 ;  /* 0x3f4c422a06067820 */ /* 0x000fe40000410000 */
[----:B------:R-:W-:-:S04]  /*0560*/  FMUL.FTZ R7, R7, 0.79788458347320556641 ;  /* 0x3f4c422a07077820 */ /* 0x000fc80000410000 */
[----:B------:R-:W0:Y:S02]  /*0570*/  MUFU.TANH R6, R6 ;  /* 0x0000000600067308 */ /* 0x000e240000002400 */
[----:B0-----:R-:W-:-:S04]  /*0580*/  FFMA.FTZ R4, -R6, R6, 1 ;  /* 0x3f80000006047423 */ /* 0x001fc80000010106 */
[----:B------:R-:W-:Y:S01]  /*0590*/  FMUL.FTZ R16, R15, R4 ;  /* 0x000000040f107220 */ /* 0x000fe20000410000 */
[----:B------:R-:W-:-:S03]  /*05a0*/  FADD.FTZ R4, R6, 1 ;  /* 0x3f80000006047421 */ /* 0x000fc60000010000 */
[----:B------:R-:W-:-:S04]  /*05b0*/  FMUL.FTZ R7, R7, R16 ;  /* 0x0000001007077220 */ /* 0x000fc80000410000 */
[----:B------:R-:W-:-:S04]  /*05c0*/  FFMA.FTZ R7, R4, 0.5, R7 ;  /* 0x3f00000004077823 */ /* 0x000fc80000010007 */
[----:B------:R-:W-:-:S07]  /*05d0*/  FMUL.FTZ R0, R7, R0 ;  /* 0x0000000007007220 */ /* 0x000fce0000410000 */
.L_x_6379:
[----:B------:R-:W-:Y:S05]  /*05e0*/  BSYNC.RECONVERGENT B0 ;  /* 0x0000000000007941 */ /* 0x000fea0003800200 */
.L_x_6378:
[----:B------:R-:W-:Y:S04]  /*05f0*/  BSSY.RECONVERGENT B0, `(.L_x_6380) ;  /* 0x0000011000007945 */ /* 0x000fe80003800200 */
[----:B------:R-:W-:Y:S05]  /*0600*/  @P2 BRA `(.L_x_6381) ;  /* 0x00000000003c2947 */ /* 0x000fea0003800000 */
        /* <DEDUP_REMOVED lines=15> */
.L_x_6381:
[----:B------:R-:W-:Y:S05]  /*0700*/  BSYNC.RECONVERGENT B0 ;  /* 0x0000000000007941 */ /* 0x000fea0003800200 */
.L_x_6380:
        /* <DEDUP_REMOVED lines=11> */
[C---:B0-----:R-:W-:Y:S01]  /*07c0*/  FFMA.FTZ R7, -R15.reuse, R15, 1 ;  /* 0x3f8000000f077423 */ /* 0x041fe2000001010f */
[----:B------:R-:W-:-:S03]  /*07d0*/  FADD.FTZ R4, R15, 1 ;  /* 0x3f8000000f047421 */ /* 0x000fc60000010000 */
[----:B------:R-:W-:-:S04]  /*07e0*/  FMUL.FTZ R7, R14, R7 ;  /* 0x000000070e077220 */ /* 0x000fc80000410000 */
[----:B------:R-:W-:-:S04]  /*07f0*/  FMUL.FTZ R7, R6, R7 ;  /* 0x0000000706077220 */ /* 0x000fc80000410000 */
[----:B------:R-:W-:-:S04]  /*0800*/  FFMA.FTZ R7, R4, 0.5, R7 ;  /* 0x3f00000004077823 */ /* 0x000fc80000010007 */
[----:B------:R-:W-:-:S07]  /*0810*/  FMUL.FTZ R7, R7, R10 ;  /* 0x0000000a07077220 */ /* 0x000fce0000410000 */
.L_x_6383:
[----:B------:R-:W-:Y:S05]  /*0820*/  BSYNC.RECONVERGENT B0 ;  /* 0x0000000000007941 */ /* 0x000fea0003800200 */
.L_x_6382:
[----:B------:R0:W-:Y:S01]  /*0830*/  @!P0 STG.E desc[UR4][R2.64], R5 ;  /* 0x0000000502008986 */ /* 0x0001e2000c101904 */
        /* <DEDUP_REMOVED lines=10> */
[----:B------:R1:W-:Y:S04]  /*08e0*/  STG.E desc[UR4][R4.64], R0 ;  /* 0x0000000004007986 */ /* 0x0003e8000c101904 */
[----:B------:R1:W-:Y:S02]  /*08f0*/  @!P0 STG.E desc[UR4][R2.64], R13 ;  /* 0x0000000d02008986 */ /* 0x0003e4000c101904 */
.L_x_6385:
[----:B------:R-:W-:Y:S05]  /*0900*/  BSYNC.RECONVERGENT B0 ;  /* 0x0000000000007941 */ /* 0x000fea0003800200 */
.L_x_6384:
[----:B------:R-:W-:-:S13]  /*0910*/  ISETP.GE.AND P0, PT, R8, R9, PT ;  /* 0x000000090800720c */ /* 0x000fda0003f06270 */
[----:B------:R-:W-:Y:S05]  /*0920*/  @P0 EXIT ;  /* 0x000000000000094d */ /* 0x000fea0003800000 */
[----:B01----:R-:W0:Y:S01]  /*0930*/  LDC.64 R2, c[0x0][0x388] ;  /* 0x0000e200ff027b82 */ /* 0x003e220000000a00 */
[----:B------:R-:W-:-:S05]  /*0940*/  LEA R11, R11, R8, 0x9 ;  /* 0x000000080b0b7211 */ /* 0x000fca00078e48ff */
[----:B0-----:R-:W-:-:S05]  /*0950*/  IMAD.WIDE.U32 R2, R11, 0x4, R2 ;  /* 0x000000040b027825 */ /* 0x001fca00078e0002 */
[----:B------:R-:W-:Y:S01]  /*0960*/  STG.E desc[UR4][R2.64], R7 ;  /* 0x0000000702007986 */ /* 0x000fe2000c101904 */
[----:B------:R-:W-:Y:S05]  /*0970*/  EXIT ;  /* 0x000000000000794d */ /* 0x000fea0003800000 */
.L_x_6386:
        /* <DEDUP_REMOVED lines=16> */
.L_x_12901:


//--------------------- .text._ZN2at6native29vectorized_elementwise_kernelILi2EZZZNS0_26GeluBackwardCUDAKernelImplERNS_18TensorIteratorBaseENS0_8GeluTypeEENKUlvE_clEvENKUlvE0_clEvEUlffE_St5arrayIPcLm3EEEEviT0_T1_ --------------------------
	.section	.text._ZN2at6native29vectorized_elementwise_kernelILi2EZZZNS0_26GeluBackwardCUDAKernelImplERNS_18TensorIteratorBaseENS0_8GeluTypeEENKUlvE_clEvENKUlvE0_clEvEUlffE_St5arrayIPcLm3EEEEviT0_T1_,"ax",@progbits
	.align	128
        .global         _ZN2at6native29vectorized_elementwise_kernelILi2EZZZNS0_26GeluBackwardCUDAKernelImplERNS_18TensorIteratorBaseENS0_8GeluTypeEENKUlvE_clEvENKUlvE0_clEvEUlffE_St5arrayIPcLm3EEEEviT0_T1_
        .type           _ZN2at6native29vectorized_elementwise_kernelILi2EZZZNS0_26GeluBackwardCUDAKernelImplERNS_18TensorIteratorBaseENS0_8GeluTypeEENKUlvE_clEvENKUlvE0_clEvEUlffE_St5arrayIPcLm3EEEEviT0_T1_,@function
        .size           _ZN2at6native29vectorized_elementwise_kernelILi2EZZZNS0_26GeluBackwardCUDAKernelImplERNS_18TensorIteratorBaseENS0_8GeluTypeEENKUlvE_clEvENKUlvE0_clEvEUlffE_St5arrayIPcLm3EEEEviT0_T1_,(.L_x_12902 - _ZN2at6native29vectorized_elementwise_kernelILi2EZZZNS0_26GeluBackwardCUDAKernelImplERNS_18TensorIteratorBaseENS0_8GeluTypeEENKUlvE_clEvENKUlvE0_clEvEUlffE_St5arrayIPcLm3EEEEviT0_T1_)
        .other          _ZN2at6native29vectorized_elementwise_kernelILi2EZZZNS0_26GeluBackwardCUDAKernelImplERNS_18TensorIteratorBaseENS0_8GeluTypeEENKUlvE_clEvENKUlvE0_clEvEUlffE_St5arrayIPcLm3EEEEviT0_T1_,@"STO_CUDA_ENTRY STV_DEFAULT"
_ZN2at6native29vectorized_elementwise_kernelILi2EZZZNS0_26GeluBackwardCUDAKernelImplERNS_18TensorIteratorBaseENS0_8GeluTypeEENKUlvE_clEvENKUlvE0_clEvEUlffE_St5arrayIPcLm3EEEEviT0_T1_:
.text._ZN2at6native29vectorized_elementwise_kernelILi2EZZZNS0_26GeluBackwardCUDAKernelImplERNS_18TensorIteratorBaseENS0_8GeluTypeEENKUlvE_clEvENKUlvE0_clEvEUlffE_St5arrayIPcLm3EEEEviT0_T1_:
        /* <DEDUP_REMOVED lines=112> */
.L_x_6389:
[----:B------:R-:W-:Y:S05]  /*0700*/  BSYNC.RECONVERGENT B0 ;  /* 0x0000000000007941 */ /* 0x000fea0003800200 */
.L_x_6388:
[----:B------:R-:W-:Y:S01]  /*0710*/  IADD3 R15, PT, PT, R3, 0x80, RZ ;  /* 0x00000080030f7810 */ /* 0x000fe20007ffe0ff */
[----:B------:R-:W-:Y:S03]  /*0720*/  BSSY.RECONVERGENT B0, `(.L_x_6390) ;  /* 0x0000012000007945 */ /* 0x000fe60003800200 */
[----:B------:R-:W-:-:S13]  /*0730*/  ISETP.GE.U32.AND P1, PT, R15, R2, PT ;  /* 0x000000020f00720c */ /* 0x000fda0003f26070 */
        /* <DEDUP_REMOVED lines=16> */
.L_x_6391:
[----:B------:R-:W-:Y:S05]  /*0840*/  BSYNC.RECONVERGENT B0 ;  /* 0x0000000000007941 */ /* 0x000fea0003800200 */
.L_x_6390:
[----:B-----5:R-:W-:Y:S01]  /*0850*/  IADD3 R5, PT, PT, R3, 0x100, RZ ;  /* 0x0000010003057810 */ /* 0x020fe20007ffe0ff */
[----:B------:R-:W-:Y:S03]  /*0860*/  BSSY.RECONVERGENT B0, `(.L_x_6392) ;  /* 0x0000012000007945 */ /* 0x000fe60003800200 */
[----:B------:R-:W-:-:S13]  /*0870*/  ISETP.GE.U32.AND P1, PT, R5, R2, PT ;  /* 0x000000020500720c */ /* 0x000fda0003f26070 */
[----:B------:R-:W-:Y:S05]  /*0880*/  @P1 BRA `(.L_x_6393) ;  /* 0x00000000003c1947 */ /* 0x000fea0003800000 */
[----:B------:R-:W-:Y:S01]  /*0890*/  FMUL.FTZ R4, R9, R9 ;  /* 0x0000000909047220 */ /* 0x000fe20000410000 */
        /* <DEDUP_REMOVED lines=14> */
.L_x_6393:
[----:B------:R-:W-:Y:S05]  /*0980*/  BSYNC.RECONVERGENT B0 ;  /* 0x0000000000007941 */ /* 0x000fea0003800200 */
.L_x_6392:
[----:B------:R-:W0:Y:S01]  /*0990*/  @!P0 LDC.64 R4, c[0x0][0x388] ;  /* 0x0000e200ff048b82 */ /* 0x000e220000000a00 */
[C---:B------:R-:W-:Y:S01]  /*09a0*/  IADD3 R7, PT, PT, R3.reuse, 0x180, RZ ;  /* 0x0000018003077810 */ /* 0x040fe20007ffe0ff */
[----:B------:R-:W-:Y:S01]  /*09b0*/  BSSY.RECONVERGENT B0, `(.L_x_6394) ;  /* 0x000001c000007945 */ /* 0x000fe20003800200 */
[----:B------:R-:W-:Y:S02]  /*09c0*/  IADD3 R9, PT, PT, R3, 0x280, RZ ;  /* 0x0000028003097810 */ /* 0x000fe40007ffe0ff */
[-C--:B------:R-:W-:Y:S02]  /*09d0*/  ISETP.GE.U32.AND P1, PT, R7, R2.reuse, PT ;  /* 0x000000020700720c */ /* 0x080fe40003f26070 */
[----:B------:R-:W-:Y:S02]  /*09e0*/  IADD3 R7, PT, PT, R3, 0x200, RZ ;  /* 0x0000020003077810 */ /* 0x000fe40007ffe0ff */
[-C--:B------:R-:W-:Y:S02]  /*09f0*/  ISETP.GE.U32.AND P3, PT, R9, R2.reuse, PT ;  /* 0x000000020900720c */ /* 0x080fe40003f66070 */
[----:B------:R-:W-:-:S02]  /*0a00*/  ISETP.GE.U32.AND P2, PT, R7, R2, PT ;  /* 0x000000020700720c */ /* 0x000fc40003f46070 */
[C---:B------:R-:W-:Y:S02]  /*0a10*/  IADD3 R7, PT, PT, R3.reuse, 0x300, RZ ;  /* 0x0000030003077810 */ /* 0x040fe40007ffe0ff */
[----:B------:R-:W-:Y:S02]  /*0a20*/  IADD3 R9, PT, PT, R3, 0x380, RZ ;  /* 0x0000038003097810 */ /* 0x000fe40007ffe0ff */
[-C--:B------:R-:W-:Y:S02]  /*0a30*/  ISETP.GE.U32.AND P4, PT, R7, R2.reuse, PT ;  /* 0x000000020700720c */ /* 0x080fe40003f86070 */
[----:B------:R-:W-:Y:S02]  /*0a40*/  @!P0 IADD3 R7, PT, PT, R0, R3, RZ ;  /* 0x0000000300078210 */ /* 0x000fe40007ffe0ff */
[----:B------:R-:W-:-:S03]  /*0a50*/  ISETP.GE.U32.AND P5, PT, R9, R2, PT ;  /* 0x000000020900720c */ /* 0x000fc60003fa6070 */
[----:B0-----:R-:W-:Y:S01]  /*0a60*/  @!P0 IMAD.WIDE.U32 R4, R7, 0x4, R4 ;  /* 0x0000000407048825 */ /* 0x001fe200078e0004 */
[----:B------:R-:W-:Y:S09]  /*0a70*/  @P1 BRA `(.L_x_6395) ;  /* 0x00000000003c1947 */ /* 0x000ff20003800000 */
[----:B------:R-:W-:Y:S01]  /*0a80*/  FMUL.FTZ R14, R11, R11 ;  /* 0x0000000b0b0e7220 */ /* 0x000fe20000410000 */
        /* <DEDUP_REMOVED lines=14> */
.L_x_6395:
[----:B------:R-:W-:Y:S05]  /*0b70*/  BSYNC.RECONVERGENT B0 ;  /* 0x0000000000007941 */ /* 0x000fea0003800200 */
.L_x_6394:
[----:B------:R-:W-:Y:S04]  /*0b80*/  BSSY.RECONVERGENT B0, `(.L_x_6396) ;  /* 0x0000011000007945 */ /* 0x000fe80003800200 */
        /* <DEDUP_REMOVED lines=16> */
.L_x_6397:
[----:B------:R-:W-:Y:S05]  /*0c90*/  BSYNC.RECONVERGENT B0 ;  /* 0x0000000000007941 */ /* 0x000fea0003800200 */
.L_x_6396:
[----:B------:R-:W-:Y:S04]  /*0ca0*/  BSSY.RECONVERGENT B0, `(.L_x_6398) ;  /* 0x0000011000007945 */ /* 0x000fe80003800200 */
[----:B------:R-:W-:Y:S05]  /*0cb0*/  @P3 BRA `(.L_x_6399) ;  /* 0x00000000003c3947 */ /* 0x000fea0003800000 */
        /* <DEDUP_REMOVED lines=15> */
.L_x_6399:
[----:B------:R-:W-:Y:S05]  /*0db0*/  BSYNC.RECONVERGENT B0 ;  /* 0x0000000000007941 */ /* 0x000fea0003800200 */
.L_x_6398:
        /* <DEDUP_REMOVED lines=17> */
.L_x_6401:
[----:B------:R-:W-:Y:S05]  /*0ed0*/  BSYNC.RECONVERGENT B0 ;  /* 0x0000000000007941 */ /* 0x000fea0003800200 */
.L_x_6400:
        /* <DEDUP_REMOVED lines=17> */
.L_x_6403:
[----:B------:R-:W-:Y:S05]  /*0ff0*/  BSYNC.RECONVERGENT B0 ;  /* 0x0000000000007941 */ /* 0x000fea0003800200 */
.L_x_6402:
        /* <DEDUP_REMOVED lines=18> */
.L_x_6406:
[----:B------:R-:W-:-:S13]  /*1120*/  ISETP.GE.U32.AND P0, PT, R3, R2, PT ;  /* 0x000000020300720c */ /* 0x000fda0003f06070 */
[----:B------:R-:W-:Y:S05]  /*1130*/  @P0 BRA `(.L_x_6408) ;  /* 0x0000000000300947 */ /* 0x000fea0003800000 */
[----:B0-----:R-:W0:Y:S01]  /*1140*/  LDC.64 R4, c[0x0][0x388] ;  /* 0x0000e200ff047b82 */ /* 0x001e220000000a00 */
[----:B------:R-:W-:Y:S02]  /*1150*/  IADD3 R7, PT, PT, R0, R3, RZ ;  /* 0x0000000300077210 */ /* 0x000fe40007ffe0ff */
[----:B------:R-:W-:-:S03]  /*1160*/  IADD3 R3, PT, PT, R3, 0x80, RZ ;  /* 0x0000008003037810 */ /* 0x000fc60007ffe0ff */
[----:B0-----:R-:W-:-:S05]  /*1170*/  IMAD.WIDE.U32 R4, R7, 0x4, R4 ;  /* 0x0000000407047825 */ /* 0x001fca00078e0004 */
[----:B------:R1:W-:Y:S02]  /*1180*/  STG.E desc[UR4][R4.64], R10 ;  /* 0x0000000a04007986 */ /* 0x0003e4000c101904 */
.L_x_6407:
[----:B------:R-:W-:-:S13]  /*1190*/  ISETP.GE.U32.AND P0, PT, R3, R2, PT ;  /* 0x000000020300720c */ /* 0x000fda0003f06070 */
[----:B------:R-:W-:Y:S05]  /*11a0*/  @P0 BRA `(.L_x_6409) ;  /* 0x0000000000340947 */ /* 0x000fea0003800000 */
[----:B01----:R-:W0:Y:S01]  /*11b0*/  LDC.64 R4, c[0x0][0x388] ;  /* 0x0000e200ff047b82 */ /* 0x003e220000000a00 */
[----:B------:R-:W-:Y:S02]  /*11c0*/  IADD3 R7, PT, PT, R0, R3, RZ ;  /* 0x0000000300077210 */ /* 0x000fe40007ffe0ff */
[----:B------:R-:W-:-:S03]  /*11d0*/  IADD3 R3, PT, PT, R3, 0x80, RZ ;  /* 0x0000008003037810 */ /* 0x000fc60007ffe0ff */
[----:B0-----:R-:W-:-:S05]  /*11e0*/  IMAD.WIDE.U32 R4, R7, 0x4, R4 ;  /* 0x0000000407047825 */ /* 0x001fca00078e0004 */
[----:B------:R1:W-:Y:S02]  /*11f0*/  STG.E desc[UR4][R4.64], R12 ;  /* 0x0000000c04007986 */ /* 0x0003e4000c101904 */
.L_x_6408:
        /* <DEDUP_REMOVED lines=8> */
.L_x_6409:
[----:B------:R-:W-:Y:S05]  /*1280*/  BSYNC.RELIABLE B1 ;  /* 0x0000000000017941 */ /* 0x000fea0003800100 */
.L_x_6405:
[----:B------:R-:W-:-:S13]  /*1290*/  ISETP.GE.U32.AND P0, PT, R3, R2, PT ;  /* 0x000000020300720c */ /* 0x000fda0003f06070 */
[----:B012---:R-:W0:Y:S01]  /*12a0*/  @!P0 LDC.64 R4, c[0x0][0x388] ;  /* 0x0000e200ff048b82 */ /* 0x007e220000000a00 */
[----:B------:R-:W-:Y:S02]  /*12b0*/  @!P0 IADD3 R7, PT, PT, R0, R3, RZ ;  /* 0x0000000300078210 */ /* 0x000fe40007ffe0ff */
[----:B------:R-:W-:-:S03]  /*12c0*/  @!P0 IADD3 R3, PT, PT, R3, 0x80, RZ ;  /* 0x0000008003038810 */ /* 0x000fc60007ffe0ff */
[----:B0-----:R-:W-:-:S05]  /*12d0*/  @!P0 IMAD.WIDE.U32 R4, R7, 0x4, R4 ;  /* 0x0000000407048825 */ /* 0x001fca00078e0004 */
[----:B------:R2:W-:Y:S02]  /*12e0*/  @!P0 STG.E desc[UR4][R4.64], R22 ;  /* 0x0000001604008986 */ /* 0x0005e4000c101904 */
.L_x_6410:
[----:B------:R-:W-:Y:S05]  /*12f0*/  BSYNC.RECONVERGENT B0 ;  /* 0x0000000000007941 */ /* 0x000fea0003800200 */
.L_x_6404:
        /* <DEDUP_REMOVED lines=8> */
.L_x_6387:
[----:B------:R-:W0:Y:S01]  /*1380*/  S2R R18, SR_TID.X ;  /* 0x0000000000127919 */ /* 0x000e220000002100 */
[----:B------:R-:W1:Y:S02]  /*1390*/  LDC.64 R2, c[0x0][0x398] ;  /* 0x0000e600ff027b82 */ /* 0x000e640000000a00 */
[----:B-1----:R-:W-:-:S04]  /*13a0*/  IMAD.WIDE.U32 R2, R0, 0x4, R2 ;  /* 0x0000000400027825 */ /* 0x002fc800078e0002 */
[----:B0-----:R-:W-:Y:S02]  /*13b0*/  IMAD.WIDE.U32 R16, R18, 0x8, R2 ;  /* 0x0000000812107825 */ /* 0x001fe400078e0002 */
[----:B------:R-:W0:Y:S03]  /*13c0*/  LDC.64 R2, c[0x0][0x390] ;  /* 0x0000e400ff027b82 */ /* 0x000e260000000a00 */
[----:B------:R-:W2:Y:S04]  /*13d0*/  LDG.E.64 R20, desc[UR4][R16.64] ;  /* 0x0000000410147981 */ /* 0x000ea8000c1e1b00 */
[----:B------:R-:W3:Y:S04]  /*13e0*/  LDG.E.64 R12, desc[UR4][R16.64+0x400] ;  /* 0x00040004100c7981 */ /* 0x000ee8000c1e1b00 */
[----:B------:R-:W4:Y:S04]  /*13f0*/  LDG.E.64 R10, desc[UR4][R16.64+0x800] ;  /* 0x00080004100a7981 */ /* 0x000f28000c1e1b00 */
[----:B------:R1:W5:Y:S01]  /*1400*/  LDG.E.64 R8, desc[UR4][R16.64+0xc00] ;  /* 0x000c000410087981 */ /* 0x000362000c1e1b00 */
[----:B0-----:R-:W-:-:S04]  /*1410*/  IMAD.WIDE.U32 R2, R0, 0x4, R2 ;  /* 0x0000000400027825 */ /* 0x001fc800078e0002 */
[----:B------:R-:W-:-:S05]  /*1420*/  IMAD.WIDE.U32 R24, R18, 0x8, R2 ;  /* 0x0000000812187825 */ /* 0x000fca00078e0002 */
[----:B------:R-:W5:Y:S04]  /*1430*/  LDG.E.64 R2, desc[UR4][R24.64] ;  /* 0x0000000418027981 */ /* 0x000f68000c1e1b00 */
[----:B------:R-:W5:Y:S04]  /*1440*/  LDG.E.64 R14, desc[UR4][R24.64+0x400] ;  /* 0x00040004180e7981 */ /* 0x000f68000c1e1b00 */
[----:B------:R-:W5:Y:S04]  /*1450*/  LDG.E.64 R6, desc[UR4][R24.64+0x800] ;  /* 0x0008000418067981 */ /* 0x000f68000c1e1b00 */
[----:B------:R0:W5:Y:S01]  /*1460*/  LDG.E.64 R4, desc[UR4][R24.64+0xc00] ;  /* 0x000c000418047981 */ /* 0x000162000c1e1b00 */
[----:B-1----:R-:W-:-:S02]  /*1470*/  HFMA2 R16, -RZ, RZ, 1.5087890625, 339.5 ;  /* 0x3e095d4eff107431 */ /* 0x002fc400000001ff */
[----:B--2---:R-:W-:-:S04]  /*1480*/  FMUL.FTZ R23, R20, R20 ;  /* 0x0000001414177220 */ /* 0x004fc80000410000 */
[----:B------:R-:W-:-:S04]  /*1490*/  FMUL.FTZ R19, R20, R23 ;  /* 0x0000001714137220 */ /* 0x000fc80000410000 */
[----:B------:R-:W-:-:S04]  /*14a0*/  FFMA.FTZ R19, R19, 0.044714998453855514526, R20 ;  /* 0x3d37271313137823 */ /* 0x000fc80000010014 */
[----:B------:R-:W-:Y:S01]  /*14b0*/  FMUL.FTZ R19, R19, 0.79788458347320556641 ;  /* 0x3f4c422a13137820 */ /* 0x000fe20000410000 */
[----:B------:R-:W-:-:S05]  /*14c0*/  FMUL.FTZ R22, R21, R21 ;  /* 0x0000001515167220 */ /* 0x000fca0000410000 */
[----:B------:R-:W0:Y:S01]  /*14d0*/  MUFU.TANH R19, R19 ;  /* 0x0000001300137308 */ /* 0x000e220000002400 */
[----:B------:R-:W-:-:S04]  /*14e0*/  FMUL.FTZ R26, R21, R22 ;  /* 0x00000016151a7220 */ /* 0x000fc80000410000 */
[----:B------:R-:W-:-:S04]  /*14f0*/  FFMA.FTZ R26, R26, 0.044714998453855514526, R21 ;  /* 0x3d3727131a1a7823 */ /* 0x000fc80000010015 */
[----:B------:R-:W-:Y:S01]  /*1500*/  FMUL.FTZ R17, R26, 0.79788458347320556641 ;  /* 0x3f4c422a1a117820 */ /* 0x000fe20000410000 */
[----:B------:R-:W-:Y:S01]  /*1510*/  FMUL.FTZ R20, R20, 0.5 ;  /* 0x3f00000014147820 */ /* 0x000fe20000410000 */
[----:B------:R-:W-:-:S04]  /*1520*/  FFMA.FTZ R23, R23, R16, 1 ;  /* 0x3f80000017177423 */ /* 0x000fc80000010010 */
[----:B------:R-:W1:Y:S01]  /*1530*/  MUFU.TANH R17, R17 ;  /* 0x0000001100117308 */ /* 0x000e620000002400 */
[----:B0-----:R-:W-:Y:S01]  /*1540*/  FFMA.FTZ R25, -R19, R19, 1 ;  /* 0x3f80000013197423 */ /* 0x001fe20000010113 */
[----:B------:R-:W-:Y:S01]  /*1550*/  FMUL.FTZ R23, R23, 0.79788458347320556641 ;  /* 0x3f4c422a17177820 */ /* 0x000fe20000410000 */
[----:B---3--:R-:W-:Y:S02]  /*1560*/  FMUL.FTZ R24, R13, R13 ;  /* 0x0000000d0d187220 */ /* 0x008fe40000410000 */
[----:B------:R-:W-:Y:S01]  /*1570*/  FMUL.FTZ R20, R20, R25 ;  /* 0x0000001914147220 */ /* 0x000fe20000410000 */
[----:B------:R-:W-:-:S03]  /*1580*/  FMUL.FTZ R25, R12, R12 ;  /* 0x0000000c0c197220 */ /* 0x000fc60000410000 */
[----:B------:R-:W-:Y:S01]  /*1590*/  FMUL.FTZ R23, R23, R20 ;  /* 0x0000001417177220 */ /* 0x000fe20000410000 */
[----:B------:R-:W-:Y:S01]  /*15a0*/  FMUL.FTZ R20, R13, R24 ;  /* 0x000000180d147220 */ /* 0x000fe20000410000 */
[----:B------:R-:W-:Y:S01]  /*15b0*/  FMUL.FTZ R27, R12, R25 ;  /* 0x000000190c1b7220 */ /* 0x000fe20000410000 */
[----:B------:R-:W-:Y:S02]  /*15c0*/  FMUL.FTZ R26, R21, 0.5 ;  /* 0x3f000000151a7820 */ /* 0x000fe40000410000 */
[----:B------:R-:W-:Y:S01]  /*15d0*/  FFMA.FTZ R20, R20, 0.044714998453855514526, R13 ;  /* 0x3d37271314147823 */ /* 0x000fe2000001000d */
[----:B------:R-:W-:Y:S01]  /*15e0*/  FFMA.FTZ R27, R27, 0.044714998453855514526, R12 ;  /* 0x3d3727131b1b7823 */ /* 0x000fe2000001000c */
[----:B-1----:R-:W-:Y:S02]  /*15f0*/  FFMA.FTZ R21, -R17, R17, 1 ;  /* 0x3f80000011157423 */ /* 0x002fe40000010111 */
[----:B------:R-:W-:Y:S02]  /*1600*/  FMUL.FTZ R20, R20, 0.79788458347320556641 ;  /* 0x3f4c422a14147820 */ /* 0x000fe40000410000 */
[----:B------:R-:W-:Y:S01]  /*1610*/  FMUL.FTZ R26, R26, R21 ;  /* 0x000000151a1a7220 */ /* 0x000fe20000410000 */
[----:B------:R-:W-:-:S03]  /*1620*/  FMUL.FTZ R21, R27, 0.79788458347320556641 ;  /* 0x3f4c422a1b157820 */ /* 0x000fc60000410000 */
[----:B------:R-:W0:Y:S01]  /*1630*/  MUFU.TANH R20, R20 ;  /* 0x0000001400147308 */ /* 0x000e220000002400 */
[----:B------:R-:W-:-:S07]  /*1640*/  FFMA.FTZ R22, R22, R16, 1 ;  /* 0x3f80000016167423 */ /* 0x000fce0000010010 */
[----:B------:R-:W1:Y:S01]  /*1650*/  MUFU.TANH R21, R21 ;  /* 0x0000001500157308 */ /* 0x000e620000002400 */
[----:B------:R-:W-:-:S04]  /*1660*/  FMUL.FTZ R27, R22, 0.79788458347320556641 ;  /* 0x3f4c422a161b7820 */ /* 0x000fc80000410000 */
[----:B------:R-:W-:Y:S01]  /*1670*/  FMUL.FTZ R22, R27, R26 ;  /* 0x0000001a1b167220 */ /* 0x000fe20000410000 */
[----:B------:R-:W-:Y:S01]  /*1680*/  FMUL.FTZ R26, R12, 0.5 ;  /* 0x3f0000000c1a7820 */ /* 0x000fe20000410000 */
[----:B------:R-:W-:Y:S01]  /*1690*/  FMUL.FTZ R12, R13, 0.5 ;  /* 0x3f0000000d0c7820 */ /* 0x000fe20000410000 */
[----:B0-----:R-:W-:Y:S01]  /*16a0*/  FFMA.FTZ R13, -R20, R20, 1 ;  /* 0x3f800000140d7423 */ /* 0x001fe20000010114 */
[----:B------:R-:W-:-:S03]  /*16b0*/  FFMA.FTZ R25, R25, R16, 1 ;  /* 0x3f80000019197423 */ /* 0x000fc60000010010 */
[----:B------:R-:W-:Y:S01]  /*16c0*/  FMUL.FTZ R12, R12, R13 ;  /* 0x0000000d0c0c7220 */ /* 0x000fe20000410000 */
[----:B------:R-:W-:Y:S01]  /*16d0*/  FFMA.FTZ R13, R24, R16, 1 ;  /* 0x3f800000180d7423 */ /* 0x000fe20000010010 */
[----:B-1----:R-:W-:Y:S01]  /*16e0*/  FFMA.FTZ R27, -R21, R21, 1 ;  /* 0x3f800000151b7423 */ /* 0x002fe20000010115 */
[----:B------:R-:W-:Y:S02]  /*16f0*/  FMUL.FTZ R25, R25, 0.79788458347320556641 ;  /* 0x3f4c422a19197820 */ /* 0x000fe40000410000 */
[----:B------:R-:W-:Y:S01]  /*1700*/  FMUL.FTZ R13, R13, 0.79788458347320556641 ;  /* 0x3f4c422a0d0d7820 */ /* 0x000fe20000410000 */
[----:B------:R-:W-:Y:S01]  /*1710*/  FMUL.FTZ R26, R26, R27 ;  /* 0x0000001b1a1a7220 */ /* 0x000fe20000410000 */
[----:B------:R-:W-:Y:S01]  /*1720*/  FADD.FTZ R24, R19, 1 ;  /* 0x3f80000013187421 */ /* 0x000fe20000010000 */
[----:B----4-:R-:W-:Y:S01]  /*1730*/  FMUL.FTZ R19, R10, R10 ;  /* 0x0000000a0a137220 */ /* 0x010fe20000410000 */
[----:B------:R-:W-:Y:S01]  /*1740*/  FMUL.FTZ R13, R13, R12 ;  /* 0x0000000c0d0d7220 */ /* 0x000fe20000410000 */
[----:B------:R-:W-:Y:S01]  /*1750*/  FMUL.FTZ R26, R25, R26 ;  /* 0x0000001a191a7220 */ /* 0x000fe20000410000 */
[----:B------:R-:W-:Y:S01]  /*1760*/  FADD.FTZ R25, R21, 1 ;  /* 0x3f80000015197421 */ /* 0x000fe20000010000 */
[----:B------:R-:W-:Y:S01]  /*1770*/  FADD.FTZ R20, R20, 1 ;  /* 0x3f80000014147421 */ /* 0x000fe20000010000 */
[----:B------:R-:W-:-:S02]  /*1780*/  FMUL.FTZ R21, R10, R19 ;  /* 0x000000130a157220 */ /* 0x000fc40000410000 */
[----:B------:R-:W-:Y:S01]  /*1790*/  FFMA.FTZ R25, R25, 0.5, R26 ;  /* 0x3f00000019197823 */ /* 0x000fe2000001001a */
[----:B------:R-:W-:Y:S01]  /*17a0*/  FFMA.FTZ R26, R20, 0.5, R13 ;  /* 0x3f000000141a7823 */ /* 0x000fe2000001000d */
[----:B------:R-:W-:Y:S01]  /*17b0*/  FADD.FTZ R17, R17, 1 ;  /* 0x3f80000011117421 */ /* 0x000fe20000010000 */
[----:B------:R-:W0:Y:S01]  /*17c0*/  LDC.64 R12, c[0x0][0x388] ;  /* 0x0000e200ff0c7b82 */ /* 0x000e220000000a00 */
[----:B------:R-:W-:Y:S02]  /*17d0*/  FFMA.FTZ R21, R21, 0.044714998453855514526, R10 ;  /* 0x3d37271315157823 */ /* 0x000fe4000001000a */
[----:B------:R-:W-:Y:S01]  /*17e0*/  FFMA.FTZ R22, R17, 0.5, R22 ;  /* 0x3f00000011167823 */ /* 0x000fe20000010016 */
[----:B------:R-:W-:Y:S01]  /*17f0*/  FMUL.FTZ R17, R11, R11 ;  /* 0x0000000b0b117220 */ /* 0x000fe20000410000 */
[----:B------:R-:W-:Y:S01]  /*1800*/  FMUL.FTZ R20, R21, 0.79788458347320556641 ;  /* 0x3f4c422a15147820 */ /* 0x000fe20000410000 */
[----:B-----5:R-:W-:Y:S01]  /*1810*/  FMUL.FTZ R21, R8, R8 ;  /* 0x0000000808157220 */ /* 0x020fe20000410000 */
[----:B------:R-:W-:Y:S01]  /*1820*/  FFMA.FTZ R23, R24, 0.5, R23 ;  /* 0x3f00000018177823 */ /* 0x000fe20000010017 */
[----:B------:R-:W-:Y:S01]  /*1830*/  FMUL.FTZ R3, R3, R22 ;  /* 0x0000001603037220 */ /* 0x000fe20000410000 */
[----:B------:R-:W-:Y:S01]  /*1840*/  FMUL.FTZ R24, R11, R17 ;  /* 0x000000110b187220 */ /* 0x000fe20000410000 */
[----:B------:R-:W-:Y:S01]  /*1850*/  FMUL.FTZ R14, R14, R25 ;  /* 0x000000190e0e7220 */ /* 0x000fe20000410000 */
[----:B------:R-:W-:Y:S01]  /*1860*/  FMUL.FTZ R22, R9, R9 ;  /* 0x0000000909167220 */ /* 0x000fe20000410000 */
[----:B------:R-:W-:Y:S01]  /*1870*/  FMUL.FTZ R25, R8, R21 ;  /* 0x0000001508197220 */ /* 0x000fe20000410000 */
[----:B------:R-:W-:-:S02]  /*1880*/  FFMA.FTZ R24, R24, 0.044714998453855514526, R11 ;  /* 0x3d37271318187823 */ /* 0x000fc4000001000b */
[----:B------:R-:W-:Y:S01]  /*1890*/  FMUL.FTZ R28, R9, R22 ;  /* 0x00000016091c7220 */ /* 0x000fe20000410000 */
[----:B------:R-:W-:Y:S01]  /*18a0*/  FFMA.FTZ R25, R25, 0.044714998453855514526, R8 ;  /* 0x3d37271319197823 */ /* 0x000fe20000010008 */
[----:B------:R-:W-:Y:S01]  /*18b0*/  FMUL.FTZ R2, R2, R23 ;  /* 0x0000001702027220 */ /* 0x000fe20000410000 */
[----:B------:R-:W-:Y:S01]  /*18c0*/  FMUL.FTZ R23, R24, 0.79788458347320556641 ;  /* 0x3f4c422a18177820 */ /* 0x000fe20000410000 */
[----:B------:R-:W-:Y:S01]  /*18d0*/  FFMA.FTZ R28, R28, 0.044714998453855514526, R9 ;  /* 0x3d3727131c1c7823 */ /* 0x000fe20000010009 */
[----:B------:R-:W-:Y:S01]  /*18e0*/  FMUL.FTZ R24, R25, 0.79788458347320556641 ;  /* 0x3f4c422a19187820 */ /* 0x000fe20000410000 */
[----:B------:R-:W1:Y:S02]  /*18f0*/  MUFU.TANH R20, R20 ;  /* 0x0000001400147308 */ /* 0x000e640000002400 */
[----:B------:R-:W-:Y:S01]  /*1900*/  FMUL.FTZ R28, R28, 0.79788458347320556641 ;  /* 0x3f4c422a1c1c7820 */ /* 0x000fe20000410000 */
[----:B0-----:R-:W-:-:S05]  /*1910*/  IMAD.WIDE.U32 R12, R0, 0x4, R12 ;  /* 0x00000004000c7825 */ /* 0x001fca00078e000c */
[----:B------:R-:W0:Y:S08]  /*1920*/  MUFU.TANH R24, R24 ;  /* 0x0000001800187308 */ /* 0x000e300000002400 */
[----:B------:R-:W2:Y:S08]  /*1930*/  MUFU.TANH R23, R23 ;  /* 0x0000001700177308 */ /* 0x000eb00000002400 */
[----:B------:R-:W3:Y:S01]  /*1940*/  MUFU.TANH R0, R28 ;  /* 0x0000001c00007308 */ /* 0x000ee20000002400 */
[----:B------:R-:W-:Y:S01]  /*1950*/  FMUL.FTZ R10, R10, 0.5 ;  /* 0x3f0000000a0a7820 */ /* 0x000fe20000410000 */
[----:B-1----:R-:W-:Y:S01]  /*1960*/  FFMA.FTZ R25, -R20, R20, 1 ;  /* 0x3f80000014197423 */ /* 0x002fe20000010114 */
[-C--:B------:R-:W-:Y:S01]  /*1970*/  FFMA.FTZ R19, R19, R16.reuse, 1 ;  /* 0x3f80000013137423 */ /* 0x080fe20000010010 */
[-C--:B------:R-:W-:Y:S01]  /*1980*/  FFMA.FTZ R17, R17, R16.reuse, 1 ;  /* 0x3f80000011117423 */ /* 0x080fe20000010010 */
[-C--:B------:R-:W-:Y:S01]  /*1990*/  FFMA.FTZ R21, R21, R16.reuse, 1 ;  /* 0x3f80000015157423 */ /* 0x080fe20000010010 */
[----:B------:R-:W-:Y:S01]  /*19a0*/  FFMA.FTZ R16, R22, R16, 1 ;  /* 0x3f80000016107423 */ /* 0x000fe20000010010 */
[----:B------:R-:W-:-:S04]  /*19b0*/  IMAD.WIDE.U32 R12, R18, 0x8, R12 ;  /* 0x00000008120c7825 */ /* 0x000fc800078e000c */
[----:B------:R-:W-:Y:S01]  /*19c0*/  FMUL.FTZ R22, R9, 0.5 ;  /* 0x3f00000009167820 */ /* 0x000fe20000410000 */
[----:B------:R-:W-:Y:S01]  /*19d0*/  FMUL.FTZ R10, R10, R25 ;  /* 0x000000190a0a7220 */ /* 0x000fe20000410000 */
[----:B------:R-:W-:Y:S01]  /*19e0*/  FMUL.FTZ R18, R8, 0.5 ;  /* 0x3f00000008127820 */ /* 0x000fe20000410000 */
[----:B0-----:R-:W-:Y:S01]  /*19f0*/  FFMA.FTZ R9, -R24, R24, 1 ;  /* 0x3f80000018097423 */ /* 0x001fe20000010118 */
[----:B------:R-:W-:Y:S01]  /*1a00*/  FMUL.FTZ R11, R11, 0.5 ;  /* 0x3f0000000b0b7820 */ /* 0x000fe20000410000 */
[----:B--2---:R-:W-:Y:S01]  /*1a10*/  FFMA.FTZ R8, -R23, R23, 1 ;  /* 0x3f80000017087423 */ /* 0x004fe20000010117 */
[----:B---3--:R-:W-:Y:S01]  /*1a20*/  FFMA.FTZ R25, -R0, R0, 1 ;  /* 0x3f80000000197423 */ /* 0x008fe20000010100 */
[----:B------:R-:W-:Y:S02]  /*1a30*/  FMUL.FTZ R9, R18, R9 ;  /* 0x0000000912097220 */ /* 0x000fe40000410000 */
[----:B------:R-:W-:Y:S01]  /*1a40*/  FMUL.FTZ R8, R11, R8 ;  /* 0x000000080b087220 */ /* 0x000fe20000410000 */
[----:B------:R-:W-:Y:S01]  /*1a50*/  FMUL.FTZ R19, R19, 0.79788458347320556641 ;  /* 0x3f4c422a13137820 */ /* 0x000fe20000410000 */
[----:B------:R-:W-:Y:S01]  /*1a60*/  FMUL.FTZ R25, R22, R25 ;  /* 0x0000001916197220 */ /* 0x000fe20000410000 */
[----:B------:R-:W-:Y:S01]  /*1a70*/  FMUL.FTZ R17, R17, 0.79788458347320556641 ;  /* 0x3f4c422a11117820 */ /* 0x000fe20000410000 */
[----:B------:R-:W-:Y:S01]  /*1a80*/  FMUL.FTZ R18, R21, 0.79788458347320556641 ;  /* 0x3f4c422a15127820 */ /* 0x000fe20000410000 */
[----:B------:R-:W-:Y:S01]  /*1a90*/  FMUL.FTZ R16, R16, 0.79788458347320556641 ;  /* 0x3f4c422a10107820 */ /* 0x000fe20000410000 */
[----:B------:R-:W-:Y:S01]  /*1aa0*/  FMUL.FTZ R19, R19, R10 ;  /* 0x0000000a13137220 */ /* 0x000fe20000410000 */
[----:B------:R-:W-:Y:S01]  /*1ab0*/  FMUL.FTZ R8, R17, R8 ;  /* 0x0000000811087220 */ /* 0x000fe20000410000 */
[----:B------:R-:W-:Y:S01]  /*1ac0*/  FMUL.FTZ R9, R18, R9 ;  /* 0x0000000912097220 */ /* 0x000fe20000410000 */
        /* <DEDUP_REMOVED lines=8> */
[----:B------:R-:W-:Y:S01]  /*1b50*/  FFMA.FTZ R0, R0, 0.5, R25 ;  /* 0x3f00000000007823 */ /* 0x000fe20000010019 */
[----:B------:R-:W-:Y:S01]  /*1b60*/  FMUL.FTZ R15, R15, R26 ;  /* 0x0000001a0f0f7220 */ /* 0x000fe20000410000 */
[----:B------:R-:W-:Y:S01]  /*1b70*/  FMUL.FTZ R6, R6, R19 ;  /* 0x0000001306067220 */ /* 0x000fe20000410000 */
[----:B------:R-:W-:Y:S01]  /*1b80*/  FMUL.FTZ R7, R7, R8 ;  /* 0x0000000807077220 */ /* 0x000fe20000410000 */
[----:B------:R-:W-:Y:S01]  /*1b90*/  FMUL.FTZ R4, R4, R9 ;  /* 0x0000000904047220 */ /* 0x000fe20000410000 */
[----:B------:R-:W-:Y:S01]  /*1ba0*/  FMUL.FTZ R5, R5, R0 ;  /* 0x0000000005057220 */ /* 0x000fe20000410000 */
[----:B------:R-:W-:Y:S04]  /*1bb0*/  STG.E.64 desc[UR4][R12.64], R2 ;  /* 0x000000020c007986 */ /* 0x000fe8000c101b04 */
[----:B------:R-:W-:Y:S04]  /*1bc0*/  STG.E.64 desc[UR4][R12.64+0x400], R14 ;  /* 0x0004000e0c007986 */ /* 0x000fe8000c101b04 */
[----:B------:R-:W-:Y:S04]  /*1bd0*/  STG.E.64 desc[UR4][R12.64+0x800], R6 ;  /* 0x000800060c007986 */ /* 0x000fe8000c101b04 */
[----:B------:R-:W-:Y:S01]  /*1be0*/  STG.E.64 desc[UR4][R12.64+0xc00], R4 ;  /* 0x000c00040c007986 */ /* 0x000fe2000c101b04 */
[----:B------:R-:W-:Y:S05]  /*1bf0*/  EXIT ;  /* 0x000000000000794d */ /* 0x000fea0003800000 */
.L_x_6411:
        /* <DEDUP_REMOVED lines=16> */
.L_x_12902:


//--------------------- .text._ZN2at6native29vectorized_elementwise_kernelILi4EZZZNS0_26GeluBackwardCUDAKernelImplERNS_18TensorIteratorBaseENS0_8GeluTypeEENKUlvE_clEvENKUlvE0_clEvEUlffE_St5arrayIPcLm3EEEEviT0_T1_ --------------------------
	.section	.text._ZN2at6native29vectorized_elementwise_kernelILi4EZZZNS0_26GeluBackwardCUDAKernelImplERNS_18TensorIteratorBaseENS0_8GeluTypeEENKUlvE_clEvENKUlvE0_clEvEUlffE_St5arrayIPcLm3EEEEviT0_T1_,"ax",@progbits
	.align	128
        .global         _ZN2at6native29vectorized_elementwise_kernelILi4EZZZNS0_26GeluBackwardCUDAKernelImplERNS_18TensorIteratorBaseENS0_8GeluTypeEENKUlvE_clEvENKUlvE0_clEvEUlffE_St5arrayIPcLm3EEEEviT0_T1_
        .type           _ZN2at6native29vectorized_elementwise_kernelILi4EZZZNS0_26GeluBackwardCUDAKernelImplERNS_18TensorIteratorBaseENS0_8GeluTypeEENKUlvE_clEvENKUlvE0_clEvEUlffE_St5arrayIPcLm3EEEEviT0_T1_,@function
        .size           _ZN2at6native29vectorized_elementwise_kernelILi4EZZZNS0_26GeluBackwardCUDAKernelImplERNS_18TensorIteratorBaseENS0_8GeluTypeEENKUlvE_clEvENKUlvE0_clEvEUlffE_St5arrayIPcLm3EEEEviT0_T1_,(.L_x_12903 - _ZN2at6native29vectorized_elementwise_kernelILi4EZZZNS0_26GeluBackwardCUDAKernelImplERNS_18TensorIteratorBaseENS0_8GeluTypeEENKUlvE_clEvENKUlvE0_clEvEUlffE_St5arrayIPcLm3EEEEviT0_T1_)
        .other          _ZN2at6native29vectorized_elementwise_kernelILi4EZZZNS0_26GeluBackwardCUDAKernelImplERNS_18TensorIteratorBaseENS0_8GeluTypeEENKUlvE_clEvENKUlvE0_clEvEUlffE_St5arrayIPcLm3EEEEviT0_T1_,@"STO_CUDA_ENTRY STV_DEFAULT"
_ZN2at6native29vectorized_elementwise_kernelILi4EZZZNS0_26GeluBackwardCUDAKernelImplERNS_18TensorIteratorBaseENS0_8GeluTypeEENKUlvE_clEvENKUlvE0_clEvEUlffE_St5arrayIPcLm3EEEEviT0_T1_:
.text._ZN2at6native29vectorized_elementwise_kernelILi4EZZZNS0_26GeluBackwardCUDAKernelImplERNS_18TensorIteratorBaseENS0_8GeluTypeEENKUlvE_clEvENKUlvE0_clEvEUlffE_St5arrayIPcLm3EEEEviT0_T1_:
        /* <DEDUP_REMOVED lines=112> */
.L_x_6414:
[----:B------:R-:W-:Y:S05]  /*0700*/  BSYNC.RECONVERGENT B0 ;  /* 0x0000000000007941 */ /* 0x000fea0003800200 */
.L_x_6413:
        /* <DEDUP_REMOVED lines=19> */
.L_x_6416:
[----:B------:R-:W-:Y:S05]  /*0840*/  BSYNC.RECONVERGENT B0 ;  /* 0x0000000000007941 */ /* 0x000fea0003800200 */
.L_x_6415:
        /* <DEDUP_REMOVED lines=19> */
.L_x_6418:
[----:B------:R-:W-:Y:S05]  /*0980*/  BSYNC.RECONVERGENT B0 ;  /* 0x0000000000007941 */ /* 0x000fea0003800200 */
.L_x_6417:
        /* <DEDUP_REMOVED lines=30> */
.L_x_6420:
[----:B------:R-:W-:Y:S05]  /*0b70*/  BSYNC.RECONVERGENT B0 ;  /* 0x0000000000007941 */ /* 0x000fea0003800200 */
.L_x_6419:
        /* <DEDUP_REMOVED lines=17> */
.L_x_6422:
[----:B------:R-:W-:Y:S05]  /*0c90*/  BSYNC.RECONVERGENT B0 ;  /* 0x0000000000007941 */ /* 0x000fea0003800200 */
.L_x_6421:
        /* <DEDUP_REMOVED lines=17> */
.L_x_6424:
[----:B------:R-:W-:Y:S05]  /*0db0*/  BSYNC.RECONVERGENT B0 ;  /* 0x0000000000007941 */ /* 0x000fea0003800200 */
.L_x_6423:
        /* <DEDUP_REMOVED lines=17> */
.L_x_6426:
[----:B------:R-:W-:Y:S05]  /*0ed0*/  BSYNC.RECONVERGENT B0 ;  /* 0x0000000000007941 */ /* 0x000fea0003800200 */
.L_x_6425:
        /* <DEDUP_REMOVED lines=17> */
.L_x_6428:
[----:B------:R-:W-:Y:S05]  /*0ff0*/  BSYNC.RECONVERGENT B0 ;  /* 0x0000000000007941 */ /* 0x000fea0003800200 */
.L_x_6427:
        /* <DEDUP_REMOVED lines=18> */
.L_x_6431:
[----:B------:R-:W-:-:S13]  /*1120*/  ISETP.GE.U32.AND P0, PT, R3, R2, PT ;  /* 0x000000020300720c */ /* 0x000fda0003f06070 */
[----:B------:R-:W-:Y:S05]  /*1130*/  @P0 BRA `(.L_x_6433) ;  /* 0x0000000000300947 */ /* 0x000fea0003800000 */
[----:B0-----:R-:W0:Y:S01]  /*1140*/  LDC.64 R4, c[0x0][0x388] ;  /* 0x0000e200ff047b82 */ /* 0x001e220000000a00 */
[----:B------:R-:W-:Y:S02]  /*1150*/  IADD3 R7, PT, PT, R0, R3, RZ ;  /* 0x0000000300077210 */ /* 0x000fe40007ffe0ff */
[----:B------:R-:W-:-:S03]  /*1160*/  IADD3 R3, PT, PT, R3, 0x80, RZ ;  /* 0x0000008003037810 */ /* 0x000fc60007ffe0ff */
[----:B0-----:R-:W-:-:S05]  /*1170*/  IMAD.WIDE.U32 R4, R7, 0x4, R4 ;  /* 0x0000000407047825 */ /* 0x001fca00078e0004 */
[----:B------:R1:W-:Y:S02]  /*1180*/  STG.E desc[UR4][R4.64], R10 ;  /* 0x0000000a04007986 */ /* 0x0003e4000c101904 */
.L_x_6432:
[----:B------:R-:W-:-:S13]  /*1190*/  ISETP.GE.U32.AND P0, PT, R3, R2, PT ;  /* 0x000000020300720c */ /* 0x000fda0003f06070 */
[----:B------:R-:W-:Y:S05]  /*11a0*/  @P0 BRA `(.L_x_6434) ;  /* 0x0000000000340947 */ /* 0x000fea0003800000 */
[----:B01----:R-:W0:Y:S01]  /*11b0*/  LDC.64 R4, c[0x0][0x388] ;  /* 0x0000e200ff047b82 */ /* 0x003e220000000a00 */
[----:B------:R-:W-:Y:S02]  /*11c0*/  IADD3 R7, PT, PT, R0, R3, RZ ;  /* 0x0000000300077210 */ /* 0x000fe40007ffe0ff */
[----:B------:R-:W-:-:S03]  /*11d0*/  IADD3 R3, PT, PT, R3, 0x80, RZ ;  /* 0x0000008003037810 */ /* 0x000fc60007ffe0ff */
[----:B0-----:R-:W-:-:S05]  /*11e0*/  IMAD.WIDE.U32 R4, R7, 0x4, R4 ;  /* 0x0000000407047825 */ /* 0x001fca00078e0004 */
[----:B------:R1:W-:Y:S02]  /*11f0*/  STG.E desc[UR4][R4.64], R12 ;  /* 0x0000000c04007986 */ /* 0x0003e4000c101904 */
.L_x_6433:
        /* <DEDUP_REMOVED lines=8> */
.L_x_6434:
[----:B------:R-:W-:Y:S05]  /*1280*/  BSYNC.RELIABLE B1 ;  /* 0x0000000000017941 */ /* 0x000fea0003800100 */
.L_x_6430:
[----:B------:R-:W-:-:S13]  /*1290*/  ISETP.GE.U32.AND P0, PT, R3, R2, PT ;  /* 0x000000020300720c */ /* 0x000fda0003f06070 */
[----:B012---:R-:W0:Y:S01]  /*12a0*/  @!P0 LDC.64 R4, c[0x0][0x388] ;  /* 0x0000e200ff048b82 */ /* 0x007e220000000a00 */
[----:B------:R-:W-:Y:S02]  /*12b0*/  @!P0 IADD3 R7, PT, PT, R0, R3, RZ ;  /* 0x0000000300078210 */ /* 0x000fe40007ffe0ff */
[----:B------:R-:W-:-:S03]  /*12c0*/  @!P0 IADD3 R3, PT, PT, R3, 0x80, RZ ;  /* 0x0000008003038810 */ /* 0x000fc60007ffe0ff */
[----:B0-----:R-:W-:-:S05]  /*12d0*/  @!P0 IMAD.WIDE.U32 R4, R7, 0x4, R4 ;  /* 0x0000000407048825 */ /* 0x001fca00078e0004 */
[----:B------:R2:W-:Y:S02]  /*12e0*/  @!P0 STG.E desc[UR4][R4.64], R22 ;  /* 0x0000001604008986 */ /* 0x0005e4000c101904 */
.L_x_6435:
[----:B------:R-:W-:Y:S05]  /*12f0*/  BSYNC.RECONVERGENT B0 ;  /* 0x0000000000007941 */ /* 0x000fea0003800200 */
.L_x_6429:
        /* <DEDUP_REMOVED lines=8> */
.L_x_6412:
[----:B------:R-:W0:Y:S01]  /*1380*/  S2R R21, SR_TID.X ;  /* 0x0000000000157919 */ /* 0x000e220000002100 */
[----:B------:R-:W1:Y:S02]  /*1390*/  LDC.64 R2, c[0x0][0x398] ;  /* 0x0000e600ff027b82 */ /* 0x000e640000000a00 */
[----:B-1----:R-:W-:-:S04]  /*13a0*/  IMAD.WIDE.U32 R2, R0, 0x4, R2 ;  /* 0x0000000400027825 */ /* 0x002fc800078e0002 */
[----:B0-----:R-:W-:Y:S02]  /*13b0*/  IMAD.WIDE.U32 R22, R21, 0x10, R2 ;  /* 0x0000001015167825 */ /* 0x001fe400078e0002 */
[----:B------:R-:W0:Y:S03]  /*13c0*/  LDC.64 R2, c[0x0][0x390] ;  /* 0x0000e400ff027b82 */ /* 0x000e260000000a00 */
[----:B------:R-:W2:Y:S04]  /*13d0*/  LDG.E.128 R16, desc[UR4][R22.64] ;  /* 0x0000000416107981 */ /* 0x000ea8000c1e1d00 */
[----:B------:R-:W3:Y:S01]  /*13e0*/  LDG.E.128 R8, desc[UR4][R22.64+0x800] ;  /* 0x0008000416087981 */ /* 0x000ee2000c1e1d00 */
[----:B0-----:R-:W-:-:S04]  /*13f0*/  IMAD.WIDE.U32 R2, R0, 0x4, R2 ;  /* 0x0000000400027825 */ /* 0x001fc800078e0002 */
[----:B------:R-:W-:-:S05]  /*1400*/  IMAD.WIDE.U32 R24, R21, 0x10, R2 ;  /* 0x0000001015187825 */ /* 0x000fca00078e0002 */
[----:B------:R-:W4:Y:S04]  /*1410*/  LDG.E.128 R12, desc[UR4][R24.64] ;  /* 0x00000004180c7981 */ /* 0x000f28000c1e1d00 */
[----:B------:R0:W5:Y:S01]  /*1420*/  LDG.E.128 R4, desc[UR4][R24.64+0x800] ;  /* 0x0008000418047981 */ /* 0x000162000c1e1d00 */
[C---:B--2---:R-:W-:Y:S01]  /*1430*/  FMUL.FTZ R3, R16.reuse, R16 ;  /* 0x0000001010037220 */ /* 0x044fe20000410000 */
[----:B------:R-:W-:Y:S01]  /*1440*/  FMUL.FTZ R2, R17, R17 ;  /* 0x0000001111027220 */ /* 0x000fe20000410000 */
[----:B------:R-:W-:Y:S02]  /*1450*/  FMUL.FTZ R26, R19, R19 ;  /* 0x00000013131a7220 */ /* 0x000fe40000410000 */
[----:B------:R-:W-:Y:S01]  /*1460*/  FMUL.FTZ R27, R16, R3 ;  /* 0x00000003101b7220 */ /* 0x000fe20000410000 */
[----:B------:R-:W-:Y:S01]  /*1470*/  FMUL.FTZ R20, R17, R2 ;  /* 0x0000000211147220 */ /* 0x000fe20000410000 */
[----:B0-----:R-:W-:-:S02]  /*1480*/  FMUL.FTZ R24, R19, R26 ;  /* 0x0000001a13187220 */ /* 0x001fc40000410000 */
[----:B------:R-:W-:Y:S01]  /*1490*/  FFMA.FTZ R27, R27, 0.044714998453855514526, R16 ;  /* 0x3d3727131b1b7823 */ /* 0x000fe20000010010 */
[----:B------:R-:W-:Y:S01]  /*14a0*/  FFMA.FTZ R20, R20, 0.044714998453855514526, R17 ;  /* 0x3d37271314147823 */ /* 0x000fe20000010011 */
[----:B------:R-:W-:Y:S01]  /*14b0*/  FMUL.FTZ R16, R16, 0.5 ;  /* 0x3f00000010107820 */ /* 0x000fe20000410000 */
[----:B------:R-:W-:Y:S01]  /*14c0*/  FMUL.FTZ R17, R17, 0.5 ;  /* 0x3f00000011117820 */ /* 0x000fe20000410000 */
[----:B------:R-:W-:Y:S01]  /*14d0*/  FMUL.FTZ R27, R27, 0.79788458347320556641 ;  /* 0x3f4c422a1b1b7820 */ /* 0x000fe20000410000 */
[----:B------:R-:W-:Y:S01]  /*14e0*/  FMUL.FTZ R22, R20, 0.79788458347320556641 ;  /* 0x3f4c422a14167820 */ /* 0x000fe20000410000 */
[----:B------:R-:W-:Y:S02]  /*14f0*/  HFMA2 R20, -RZ, RZ, 1.5087890625, 339.5 ;  /* 0x3e095d4eff147431 */ /* 0x000fe400000001ff */
[----:B------:R-:W-:Y:S01]  /*1500*/  FFMA.FTZ R24, R24, 0.044714998453855514526, R19 ;  /* 0x3d37271318187823 */ /* 0x000fe20000010013 */
[----:B------:R-:W0:Y:S01]  /*1510*/  MUFU.TANH R23, R27 ;  /* 0x0000001b00177308 */ /* 0x000e220000002400 */
[----:B------:R-:W-:-:S02]  /*1520*/  FMUL.FTZ R19, R19, 0.5 ;  /* 0x3f00000013137820 */ /* 0x000fc40000410000 */
[----:B------:R-:W-:-:S05]  /*1530*/  FMUL.FTZ R24, R24, 0.79788458347320556641 ;  /* 0x3f4c422a18187820 */ /* 0x000fca0000410000 */
[----:B------:R-:W1:Y:S01]  /*1540*/  MUFU.TANH R22, R22 ;  /* 0x0000001600167308 */ /* 0x000e620000002400 */
[-C--:B------:R-:W-:Y:S01]  /*1550*/  FFMA.FTZ R3, R3, R20.reuse, 1 ;  /* 0x3f80000003037423 */ /* 0x080fe20000010014 */
[-C--:B------:R-:W-:Y:S01]  /*1560*/  FFMA.FTZ R2, R2, R20.reuse, 1 ;  /* 0x3f80000002027423 */ /* 0x080fe20000010014 */
[----:B------:R-:W-:-:S03]  /*1570*/  FFMA.FTZ R26, R26, R20, 1 ;  /* 0x3f8000001a1a7423 */ /* 0x000fc60000010014 */
[----:B------:R-:W-:Y:S02]  /*1580*/  FMUL.FTZ R2, R2, 0.79788458347320556641 ;  /* 0x3f4c422a02027820 */ /* 0x000fe40000410000 */
[----:B------:R-:W2:Y:S01]  /*1590*/  MUFU.TANH R24, R24 ;  /* 0x0000001800187308 */ /* 0x000ea20000002400 */
[----:B0-----:R-:W-:-:S04]  /*15a0*/  FFMA.FTZ R25, -R23, R23, 1 ;  /* 0x3f80000017197423 */ /* 0x001fc80000010117 */
[----:B------:R-:W-:Y:S01]  /*15b0*/  FMUL.FTZ R16, R16, R25 ;  /* 0x0000001910107220 */ /* 0x000fe20000410000 */
[----:B------:R-:W-:Y:S01]  /*15c0*/  FMUL.FTZ R25, R3, 0.79788458347320556641 ;  /* 0x3f4c422a03197820 */ /* 0x000fe20000410000 */
[----:B------:R-:W-:-:S03]  /*15d0*/  FMUL.FTZ R3, R18, R18 ;  /* 0x0000001212037220 */ /* 0x000fc60000410000 */
[----:B------:R-:W-:Y:S01]  /*15e0*/  FMUL.FTZ R25, R25, R16 ;  /* 0x0000001019197220 */ /* 0x000fe20000410000 */
[----:B------:R-:W-:Y:S01]  /*15f0*/  FMUL.FTZ R27, R18, R3 ;  /* 0x00000003121b7220 */ /* 0x000fe20000410000 */
[C---:B-1----:R-:W-:Y:S01]  /*1600*/  FFMA.FTZ R16, -R22.reuse, R22, 1 ;  /* 0x3f80000016107423 */ /* 0x042fe20000010116 */
[----:B------:R-:W-:Y:S01]  /*1610*/  FFMA.FTZ R3, R3, R20, 1 ;  /* 0x3f80000003037423 */ /* 0x000fe20000010014 */
[----:B------:R-:W-:Y:S01]  /*1620*/  FADD.FTZ R22, R22, 1 ;  /* 0x3f80000016167421 */ /* 0x000fe20000010000 */
[----:B------:R-:W-:Y:S01]  /*1630*/  FFMA.FTZ R27, R27, 0.044714998453855514526, R18 ;  /* 0x3d3727131b1b7823 */ /* 0x000fe20000010012 */
[----:B------:R-:W-:Y:S01]  /*1640*/  FMUL.FTZ R17, R17, R16 ;  /* 0x0000001011117220 */ /* 0x000fe20000410000 */
[----:B------:R-:W-:Y:S02]  /*1650*/  FMUL.FTZ R3, R3, 0.79788458347320556641 ;  /* 0x3f4c422a03037820 */ /* 0x000fe40000410000 */
[----:B------:R-:W-:Y:S01]  /*1660*/  FMUL.FTZ R16, R27, 0.79788458347320556641 ;  /* 0x3f4c422a1b107820 */ /* 0x000fe20000410000 */
[----:B------:R-:W-:Y:S01]  /*1670*/  FMUL.FTZ R17, R2, R17 ;  /* 0x0000001102117220 */ /* 0x000fe20000410000 */
[----:B------:R-:W-:Y:S01]  /*1680*/  FMUL.FTZ R2, R18, 0.5 ;  /* 0x3f00000012027820 */ /* 0x000fe20000410000 */
[----:B--2---:R-:W-:-:S02]  /*1690*/  FFMA.FTZ R18, -R24, R24, 1 ;  /* 0x3f80000018127423 */ /* 0x004fc40000010118 */
[----:B------:R-:W-:Y:S01]  /*16a0*/  FFMA.FTZ R22, R22, 0.5, R17 ;  /* 0x3f00000016167823 */ /* 0x000fe20000010011 */
[----:B------:R-:W0:Y:S01]  /*16b0*/  MUFU.TANH R16, R16 ;  /* 0x0000001000107308 */ /* 0x000e220000002400 */
[----:B---3--:R-:W-:Y:S02]  /*16c0*/  FMUL.FTZ R17, R8, R8 ;  /* 0x0000000808117220 */ /* 0x008fe40000410000 */
[----:B----4-:R-:W-:Y:S01]  /*16d0*/  FMUL.FTZ R13, R13, R22 ;  /* 0x000000160d0d7220 */ /* 0x010fe20000410000 */
[----:B------:R-:W-:Y:S01]  /*16e0*/  FMUL.FTZ R22, R11, R11 ;  /* 0x0000000b0b167220 */ /* 0x000fe20000410000 */
[C---:B0-----:R-:W-:Y:S01]  /*16f0*/  FFMA.FTZ R27, -R16.reuse, R16, 1 ;  /* 0x3f800000101b7423 */ /* 0x041fe20000010110 */
[----:B------:R-:W-:-:S03]  /*1700*/  FADD.FTZ R16, R16, 1 ;  /* 0x3f80000010107421 */ /* 0x000fc60000010000 */
[----:B------:R-:W-:Y:S01]  /*1710*/  FMUL.FTZ R2, R2, R27 ;  /* 0x0000001b02027220 */ /* 0x000fe20000410000 */
[----:B------:R-:W-:Y:S01]  /*1720*/  FMUL.FTZ R27, R19, R18 ;  /* 0x00000012131b7220 */ /* 0x000fe20000410000 */
[----:B------:R-:W-:Y:S01]  /*1730*/  FMUL.FTZ R18, R26, 0.79788458347320556641 ;  /* 0x3f4c422a1a127820 */ /* 0x000fe20000410000 */
[----:B------:R-:W-:Y:S01]  /*1740*/  FADD.FTZ R26, R23, 1 ;  /* 0x3f800000171a7421 */ /* 0x000fe20000010000 */
[----:B------:R-:W-:Y:S02]  /*1750*/  FMUL.FTZ R19, R3, R2 ;  /* 0x0000000203137220 */ /* 0x000fe40000410000 */
[----:B------:R-:W0:Y:S01]  /*1760*/  LDC.64 R2, c[0x0][0x388] ;  /* 0x0000e200ff027b82 */ /* 0x000e220000000a00 */
[----:B------:R-:W-:Y:S01]  /*1770*/  FFMA.FTZ R25, R26, 0.5, R25 ;  /* 0x3f0000001a197823 */ /* 0x000fe20000010019 */
[----:B------:R-:W-:Y:S01]  /*1780*/  FFMA.FTZ R23, R16, 0.5, R19 ;  /* 0x3f00000010177823 */ /* 0x000fe20000010013 */
[----:B------:R-:W-:Y:S01]  /*1790*/  FMUL.FTZ R19, R8, R17 ;  /* 0x0000001108137220 */ /* 0x000fe20000410000 */
[----:B------:R-:W-:Y:S01]  /*17a0*/  FMUL.FTZ R16, R9, R9 ;  /* 0x0000000909107220 */ /* 0x000fe20000410000 */
[----:B------:R-:W-:Y:S01]  /*17b0*/  FMUL.FTZ R18, R18, R27 ;  /* 0x0000001b12127220 */ /* 0x000fe20000410000 */
[----:B------:R-:W-:Y:S01]  /*17c0*/  FADD.FTZ R27, R24, 1 ;  /* 0x3f800000181b7421 */ /* 0x000fe20000010000 */
[----:B------:R-:W-:Y:S01]  /*17d0*/  FFMA.FTZ R19, R19, 0.044714998453855514526, R8 ;  /* 0x3d37271313137823 */ /* 0x000fe20000010008 */
[----:B------:R-:W-:Y:S01]  /*17e0*/  FMUL.FTZ R26, R9, R16 ;  /* 0x00000010091a7220 */ /* 0x000fe20000410000 */
[----:B------:R-:W-:Y:S01]  /*17f0*/  FMUL.FTZ R12, R12, R25 ;  /* 0x000000190c0c7220 */ /* 0x000fe20000410000 */
[----:B------:R-:W-:Y:S01]  /*1800*/  FFMA.FTZ R18, R27, 0.5, R18 ;  /* 0x3f0000001b127823 */ /* 0x000fe20000010012 */
[----:B------:R-:W-:Y:S01]  /*1810*/  FMUL.FTZ R24, R19, 0.79788458347320556641 ;  /* 0x3f4c422a13187820 */ /* 0x000fe20000410000 */
[----:B------:R-:W-:Y:S01]  /*1820*/  FFMA.FTZ R26, R26, 0.044714998453855514526, R9 ;  /* 0x3d3727131a1a7823 */ /* 0x000fe20000010009 */
[----:B------:R-:W-:Y:S01]  /*1830*/  FMUL.FTZ R19, R10, R10 ;  /* 0x0000000a0a137220 */ /* 0x000fe20000410000 */
[----:B------:R-:W-:Y:S01]  /*1840*/  FMUL.FTZ R14, R14, R23 ;  /* 0x000000170e0e7220 */ /* 0x000fe20000410000 */
[----:B------:R-:W-:Y:S01]  /*1850*/  FMUL.FTZ R8, R8, 0.5 ;  /* 0x3f00000008087820 */ /* 0x000fe20000410000 */
[----:B------:R-:W-:Y:S01]  /*1860*/  FMUL.FTZ R25, R26, 0.79788458347320556641 ;  /* 0x3f4c422a1a197820 */ /* 0x000fe20000410000 */
[----:B------:R-:W-:Y:S01]  /*1870*/  FMUL.FTZ R27, R10, R19 ;  /* 0x000000130a1b7220 */ /* 0x000fe20000410000 */
[----:B------:R-:W-:Y:S01]  /*1880*/  FMUL.FTZ R26, R11, R22 ;  /* 0x000000160b1a7220 */ /* 0x000fe20000410000 */
[-C--:B------:R-:W-:Y:S01]  /*1890*/  FFMA.FTZ R17, R17, R20.reuse, 1 ;  /* 0x3f80000011117423 */ /* 0x080fe20000010014 */
[----:B------:R-:W-:Y:S01]  /*18a0*/  FFMA.FTZ R16, R16, R20, 1 ;  /* 0x3f80000010107423 */ /* 0x000fe20000010014 */
[----:B------:R-:W-:Y:S01]  /*18b0*/  FFMA.FTZ R27, R27, 0.044714998453855514526, R10 ;  /* 0x3d3727131b1b7823 */ /* 0x000fe2000001000a */
[----:B------:R-:W-:Y:S01]  /*18c0*/  FFMA.FTZ R26, R26, 0.044714998453855514526, R11 ;  /* 0x3d3727131a1a7823 */ /* 0x000fe2000001000b */
[----:B------:R-:W1:Y:S01]  /*18d0*/  MUFU.TANH R25, R25 ;  /* 0x0000001900197308 */ /* 0x000e620000002400 */
[----:B0-----:R-:W-:-:S04]  /*18e0*/  IMAD.WIDE.U32 R2, R0, 0x4, R2 ;  /* 0x0000000400027825 */ /* 0x001fc800078e0002 */
[----:B------:R-:W-:Y:S01]  /*18f0*/  FMUL.FTZ R27, R27, 0.79788458347320556641 ;  /* 0x3f4c422a1b1b7820 */ /* 0x000fe20000410000 */
[----:B------:R-:W-:Y:S01]  /*1900*/  FMUL.FTZ R26, R26, 0.79788458347320556641 ;  /* 0x3f4c422a1a1a7820 */ /* 0x000fe20000410000 */
[----:B------:R-:W-:Y:S01]  /*1910*/  FFMA.FTZ R19, R19, R20, 1 ;  /* 0x3f80000013137423 */ /* 0x000fe20000010014 */
[----:B------:R-:W-:Y:S01]  /*1920*/  FMUL.FTZ R15, R15, R18 ;  /* 0x000000120f0f7220 */ /* 0x000fe20000410000 */
[----:B------:R-:W-:Y:S01]  /*1930*/  FFMA.FTZ R20, R22, R20, 1 ;  /* 0x3f80000016147423 */ /* 0x000fe20000010014 */
[----:B------:R-:W-:Y:S01]  /*1940*/  IMAD.WIDE.U32 R2, R21, 0x10, R2 ;  /* 0x0000001015027825 */ /* 0x000fe200078e0002 */
[----:B------:R-:W0:Y:S03]  /*1950*/  MUFU.TANH R0, R24 ;  /* 0x0000001800007308 */ /* 0x000e260000002400 */
[----:B------:R-:W-:Y:S01]  /*1960*/  FMUL.FTZ R9, R9, 0.5 ;  /* 0x3f00000009097820 */ /* 0x000fe20000410000 */
[----:B------:R-:W-:Y:S01]  /*1970*/  FMUL.FTZ R10, R10, 0.5 ;  /* 0x3f0000000a0a7820 */ /* 0x000fe20000410000 */
[----:B------:R-:W-:Y:S01]  /*1980*/  FMUL.FTZ R11, R11, 0.5 ;  /* 0x3f0000000b0b7820 */ /* 0x000fe20000410000 */
[----:B------:R-:W-:Y:S01]  /*1990*/  FMUL.FTZ R17, R17, 0.79788458347320556641 ;  /* 0x3f4c422a11117820 */ /* 0x000fe20000410000 */
[----:B------:R-:W-:Y:S01]  /*19a0*/  FMUL.FTZ R16, R16, 0.79788458347320556641 ;  /* 0x3f4c422a10107820 */ /* 0x000fe20000410000 */
[----:B------:R-:W-:Y:S01]  /*19b0*/  FMUL.FTZ R19, R19, 0.79788458347320556641 ;  /* 0x3f4c422a13137820 */ /* 0x000fe20000410000 */
[----:B------:R-:W-:Y:S01]  /*19c0*/  FMUL.FTZ R20, R20, 0.79788458347320556641 ;  /* 0x3f4c422a14147820 */ /* 0x000fe20000410000 */
[----:B------:R-:W2:Y:S01]  /*19d0*/  MUFU.TANH R24, R27 ;  /* 0x0000001b00187308 */ /* 0x000ea20000002400 */
[C---:B-1----:R-:W-:Y:S01]  /*19e0*/  FFMA.FTZ R18, -R25.reuse, R25, 1 ;  /* 0x3f80000019127423 */ /* 0x042fe20000010119 */
[----:B------:R-:W-:Y:S01]  /*19f0*/  FADD.FTZ R25, R25, 1 ;  /* 0x3f80000019197421 */ /* 0x000fe20000010000 */
[----:B------:R-:W-:Y:S02]  /*1a00*/  STG.E.128 desc[UR4][R2.64], R12 ;  /* 0x0000000c02007986 */ /* 0x000fe4000c101d04 */
[----:B------:R-:W-:-:S03]  /*1a10*/  FMUL.FTZ R9, R9, R18 ;  /* 0x0000001209097220 */ /* 0x000fc60000410000 */
[----:B------:R-:W1:Y:S01]  /*1a20*/  MUFU.TANH R23, R26 ;  /* 0x0000001a00177308 */ /* 0x000e620000002400 */
[----:B0-----:R-:W-:Y:S01]  /*1a30*/  FFMA.FTZ R21, -R0, R0, 1 ;  /* 0x3f80000000157423 */ /* 0x001fe20000010100 */
[----:B------:R-:W-:Y:S01]  /*1a40*/  FMUL.FTZ R16, R16, R9 ;  /* 0x0000000910107220 */ /* 0x000fe20000410000 */
[----:B------:R-:W-:Y:S02]  /*1a50*/  FADD.FTZ R0, R0, 1 ;  /* 0x3f80000000007421 */ /* 0x000fe40000010000 */
[----:B------:R-:W-:Y:S01]  /*1a60*/  FMUL.FTZ R8, R8, R21 ;  /* 0x0000001508087220 */ /* 0x000fe20000410000 */
[----:B------:R-:W-:Y:S01]  /*1a70*/  FFMA.FTZ R16, R25, 0.5, R16 ;  /* 0x3f00000019107823 */ /* 0x000fe20000010010 */
[C---:B--2---:R-:W-:Y:S02]  /*1a80*/  FFMA.FTZ R21, -R24.reuse, R24, 1 ;  /* 0x3f80000018157423 */ /* 0x044fe40000010118 */
[----:B------:R-:W-:Y:S01]  /*1a90*/  FMUL.FTZ R17, R17, R8 ;  /* 0x0000000811117220 */ /* 0x000fe20000410000 */
[----:B------:R-:W-:Y:S01]  /*1aa0*/  FADD.FTZ R24, R24, 1 ;  /* 0x3f80000018187421 */ /* 0x000fe20000010000 */
[----:B-----5:R-:W-:Y:S01]  /*1ab0*/  FMUL.FTZ R5, R5, R16 ;  /* 0x0000001005057220 */ /* 0x020fe20000410000 */
[----:B------:R-:W-:Y:S01]  /*1ac0*/  FMUL.FTZ R10, R10, R21 ;  /* 0x000000150a0a7220 */ /* 0x000fe20000410000 */
[----:B------:R-:W-:Y:S01]  /*1ad0*/  FFMA.FTZ R17, R0, 0.5, R17 ;  /* 0x3f00000000117823 */ /* 0x000fe20000010011 */
[----:B-1----:R-:W-:-:S02]  /*1ae0*/  FFMA.FTZ R22, -R23, R23, 1 ;  /* 0x3f80000017167423 */ /* 0x002fc40000010117 */
[----:B------:R-:W-:Y:S01]  /*1af0*/  FMUL.FTZ R19, R19, R10 ;  /* 0x0000000a13137220 */ /* 0x000fe20000410000 */
[----:B------:R-:W-:Y:S01]  /*1b00*/  FADD.FTZ R23, R23, 1 ;  /* 0x3f80000017177421 */ /* 0x000fe20000010000 */
[----:B------:R-:W-:Y:S01]  /*1b10*/  FMUL.FTZ R4, R4, R17 ;  /* 0x0000001104047220 */ /* 0x000fe20000410000 */
[----:B------:R-:W-:Y:S01]  /*1b20*/  FMUL.FTZ R11, R11, R22 ;  /* 0x000000160b0b7220 */ /* 0x000fe20000410000 */
[----:B------:R-:W-:-:S03]  /*1b30*/  FFMA.FTZ R19, R24, 0.5, R19 ;  /* 0x3f00000018137823 */ /* 0x000fc60000010013 */
[----:B------:R-:W-:Y:S01]  /*1b40*/  FMUL.FTZ R20, R20, R11 ;  /* 0x0000000b14147220 */ /* 0x000fe20000410000 */
[----:B------:R-:W-:-:S03]  /*1b50*/  FMUL.FTZ R6, R6, R19 ;  /* 0x0000001306067220 */ /* 0x000fc60000410000 */
[----:B------:R-:W-:-:S04]  /*1b60*/  FFMA.FTZ R20, R23, 0.5, R20 ;  /* 0x3f00000017147823 */ /* 0x000fc80000010014 */
[----:B------:R-:W-:-:S05]  /*1b70*/  FMUL.FTZ R7, R7, R20 ;  /* 0x0000001407077220 */ /* 0x000fca0000410000 */
[----:B------:R-:W-:Y:S01]  /*1b80*/  STG.E.128 desc[UR4][R2.64+0x800], R4 ;  /* 0x0008000402007986 */ /* 0x000fe2000c101d04 */
[----:B------:R-:W-:Y:S05]  /*1b90*/  EXIT ;  /* 0x000000000000794d */ /* 0x000fea0003800000 */
.L_x_6436:
        /* <DEDUP_REMOVED lines=14> */
.L_x_12903:


//--------------------- .text._ZN2at6native29vectorized_elementwise_kernelILi8EZZZNS0_26GeluBackwardCUDAKernelImplERNS_18TensorIteratorBaseENS0_8GeluTypeEENKUlvE_clEvENKUlvE0_clEvEUlffE_St5arrayIPcLm3EEEEviT0_T1_ --------------------------
	.section	.text._ZN2at6native29vectorized_elementwise_kernelILi8EZZZNS0_26GeluBackwardCUDAKernelImplERNS_18TensorIteratorBaseENS0_8GeluTypeEENKUlvE_clEvENKUlvE0_clEvEUlffE_St5arrayIPcLm3EEEEviT0_T1_,"ax",@progbits
	.align	128
        .global         _ZN2at6native29vectorized_elementwise_kernelILi8EZZZNS0_26GeluBackwardCUDAKernelImplERNS_18TensorIteratorBaseENS0_8GeluTypeEENKUlvE_clEvENKUlvE0_clEvEUlffE_St5arrayIPcLm3EEEEviT0_T1_
        .type           _ZN2at6native29vectorized_elementwise_kernelILi8EZZZNS0_26GeluBackwardCUDAKernelImplERNS_18TensorIteratorBaseENS0_8GeluTypeEENKUlvE_clEvENKUlvE0_clEvEUlffE_St5arrayIPcLm3EEEEviT0_T1_,@function
        .size           _ZN2at6native29vectorized_elementwise_kernelILi8EZZZNS0_26GeluBackwardCUDAKernelImplERNS_18TensorIteratorBaseENS0_8GeluTypeEENKUlvE_clEvENKUlvE0_clEvEUlffE_St5arrayIPcLm3EEEEviT0_T1_,(.L_x_12904 - _ZN2at6native29vectorized_elementwise_kernelILi8EZZZNS0_26GeluBackwardCUDAKernelImplERNS_18TensorIteratorBaseENS0_8GeluTypeEENKUlvE_clEvENKUlvE0_clEvEUlffE_St5arrayIPcLm3EEEEviT0_T1_)
        .other          _ZN2at6native29vectorized_elementwise_kernelILi8EZZZNS0_26GeluBackwardCUDAKernelImplERNS_18TensorIteratorBaseENS0_8GeluTypeEENKUlvE_clEvENKUlvE0_clEvEUlffE_St5arrayIPcLm3EEEEviT0_T1_,@"STO_CUDA_ENTRY STV_DEFAULT"
_ZN2at6native29vectorized_elementwise_kernelILi8EZZZNS0_26GeluBackwardCUDAKernelImplERNS_18TensorIteratorBaseENS0_8GeluTypeEENKUlvE_clEvENKUlvE0_clEvEUlffE_St5arrayIPcLm3EEEEviT0_T1_:
.text._ZN2at6native29vectorized_elementwise_kernelILi8EZZZNS0_26GeluBackwardCUDAKernelImplERNS_18TensorIteratorBaseENS0_8GeluTypeEENKUlvE_clEvENKUlvE0_clEvEUlffE_St5arrayIPcLm3EEEEviT0_T1_:
        /* <DEDUP_REMOVED lines=34> */
[----:B------:R-:W-:Y:S02]  /*0220*/  @!P2 IADD3 R27, PT, PT, R3, R23, RZ ;  /* 0x00000017031ba210 */ /* 0x000fe40007ffe0ff */
        /* <DEDUP_REMOVED lines=77> */
.L_x_6439:
[----:B------:R-:W-:Y:S05]  /*0700*/  BSYNC.RECONVERGENT B0 ;  /* 0x0000000000007941 */ /* 0x000fea0003800200 */
.L_x_6438:
        /* <DEDUP_REMOVED lines=19> */
.L_x_6441:
[----:B------:R-:W-:Y:S05]  /*0840*/  BSYNC.RECONVERGENT B0 ;  /* 0x0000000000007941 */ /* 0x000fea0003800200 */
.L_x_6440:
        /* <DEDUP_REMOVED lines=19> */
.L_x_6443:
[----:B------:R-:W-:Y:S05]  /*0980*/  BSYNC.RECONVERGENT B0 ;  /* 0x0000000000007941 */ /* 0x000fea0003800200 */
.L_x_6442:
[----:B------:R-:W0:Y:S01]  /*0990*/  @!P0 LDC.64 R4, c[0x0][0x388] ;  /* 0x0000e200ff048b82 */ /* 0x000e220000000a00 */
[C---:B------:R-:W-:Y:S01]  /*09a0*/  IADD3 R7, PT, PT, R2.reuse, 0x180, RZ ;  /* 0x0000018002077810 */ /* 0x040fe20007ffe0ff */
[----:B------:R-:W-:Y:S01]  /*09b0*/  BSSY.RECONVERGENT B0, `(.L_x_6444) ;  /* 0x000001c000007945 */ /* 0x000fe20003800200 */
[C---:B------:R-:W-:Y:S02]  /*09c0*/  IADD3 R9, PT, PT, R2.reuse, 0x280, RZ ;  /* 0x0000028002097810 */ /* 0x040fe40007ffe0ff */
[-C--:B------:R-:W-:Y:S02]  /*09d0*/  ISETP.GE.U32.AND P1, PT, R7, R0.reuse, PT ;  /* 0x000000000700720c */ /* 0x080fe40003f26070 */
[----:B------:R-:W-:Y:S02]  /*09e0*/  IADD3 R7, PT, PT, R2, 0x200, RZ ;  /* 0x0000020002077810 */ /* 0x000fe40007ffe0ff */
[-C--:B------:R-:W-:Y:S02]  /*09f0*/  ISETP.GE.U32.AND P3, PT, R9, R0.reuse, PT ;  /* 0x000000000900720c */ /* 0x080fe40003f66070 */
[----:B------:R-:W-:-:S02]  /*0a00*/  ISETP.GE.U32.AND P2, PT, R7, R0, PT ;  /* 0x000000000700720c */ /* 0x000fc40003f46070 */
[C---:B------:R-:W-:Y:S02]  /*0a10*/  IADD3 R7, PT, PT, R2.reuse, 0x300, RZ ;  /* 0x0000030002077810 */ /* 0x040fe40007ffe0ff */
[----:B------:R-:W-:Y:S02]  /*0a20*/  IADD3 R9, PT, PT, R2, 0x380, RZ ;  /* 0x0000038002097810 */ /* 0x000fe40007ffe0ff */
[----:B------:R-:W-:Y:S02]  /*0a30*/  ISETP.GE.U32.AND P4, PT, R7, R0, PT ;  /* 0x000000000700720c */ /* 0x000fe40003f86070 */
        /* <DEDUP_REMOVED lines=19> */
.L_x_6445:
[----:B------:R-:W-:Y:S05]  /*0b70*/  BSYNC.RECONVERGENT B0 ;  /* 0x0000000000007941 */ /* 0x000fea0003800200 */
.L_x_6444:
        /* <DEDUP_REMOVED lines=17> */
.L_x_6447:
[----:B------:R-:W-:Y:S05]  /*0c90*/  BSYNC.RECONVERGENT B0 ;  /* 0x0000000000007941 */ /* 0x000fea0003800200 */
.L_x_6446:
        /* <DEDUP_REMOVED lines=17> */
.L_x_6449:
[----:B------:R-:W-:Y:S05]  /*0db0*/  BSYNC.RECONVERGENT B0 ;  /* 0x0000000000007941 */ /* 0x000fea0003800200 */
.L_x_6448:
        /* <DEDUP_REMOVED lines=17> */
.L_x_6451:
[----:B------:R-:W-:Y:S05]  /*0ed0*/  BSYNC.RECONVERGENT B0 ;  /* 0x0000000000007941 */ /* 0x000fea0003800200 */
.L_x_6450:
        /* <DEDUP_REMOVED lines=17> */
.L_x_6453:
[----:B------:R-:W-:Y:S05]  /*0ff0*/  BSYNC.RECONVERGENT B0 ;  /* 0x0000000000007941 */ /* 0x000fea0003800200 */
.L_x_6452:
        /* <DEDUP_REMOVED lines=18> */
.L_x_6456:
[----:B------:R-:W-:-:S13]  /*1120*/  ISETP.GE.U32.AND P0, PT, R2, R0, PT ;  /* 0x000000000200720c */ /* 0x000fda0003f06070 */
[----:B------:R-:W-:Y:S05]  /*1130*/  @P0 BRA `(.L_x_6458) ;  /* 0x0000000000300947 */ /* 0x000fea0003800000 */
[----:B0-----:R-:W0:Y:S01]  /*1140*/  LDC.64 R4, c[0x0][0x388] ;  /* 0x0000e200ff047b82 */ /* 0x001e220000000a00 */
[----:B------:R-:W-:Y:S02]  /*1150*/  IADD3 R7, PT, PT, R3, R2, RZ ;  /* 0x0000000203077210 */ /* 0x000fe40007ffe0ff */
[----:B------:R-:W-:-:S03]  /*1160*/  IADD3 R2, PT, PT, R2, 0x80, RZ ;  /* 0x0000008002027810 */ /* 0x000fc60007ffe0ff */
[----:B0-----:R-:W-:-:S05]  /*1170*/  IMAD.WIDE.U32 R4, R7, 0x4, R4 ;  /* 0x0000000407047825 */ /* 0x001fca00078e0004 */
[----:B------:R1:W-:Y:S02]  /*1180*/  STG.E desc[UR4][R4.64], R10 ;  /* 0x0000000a04007986 */ /* 0x0003e4000c101904 */
.L_x_6457:
[----:B------:R-:W-:-:S13]  /*1190*/  ISETP.GE.U32.AND P0, PT, R2, R0, PT ;  /* 0x000000000200720c */ /* 0x000fda0003f06070 */
[----:B------:R-:W-:Y:S05]  /*11a0*/  @P0 BRA `(.L_x_6459) ;  /* 0x0000000000340947 */ /* 0x000fea0003800000 */
[----:B01----:R-:W0:Y:S01]  /*11b0*/  LDC.64 R4, c[0x0][0x388] ;  /* 0x0000e200ff047b82 */ /* 0x003e220000000a00 */
[----:B------:R-:W-:Y:S02]  /*11c0*/  IADD3 R7, PT, PT, R3, R2, RZ ;  /* 0x0000000203077210 */ /* 0x000fe40007ffe0ff */
[----:B------:R-:W-:-:S03]  /*11d0*/  IADD3 R2, PT, PT, R2, 0x80, RZ ;  /* 0x0000008002027810 */ /* 0x000fc60007ffe0ff */
[----:B0-----:R-:W-:-:S05]  /*11e0*/  IMAD.WIDE.U32 R4, R7, 0x4, R4 ;  /* 0x0000000407047825 */ /* 0x001fca00078e0004 */
[----:B------:R1:W-:Y:S02]  /*11f0*/  STG.E desc[UR4][R4.64], R12 ;  /* 0x0000000c04007986 */ /* 0x0003e4000c101904 */
.L_x_6458:
        /* <DEDUP_REMOVED lines=8> */
.L_x_6459:
[----:B------:R-:W-:Y:S05]  /*1280*/  BSYNC.RELIABLE B1 ;  /* 0x0000000000017941 */ /* 0x000fea0003800100 */
.L_x_6455:
[----:B------:R-:W-:-:S13]  /*1290*/  ISETP.GE.U32.AND P0, PT, R2, R0, PT ;  /* 0x000000000200720c */ /* 0x000fda0003f06070 */
[----:B012---:R-:W0:Y:S01]  /*12a0*/  @!P0 LDC.64 R4, c[0x0][0x388] ;  /* 0x0000e200ff048b82 */ /* 0x007e220000000a00 */
[----:B------:R-:W-:Y:S02]  /*12b0*/  @!P0 IADD3 R7, PT, PT, R3, R2, RZ ;  /* 0x0000000203078210 */ /* 0x000fe40007ffe0ff */
[----:B------:R-:W-:-:S03]  /*12c0*/  @!P0 IADD3 R2, PT, PT, R2, 0x80, RZ ;  /* 0x0000008002028810 */ /* 0x000fc60007ffe0ff */
[----:B0-----:R-:W-:-:S05]  /*12d0*/  @!P0 IMAD.WIDE.U32 R4, R7, 0x4, R4 ;  /* 0x0000000407048825 */ /* 0x001fca00078e0004 */
[----:B------:R2:W-:Y:S02]  /*12e0*/  @!P0 STG.E desc[UR4][R4.64], R22 ;  /* 0x0000001604008986 */ /* 0x0005e4000c101904 */
.L_x_6460:
[----:B------:R-:W-:Y:S05]  /*12f0*/  BSYNC.RECONVERGENT B0 ;  /* 0x0000000000007941 */ /* 0x000fea0003800200 */
.L_x_6454:
        /* <DEDUP_REMOVED lines=8> */
.L_x_6437:
[----:B------:R-:W0:Y:S01]  /*1380*/  S2R R2, SR_TID.X ;  /* 0x0000000000027919 */ /* 0x000e220000002100 */
[----:B------:R-:W1:Y:S02]  /*1390*/  LDC.64 R4, c[0x0][0x398] ;  /* 0x0000e600ff047b82 */ /* 0x000e640000000a00 */
[----:B-1----:R-:W-:-:S04]  /*13a0*/  IMAD.WIDE.U32 R4, R3, 0x4, R4 ;  /* 0x0000000403047825 */ /* 0x002fc800078e0004 */
[----:B0-----:R-:W-:-:S06]  /*13b0*/  IMAD.WIDE.U32 R8, R2, 0x20, R4 ;  /* 0x0000002002087825 */ /* 0x001fcc00078e0004 */
[----:B------:R-:W2:Y:S01]  /*13c0*/  LDG.E.ENL2.256 R12, R8, desc[UR4][R8.64] ;  /* 0xfe0000040808797e */ /* 0x000ea2000812190c */
[----:B------:R-:W-:Y:S02]  /*13d0*/  HFMA2 R24, -RZ, RZ, 1.5087890625, 339.5 ;  /* 0x3e095d4eff187431 */ /* 0x000fe400000001ff */
[----:B--2---:R-:W-:Y:S01]  /*13e0*/  FMUL.FTZ R19, R8, R8 ;  /* 0x0000000808137220 */ /* 0x004fe20000410000 */
[----:B------:R-:W-:Y:S01]  /*13f0*/  FMUL.FTZ R6, R9, R9 ;  /* 0x0000000909067220 */ /* 0x000fe20000410000 */
[----:B------:R-:W-:Y:S01]  /*1400*/  FMUL.FTZ R25, R10, R10 ;  /* 0x0000000a0a197220 */ /* 0x000fe20000410000 */
[----:B------:R-:W-:Y:S01]  /*1410*/  FMUL.FTZ R17, R11, R11 ;  /* 0x0000000b0b117220 */ /* 0x000fe20000410000 */
[----:B------:R-:W-:Y:S01]  /*1420*/  FMUL.FTZ R5, R8, R19 ;  /* 0x0000001308057220 */ /* 0x000fe20000410000 */
[C---:B------:R-:W-:Y:S01]  /*1430*/  FMUL.FTZ R0, R9.reuse, R6 ;  /* 0x0000000609007220 */ /* 0x040fe20000410000 */
[----:B------:R-:W-:Y:S01]  /*1440*/  FMUL.FTZ R7, R10, R25 ;  /* 0x000000190a077220 */ /* 0x000fe20000410000 */
[----:B------:R-:W-:Y:S01]  /*1450*/  FMUL.FTZ R21, R9, 0.5 ;  /* 0x3f00000009157820 */ /* 0x000fe20000410000 */
[----:B------:R-:W-:Y:S01]  /*1460*/  FFMA.FTZ R5, R5, 0.044714998453855514526, R8 ;  /* 0x3d37271305057823 */ /* 0x000fe20000010008 */
[----:B------:R-:W-:Y:S01]  /*1470*/  FFMA.FTZ R0, R0, 0.044714998453855514526, R9 ;  /* 0x3d37271300007823 */ /* 0x000fe20000010009 */
[----:B------:R-:W-:Y:S01]  /*1480*/  FFMA.FTZ R7, R7, 0.044714998453855514526, R10 ;  /* 0x3d37271307077823 */ /* 0x000fe2000001000a */
[----:B------:R-:W-:Y:S01]  /*1490*/  FMUL.FTZ R18, R11, R17 ;  /* 0x000000110b127220 */ /* 0x000fe20000410000 */
[----:B------:R-:W-:Y:S01]  /*14a0*/  FMUL.FTZ R5, R5, 0.79788458347320556641 ;  /* 0x3f4c422a05057820 */ /* 0x000fe20000410000 */
[----:B------:R-:W-:Y:S01]  /*14b0*/  FMUL.FTZ R4, R0, 0.79788458347320556641 ;  /* 0x3f4c422a00047820 */ /* 0x000fe20000410000 */
[----:B------:R-:W-:Y:S01]  /*14c0*/  FMUL.FTZ R0, R7, 0.79788458347320556641 ;  /* 0x3f4c422a07007820 */ /* 0x000fe20000410000 */
[----:B------:R-:W-:Y:S01]  /*14d0*/  FMUL.FTZ R16, R8, 0.5 ;  /* 0x3f00000008107820 */ /* 0x000fe20000410000 */
[-C--:B------:R-:W-:Y:S01]  /*14e0*/  FFMA.FTZ R19, R19, R24.reuse, 1 ;  /* 0x3f80000013137423 */ /* 0x080fe20000010018 */
[----:B------:R-:W-:Y:S01]  /*14f0*/  FFMA.FTZ R8, R18, 0.044714998453855514526, R11 ;  /* 0x3d37271312087823 */ /* 0x000fe2000001000b */
[----:B------:R-:W0:Y:S01]  /*1500*/  MUFU.TANH R5, R5 ;  /* 0x0000000500057308 */ /* 0x000e220000002400 */
[----:B------:R-:W-:Y:S01]  /*1510*/  FMUL.FTZ R7, R11, 0.5 ;  /* 0x3f0000000b077820 */ /* 0x000fe20000410000 */
[----:B------:R-:W-:Y:S01]  /*1520*/  FMUL.FTZ R19, R19, 0.79788458347320556641 ;  /* 0x3f4c422a13137820 */ /* 0x000fe20000410000 */
[----:B------:R-:W-:Y:S01]  /*1530*/  FMUL.FTZ R20, R10, 0.5 ;  /* 0x3f0000000a147820 */ /* 0x000fe20000410000 */
[----:B------:R-:W-:Y:S01]  /*1540*/  FFMA.FTZ R6, R6, R24, 1 ;  /* 0x3f80000006067423 */ /* 0x000fe20000010018 */
[----:B------:R-:W-:Y:S01]  /*1550*/  FMUL.FTZ R18, R8, 0.79788458347320556641 ;  /* 0x3f4c422a08127820 */ /* 0x000fe20000410000 */
[----:B------:R-:W-:Y:S01]  /*1560*/  FMUL.FTZ R23, R14, R14 ;  /* 0x0000000e0e177220 */ /* 0x000fe20000410000 */
[-C--:B------:R-:W-:Y:S01]  /*1570*/  FFMA.FTZ R25, R25, R24.reuse, 1 ;  /* 0x3f80000019197423 */ /* 0x080fe20000010018 */
[----:B------:R-:W1:Y:S01]  /*1580*/  MUFU.TANH R0, R0 ;  /* 0x0000000000007308 */ /* 0x000e620000002400 */
[----:B------:R-:W-:Y:S01]  /*1590*/  FMUL.FTZ R8, R6, 0.79788458347320556641 ;  /* 0x3f4c422a06087820 */ /* 0x000fe20000410000 */
[----:B------:R-:W-:Y:S01]  /*15a0*/  FFMA.FTZ R17, R17, R24, 1 ;  /* 0x3f80000011117423 */ /* 0x000fe20000010018 */
[----:B------:R-:W-:-:S05]  /*15b0*/  FMUL.FTZ R25, R25, 0.79788458347320556641 ;  /* 0x3f4c422a19197820 */ /* 0x000fca0000410000 */
[----:B------:R-:W2:Y:S01]  /*15c0*/  MUFU.TANH R4, R4 ;  /* 0x0000000400047308 */ /* 0x000ea20000002400 */
[----:B0-----:R-:W-:-:S04]  /*15d0*/  FFMA.FTZ R9, -R5, R5, 1 ;  /* 0x3f80000005097423 */ /* 0x001fc80000010105 */
[----:B------:R-:W-:Y:S01]  /*15e0*/  FMUL.FTZ R16, R16, R9 ;  /* 0x0000000910107220 */ /* 0x000fe20000410000 */
[----:B------:R-:W-:Y:S02]  /*15f0*/  FMUL.FTZ R9, R12, R12 ;  /* 0x0000000c0c097220 */ /* 0x000fe40000410000 */
[----:B------:R-:W0:Y:S01]  /*1600*/  MUFU.TANH R6, R18 ;  /* 0x0000001200067308 */ /* 0x000e220000002400 */
[----:B-1----:R-:W-:Y:S01]  /*1610*/  FFMA.FTZ R11, -R0, R0, 1 ;  /* 0x3f800000000b7423 */ /* 0x002fe20000010100 */
[----:B------:R-:W-:Y:S01]  /*1620*/  FMUL.FTZ R22, R19, R16 ;  /* 0x0000001013167220 */ /* 0x000fe20000410000 */
[----:B------:R-:W-:Y:S02]  /*1630*/  FMUL.FTZ R19, R12, R9 ;  /* 0x000000090c137220 */ /* 0x000fe40000410000 */
[----:B------:R-:W-:Y:S01]  /*1640*/  FMUL.FTZ R20, R20, R11 ;  /* 0x0000000b14147220 */ /* 0x000fe20000410000 */
[----:B------:R-:W-:Y:S01]  /*1650*/  FMUL.FTZ R11, R13, R13 ;  /* 0x0000000d0d0b7220 */ /* 0x000fe20000410000 */
[----:B------:R-:W-:Y:S01]  /*1660*/  FFMA.FTZ R19, R19, 0.044714998453855514526, R12 ;  /* 0x3d37271313137823 */ /* 0x000fe2000001000c */
[----:B------:R-:W-:Y:S01]  /*1670*/  FMUL.FTZ R12, R12, 0.5 ;  /* 0x3f0000000c0c7820 */ /* 0x000fe20000410000 */
[----:B--2---:R-:W-:Y:S01]  /*1680*/  FFMA.FTZ R10, -R4, R4, 1 ;  /* 0x3f800000040a7423 */ /* 0x004fe20000010104 */
[----:B------:R-:W-:Y:S01]  /*1690*/  FMUL.FTZ R20, R25, R20 ;  /* 0x0000001419147220 */ /* 0x000fe20000410000 */
[----:B------:R-:W-:Y:S01]  /*16a0*/  FMUL.FTZ R16, R19, 0.79788458347320556641 ;  /* 0x3f4c422a13107820 */ /* 0x000fe20000410000 */
[----:B------:R-:W-:Y:S01]  /*16b0*/  FMUL.FTZ R25, R13, 0.5 ;  /* 0x3f0000000d197820 */ /* 0x000fe20000410000 */
[----:B------:R-:W-:Y:S01]  /*16c0*/  FMUL.FTZ R21, R21, R10 ;  /* 0x0000000a15157220 */ /* 0x000fe20000410000 */
[----:B------:R-:W-:Y:S01]  /*16d0*/  FMUL.FTZ R10, R13, R11 ;  /* 0x0000000b0d0a7220 */ /* 0x000fe20000410000 */
[----:B------:R-:W-:-:S02]  /*16e0*/  FFMA.FTZ R11, R11, R24, 1 ;  /* 0x3f8000000b0b7423 */ /* 0x000fc40000010018 */
[----:B------:R-:W-:Y:S01]  /*16f0*/  FMUL.FTZ R21, R8, R21 ;  /* 0x0000001508157220 */ /* 0x000fe20000410000 */
[----:B------:R-:W-:Y:S01]  /*1700*/  FFMA.FTZ R19, R10, 0.044714998453855514526, R13 ;  /* 0x3d3727130a137823 */ /* 0x000fe2000001000d */
[----:B------:R-:W-:Y:S01]  /*1710*/  FMUL.FTZ R8, R15, R15 ;  /* 0x0000000f0f087220 */ /* 0x000fe20000410000 */
[-C--:B------:R-:W-:Y:S01]  /*1720*/  FFMA.FTZ R10, R9, R24.reuse, 1 ;  /* 0x3f800000090a7423 */ /* 0x080fe20000010018 */
[----:B------:R-:W-:Y:S01]  /*1730*/  FMUL.FTZ R9, R14, R23 ;  /* 0x000000170e097220 */ /* 0x000fe20000410000 */
[-C--:B------:R-:W-:Y:S01]  /*1740*/  FFMA.FTZ R23, R23, R24.reuse, 1 ;  /* 0x3f80000017177423 */ /* 0x080fe20000010018 */
[----:B------:R-:W-:Y:S01]  /*1750*/  FFMA.FTZ R24, R8, R24, 1 ;  /* 0x3f80000008187423 */ /* 0x000fe20000010018 */
[----:B------:R-:W-:Y:S01]  /*1760*/  FMUL.FTZ R8, R15, R8 ;  /* 0x000000080f087220 */ /* 0x000fe20000410000 */
[----:B------:R-:W-:Y:S01]  /*1770*/  FFMA.FTZ R9, R9, 0.044714998453855514526, R14 ;  /* 0x3d37271309097823 */ /* 0x000fe2000001000e */
[----:B------:R-:W-:Y:S01]  /*1780*/  FMUL.FTZ R19, R19, 0.79788458347320556641 ;  /* 0x3f4c422a13137820 */ /* 0x000fe20000410000 */
[----:B------:R-:W1:Y:S01]  /*1790*/  MUFU.TANH R16, R16 ;  /* 0x0000001000107308 */ /* 0x000e620000002400 */
[----:B------:R-:W-:Y:S01]  /*17a0*/  FFMA.FTZ R26, R8, 0.044714998453855514526, R15 ;  /* 0x3d372713081a7823 */ /* 0x000fe2000001000f */
[----:B------:R-:W-:Y:S01]  /*17b0*/  FMUL.FTZ R27, R9, 0.79788458347320556641 ;  /* 0x3f4c422a091b7820 */ /* 0x000fe20000410000 */
[----:B0-----:R-:W-:Y:S01]  /*17c0*/  FFMA.FTZ R18, -R6, R6, 1 ;  /* 0x3f80000006127423 */ /* 0x001fe20000010106 */
[----:B------:R-:W0:Y:S01]  /*17d0*/  LDC.64 R8, c[0x0][0x390] ;  /* 0x0000e400ff087b82 */ /* 0x000e220000000a00 */
[----:B------:R-:W-:Y:S01]  /*17e0*/  FMUL.FTZ R28, R26, 0.79788458347320556641 ;  /* 0x3f4c422a1a1c7820 */ /* 0x000fe20000410000 */
[----:B------:R-:W-:Y:S01]  /*17f0*/  FMUL.FTZ R26, R17, 0.79788458347320556641 ;  /* 0x3f4c422a111a7820 */ /* 0x000fe20000410000 */
[----:B------:R-:W-:Y:S01]  /*1800*/  FMUL.FTZ R7, R7, R18 ;  /* 0x0000001207077220 */ /* 0x000fe20000410000 */
[----:B------:R-:W2:Y:S01]  /*1810*/  MUFU.TANH R19, R19 ;  /* 0x0000001300137308 */ /* 0x000ea20000002400 */
[----:B------:R-:W-:Y:S01]  /*1820*/  FMUL.FTZ R10, R10, 0.79788458347320556641 ;  /* 0x3f4c422a0a0a7820 */ /* 0x000fe20000410000 */
[----:B------:R-:W-:Y:S01]  /*1830*/  FMUL.FTZ R11, R11, 0.79788458347320556641 ;  /* 0x3f4c422a0b0b7820 */ /* 0x000fe20000410000 */
[----:B------:R-:W-:-:S05]  /*1840*/  FMUL.FTZ R7, R26, R7 ;  /* 0x000000071a077220 */ /* 0x000fca0000410000 */
[----:B------:R-:W3:Y:S01]  /*1850*/  MUFU.TANH R18, R27 ;  /* 0x0000001b00127308 */ /* 0x000ee20000002400 */
[----:B-1----:R-:W-:-:S04]  /*1860*/  FFMA.FTZ R13, -R16, R16, 1 ;  /* 0x3f800000100d7423 */ /* 0x002fc80000010110 */
[----:B------:R-:W-:-:S03]  /*1870*/  FMUL.FTZ R13, R12, R13 ;  /* 0x0000000d0c0d7220 */ /* 0x000fc60000410000 */
[----:B------:R-:W1:Y:S01]  /*1880*/  MUFU.TANH R17, R28 ;  /* 0x0000001c00117308 */ /* 0x000e620000002400 */
[----:B--2---:R-:W-:Y:S01]  /*1890*/  FFMA.FTZ R26, -R19, R19, 1 ;  /* 0x3f800000131a7423 */ /* 0x004fe20000010113 */
[----:B0-----:R-:W-:-:S04]  /*18a0*/  IMAD.WIDE.U32 R8, R3, 0x4, R8 ;  /* 0x0000000403087825 */ /* 0x001fc800078e0008 */
[----:B------:R-:W-:Y:S01]  /*18b0*/  FMUL.FTZ R12, R25, R26 ;  /* 0x0000001a190c7220 */ /* 0x000fe20000410000 */
[----:B------:R-:W-:Y:S01]  /*18c0*/  FMUL.FTZ R25, R14, 0.5 ;  /* 0x3f0000000e197820 */ /* 0x000fe20000410000 */
[----:B------:R-:W-:Y:S01]  /*18d0*/  FMUL.FTZ R26, R15, 0.5 ;  /* 0x3f0000000f1a7820 */ /* 0x000fe20000410000 */
[----:B---3--:R-:W-:Y:S01]  /*18e0*/  FFMA.FTZ R14, -R18, R18, 1 ;  /* 0x3f800000120e7423 */ /* 0x008fe20000010112 */
[----:B------:R-:W-:-:S04]  /*18f0*/  IMAD.WIDE.U32 R8, R2, 0x20, R8 ;  /* 0x0000002002087825 */ /* 0x000fc800078e0008 */
[----:B------:R-:W-:Y:S01]  /*1900*/  FMUL.FTZ R25, R25, R14 ;  /* 0x0000000e19197220 */ /* 0x000fe20000410000 */
[----:B------:R-:W-:Y:S01]  /*1910*/  FMUL.FTZ R14, R23, 0.79788458347320556641 ;  /* 0x3f4c422a170e7820 */ /* 0x000fe20000410000 */
[----:B------:R-:W-:Y:S01]  /*1920*/  FMUL.FTZ R23, R10, R13 ;  /* 0x0000000d0a177220 */ /* 0x000fe20000410000 */
[----:B-1----:R-:W-:Y:S02]  /*1930*/  FFMA.FTZ R15, -R17, R17, 1 ;  /* 0x3f800000110f7423 */ /* 0x002fe40000010111 */
[----:B------:R-:W-:Y:S02]  /*1940*/  FMUL.FTZ R25, R14, R25 ;  /* 0x000000190e197220 */ /* 0x000fe40000410000 */
[----:B------:R-:W-:Y:S01]  /*1950*/  FMUL.FTZ R26, R26, R15 ;  /* 0x0000000f1a1a7220 */ /* 0x000fe20000410000 */
[----:B------:R-:W-:Y:S01]  /*1960*/  FMUL.FTZ R15, R24, 0.79788458347320556641 ;  /* 0x3f4c422a180f7820 */ /* 0x000fe20000410000 */
[----:B------:R-:W-:-:S03]  /*1970*/  FMUL.FTZ R24, R11, R12 ;  /* 0x0000000c0b187220 */ /* 0x000fc60000410000 */
[----:B------:R-:W-:Y:S02]  /*1980*/  FMUL.FTZ R26, R15, R26 ;  /* 0x0000001a0f1a7220 */ /* 0x000fe40000410000 */
[----:B------:R-:W2:Y:S01]  /*1990*/  LDG.E.ENL2.256 R12, R8, desc[UR4][R8.64] ;  /* 0xfe0000040808797e */ /* 0x000ea2000812190c */
[----:B------:R-:W-:Y:S01]  /*19a0*/  FADD.FTZ R27, R5, 1 ;  /* 0x3f800000051b7421 */ /* 0x000fe20000010000 */
[----:B------:R-:W-:Y:S01]  /*19b0*/  FADD.FTZ R4, R4, 1 ;  /* 0x3f80000004047421 */ /* 0x000fe20000010000 */
[----:B------:R-:W-:Y:S01]  /*19c0*/  FADD.FTZ R16, R16, 1 ;  /* 0x3f80000010107421 */ /* 0x000fe20000010000 */
[----:B------:R-:W-:Y:S01]  /*19d0*/  FADD.FTZ R19, R19, 1 ;  /* 0x3f80000013137421 */ /* 0x000fe20000010000 */
[----:B------:R-:W-:Y:S01]  /*19e0*/  FFMA.FTZ R27, R27, 0.5, R22 ;  /* 0x3f0000001b1b7823 */ /* 0x000fe20000010016 */
[----:B------:R-:W-:Y:S01]  /*19f0*/  FFMA.FTZ R22, R4, 0.5, R21 ;  /* 0x3f00000004167823 */ /* 0x000fe20000010015 */
[----:B------:R-:W-:Y:S01]  /*1a00*/  FADD.FTZ R21, R0, 1 ;  /* 0x3f80000000157421 */ /* 0x000fe20000010000 */
[----:B------:R-:W0:Y:S01]  /*1a10*/  LDC.64 R4, c[0x0][0x388] ;  /* 0x0000e200ff047b82 */ /* 0x000e220000000a00 */
[----:B------:R-:W-:Y:S01]  /*1a20*/  FADD.FTZ R0, R6, 1 ;  /* 0x3f80000006007421 */ /* 0x000fe20000010000 */
[----:B------:R-:W-:Y:S01]  /*1a30*/  FADD.FTZ R18, R18, 1 ;  /* 0x3f80000012127421 */ /* 0x000fe20000010000 */
[----:B------:R-:W-:Y:S01]  /*1a40*/  FADD.FTZ R17, R17, 1 ;  /* 0x3f80000011117421 */ /* 0x000fe20000010000 */
[----:B------:R-:W-:Y:S01]  /*1a50*/  FFMA.FTZ R21, R21, 0.5, R20 ;  /* 0x3f00000015157823 */ /* 0x000fe20000010014 */
[----:B------:R-:W-:Y:S01]  /*1a60*/  FFMA.FTZ R0, R0, 0.5, R7 ;  /* 0x3f00000000007823 */ /* 0x000fe20000010007 */
[----:B------:R-:W-:Y:S01]  /*1a70*/  FFMA.FTZ R23, R16, 0.5, R23 ;  /* 0x3f00000010177823 */ /* 0x000fe20000010017 */
[----:B------:R-:W-:Y:S01]  /*1a80*/  FFMA.FTZ R24, R19, 0.5, R24 ;  /* 0x3f00000013187823 */ /* 0x000fe20000010018 */
[----:B------:R-:W-:Y:S01]  /*1a90*/  FFMA.FTZ R25, R18, 0.5, R25 ;  /* 0x3f00000012197823 */ /* 0x000fe20000010019 */
[----:B------:R-:W-:Y:S01]  /*1aa0*/  FFMA.FTZ R26, R17, 0.5, R26 ;  /* 0x3f000000111a7823 */ /* 0x000fe2000001001a */
[----:B0-----:R-:W-:-:S04]  /*1ab0*/  IMAD.WIDE.U32 R4, R3, 0x4, R4 ;  /* 0x0000000403047825 */ /* 0x001fc800078e0004 */
        /* <DEDUP_REMOVED lines=11> */
.L_x_6461:
        /* <DEDUP_REMOVED lines=9> */
.L_x_12904:


//--------------------- .text._ZN2at6native18elementwise_kernelILi128ELi4EZNS0_15gpu_kernel_implIZZZNS0_26GeluBackwardCUDAKernelImplERNS_18TensorIteratorBaseENS0_8GeluTypeEENKUlvE_clEvENKUlvE_clEvEUlddE_EEvS4_RKT_EUliE_EEviT1_ --------------------------
	.section	.text._ZN2at6native18elementwise_kernelILi128ELi4EZNS0_15gpu_kernel_implIZZZNS0_26GeluBackwardCUDAKernelImplERNS_18TensorIteratorBaseENS0_8GeluTypeEENKUlvE_clEvENKUlvE_clEvEUlddE_EEvS4_RKT_EUliE_EEviT1_,"ax",@progbits
	.align	128
        .global         _ZN2at6native18elementwise_kernelILi128ELi4EZNS0_15gpu_kernel_implIZZZNS0_26GeluBackwardCUDAKernelImplERNS_18TensorIteratorBaseENS0_8GeluTypeEENKUlvE_clEvENKUlvE_clEvEUlddE_EEvS4_RKT_EUliE_EEviT1_
        .type           _ZN2at6native18elementwise_kernelILi128ELi4EZNS0_15gpu_kernel_implIZZZNS0_26GeluBackwardCUDAKernelImplERNS_18TensorIteratorBaseENS0_8GeluTypeEENKUlvE_clEvENKUlvE_clEvEUlddE_EEvS4_RKT_EUliE_EEviT1_,@function
        .size           _ZN2at6native18elementwise_kernelILi128ELi4EZNS0_15gpu_kernel_implIZZZNS0_26GeluBackwardCUDAKernelImplERNS_18TensorIteratorBaseENS0_8GeluTypeEENKUlvE_clEvENKUlvE_clEvEUlddE_EEvS4_RKT_EUliE_EEviT1_,(.L_x_12905 - _ZN2at6native18elementwise_kernelILi128ELi4EZNS0_15gpu_kernel_implIZZZNS0_26GeluBackwardCUDAKernelImplERNS_18TensorIteratorBaseENS0_8GeluTypeEENKUlvE_clEvENKUlvE_clEvEUlddE_EEvS4_RKT_EUliE_EEviT1_)
        .other          _ZN2at6native18elementwise_kernelILi128ELi4EZNS0_15gpu_kernel_implIZZZNS0_26GeluBackwardCUDAKernelImplERNS_18TensorIteratorBaseENS0_8GeluTypeEENKUlvE_clEvENKUlvE_clEvEUlddE_EEvS4_RKT_EUliE_EEviT1_,@"STO_CUDA_ENTRY STV_DEFAULT"
_ZN2at6native18elementwise_kernelILi128ELi4EZNS0_15gpu_kernel_implIZZZNS0_26GeluBackwardCUDAKernelImplERNS_18TensorIteratorBaseENS0_8GeluTypeEENKUlvE_clEvENKUlvE_clEvEUlddE_EEvS4_RKT_EUliE_EEviT1_:
.text._ZN2at6native18elementwise_kernelILi128ELi4EZNS0_15gpu_kernel_implIZZZNS0_26GeluBackwardCUDAKernelImplERNS_18TensorIteratorBaseENS0_8GeluTypeEENKUlvE_clEvENKUlvE_clEvEUlddE_EEvS4_RKT_EUliE_EEviT1_:
        /* <DEDUP_REMOVED lines=371> */
.L_x_6464:
        /* <DEDUP_REMOVED lines=18> */
.L_x_6469:
[----:B------:R-:W2:Y:S02]  /*1850*/  LDG.E.U8 R2, desc[UR36][R2.64] ;  /* 0x0000002402027981 */ /* 0x000ea4000c1e1100 */
[----:B--2---:R0:W1:Y:S01]  /*1860*/  I2F.F64.U16 R16, R2 ;  /* 0x0000000200107312 */ /* 0x0040620000101800 */
[----:B------:R-:W-:Y:S05]  /*1870*/  BRA `(.L_x_6471) ;  /* 0x0000000c00607947 */ /* 0x000fea0003800000 */
.L_x_6468:
        /* <DEDUP_REMOVED lines=9> */
.L_x_6473:
[----:B------:R-:W2:Y:S02]  /*1910*/  LDG.E R2, desc[UR36][R2.64] ;  /* 0x0000002402027981 */ /* 0x000ea4000c1e1900 */
[----:B--2---:R0:W1:Y:S01]  /*1920*/  I2F.F64 R16, R2 ;  /* 0x0000000200107312 */ /* 0x0040620000201c00 */
[----:B------:R-:W-:Y:S05]  /*1930*/  BRA `(.L_x_6471) ;  /* 0x0000000c00307947 */ /* 0x000fea0003800000 */
.L_x_6472:
[----:B------:R-:W2:Y:S02]  /*1940*/  LDG.E.U16 R2, desc[UR36][R2.64] ;  /* 0x0000002402027981 */ /* 0x000ea4000c1e1500 */
[----:B--2---:R0:W1:Y:S01]  /*1950*/  I2F.F64.S16 R16, R2 ;  /* 0x0000000200107312 */ /* 0x0040620000101c00 */
[----:B------:R-:W-:Y:S05]  /*1960*/  BRA `(.L_x_6471) ;  /* 0x0000000c00247947 */ /* 0x000fea0003800000 */
.L_x_6467:
        /* <DEDUP_REMOVED lines=10> */
.L_x_6475:
[----:B------:R-:W2:Y:S02]  /*1a10*/  LDG.E.U16 R0, desc[UR36][R2.64] ;  /* 0x0000002402007981 */ /* 0x000ea4000c1e1500 */
[----:B--2---:R-:W-:-:S05]  /*1a20*/  HADD2.F32 R0, -RZ, R0.H0_H0 ;  /* 0x20000000ff007230 */ /* 0x004fca0000004100 */
[----:B------:R-:W-:-:S04]  /*1a30*/  FMUL.FTZ R0, R0, 1 ;  /* 0x3f80000000007820 */ /* 0x000fc80000410000 */
[----:B------:R0:W1:Y:S01]  /*1a40*/  F2F.F64.F32 R16, R0 ;  /* 0x0000000000107310 */ /* 0x0000620000201800 */
[----:B------:R-:W-:Y:S05]  /*1a50*/  BRA `(.L_x_6471) ;  /* 0x0000000800e87947 */ /* 0x000fea0003800000 */
.L_x_6474:
        /* <DEDUP_REMOVED lines=10> */
.L_x_6477:
[----:B------:R-:W2:Y:S02]  /*1b00*/  LDG.E.U16 R2, desc[UR36][R2.64] ;  /* 0x0000002402027981 */ /* 0x000ea4000c1e1500 */
[----:B--2---:R-:W-:-:S05]  /*1b10*/  HADD2.F32 R0, -RZ, R2.H0_H0 ;  /* 0x20000002ff007230 */ /* 0x004fca0000004100 */
[----:B------:R-:W-:-:S04]  /*1b20*/  FMUL.FTZ R0, R0, 1 ;  /* 0x3f80000000007820 */ /* 0x000fc80000410000 */
[----:B------:R0:W1:Y:S01]  /*1b30*/  F2F.F64.F32 R16, R0 ;  /* 0x0000000000107310 */ /* 0x0000620000201800 */
[----:B------:R-:W-:Y:S05]  /*1b40*/  BRA `(.L_x_6471) ;  /* 0x0000000800ac7947 */ /* 0x000fea0003800000 */
.L_x_6476:
[----:B------:R0:W5:Y:S01]  /*1b50*/  LDG.E.64 R16, desc[UR36][R2.64] ;  /* 0x0000002402107981 */ /* 0x000162000c1e1b00 */
[----:B------:R-:W-:Y:S05]  /*1b60*/  BRA `(.L_x_6471) ;  /* 0x0000000800a47947 */ /* 0x000fea0003800000 */
.L_x_6466:
        /* <DEDUP_REMOVED lines=13> */
.L_x_6480:
[----:B------:R0:W5:Y:S01]  /*1c40*/  LDG.E.64 R16, desc[UR36][R2.64] ;  /* 0x0000002402107981 */ /* 0x000162000c1e1b00 */
[----:B------:R-:W-:Y:S05]  /*1c50*/  BRA `(.L_x_6471) ;  /* 0x0000000800687947 */ /* 0x000fea0003800000 */
.L_x_6479:
        /* <DEDUP_REMOVED lines=27> */
.L_x_6482:
        /* <DEDUP_REMOVED lines=14> */
.L_x_6481:
[----:B------:R-:W2:Y:S02]  /*1ef0*/  LDG.E.U16 R0, desc[UR36][R2.64] ;  /* 0x0000002402007981 */ /* 0x000ea4000c1e1500 */
[----:B--2---:R-:W-:-:S04]  /*1f00*/  IMAD.U32 R0, R0, 0x10000, RZ ;  /* 0x0001000000007824 */ /* 0x004fc800078e00ff */
[----:B------:R-:W-:-:S04]  /*1f10*/  FMUL.FTZ R0, R0, 1 ;  /* 0x3f80000000007820 */ /* 0x000fc80000410000 */
[----:B------:R0:W1:Y:S01]  /*1f20*/  F2F.F64.F32 R16, R0 ;  /* 0x0000000000107310 */ /* 0x0000620000201800 */
[----:B------:R-:W-:Y:S05]  /*1f30*/  BRA `(.L_x_6471) ;  /* 0x0000000400b07947 */ /* 0x000fea0003800000 */
.L_x_6478:
        /* <DEDUP_REMOVED lines=11> */
.L_x_6485:
        /* <DEDUP_REMOVED lines=21> */
.L_x_6487:
[----:B------:R-:W-:Y:S05]  /*2140*/  BSYNC.RECONVERGENT B0 ;  /* 0x0000000000007941 */ /* 0x000fea0003800200 */
.L_x_6486:
[----:B------:R-:W-:Y:S01]  /*2150*/  IMAD.SHL.U32 R0, R0, 0x100000, RZ ;  /* 0x0010000000007824 */ /* 0x000fe200078e00ff */
[----:B------:R-:W-:-:S04]  /*2160*/  LEA R2, R2, 0x3b800000, 0x17 ;  /* 0x3b80000002027811 */ /* 0x000fc800078eb8ff */
[----:B------:R-:W-:-:S05]  /*2170*/  LOP3.LUT R0, R2, R0, R7, 0xfe, !PT ;  /* 0x0000000002007212 */ /* 0x000fca00078efe07 */
[----:B------:R-:W-:-:S04]  /*2180*/  FMUL.FTZ R0, R0, 1 ;  /* 0x3f80000000007820 */ /* 0x000fc80000410000 */
[----:B------:R0:W1:Y:S01]  /*2190*/  F2F.F64.F32 R16, R0 ;  /* 0x0000000000107310 */ /* 0x0000620000201800 */
[----:B------:R-:W-:Y:S05]  /*21a0*/  BRA `(.L_x_6471) ;  /* 0x0000000400147947 */ /* 0x000fea0003800000 */
.L_x_6484:
        /* <DEDUP_REMOVED lines=21> */
.L_x_6489:
[----:B------:R-:W-:Y:S05]  /*2300*/  BSYNC.RECONVERGENT B0 ;  /* 0x0000000000007941 */ /* 0x000fea0003800200 */
.L_x_6488:
[----:B------:R-:W-:Y:S02]  /*2310*/  SHF.L.U32 R0, R0, 0x15, RZ ;  /* 0x0000001500007819 */ /* 0x000fe400000006ff */
[----:B------:R-:W-:-:S04]  /*2320*/  LEA R2, R2, 0x37800000, 0x17 ;  /* 0x3780000002027811 */ /* 0x000fc800078eb8ff */
[----:B------:R-:W-:-:S05]  /*2330*/  LOP3.LUT R0, R2, R0, R7, 0xfe, !PT ;  /* 0x0000000002007212 */ /* 0x000fca00078efe07 */
[----:B------:R-:W-:-:S04]  /*2340*/  FMUL.FTZ R0, R0, 1 ;  /* 0x3f80000000007820 */ /* 0x000fc80000410000 */
[----:B------:R0:W1:Y:S01]  /*2350*/  F2F.F64.F32 R16, R0 ;  /* 0x0000000000107310 */ /* 0x0000620000201800 */
[----:B------:R-:W-:Y:S05]  /*2360*/  BRA `(.L_x_6471) ;  /* 0x0000000000a47947 */ /* 0x000fea0003800000 */
.L_x_6483:
[----:B------:R-:W-:-:S09]  /*2370*/  UISETP.NE.AND UP0, UPT, UR4, 0x1c, UPT ;  /* 0x0000001c0400788c */ /* 0x000fd2000bf05270 */
[----:B------:R-:W-:Y:S05]  /*2380*/  BRA.U !UP0, `(.L_x_6490) ;  /* 0x0000000108947547 */ /* 0x000fea000b800000 */
[----:B------:R-:W-:-:S09]  /*2390*/  UISETP.NE.AND UP0, UPT, UR4, 0x1d, UPT ;  /* 0x0000001d0400788c */ /* 0x000fd2000bf05270 */
[----:B------:R-:W-:Y:S05]  /*23a0*/  BRA.U !UP0, `(.L_x_6491) ;  /* 0x0000000108807547 */ /* 0x000fea000b800000 */
[----:B------:R-:W-:-:S09]  /*23b0*/  UISETP.NE.AND UP0, UPT, UR4, 0x2c, UPT ;  /* 0x0000002c0400788c */ /* 0x000fd2000bf05270 */
[----:B------:R-:W-:Y:S05]  /*23c0*/  BRA.U !UP0, `(.L_x_6492) ;  /* 0x0000000108487547 */ /* 0x000fea000b800000 */
.L_x_6470:
        /* <DEDUP_REMOVED lines=16> */
.L_x_6493:
[----:B------:R-:W-:Y:S01]  /*24d0*/  CS2R R16, SRZ ;  /* 0x0000000000107805 */ /* 0x000fe2000001ff00 */
[----:B------:R-:W-:Y:S06]  /*24e0*/  BRA `(.L_x_6471) ;  /* 0x0000000000447947 */ /* 0x000fec0003800000 */
.L_x_6492:
        /* <DEDUP_REMOVED lines=12> */
.L_x_6491:
[----:B------:R-:W2:Y:S02]  /*25b0*/  LDG.E.64 R16, desc[UR36][R2.64] ;  /* 0x0000002402107981 */ /* 0x000ea4000c1e1b00 */
[----:B--2---:R-:W4:Y:S01]  /*25c0*/  I2F.F64.U64 R16, R16 ;  /* 0x0000001000107312 */ /* 0x004f220000301800 */
[----:B------:R-:W-:Y:S05]  /*25d0*/  BRA `(.L_x_6471) ;  /* 0x0000000000087947 */ /* 0x000fea0003800000 */
.L_x_6490:
[----:B------:R-:W2:Y:S02]  /*25e0*/  LDG.E R2, desc[UR36][R2.64] ;  /* 0x0000002402027981 */ /* 0x000ea4000c1e1900 */
[----:B--2---:R0:W1:Y:S02]  /*25f0*/  I2F.F64.U32 R16, R2 ;  /* 0x0000000200107312 */ /* 0x0040640000201800 */
.L_x_6471:
[----:B------:R-:W-:Y:S05]  /*2600*/  BSYNC.RECONVERGENT B6 ;  /* 0x0000000000067941 */ /* 0x000fea0003800200 */
.L_x_6465:
        /* <DEDUP_REMOVED lines=18> */
.L_x_6498:
[----:B0-----:R-:W2:Y:S02]  /*2730*/  LDG.E.U8 R2, desc[UR36][R22.64] ;  /* 0x0000002416027981 */ /* 0x001ea4000c1e1100 */
[----:B--2---:R-:W0:Y:S01]  /*2740*/  I2F.F64.U16 R2, R2 ;  /* 0x0000000200027312 */ /* 0x004e220000101800 */
[----:B------:R-:W-:Y:S05]  /*2750*/  BRA `(.L_x_6500) ;  /* 0x0000000c00607947 */ /* 0x000fea0003800000 */
.L_x_6497:
        /* <DEDUP_REMOVED lines=9> */
.L_x_6502:
[----:B0-----:R-:W2:Y:S02]  /*27f0*/  LDG.E R2, desc[UR36][R22.64] ;  /* 0x0000002416027981 */ /* 0x001ea4000c1e1900 */
[----:B--2---:R-:W0:Y:S01]  /*2800*/  I2F.F64 R2, R2 ;  /* 0x0000000200027312 */ /* 0x004e220000201c00 */
[----:B------:R-:W-:Y:S05]  /*2810*/  BRA `(.L_x_6500) ;  /* 0x0000000c00307947 */ /* 0x000fea0003800000 */
.L_x_6501:
[----:B0-----:R-:W2:Y:S02]  /*2820*/  LDG.E.U16 R2, desc[UR36][R22.64] ;  /* 0x0000002416027981 */ /* 0x001ea4000c1e1500 */
[----:B--2---:R-:W0:Y:S01]  /*2830*/  I2F.F64.S16 R2, R2 ;  /* 0x0000000200027312 */ /* 0x004e220000101c00 */
[----:B------:R-:W-:Y:S05]  /*2840*/  BRA `(.L_x_6500) ;  /* 0x0000000c00247947 */ /* 0x000fea0003800000 */
.L_x_6496:
        /* <DEDUP_REMOVED lines=10> */
.L_x_6504:
[----:B0-----:R-:W2:Y:S02]  /*28f0*/  LDG.E.U16 R0, desc[UR36][R22.64] ;  /* 0x0000002416007981 */ /* 0x001ea4000c1e1500 */
[----:B--2---:R-:W-:-:S05]  /*2900*/  HADD2.F32 R0, -RZ, R0.H0_H0 ;  /* 0x20000000ff007230 */ /* 0x004fca0000004100 */
[----:B------:R-:W-:-:S04]  /*2910*/  FMUL.FTZ R0, R0, 1 ;  /* 0x3f80000000007820 */ /* 0x000fc80000410000 */
[----:B------:R0:W2:Y:S01]  /*2920*/  F2F.F64.F32 R2, R0 ;  /* 0x0000000000027310 */ /* 0x0000a20000201800 */
[----:B------:R-:W-:Y:S05]  /*2930*/  BRA `(.L_x_6500) ;  /* 0x0000000800e87947 */ /* 0x000fea0003800000 */
.L_x_6503:
        /* <DEDUP_REMOVED lines=10> */
.L_x_6506:
[----:B------:R-:W0:Y:S02]  /*29e0*/  LDG.E.U16 R22, desc[UR36][R22.64] ;  /* 0x0000002416167981 */ /* 0x000e24000c1e1500 */
[----:B0-----:R-:W-:-:S05]  /*29f0*/  HADD2.F32 R0, -RZ, R22.H0_H0 ;  /* 0x20000016ff007230 */ /* 0x001fca0000004100 */
[----:B------:R-:W-:-:S04]  /*2a00*/  FMUL.FTZ R0, R0, 1 ;  /* 0x3f80000000007820 */ /* 0x000fc80000410000 */
[----:B------:R0:W2:Y:S01]  /*2a10*/  F2F.F64.F32 R2, R0 ;  /* 0x0000000000027310 */ /* 0x0000a20000201800 */
[----:B------:R-:W-:Y:S05]  /*2a20*/  BRA `(.L_x_6500) ;  /* 0x0000000800ac7947 */ /* 0x000fea0003800000 */
.L_x_6505:
[----:B0-----:R0:W5:Y:S01]  /*2a30*/  LDG.E.64 R2, desc[UR36][R22.64] ;  /* 0x0000002416027981 */ /* 0x001162000c1e1b00 */
[----:B------:R-:W-:Y:S05]  /*2a40*/  BRA `(.L_x_6500) ;  /* 0x0000000800a47947 */ /* 0x000fea0003800000 */
.L_x_6495:
        /* <DEDUP_REMOVED lines=13> */
.L_x_6509:
[----:B0-----:R0:W5:Y:S01]  /*2b20*/  LDG.E.64 R2, desc[UR36][R22.64] ;  /* 0x0000002416027981 */ /* 0x001162000c1e1b00 */
[----:B------:R-:W-:Y:S05]  /*2b30*/  BRA `(.L_x_6500) ;  /* 0x0000000800687947 */ /* 0x000fea0003800000 */
.L_x_6508:
        /* <DEDUP_REMOVED lines=27> */
.L_x_6511:
        /* <DEDUP_REMOVED lines=14> */
.L_x_6510:
[----:B0-----:R-:W2:Y:S02]  /*2dd0*/  LDG.E.U16 R0, desc[UR36][R22.64] ;  /* 0x0000002416007981 */ /* 0x001ea4000c1e1500 */
[----:B--2---:R-:W-:-:S04]  /*2de0*/  IMAD.U32 R0, R0, 0x10000, RZ ;  /* 0x0001000000007824 */ /* 0x004fc800078e00ff */
[----:B------:R-:W-:-:S04]  /*2df0*/  FMUL.FTZ R0, R0, 1 ;  /* 0x3f80000000007820 */ /* 0x000fc80000410000 */
[----:B------:R0:W2:Y:S01]  /*2e00*/  F2F.F64.F32 R2, R0 ;  /* 0x0000000000027310 */ /* 0x0000a20000201800 */
[----:B------:R-:W-:Y:S05]  /*2e10*/  BRA `(.L_x_6500) ;  /* 0x0000000400b07947 */ /* 0x000fea0003800000 */
.L_x_6507:
        /* <DEDUP_REMOVED lines=11> */
.L_x_6514:
        /* <DEDUP_REMOVED lines=21> */
.L_x_6516:
[----:B------:R-:W-:Y:S05]  /*3020*/  BSYNC.RECONVERGENT B0 ;  /* 0x0000000000007941 */ /* 0x000fea0003800200 */
.L_x_6515:
[----:B------:R-:W-:Y:S01]  /*3030*/  IMAD.SHL.U32 R0, R0, 0x100000, RZ ;  /* 0x0010000000007824 */ /* 0x000fe200078e00ff */
[----:B------:R-:W-:-:S04]  /*3040*/  LEA R2, R2, 0x3b800000, 0x17 ;  /* 0x3b80000002027811 */ /* 0x000fc800078eb8ff */
[----:B------:R-:W-:-:S05]  /*3050*/  LOP3.LUT R0, R2, R0, R7, 0xfe, !PT ;  /* 0x0000000002007212 */ /* 0x000fca00078efe07 */
[----:B------:R-:W-:-:S04]  /*3060*/  FMUL.FTZ R0, R0, 1 ;  /* 0x3f80000000007820 */ /* 0x000fc80000410000 */
[----:B------:R0:W2:Y:S01]  /*3070*/  F2F.F64.F32 R2, R0 ;  /* 0x0000000000027310 */ /* 0x0000a20000201800 */
[----:B------:R-:W-:Y:S05]  /*3080*/  BRA `(.L_x_6500) ;  /* 0x0000000400147947 */ /* 0x000fea0003800000 */
.L_x_6513:
        /* <DEDUP_REMOVED lines=21> */
.L_x_6518:
[----:B------:R-:W-:Y:S05]  /*31e0*/  BSYNC.RECONVERGENT B0 ;  /* 0x0000000000007941 */ /* 0x000fea0003800200 */
.L_x_6517:
[----:B------:R-:W-:Y:S02]  /*31f0*/  SHF.L.U32 R0, R0, 0x15, RZ ;  /* 0x0000001500007819 */ /* 0x000fe400000006ff */
[----:B------:R-:W-:-:S04]  /*3200*/  LEA R2, R2, 0x37800000, 0x17 ;  /* 0x3780000002027811 */ /* 0x000fc800078eb8ff */
[----:B------:R-:W-:-:S05]  /*3210*/  LOP3.LUT R0, R2, R0, R7, 0xfe, !PT ;  /* 0x0000000002007212 */ /* 0x000fca00078efe07 */
[----:B------:R-:W-:-:S04]  /*3220*/  FMUL.FTZ R0, R0, 1 ;  /* 0x3f80000000007820 */ /* 0x000fc80000410000 */
[----:B------:R0:W2:Y:S01]  /*3230*/  F2F.F64.F32 R2, R0 ;  /* 0x0000000000027310 */ /* 0x0000a20000201800 */
[----:B------:R-:W-:Y:S05]  /*3240*/  BRA `(.L_x_6500) ;  /* 0x0000000000a47947 */ /* 0x000fea0003800000 */
.L_x_6512:
[----:B------:R-:W-:-:S09]  /*3250*/  UISETP.NE.AND UP0, UPT, UR4, 0x1c, UPT ;  /* 0x0000001c0400788c */ /* 0x000fd2000bf05270 */
[----:B------:R-:W-:Y:S05]  /*3260*/  BRA.U !UP0, `(.L_x_6519) ;  /* 0x0000000108947547 */ /* 0x000fea000b800000 */
[----:B------:R-:W-:-:S09]  /*3270*/  UISETP.NE.AND UP0, UPT, UR4, 0x1d, UPT ;  /* 0x0000001d0400788c */ /* 0x000fd2000bf05270 */
[----:B------:R-:W-:Y:S05]  /*3280*/  BRA.U !UP0, `(.L_x_6520) ;  /* 0x0000000108807547 */ /* 0x000fea000b800000 */
[----:B------:R-:W-:-:S09]  /*3290*/  UISETP.NE.AND UP0, UPT, UR4, 0x2c, UPT ;  /* 0x0000002c0400788c */ /* 0x000fd2000bf05270 */
[----:B------:R-:W-:Y:S05]  /*32a0*/  BRA.U !UP0, `(.L_x_6521) ;  /* 0x0000000108487547 */ /* 0x000fea000b800000 */
.L_x_6499:
        /* <DEDUP_REMOVED lines=16> */
.L_x_6522:
[----:B------:R-:W-:Y:S01]  /*33b0*/  CS2R R2, SRZ ;  /* 0x0000000000027805 */ /* 0x000fe2000001ff00 */
[----:B------:R-:W-:Y:S06]  /*33c0*/  BRA `(.L_x_6500) ;  /* 0x0000000000447947 */ /* 0x000fec0003800000 */
.L_x_6521:
        /* <DEDUP_REMOVED lines=12> */
.L_x_6520:
[----:B0-----:R-:W2:Y:S02]  /*3490*/  LDG.E.64 R2, desc[UR36][R22.64] ;  /* 0x0000002416027981 */ /* 0x001ea4000c1e1b00 */
[----:B--2---:R-:W0:Y:S01]  /*34a0*/  I2F.F64.U64 R2, R2 ;  /* 0x0000000200027312 */ /* 0x004e220000301800 */
[----:B------:R-:W-:Y:S05]  /*34b0*/  BRA `(.L_x_6500) ;  /* 0x0000000000087947 */ /* 0x000fea0003800000 */
.L_x_6519:
[----:B0-----:R-:W2:Y:S02]  /*34c0*/  LDG.E R2, desc[UR36][R22.64] ;  /* 0x0000002416027981 */ /* 0x001ea4000c1e1900 */
[----:B--2---:R-:W0:Y:S02]  /*34d0*/  I2F.F64.U32 R2, R2 ;  /* 0x0000000200027312 */ /* 0x004e240000201800 */
.L_x_6500:
[----:B------:R-:W-:Y:S05]  /*34e0*/  BSYNC.RECONVERGENT B6 ;  /* 0x0000000000067941 */ /* 0x000fea0003800200 */
.L_x_6494:
[-C--:B0-2--5:R-:W-:Y:S01]  /*34f0*/  DMUL R4, R2, R2.reuse ;  /* 0x0000000202047228 */ /* 0x0a5fe20000000000 */
[----:B------:R-:W-:Y:S01]  /*3500*/  UMOV UR4, 0x6d4801f7 ;  /* 0x6d4801f700047882 */ /* 0x000fe20000000000 */
[----:B------:R-:W-:Y:S01]  /*3510*/  UMOV UR5, 0x3fa6e4e2 ;  /* 0x3fa6e4e200057882 */ /* 0x000fe20000000000 */
[----:B------:R-:W-:Y:S05]  /*3520*/  BSSY.RECONVERGENT B0, `(.L_x_6523) ;  /* 0x000006e000007945 */ /* 0x000fea0003800200 */
[----:B------:R-:W-:-:S08]  /*3530*/  DMUL R6, R4, R2 ;  /* 0x0000000204067228 */ /* 0x000fd00000000000 */
[----:B------:R-:W-:Y:S01]  /*3540*/  DFMA R8, R6, UR4, R2 ;  /* 0x0000000406087c2b */ /* 0x000fe20008000002 */
[----:B------:R-:W-:Y:S01]  /*3550*/  UMOV UR4, 0x24dd2f1a ;  /* 0x24dd2f1a00047882 */ /* 0x000fe20000000000 */
[----:B------:R-:W-:Y:S01]  /*3560*/  MOV R6, 0x33d43651 ;  /* 0x33d4365100067802 */ /* 0x000fe20000000f00 */
[----:B------:R-:W-:Y:S01]  /*3570*/  IMAD.MOV.U32 R7, RZ, RZ, 0x3fe98845 ;  /* 0x3fe98845ff077424 */ /* 0x000fe200078e00ff */
[----:B------:R-:W-:-:S05]  /*3580*/  UMOV UR5, 0x3fe4f922 ;  /* 0x3fe4f92200057882 */ /* 0x000fca0000000000 */
[----:B------:R-:W-:-:S10]  /*3590*/  DMUL R8, R8, R6 ;  /* 0x0000000608087228 */ /* 0x000fd40000000000 */
[----:B------:R-:W-:Y:S01]  /*35a0*/  LOP3.LUT R11, R9, 0x7fffffff, RZ, 0xc0, !PT ;  /* 0x7fffffff090b7812 */ /* 0x000fe200078ec0ff */
[----:B------:R-:W-:-:S06]  /*35b0*/  IMAD.MOV.U32 R10, RZ, RZ, R8 ;  /* 0x000000ffff0a7224 */ /* 0x000fcc00078e0008 */
[----:B------:R-:W-:-:S14]  /*35c0*/  DSETP.GE.AND P0, PT, R10, UR4, PT ;  /* 0x000000040a007e2a */ /* 0x000fdc000bf06000 */
[----:B------:R-:W-:Y:S05]  /*35d0*/  @!P0 BRA `(.L_x_6524) ;  /* 0x0000000000fc8947 */ /* 0x000fea0003800000 */
[----:B------:R-:W-:Y:S01]  /*35e0*/  DADD R14, R10, R10 ;  /* 0x000000000a0e7229 */ /* 0x000fe2000000000a */
[----:B------:R-:W-:Y:S01]  /*35f0*/  UMOV UR4, 0xf0000000 ;  /* 0xf000000000047882 */ /* 0x000fe20000000000 */
[----:B------:R-:W-:Y:S01]  /*3600*/  UMOV UR5, 0x380fffff ;  /* 0x380fffff00057882 */ /* 0x000fe20000000000 */
[----:B------:R-:W-:Y:S01]  /*3610*/  MOV R20, 0xf89b6999 ;  /* 0xf89b699900147802 */ /* 0x000fe20000000f00 */
[----:B------:R-:W-:Y:S02]  /*3620*/  IMAD.MOV.U32 R21, RZ, RZ, 0x3e928a27 ;  /* 0x3e928a27ff157424 */ /* 0x000fe400078e00ff */
[----:B------:R-:W0:Y:S02]  /*3630*/  F2F.F32.F64 R0, R14 ;  /* 0x0000000e00007310 */ /* 0x000e240000301000 */
[----:B------:R-:W-:Y:S01]  /*3640*/  DSETP.GEU.AND P0, PT, |R14|, UR4, PT ;  /* 0x000000040e007e2a */ /* 0x000fe2000bf0e200 */
[----:B------:R-:W-:Y:S01]  /*3650*/  UMOV UR4, 0xfefa39ef ;  /* 0xfefa39ef00047882 */ /* 0x000fe20000000000 */
[----:B------:R-:W-:-:S12]  /*3660*/  UMOV UR5, 0x3fe62e42 ;  /* 0x3fe62e4200057882 */ /* 0x000fd80000000000 */
[----:B0-----:R-:W-:Y:S01]  /*3670*/  @!P0 FMUL R0, R0, 1.175494350822287508e-38 ;  /* 0x0080000000008820 */ /* 0x001fe20000400000 */
[----:B------:R-:W-:-:S03]  /*3680*/  ISETP.GT.U32.AND P0, PT, R11, 0x40330fc1, PT ;  /* 0x40330fc10b00780c */ /* 0x000fc60003f04070 */
[----:B------:R-:W-:-:S06]  /*3690*/  FMUL.FTZ R0, R0, 1.4426950216293334961 ;  /* 0x3fb8aa3b00007820 */ /* 0x000fcc0000410000 */
[----:B------:R-:W0:Y:S02]  /*36a0*/  FRND R0, R0 ;  /* 0x0000000000007307 */ /* 0x000e240000201000 */
[----:B0-----:R-:W-:-:S06]  /*36b0*/  FMUL.FTZ R8, R0, 1 ;  /* 0x3f80000000087820 */ /* 0x001fcc0000410000 */
[----:B------:R-:W0:Y:S08]  /*36c0*/  MUFU.EX2 R0, R0 ;  /* 0x0000000000007308 */ /* 0x000e300000000800 */
[----:B------:R0:W2:Y:S02]  /*36d0*/  F2F.F64.F32 R12, R8 ;  /* 0x00000008000c7310 */ /* 0x0000a40000201800 */
[----:B0-----:R-:W-:Y:S01]  /*36e0*/  FMUL.FTZ R8, R0, 1 ;  /* 0x3f80000000087820 */ /* 0x001fe20000410000 */
[----:B--2---:R-:W-:Y:S01]  /*36f0*/  DFMA R12, R12, -UR4, R14 ;  /* 0x800000040c0c7c2b */ /* 0x004fe2000800000e */
[----:B------:R-:W-:Y:S01]  /*3700*/  UMOV UR4, 0xa4741b81 ;  /* 0xa4741b8100047882 */ /* 0x000fe20000000000 */
[----:B------:R-:W-:-:S06]  /*3710*/  UMOV UR5, 0x3e5ae904 ;  /* 0x3e5ae90400057882 */ /* 0x000fcc0000000000 */
        /* <DEDUP_REMOVED lines=24> */
[----:B------:R-:W0:Y:S05]  /*38a0*/  F2F.F64.F32 R14, R8 ;  /* 0x00000008000e7310 */ /* 0x000e2a0000201800 */
[----:B------:R-:W-:-:S08]  /*38b0*/  DFMA R20, R12, R20, UR4 ;  /* 0x000000040c147e2b */ /* 0x000fd00008000014 */
[----:B------:R-:W-:Y:S02]  /*38c0*/  DMUL R20, R12, R20 ;  /* 0x000000140c147228 */ /* 0x000fe40000000000 */
[----:B0-----:R-:W-:-:S06]  /*38d0*/  DADD R22, -R14, 1 ;  /* 0x3ff000000e167429 */ /* 0x001fcc0000000100 */
[----:B------:R-:W-:Y:S01]  /*38e0*/  DFMA R20, R12, R20, R12 ;  /* 0x000000140c14722b */ /* 0x000fe2000000000c */
[----:B------:R-:W-:-:S07]  /*38f0*/  IMAD.MOV.U32 R12, RZ, RZ, RZ ;  /* 0x000000ffff0c7224 */ /* 0x000fce00078e00ff */
[----:B------:R-:W-:-:S08]  /*3900*/  DFMA R20, -R20, R14, R22 ;  /* 0x0000000e1414722b */ /* 0x000fd00000000116 */
[----:B------:R-:W-:-:S06]  /*3910*/  DADD R20, -R20, 2 ;  /* 0x4000000014147429 */ /* 0x000fcc0000000100 */
[----:B------:R-:W0:Y:S02]  /*3920*/  MUFU.RCP64H R13, R21 ;  /* 0x00000015000d7308 */ /* 0x000e240000001800 */
[----:B0-----:R-:W-:-:S08]  /*3930*/  DFMA R14, -R20, R12, 1 ;  /* 0x3ff00000140e742b */ /* 0x001fd0000000010c */
[----:B------:R-:W-:-:S08]  /*3940*/  DFMA R14, R14, R14, R14 ;  /* 0x0000000e0e0e722b */ /* 0x000fd0000000000e */
[----:B------:R-:W-:Y:S01]  /*3950*/  DFMA R14, R12, R14, R12 ;  /* 0x0000000e0c0e722b */ /* 0x000fe2000000000c */
[----:B------:R-:W-:Y:S01]  /*3960*/  MOV R12, 0x0 ;  /* 0x00000000000c7802 */ /* 0x000fe20000000f00 */
[----:B------:R-:W-:-:S06]  /*3970*/  IMAD.MOV.U32 R13, RZ, RZ, 0x40000000 ;  /* 0x40000000ff0d7424 */ /* 0x000fcc00078e00ff */
[----:B------:R-:W-:-:S10]  /*3980*/  DFMA R14, R14, -R12, 1 ;  /* 0x3ff000000e0e742b */ /* 0x000fd4000000080c */
[----:B------:R-:W-:Y:S02]  /*3990*/  FSEL R11, R15, 1.875, !P0 ;  /* 0x3ff000000f0b7808 */ /* 0x000fe40004000000 */
[----:B------:R-:W-:Y:S02]  /*39a0*/  FSEL R8, R14, RZ, !P0 ;  /* 0x000000ff0e087208 */ /* 0x000fe40004000000 */
[----:B------:R-:W-:Y:S01]  /*39b0*/  LOP3.LUT R9, R11, 0x80000000, R9, 0xb8, !PT ;  /* 0x800000000b097812 */ /* 0x000fe200078eb809 */
[----:B------:R-:W-:Y:S06]  /*39c0*/  BRA `(.L_x_6525) ;  /* 0x00000000008c7947 */ /* 0x000fec0003800000 */
.L_x_6524:
[----:B------:R-:W-:Y:S01]  /*39d0*/  DMUL R10, R8, R8 ;  /* 0x00000008080a7228 */ /* 0x000fe20000000000 */
[----:B------:R-:W-:Y:S01]  /*39e0*/  IMAD.MOV.U32 R12, RZ, RZ, 0x420afc3d ;  /* 0x420afc3dff0c7424 */ /* 0x000fe200078e00ff */
[----:B------:R-:W-:Y:S01]  /*39f0*/  MOV R13, 0x3f14359f ;  /* 0x3f14359f000d7802 */ /* 0x000fe20000000f00 */
[----:B------:R-:W-:Y:S01]  /*3a00*/  UMOV UR4, 0xe2f5e964 ;  /* 0xe2f5e96400047882 */ /* 0x000fe20000000000 */
[----:B------:R-:W-:-:S04]  /*3a10*/  UMOV UR5, 0x3ef0bc46 ;  /* 0x3ef0bc4600057882 */ /* 0x000fc80000000000 */
[----:B------:R-:W-:Y:S01]  /*3a20*/  DFMA R12, R10, -UR4, R12 ;  /* 0x800000040a0c7c2b */ /* 0x000fe2000800000c */
[----:B------:R-:W-:Y:S01]  /*3a30*/  UMOV UR4, 0x728c5d84 ;  /* 0x728c5d8400047882 */ /* 0x000fe20000000000 */
[----:B------:R-:W-:-:S06]  /*3a40*/  UMOV UR5, 0x3f2df9f0 ;  /* 0x3f2df9f000057882 */ /* 0x000fcc0000000000 */
[----:B------:R-:W-:Y:S01]  /*3a50*/  DFMA R12, R10, R12, -UR4 ;  /* 0x800000040a0c7e2b */ /* 0x000fe2000800000c */
[----:B------:R-:W-:Y:S01]  /*3a60*/  UMOV UR4, 0xcec4f033 ;  /* 0xcec4f03300047882 */ /* 0x000fe20000000000 */
[----:B------:R-:W-:-:S06]  /*3a70*/  UMOV UR5, 0x3f4337d1 ;  /* 0x3f4337d100057882 */ /* 0x000fcc0000000000 */
[----:B------:R-:W-:Y:S01]  /*3a80*/  DFMA R12, R10, R12, UR4 ;  /* 0x000000040a0c7e2b */ /* 0x000fe2000800000c */
        /* <DEDUP_REMOVED lines=20> */
[----:B------:R-:W-:-:S08]  /*3bd0*/  DFMA R12, R10, R12, -UR4 ;  /* 0x800000040a0c7e2b */ /* 0x000fd0000800000c */
[----:B------:R-:W-:-:S08]  /*3be0*/  DFMA R12, R10, R12, RZ ;  /* 0x0000000c0a0c722b */ /* 0x000fd000000000ff */
[----:B------:R-:W-:-:S11]  /*3bf0*/  DFMA R8, R8, R12, R8 ;  /* 0x0000000c0808722b */ /* 0x000fd60000000008 */
.L_x_6525:
[----:B------:R-:W-:Y:S05]  /*3c00*/  BSYNC.RECONVERGENT B0 ;  /* 0x0000000000007941 */ /* 0x000fea0003800200 */
.L_x_6523:
[----:B------:R-:W-:Y:S01]  /*3c10*/  IMAD.MOV.U32 R12, RZ, RZ, -0x2e09fe87 ;  /* 0xd1f60179ff0c7424 */ /* 0x000fe200078e00ff */
[----:B------:R-:W-:Y:S01]  /*3c20*/  DMUL R2, R2, 0.5 ;  /* 0x3fe0000002027828 */ /* 0x000fe20000000000 */
[----:B------:R-:W-:Y:S01]  /*3c30*/  IMAD.MOV.U32 R13, RZ, RZ, 0x3fc12ba9 ;  /* 0x3fc12ba9ff0d7424 */ /* 0x000fe200078e00ff */
[C---:B------:R-:W-:Y:S01]  /*3c40*/  DFMA R10, -R8.reuse, R8, 1 ;  /* 0x3ff00000080a742b */ /* 0x040fe20000000108 */
[----:B------:R-:W0:Y:S01]  /*3c50*/  LDCU.64 UR6, c[0x0][0x5e8] ;  /* 0x0000bd00ff0677ac */ /* 0x000e220008000a00 */
[----:B------:R-:W-:-:S03]  /*3c60*/  DADD R8, R8, 1 ;  /* 0x3ff0000008087429 */ /* 0x000fc60000000000 */
[----:B------:R-:W-:Y:S01]  /*3c70*/  DFMA R4, R4, R12, 1 ;  /* 0x3ff000000404742b */ /* 0x000fe2000000000c */
[----:B------:R-:W-:Y:S02]  /*3c80*/  UPRMT UR4, UR43, 0x9910, URZ ;  /* 0x000099102b047896 */ /* 0x000fe400080000ff */
[----:B------:R-:W-:Y:S02]  /*3c90*/  DMUL R2, R2, R10 ;  /* 0x0000000a02027228 */ /* 0x000fe40000000000 */
[----:B------:R-:W-:-:S03]  /*3ca0*/  UISETP.GT.AND UP0, UPT, UR4, 0x9, UPT ;  /* 0x000000090400788c */ /* 0x000fc6000bf04270 */
[----:B------:R-:W-:-:S08]  /*3cb0*/  DMUL R4, R4, R6 ;  /* 0x0000000604047228 */ /* 0x000fd00000000000 */
[----:B------:R-:W-:-:S08]  /*3cc0*/  DMUL R2, R4, R2 ;  /* 0x0000000204027228 */ /* 0x000fd00000000000 */
[----:B------:R-:W-:Y:S01]  /*3cd0*/  DFMA R4, R8, 0.5, R2 ;  /* 0x3fe000000804782b */ /* 0x000fe20000000002 */
[----:B0-----:R-:W-:-:S04]  /*3ce0*/  IADD3 R2, P0, PT, R18, UR6, RZ ;  /* 0x0000000612027c10 */ /* 0x001fc8000ff1e0ff */
[----:B------:R-:W-:-:S03]  /*3cf0*/  IADD3.X R3, PT, PT, RZ, UR7, RZ, P0, !PT ;  /* 0x00000007ff037c10 */ /* 0x000fc600087fe4ff */
        /* <DEDUP_REMOVED lines=13> */
.L_x_6529:
[----:B------:R-:W0:Y:S02]  /*3dd0*/  F2I.S64.F64.TRUNC R4, R4 ;  /* 0x0000000400047311 */ /* 0x000e24000030d900 */
[----:B0-----:R-:W-:-:S05]  /*3de0*/  IMAD.MOV.U32 R7, RZ, RZ, R4 ;  /* 0x000000ffff077224 */ /* 0x001fca00078e0004 */
[----:B------:R3:W-:Y:S01]  /*3df0*/  STG.E.U8 desc[UR36][R2.64], R7 ;  /* 0x0000000702007986 */ /* 0x0007e2000c101124 */
[----:B------:R-:W-:Y:S05]  /*3e00*/  BRA `(.L_x_6531) ;  /* 0x0000000c00e47947 */ /* 0x000fea0003800000 */
.L_x_6528:
        /* <DEDUP_REMOVED lines=9> */
.L_x_6533:
[----:B------:R-:W0:Y:S02]  /*3ea0*/  F2I.F64.TRUNC R5, R4 ;  /* 0x0000000400057311 */ /* 0x000e24000030d100 */
[----:B0-----:R1:W-:Y:S01]  /*3eb0*/  STG.E desc[UR36][R2.64], R5 ;  /* 0x0000000502007986 */ /* 0x0013e2000c101924 */
[----:B------:R-:W-:Y:S05]  /*3ec0*/  BRA `(.L_x_6531) ;  /* 0x0000000c00b47947 */ /* 0x000fea0003800000 */
.L_x_6532:
[----:B------:R-:W0:Y:S02]  /*3ed0*/  F2I.F64.TRUNC R5, R4 ;  /* 0x0000000400057311 */ /* 0x000e24000030d100 */
[----:B0-----:R2:W-:Y:S01]  /*3ee0*/  STG.E.U16 desc[UR36][R2.64], R5 ;  /* 0x0000000502007986 */ /* 0x0015e2000c101524 */
[----:B------:R-:W-:Y:S05]  /*3ef0*/  BRA `(.L_x_6531) ;  /* 0x0000000c00a87947 */ /* 0x000fea0003800000 */
.L_x_6527:
[----:B------:R-:W-:-:S09]  /*3f00*/  UISETP.GT.AND UP0, UPT, UR4, 0x6, UPT ;  /* 0x000000060400788c */ /* 0x000fd2000bf04270 */
[----:B------:R-:W-:Y:S05]  /*3f10*/  BRA.U UP0, `(.L_x_6534) ;  /* 0x00000001004c7547 */ /* 0x000fea000b800000 */
[----:B------:R-:W-:-:S09]  /*3f20*/  UISETP.NE.AND UP0, UPT, UR4, 0x5, UPT ;  /* 0x000000050400788c */ /* 0x000fd2000bf05270 */
[----:B------:R-:W-:Y:S05]  /*3f30*/  BRA.U !UP0, `(.L_x_6535) ;  /* 0x0000000108247547 */ /* 0x000fea000b800000 */
[----:B------:R-:W-:-:S09]  /*3f40*/  UISETP.NE.AND UP0, UPT, UR4, 0x6, UPT ;  /* 0x000000060400788c */ /* 0x000fd2000bf05270 */
[----:B------:R-:W-:Y:S05]  /*3f50*/  BRA.U UP0, `(.L_x_6530) ;  /* 0x0000000900e87547 */ /* 0x000fea000b800000 */
[----:B------:R-:W-:Y:S01]  /*3f60*/  UMOV UR4, 0xf0000000 ;  /* 0xf000000000047882 */ /* 0x000fe20000000000 */
[----:B------:R-:W-:Y:S01]  /*3f70*/  UMOV UR5, 0x380fffff ;  /* 0x380fffff00057882 */ /* 0x000fe20000000000 */
[----:B------:R-:W0:Y:S01]  /*3f80*/  F2F.F32.F64 R7, R4 ;  /* 0x0000000400077310 */ /* 0x000e220000301000 */
[----:B------:R-:W-:-:S14]  /*3f90*/  DSETP.GEU.AND P0, PT, |R4|, UR4, PT ;  /* 0x0000000404007e2a */ /* 0x000fdc000bf0e200 */
[----:B0-----:R-:W-:-:S05]  /*3fa0*/  @!P0 FMUL R7, R7, 1.175494350822287508e-38 ;  /* 0x0080000007078820 */ /* 0x001fca0000400000 */
[----:B------:R0:W-:Y:S01]  /*3fb0*/  STG.E desc[UR36][R2.64], R7 ;  /* 0x0000000702007986 */ /* 0x0001e2000c101924 */
[----:B------:R-:W-:Y:S05]  /*3fc0*/  BRA `(.L_x_6531) ;  /* 0x0000000c00747947 */ /* 0x000fea0003800000 */
.L_x_6535:
        /* <DEDUP_REMOVED lines=8> */
.L_x_6534:
[----:B------:R-:W-:-:S09]  /*4050*/  UISETP.NE.AND UP0, UPT, UR4, 0x7, UPT ;  /* 0x000000070400788c */ /* 0x000fd2000bf05270 */
[----:B------:R-:W-:Y:S05]  /*4060*/  BRA.U !UP0, `(.L_x_6536) ;  /* 0x0000000108547547 */ /* 0x000fea000b800000 */
[----:B------:R-:W-:-:S09]  /*4070*/  UISETP.NE.AND UP0, UPT, UR4, 0x8, UPT ;  /* 0x000000080400788c */ /* 0x000fd2000bf05270 */
[----:B------:R-:W-:Y:S05]  /*4080*/  BRA.U !UP0, `(.L_x_6537) ;  /* 0x0000000108287547 */ /* 0x000fea000b800000 */
[----:B------:R-:W-:-:S09]  /*4090*/  UISETP.NE.AND UP0, UPT, UR4, 0x9, UPT ;  /* 0x000000090400788c */ /* 0x000fd2000bf05270 */
[----:B------:R-:W-:Y:S05]  /*40a0*/  BRA.U UP0, `(.L_x_6530) ;  /* 0x0000000900947547 */ /* 0x000fea000b800000 */
        /* <DEDUP_REMOVED lines=8> */
.L_x_6537:
        /* <DEDUP_REMOVED lines=9> */
.L_x_6536:
[----:B------:R0:W-:Y:S01]  /*41c0*/  STG.E.64 desc[UR36][R2.64], R4 ;  /* 0x0000000402007986 */ /* 0x0001e2000c101b24 */
[----:B------:R-:W-:Y:S05]  /*41d0*/  BRA `(.L_x_6531) ;  /* 0x0000000800f07947 */ /* 0x000fea0003800000 */
.L_x_6526:
        /* <DEDUP_REMOVED lines=12> */
.L_x_6540:
[----:B------:R-:W-:-:S05]  /*42a0*/  CS2R R6, SRZ ;  /* 0x0000000000067805 */ /* 0x000fca000001ff00 */
[----:B------:R0:W-:Y:S01]  /*42b0*/  STG.E.128 desc[UR36][R2.64], R4 ;  /* 0x0000000402007986 */ /* 0x0001e2000c101d24 */
[----:B------:R-:W-:Y:S05]  /*42c0*/  BRA `(.L_x_6531) ;  /* 0x0000000800b47947 */ /* 0x000fea0003800000 */
.L_x_6539:
        /* <DEDUP_REMOVED lines=10> */
[----:B------:R-:W-:Y:S01]  /*4370*/  BSSY.RECONVERGENT B0, `(.L_x_6543) ;  /* 0x000000d000007945 */ /* 0x000fe20003800200 */
[----:B------:R-:W-:-:S12]  /*4380*/  MOV R0, 0x7f ;  /* 0x0000007f00007802 */ /* 0x000fd80000000f00 */
        /* <DEDUP_REMOVED lines=11> */
.L_x_6544:
[----:B------:R-:W-:Y:S05]  /*4440*/  BSYNC.RECONVERGENT B0 ;  /* 0x0000000000007941 */ /* 0x000fea0003800200 */
.L_x_6543:
[----:B------:R-:W-:-:S05]  /*4450*/  LOP3.LUT R7, R0, 0x80, R7, 0xf8, !PT ;  /* 0x0000008000077812 */ /* 0x000fca00078ef807 */
[----:B------:R0:W-:Y:S01]  /*4460*/  STG.E.U8 desc[UR36][R2.64], R7 ;  /* 0x0000000702007986 */ /* 0x0001e2000c101124 */
[----:B------:R-:W-:Y:S05]  /*4470*/  BRA `(.L_x_6531) ;  /* 0x0000000800487947 */ /* 0x000fea0003800000 */
.L_x_6542:
        /* <DEDUP_REMOVED lines=19> */
.L_x_6546:
[----:B------:R-:W-:Y:S05]  /*45b0*/  BSYNC.RECONVERGENT B0 ;  /* 0x0000000000007941 */ /* 0x000fea0003800200 */
.L_x_6545:
[----:B------:R-:W-:-:S05]  /*45c0*/  LOP3.LUT R7, R0, 0x80, R7, 0xf8, !PT ;  /* 0x0000008000077812 */ /* 0x000fca00078ef807 */
[----:B------:R0:W-:Y:S01]  /*45d0*/  STG.E.U8 desc[UR36][R2.64], R7 ;  /* 0x0000000702007986 */ /* 0x0001e2000c101124 */
[----:B------:R-:W-:Y:S05]  /*45e0*/  BRA `(.L_x_6531) ;  /* 0x0000000400ec7947 */ /* 0x000fea0003800000 */
.L_x_6541:
        /* <DEDUP_REMOVED lines=8> */
.L_x_6538:
        /* <DEDUP_REMOVED lines=11> */
.L_x_6549:
        /* <DEDUP_REMOVED lines=17> */
.L_x_6552:
[----:B------:R-:W-:-:S04]  /*4830*/  SHF.R.U32.HI R0, RZ, 0x14, R7 ;  /* 0x00000014ff007819 */ /* 0x000fc80000011607 */
[----:B------:R-:W-:-:S04]  /*4840*/  LOP3.LUT R0, R0, 0x1, RZ, 0xc0, !PT ;  /* 0x0000000100007812 */ /* 0x000fc800078ec0ff */
[----:B------:R-:W-:-:S04]  /*4850*/  IADD3 R0, PT, PT, R7, 0x487ffff, R0 ;  /* 0x0487ffff07007810 */ /* 0x000fc80007ffe000 */
[----:B------:R-:W-:-:S04]  /*4860*/  SHF.R.U32.HI R0, RZ, 0x14, R0 ;  /* 0x00000014ff007819 */ /* 0x000fc80000011600 */
[----:B------:R-:W-:-:S07]  /*4870*/  LOP3.LUT R4, R0, 0xff, RZ, 0xc0, !PT ;  /* 0x000000ff00047812 */ /* 0x000fce00078ec0ff */
.L_x_6553:
[----:B------:R-:W-:-:S04]  /*4880*/  SHF.R.U32.HI R5, RZ, 0x18, R7 ;  /* 0x00000018ff057819 */ /* 0x000fc80000011607 */
[----:B------:R-:W-:-:S04]  /*4890*/  LOP3.LUT R4, R4, 0x80, R5, 0xf8, !PT ;  /* 0x0000008004047812 */ /* 0x000fc800078ef805 */
[----:B------:R-:W-:-:S07]  /*48a0*/  PRMT R0, R4, 0x7610, R0 ;  /* 0x0000761004007816 */ /* 0x000fce0000000000 */
.L_x_6551:
[----:B------:R-:W-:Y:S05]  /*48b0*/  BSYNC.RECONVERGENT B0 ;  /* 0x0000000000007941 */ /* 0x000fea0003800200 */
.L_x_6550:
[----:B------:R0:W-:Y:S01]  /*48c0*/  STG.E.U8 desc[UR36][R2.64], R0 ;  /* 0x0000000002007986 */ /* 0x0001e2000c101124 */
[----:B------:R-:W-:Y:S05]  /*48d0*/  BRA `(.L_x_6531) ;  /* 0x0000000400307947 */ /* 0x000fea0003800000 */
.L_x_6548:
[----:B------:R-:W-:Y:S01]  /*48e0*/  UMOV UR4, 0xf0000000 ;  /* 0xf000000000047882 */ /* 0x000fe20000000000 */
[----:B------:R-:W-:Y:S01]  /*48f0*/  UMOV UR5, 0x380fffff ;  /* 0x380fffff00057882 */ /* 0x000fe20000000000 */
        /* <DEDUP_REMOVED lines=15> */
.L_x_6556:
[----:B------:R-:W-:-:S04]  /*49f0*/  SHF.R.U32.HI R0, RZ, 0x15, R7 ;  /* 0x00000015ff007819 */ /* 0x000fc80000011607 */
[----:B------:R-:W-:-:S04]  /*4a00*/  LOP3.LUT R0, R0, 0x1, RZ, 0xc0, !PT ;  /* 0x0000000100007812 */ /* 0x000fc800078ec0ff */
[----:B------:R-:W-:-:S04]  /*4a10*/  IADD3 R0, PT, PT, R7, 0x88fffff, R0 ;  /* 0x088fffff07007810 */ /* 0x000fc80007ffe000 */
[----:B------:R-:W-:-:S04]  /*4a20*/  SHF.R.U32.HI R0, RZ, 0x15, R0 ;  /* 0x00000015ff007819 */ /* 0x000fc80000011600 */
[----:B------:R-:W-:-:S07]  /*4a30*/  LOP3.LUT R4, R0, 0xff, RZ, 0xc0, !PT ;  /* 0x000000ff00047812 */ /* 0x000fce00078ec0ff */
.L_x_6557:
[----:B------:R-:W-:-:S04]  /*4a40*/  SHF.R.U32.HI R5, RZ, 0x18, R7 ;  /* 0x00000018ff057819 */ /* 0x000fc80000011607 */
[----:B------:R-:W-:-:S04]  /*4a50*/  LOP3.LUT R4, R4, 0x80, R5, 0xf8, !PT ;  /* 0x0000008004047812 */ /* 0x000fc800078ef805 */
[----:B------:R-:W-:-:S07]  /*4a60*/  PRMT R0, R4, 0x7610, R0 ;  /* 0x0000761004007816 */ /* 0x000fce0000000000 */
.L_x_6555:
[----:B------:R-:W-:Y:S05]  /*4a70*/  BSYNC.RECONVERGENT B0 ;  /* 0x0000000000007941 */ /* 0x000fea0003800200 */
.L_x_6554:
[----:B------:R0:W-:Y:S01]  /*4a80*/  STG.E.U8 desc[UR36][R2.64], R0 ;  /* 0x0000000002007986 */ /* 0x0001e2000c101124 */
[----:B------:R-:W-:Y:S05]  /*4a90*/  BRA `(.L_x_6531) ;  /* 0x0000000000c07947 */ /* 0x000fea0003800000 */
.L_x_6547:
[----:B------:R-:W-:-:S09]  /*4aa0*/  UISETP.NE.AND UP0, UPT, UR4, 0x1c, UPT ;  /* 0x0000001c0400788c */ /* 0x000fd2000bf05270 */
[----:B------:R-:W-:Y:S05]  /*4ab0*/  BRA.U !UP0, `(.L_x_6558) ;  /* 0x0000000108b07547 */ /* 0x000fea000b800000 */
[----:B------:R-:W-:-:S09]  /*4ac0*/  UISETP.NE.AND UP0, UPT, UR4, 0x1d, UPT ;  /* 0x0000001d0400788c */ /* 0x000fd2000bf05270 */
[----:B------:R-:W-:Y:S05]  /*4ad0*/  BRA.U !UP0, `(.L_x_6559) ;  /* 0x00000001089c7547 */ /* 0x000fea000b800000 */
[----:B------:R-:W-:-:S09]  /*4ae0*/  UISETP.NE.AND UP0, UPT, UR4, 0x2c, UPT ;  /* 0x0000002c0400788c */ /* 0x000fd2000bf05270 */
[----:B------:R-:W-:Y:S05]  /*4af0*/  BRA.U !UP0, `(.L_x_6560) ;  /* 0x0000000108447547 */ /* 0x000fea000b800000 */
.L_x_6530:
        /* <DEDUP_REMOVED lines=16> */
.L_x_6561:
[----:B------:R-:W-:Y:S05]  /*4c00*/  BRA `(.L_x_6531) ;  /* 0x0000000000647947 */ /* 0x000fea0003800000 */
.L_x_6560:
[----:B------:R-:W-:Y:S01]  /*4c10*/  UMOV UR4, 0xf0000000 ;  /* 0xf000000000047882 */ /* 0x000fe20000000000 */
[----:B------:R-:W-:Y:S01]  /*4c20*/  UMOV UR5, 0x380fffff ;  /* 0x380fffff00057882 */ /* 0x000fe20000000000 */
        /* <DEDUP_REMOVED lines=18> */
.L_x_6559:
[----:B------:R-:W0:Y:S02]  /*4d50*/  F2I.U64.F64.TRUNC R4, R4 ;  /* 0x0000000400047311 */ /* 0x000e24000030d800 */
[----:B0-----:R0:W-:Y:S01]  /*4d60*/  STG.E.64 desc[UR36][R2.64], R4 ;  /* 0x0000000402007986 */ /* 0x0011e2000c101b24 */
[----:B------:R-:W-:Y:S05]  /*4d70*/  BRA `(.L_x_6531) ;  /* 0x0000000000087947 */ /* 0x000fea0003800000 */
.L_x_6558:
[----:B------:R-:W0:Y:S02]  /*4d80*/  F2I.U32.F64.TRUNC R5, R4 ;  /* 0x0000000400057311 */ /* 0x000e24000030d000 */
[----:B0-----:R0:W-:Y:S02]  /*4d90*/  STG.E desc[UR36][R2.64], R5 ;  /* 0x0000000502007986 */ /* 0x0011e4000c101924 */
.L_x_6531:
[----:B------:R-:W-:-:S07]  /*4da0*/  VIADD R19, R19, 0x80 ;  /* 0x0000008013137836 */ /* 0x000fce0000000000 */
.L_x_6463:
[----:B------:R-:W-:Y:S05]  /*4db0*/  BSYNC.RECONVERGENT B7 ;  /* 0x0000000000077941 */ /* 0x000fea0003800200 */
.L_x_6462:
        /* <DEDUP_REMOVED lines=358> */
.L_x_6564:
        /* <DEDUP_REMOVED lines=18> */
.L_x_6569:
[----:B------:R-:W2:Y:S02]  /*6540*/  LDG.E.U8 R2, desc[UR36][R2.64] ;  /* 0x0000002402027981 */ /* 0x000ea4000c1e1100 */
[----:B--2---:R0:W1:Y:S01]  /*6550*/  I2F.F64.U16 R16, R2 ;  /* 0x0000000200107312 */ /* 0x0040620000101800 */
[----:B------:R-:W-:Y:S05]  /*6560*/  BRA `(.L_x_6571) ;  /* 0x0000000c00607947 */ /* 0x000fea0003800000 */
.L_x_6568:
        /* <DEDUP_REMOVED lines=9> */
.L_x_6573:
[----:B------:R-:W2:Y:S02]  /*6600*/  LDG.E R2, desc[UR36][R2.64] ;  /* 0x0000002402027981 */ /* 0x000ea4000c1e1900 */
[----:B--2---:R0:W1:Y:S01]  /*6610*/  I2F.F64 R16, R2 ;  /* 0x0000000200107312 */ /* 0x0040620000201c00 */
[----:B------:R-:W-:Y:S05]  /*6620*/  BRA `(.L_x_6571) ;  /* 0x0000000c00307947 */ /* 0x000fea0003800000 */
.L_x_6572:
[----:B------:R-:W2:Y:S02]  /*6630*/  LDG.E.U16 R2, desc[UR36][R2.64] ;  /* 0x0000002402027981 */ /* 0x000ea4000c1e1500 */
[----:B--2---:R0:W1:Y:S01]  /*6640*/  I2F.F64.S16 R16, R2 ;  /* 0x0000000200107312 */ /* 0x0040620000101c00 */
[----:B------:R-:W-:Y:S05]  /*6650*/  BRA `(.L_x_6571) ;  /* 0x0000000c00247947 */ /* 0x000fea0003800000 */
.L_x_6567:
        /* <DEDUP_REMOVED lines=10> */
.L_x_6575:
[----:B------:R-:W2:Y:S02]  /*6700*/  LDG.E.U16 R0, desc[UR36][R2.64] ;  /* 0x0000002402007981 */ /* 0x000ea4000c1e1500 */
[----:B--2---:R-:W-:-:S05]  /*6710*/  HADD2.F32 R0, -RZ, R0.H0_H0 ;  /* 0x20000000ff007230 */ /* 0x004fca0000004100 */
[----:B------:R-:W-:-:S04]  /*6720*/  FMUL.FTZ R0, R0, 1 ;  /* 0x3f80000000007820 */ /* 0x000fc80000410000 */
[----:B------:R0:W1:Y:S01]  /*6730*/  F2F.F64.F32 R16, R0 ;  /* 0x0000000000107310 */ /* 0x0000620000201800 */
[----:B------:R-:W-:Y:S05]  /*6740*/  BRA `(.L_x_6571) ;  /* 0x0000000800e87947 */ /* 0x000fea0003800000 */
.L_x_6574:
        /* <DEDUP_REMOVED lines=10> */
.L_x_6577:
[----:B------:R-:W2:Y:S02]  /*67f0*/  LDG.E.U16 R2, desc[UR36][R2.64] ;  /* 0x0000002402027981 */ /* 0x000ea4000c1e1500 */
[----:B--2---:R-:W-:-:S05]  /*6800*/  HADD2.F32 R0, -RZ, R2.H0_H0 ;  /* 0x20000002ff007230 */ /* 0x004fca0000004100 */
[----:B------:R-:W-:-:S04]  /*6810*/  FMUL.FTZ R0, R0, 1 ;  /* 0x3f80000000007820 */ /* 0x000fc80000410000 */
[----:B------:R0:W1:Y:S01]  /*6820*/  F2F.F64.F32 R16, R0 ;  /* 0x0000000000107310 */ /* 0x0000620000201800 */
[----:B------:R-:W-:Y:S05]  /*6830*/  BRA `(.L_x_6571) ;  /* 0x0000000800ac7947 */ /* 0x000fea0003800000 */
.L_x_6576:
[----:B------:R0:W5:Y:S01]  /*6840*/  LDG.E.64 R16, desc[UR36][R2.64] ;  /* 0x0000002402107981 */ /* 0x000162000c1e1b00 */
[----:B------:R-:W-:Y:S05]  /*6850*/  BRA `(.L_x_6571) ;  /* 0x0000000800a47947 */ /* 0x000fea0003800000 */
.L_x_6566:
        /* <DEDUP_REMOVED lines=13> */
.L_x_6580:
[----:B------:R0:W5:Y:S01]  /*6930*/  LDG.E.64 R16, desc[UR36][R2.64] ;  /* 0x0000002402107981 */ /* 0x000162000c1e1b00 */
[----:B------:R-:W-:Y:S05]  /*6940*/  BRA `(.L_x_6571) ;  /* 0x0000000800687947 */ /* 0x000fea0003800000 */
.L_x_6579:
        /* <DEDUP_REMOVED lines=27> */
.L_x_6582:
        /* <DEDUP_REMOVED lines=12> */
[----:B------:R3:W4:Y:S01]  /*6bc0*/  F2F.F64.F32 R16, R0 ;  /* 0x0000000000107310 */ /* 0x0007220000201800 */
[----:B------:R-:W-:Y:S05]  /*6bd0*/  BRA `(.L_x_6571) ;  /* 0x0000000400c47947 */ /* 0x000fea0003800000 */
.L_x_6581:
[----:B------:R-:W2:Y:S02]  /*6be0*/  LDG.E.U16 R0, desc[UR36][R2.64] ;  /* 0x0000002402007981 */ /* 0x000ea4000c1e1500 */
[----:B--2---:R-:W-:-:S04]  /*6bf0*/  IMAD.U32 R0, R0, 0x10000, RZ ;  /* 0x0001000000007824 */ /* 0x004fc800078e00ff */
[----:B------:R-:W-:-:S04]  /*6c00*/  FMUL.FTZ R0, R0, 1 ;  /* 0x3f80000000007820 */ /* 0x000fc80000410000 */
[----:B------:R1:W2:Y:S01]  /*6c10*/  F2F.F64.F32 R16, R0 ;  /* 0x0000000000107310 */ /* 0x0002a20000201800 */
[----:B------:R-:W-:Y:S05]  /*6c20*/  BRA `(.L_x_6571) ;  /* 0x0000000400b07947 */ /* 0x000fea0003800000 */
.L_x_6578:
        /* <DEDUP_REMOVED lines=11> */
.L_x_6585:
        /* <DEDUP_REMOVED lines=21> */
.L_x_6587:
[----:B------:R-:W-:Y:S05]  /*6e30*/  BSYNC.RECONVERGENT B0 ;  /* 0x0000000000007941 */ /* 0x000fea0003800200 */
.L_x_6586:
[----:B------:R-:W-:Y:S02]  /*6e40*/  SHF.L.U32 R0, R0, 0x14, RZ ;  /* 0x0000001400007819 */ /* 0x000fe400000006ff */
[----:B------:R-:W-:-:S04]  /*6e50*/  LEA R2, R2, 0x3b800000, 0x17 ;  /* 0x3b80000002027811 */ /* 0x000fc800078eb8ff */
[----:B------:R-:W-:-:S05]  /*6e60*/  LOP3.LUT R0, R2, R0, R7, 0xfe, !PT ;  /* 0x0000000002007212 */ /* 0x000fca00078efe07 */
[----:B------:R-:W-:-:S04]  /*6e70*/  FMUL.FTZ R0, R0, 1 ;  /* 0x3f80000000007820 */ /* 0x000fc80000410000 */
[----:B------:R0:W1:Y:S01]  /*6e80*/  F2F.F64.F32 R16, R0 ;  /* 0x0000000000107310 */ /* 0x0000620000201800 */
[----:B------:R-:W-:Y:S05]  /*6e90*/  BRA `(.L_x_6571) ;  /* 0x0000000400147947 */ /* 0x000fea0003800000 */
.L_x_6584:
        /* <DEDUP_REMOVED lines=21> */
.L_x_6589:
[----:B------:R-:W-:Y:S05]  /*6ff0*/  BSYNC.RECONVERGENT B0 ;  /* 0x0000000000007941 */ /* 0x000fea0003800200 */
.L_x_6588:
[----:B------:R-:W-:Y:S01]  /*7000*/  IMAD.SHL.U32 R0, R0, 0x200000, RZ ;  /* 0x0020000000007824 */ /* 0x000fe200078e00ff */
[----:B------:R-:W-:-:S04]  /*7010*/  LEA R2, R2, 0x37800000, 0x17 ;  /* 0x3780000002027811 */ /* 0x000fc800078eb8ff */
[----:B------:R-:W-:-:S05]  /*7020*/  LOP3.LUT R0, R2, R0, R7, 0xfe, !PT ;  /* 0x0000000002007212 */ /* 0x000fca00078efe07 */
[----:B------:R-:W-:-:S04]  /*7030*/  FMUL.FTZ R0, R0, 1 ;  /* 0x3f80000000007820 */ /* 0x000fc80000410000 */
[----:B------:R0:W1:Y:S01]  /*7040*/  F2F.F64.F32 R16, R0 ;  /* 0x0000000000107310 */ /* 0x0000620000201800 */
[----:B------:R-:W-:Y:S05]  /*7050*/  BRA `(.L_x_6571) ;  /* 0x0000000000a47947 */ /* 0x000fea0003800000 */
.L_x_6583:
        /* <DEDUP_REMOVED lines=16> */
[----:B------:R0:W1:Y:S01]  /*7160*/  @P0 F2F.F64.F32 R16, R0 ;  /* 0x0000000000100310 */ /* 0x0000620000201800 */
[----:B------:R-:W-:Y:S05]  /*7170*/  BRA `(.L_x_6571) ;  /* 0x00000000005c7947 */ /* 0x000fea0003800000 */
.L_x_6570:
        /* <DEDUP_REMOVED lines=16> */
.L_x_6592:
[----:B------:R-:W-:Y:S01]  /*7280*/  CS2R R16, SRZ ;  /* 0x0000000000107805 */ /* 0x000fe2000001ff00 */
[----:B------:R-:W-:Y:S06]  /*7290*/  BRA `(.L_x_6571) ;  /* 0x0000000000147947 */ /* 0x000fec0003800000 */
.L_x_6591:
[----:B------:R-:W2:Y:S02]  /*72a0*/  LDG.E.64 R16, desc[UR36][R2.64] ;  /* 0x0000002402107981 */ /* 0x000ea4000c1e1b00 */
[----:B--2---:R-:W0:Y:S01]  /*72b0*/  I2F.F64.U64 R16, R16 ;  /* 0x0000001000107312 */ /* 0x004e220000301800 */
[----:B------:R-:W-:Y:S05]  /*72c0*/  BRA `(.L_x_6571) ;  /* 0x0000000000087947 */ /* 0x000fea0003800000 */
.L_x_6590:
[----:B------:R-:W2:Y:S02]  /*72d0*/  LDG.E R2, desc[UR36][R2.64] ;  /* 0x0000002402027981 */ /* 0x000ea4000c1e1900 */
[----:B--2---:R0:W1:Y:S02]  /*72e0*/  I2F.F64.U32 R16, R2 ;  /* 0x0000000200107312 */ /* 0x0040640000201800 */
.L_x_6571:
[----:B------:R-:W-:Y:S05]  /*72f0*/  BSYNC.RECONVERGENT B6 ;  /* 0x0000000000067941 */ /* 0x000fea0003800200 */
.L_x_6565:
[----:B------:R-:W3:Y:S01]  /*7300*/  LDCU.64 UR6, c[0x0][0x5f8] ;  /* 0x0000bf00ff0677ac */ /* 0x000ee20008000a00 */
[----:B------:R-:W-:Y:S01]  /*7310*/  BSSY.RECONVERGENT B6, `(.L_x_6593) ;  /* 0x00000ec000067945 */ /* 0x000fe20003800200 */
[----:B------:R-:W-:-:S04]  /*7320*/  UPRMT UR4, UR42, 0x9910, URZ ;  /* 0x000099102a047896 */ /* 0x000fc800080000ff */
[----:B------:R-:W-:Y:S01]  /*7330*/  UISETP.GT.AND UP0, UPT, UR4, 0x9, UPT ;  /* 0x000000090400788c */ /* 0x000fe2000bf04270 */
[----:B---3--:R-:W-:-:S05]  /*7340*/  IADD3 R22, P0, PT, R22, UR6, RZ ;  /* 0x0000000616167c10 */ /* 0x008fca000ff1e0ff */
        /* <DEDUP_REMOVED lines=10> */
[----:B0-----:R-:W3:Y:S02]  /*73f0*/  LDG.E.S8 R2, desc[UR36][R22.64] ;  /* 0x0000002416027981 */ /* 0x001ee4000c1e1300 */
[----:B---3--:R-:W0:Y:S01]  /*7400*/  I2F.F64.S16 R2, R2 ;  /* 0x0000000200027312 */ /* 0x008e220000101c00 */
[----:B------:R-:W-:Y:S05]  /*7410*/  BRA `(.L_x_6599) ;  /* 0x0000000c006c7947 */ /* 0x000fea0003800000 */
.L_x_6597:
[----:B0-----:R-:W3:Y:S02]  /*7420*/  LDG.E.U8 R2, desc[UR36][R22.64] ;  /* 0x0000002416027981 */ /* 0x001ee4000c1e1100 */
[----:B---3--:R-:W0:Y:S01]  /*7430*/  I2F.F64.U16 R2, R2 ;  /* 0x0000000200027312 */ /* 0x008e220000101800 */
[----:B------:R-:W-:Y:S05]  /*7440*/  BRA `(.L_x_6599) ;  /* 0x0000000c00607947 */ /* 0x000fea0003800000 */
.L_x_6596:
[----:B------:R-:W-:-:S09]  /*7450*/  UISETP.NE.AND UP0, UPT, UR4, 0x2, UPT ;  /* 0x000000020400788c */ /* 0x000fd2000bf05270 */
[----:B------:R-:W-:Y:S05]  /*7460*/  BRA.U !UP0, `(.L_x_6600) ;  /* 0x0000000108287547 */ /* 0x000fea000b800000 */
[----:B------:R-:W-:-:S09]  /*7470*/  UISETP.NE.AND UP0, UPT, UR4, 0x3, UPT ;  /* 0x000000030400788c */ /* 0x000fd2000bf05270 */
[----:B------:R-:W-:Y:S05]  /*7480*/  BRA.U !UP0, `(.L_x_6601) ;  /* 0x0000000108147547 */ /* 0x000fea000b800000 */
[----:B------:R-:W-:-:S09]  /*7490*/  UISETP.NE.AND UP0, UPT, UR4, 0x4, UPT ;  /* 0x000000040400788c */ /* 0x000fd2000bf05270 */
[----:B------:R-:W-:Y:S05]  /*74a0*/  BRA.U UP0, `(.L_x_6598) ;  /* 0x0000000900ec7547 */ /* 0x000fea000b800000 */
[----:B0-----:R-:W3:Y:S02]  /*74b0*/  LDG.E.64 R2, desc[UR36][R22.64] ;  /* 0x0000002416027981 */ /* 0x001ee4000c1e1b00 */
[----:B---3--:R-:W3:Y:S01]  /*74c0*/  I2F.F64.S64 R2, R2 ;  /* 0x0000000200027312 */ /* 0x008ee20000301c00 */
[----:B------:R-:W-:Y:S05]  /*74d0*/  BRA `(.L_x_6599) ;  /* 0x0000000c003c7947 */ /* 0x000fea0003800000 */
.L_x_6601:
[----:B0-----:R-:W3:Y:S02]  /*74e0*/  LDG.E R2, desc[UR36][R22.64] ;  /* 0x0000002416027981 */ /* 0x001ee4000c1e1900 */
[----:B---3--:R-:W0:Y:S01]  /*74f0*/  I2F.F64 R2, R2 ;  /* 0x0000000200027312 */ /* 0x008e220000201c00 */
[----:B------:R-:W-:Y:S05]  /*7500*/  BRA `(.L_x_6599) ;  /* 0x0000000c00307947 */ /* 0x000fea0003800000 */
.L_x_6600:
[----:B0-----:R-:W3:Y:S02]  /*7510*/  LDG.E.U16 R2, desc[UR36][R22.64] ;  /* 0x0000002416027981 */ /* 0x001ee4000c1e1500 */
[----:B---3--:R-:W0:Y:S01]  /*7520*/  I2F.F64.S16 R2, R2 ;  /* 0x0000000200027312 */ /* 0x008e220000101c00 */
[----:B------:R-:W-:Y:S05]  /*7530*/  BRA `(.L_x_6599) ;  /* 0x0000000c00247947 */ /* 0x000fea0003800000 */
.L_x_6595:
[----:B------:R-:W-:-:S09]  /*7540*/  UISETP.GT.AND UP0, UPT, UR4, 0x6, UPT ;  /* 0x000000060400788c */ /* 0x000fd2000bf04270 */
[----:B------:R-:W-:Y:S05]  /*7550*/  BRA.U UP0, `(.L_x_6602) ;  /* 0x0000000100347547 */ /* 0x000fea000b800000 */
[----:B------:R-:W-:-:S09]  /*7560*/  UISETP.NE.AND UP0, UPT, UR4, 0x5, UPT ;  /* 0x000000050400788c */ /* 0x000fd2000bf05270 */
[----:B------:R-:W-:Y:S05]  /*7570*/  BRA.U !UP0, `(.L_x_6603) ;  /* 0x0000000108187547 */ /* 0x000fea000b800000 */
[----:B------:R-:W-:-:S09]  /*7580*/  UISETP.NE.AND UP0, UPT, UR4, 0x6, UPT ;  /* 0x000000060400788c */ /* 0x000fd2000bf05270 */
[----:B------:R-:W-:Y:S05]  /*7590*/  BRA.U UP0, `(.L_x_6598) ;  /* 0x0000000900b07547 */ /* 0x000fea000b800000 */
[----:B0-----:R-:W3:Y:S02]  /*75a0*/  LDG.E R2, desc[UR36][R22.64] ;  /* 0x0000002416027981 */ /* 0x001ee4000c1e1900 */
[----:B---3--:R-:W-:-:S06]  /*75b0*/  FMUL.FTZ R2, R2, 1 ;  /* 0x3f80000002027820 */ /* 0x008fcc0000410000 */
[----:B------:R-:W0:Y:S01]  /*75c0*/  F2F.F64.F32 R2, R2 ;  /* 0x0000000200027310 */ /* 0x000e220000201800 */
[----:B------:R-:W-:Y:S05]  /*75d0*/  BRA `(.L_x_6599) ;  /* 0x0000000800fc7947 */ /* 0x000fea0003800000 */
.L_x_6603:
[----:B01----:R-:W3:Y:S02]  /*75e0*/  LDG.E.U16 R0, desc[UR36][R22.64] ;  /* 0x0000002416007981 */ /* 0x003ee4000c1e1500 */
[----:B---3--:R-:W-:-:S05]  /*75f0*/  HADD2.F32 R0, -RZ, R0.H0_H0 ;  /* 0x20000000ff007230 */ /* 0x008fca0000004100 */
[----:B------:R-:W-:-:S04]  /*7600*/  FMUL.FTZ R0, R0, 1 ;  /* 0x3f80000000007820 */ /* 0x000fc80000410000 */
[----:B------:R0:W1:Y:S01]  /*7610*/  F2F.F64.F32 R2, R0 ;  /* 0x0000000000027310 */ /* 0x0000620000201800 */
[----:B------:R-:W-:Y:S05]  /*7620*/  BRA `(.L_x_6599) ;  /* 0x0000000800e87947 */ /* 0x000fea0003800000 */
.L_x_6602:
        /* <DEDUP_REMOVED lines=10> */
.L_x_6605:
[----:B------:R-:W0:Y:S02]  /*76d0*/  LDG.E.U16 R22, desc[UR36][R22.64] ;  /* 0x0000002416167981 */ /* 0x000e24000c1e1500 */
[----:B01----:R-:W-:-:S05]  /*76e0*/  HADD2.F32 R0, -RZ, R22.H0_H0 ;  /* 0x20000016ff007230 */ /* 0x003fca0000004100 */
[----:B------:R-:W-:-:S04]  /*76f0*/  FMUL.FTZ R0, R0, 1 ;  /* 0x3f80000000007820 */ /* 0x000fc80000410000 */
[----:B------:R0:W1:Y:S01]  /*7700*/  F2F.F64.F32 R2, R0 ;  /* 0x0000000000027310 */ /* 0x0000620000201800 */
[----:B------:R-:W-:Y:S05]  /*7710*/  BRA `(.L_x_6599) ;  /* 0x0000000800ac7947 */ /* 0x000fea0003800000 */
.L_x_6604:
[----:B0-----:R0:W5:Y:S01]  /*7720*/  LDG.E.64 R2, desc[UR36][R22.64] ;  /* 0x0000002416027981 */ /* 0x001162000c1e1b00 */
[----:B------:R-:W-:Y:S05]  /*7730*/  BRA `(.L_x_6599) ;  /* 0x0000000800a47947 */ /* 0x000fea0003800000 */
.L_x_6594:
        /* <DEDUP_REMOVED lines=9> */
[----:B0-----:R-:W-:Y:S02]  /*77d0*/  MOV R2, RZ ;  /* 0x000000ff00027202 */ /* 0x001fe40000000f00 */
[----:B---3--:R-:W-:-:S04]  /*77e0*/  ISETP.NE.AND P0, PT, R22, RZ, PT ;  /* 0x000000ff1600720c */ /* 0x008fc80003f05270 */
[----:B------:R-:W-:Y:S01]  /*77f0*/  FSEL R3, RZ, 1.875, !P0 ;  /* 0x3ff00000ff037808 */ /* 0x000fe20004000000 */
[----:B------:R-:W-:Y:S08]  /*7800*/  BRA `(.L_x_6599) ;  /* 0x0000000800707947 */ /* 0x000ff00003800000 */
.L_x_6608:
[----:B0-----:R0:W5:Y:S01]  /*7810*/  LDG.E.64 R2, desc[UR36][R22.64] ;  /* 0x0000002416027981 */ /* 0x001162000c1e1b00 */
[----:B------:R-:W-:Y:S05]  /*7820*/  BRA `(.L_x_6599) ;  /* 0x0000000800687947 */ /* 0x000fea0003800000 */
.L_x_6607:
[----:B------:R-:W-:-:S09]  /*7830*/  UISETP.NE.AND UP0, UPT, UR4, 0xf, UPT ;  /* 0x0000000f0400788c */ /* 0x000fd2000bf05270 */
[----:B------:R-:W-:Y:S05]  /*7840*/  BRA.U !UP0, `(.L_x_6609) ;  /* 0x00000001089c7547 */ /* 0x000fea000b800000 */
[----:B------:R-:W-:-:S09]  /*7850*/  UISETP.NE.AND UP0, UPT, UR4, 0x17, UPT ;  /* 0x000000170400788c */ /* 0x000fd2000bf05270 */
[----:B------:R-:W-:Y:S05]  /*7860*/  BRA.U !UP0, `(.L_x_6610) ;  /* 0x00000001085c7547 */ /* 0x000fea000b800000 */
[----:B------:R-:W-:-:S09]  /*7870*/  UISETP.NE.AND UP0, UPT, UR4, 0x18, UPT ;  /* 0x000000180400788c */ /* 0x000fd2000bf05270 */
[----:B------:R-:W-:Y:S05]  /*7880*/  BRA.U UP0, `(.L_x_6598) ;  /* 0x0000000500f47547 */ /* 0x000fea000b800000 */
[----:B01----:R-:W3:Y:S01]  /*7890*/  LDG.E.U8 R0, desc[UR36][R22.64] ;  /* 0x0000002416007981 */ /* 0x003ee2000c1e1100 */
[----:B------:R-:W-:Y:S02]  /*78a0*/  HFMA2 R4, -RZ, RZ, 0, 1.847743988037109375e-06 ;  /* 0x0000001fff047431 */ /* 0x000fe400000001ff */
[----:B---3--:R-:W-:-:S05]  /*78b0*/  IMAD.SHL.U32 R0, R0, 0x1000000, RZ ;  /* 0x0100000000007824 */ /* 0x008fca00078e00ff */
        /* <DEDUP_REMOVED lines=18> */
.L_x_6610:
[----:B0-----:R-:W1:Y:S02]  /*79e0*/  LDG.E.U8 R3, desc[UR36][R22.64] ;  /* 0x0000002416037981 */ /* 0x001e64000c1e1100 */
[C---:B-1----:R-:W-:Y:S01]  /*79f0*/  SHF.L.U32 R0, R3.reuse, 0x19, RZ ;  /* 0x0000001903007819 */ /* 0x042fe200000006ff */
        /* <DEDUP_REMOVED lines=12> */
.L_x_6609:
[----:B01----:R-:W3:Y:S02]  /*7ac0*/  LDG.E.U16 R0, desc[UR36][R22.64] ;  /* 0x0000002416007981 */ /* 0x003ee4000c1e1500 */
[----:B---3--:R-:W-:-:S05]  /*7ad0*/  SHF.L.U32 R0, R0, 0x10, RZ ;  /* 0x0000001000007819 */ /* 0x008fca00000006ff */
[----:B------:R-:W-:-:S04]  /*7ae0*/  FMUL.FTZ R0, R0, 1 ;  /* 0x3f80000000007820 */ /* 0x000fc80000410000 */
[----:B------:R0:W1:Y:S01]  /*7af0*/  F2F.F64.F32 R2, R0 ;  /* 0x0000000000027310 */ /* 0x0000620000201800 */
[----:B------:R-:W-:Y:S05]  /*7b00*/  BRA `(.L_x_6599) ;  /* 0x0000000400b07947 */ /* 0x000fea0003800000 */
.L_x_6606:
        /* <DEDUP_REMOVED lines=8> */
[----:B0-----:R-:W3:Y:S02]  /*7b90*/  LDG.E.U16 R2, desc[UR36][R22.64] ;  /* 0x0000002416027981 */ /* 0x001ee4000c1e1500 */
[----:B---3--:R-:W0:Y:S01]  /*7ba0*/  I2F.F64.U16 R2, R2 ;  /* 0x0000000200027312 */ /* 0x008e220000101800 */
[----:B------:R-:W-:Y:S05]  /*7bb0*/  BRA `(.L_x_6599) ;  /* 0x0000000400847947 */ /* 0x000fea0003800000 */
.L_x_6613:
[----:B------:R-:W3:Y:S01]  /*7bc0*/  LDG.E.U8 R22, desc[UR36][R22.64] ;  /* 0x0000002416167981 */ /* 0x000ee2000c1e1100 */
[----:B0-----:R-:W-:Y:S02]  /*7bd0*/  CS2R R2, SRZ ;  /* 0x0000000000027805 */ /* 0x001fe4000001ff00 */
[----:B---3--:R-:W-:-:S13]  /*7be0*/  ISETP.NE.AND P0, PT, R22, RZ, PT ;  /* 0x000000ff1600720c */ /* 0x008fda0003f05270 */
[----:B------:R-:W-:Y:S05]  /*7bf0*/  @!P0 BRA `(.L_x_6599) ;  /* 0x0000000400748947 */ /* 0x000fea0003800000 */
[----:B------:R-:W-:-:S13]  /*7c00*/  ISETP.NE.AND P0, PT, R22, 0x80, PT ;  /* 0x000000801600780c */ /* 0x000fda0003f05270 */
[----:B------:R-:W-:Y:S01]  /*7c10*/  @!P0 IMAD.MOV.U32 R2, RZ, RZ, 0x20000000 ;  /* 0x20000000ff028424 */ /* 0x000fe200078e00ff */
[----:B------:R-:W-:Y:S01]  /*7c20*/  @!P0 MOV R3, 0x7ff80000 ;  /* 0x7ff8000000038802 */ /* 0x000fe20000000f00 */
[----:B------:R-:W-:Y:S06]  /*7c30*/  @!P0 BRA `(.L_x_6599) ;  /* 0x0000000400648947 */ /* 0x000fec0003800000 */
[--C-:B-1----:R-:W-:Y:S01]  /*7c40*/  SHF.R.U32.HI R0, RZ, 0x3, R22.reuse ;  /* 0x00000003ff007819 */ /* 0x102fe20000011616 */
        /* <DEDUP_REMOVED lines=12> */
.L_x_6615:
[----:B------:R-:W-:Y:S05]  /*7d10*/  BSYNC.RECONVERGENT B0 ;  /* 0x0000000000007941 */ /* 0x000fea0003800200 */
.L_x_6614:
[----:B------:R-:W-:Y:S01]  /*7d20*/  IMAD.SHL.U32 R0, R0, 0x100000, RZ ;  /* 0x0010000000007824 */ /* 0x000fe200078e00ff */
[----:B------:R-:W-:-:S04]  /*7d30*/  LEA R2, R2, 0x3b800000, 0x17 ;  /* 0x3b80000002027811 */ /* 0x000fc800078eb8ff */
[----:B------:R-:W-:-:S05]  /*7d40*/  LOP3.LUT R0, R2, R0, R7, 0xfe, !PT ;  /* 0x0000000002007212 */ /* 0x000fca00078efe07 */
[----:B------:R-:W-:-:S04]  /*7d50*/  FMUL.FTZ R0, R0, 1 ;  /* 0x3f80000000007820 */ /* 0x000fc80000410000 */
[----:B------:R0:W1:Y:S01]  /*7d60*/  F2F.F64.F32 R2, R0 ;  /* 0x0000000000027310 */ /* 0x0000620000201800 */
[----:B------:R-:W-:Y:S05]  /*7d70*/  BRA `(.L_x_6599) ;  /* 0x0000000400147947 */ /* 0x000fea0003800000 */
.L_x_6612:
[----:B------:R-:W3:Y:S01]  /*7d80*/  LDG.E.U8 R22, desc[UR36][R22.64] ;  /* 0x0000002416167981 */ /* 0x000ee2000c1e1100 */
[----:B0-----:R-:W-:Y:S02]  /*7d90*/  CS2R R2, SRZ ;  /* 0x0000000000027805 */ /* 0x001fe4000001ff00 */
[----:B---3--:R-:W-:-:S13]  /*7da0*/  ISETP.NE.AND P0, PT, R22, RZ, PT ;  /* 0x000000ff1600720c */ /* 0x008fda0003f05270 */
[----:B------:R-:W-:Y:S05]  /*7db0*/  @!P0 BRA `(.L_x_6599) ;  /* 0x0000000400048947 */ /* 0x000fea0003800000 */
[----:B------:R-:W-:-:S13]  /*7dc0*/  ISETP.NE.AND P0, PT, R22, 0x80, PT ;  /* 0x000000801600780c */ /* 0x000fda0003f05270 */
[----:B------:R-:W-:Y:S01]  /*7dd0*/  @!P0 MOV R2, 0x20000000 ;  /* 0x2000000000028802 */ /* 0x000fe20000000f00 */
[----:B------:R-:W-:Y:S01]  /*7de0*/  @!P0 IMAD.MOV.U32 R3, RZ, RZ, 0x7ff80000 ;  /* 0x7ff80000ff038424 */ /* 0x000fe200078e00ff */
[----:B------:R-:W-:Y:S06]  /*7df0*/  @!P0 BRA `(.L_x_6599) ;  /* 0x0000000000f48947 */ /* 0x000fec0003800000 */
[--C-:B-1----:R-:W-:Y:S01]  /*7e00*/  SHF.R.U32.HI R0, RZ, 0x2, R22.reuse ;  /* 0x00000002ff007819 */ /* 0x102fe20000011616 */
        /* <DEDUP_REMOVED lines=12> */
.L_x_6617:
[----:B------:R-:W-:Y:S05]  /*7ed0*/  BSYNC.RECONVERGENT B0 ;  /* 0x0000000000007941 */ /* 0x000fea0003800200 */
.L_x_6616:
[----:B------:R-:W-:Y:S02]  /*7ee0*/  SHF.L.U32 R0, R0, 0x15, RZ ;  /* 0x0000001500007819 */ /* 0x000fe400000006ff */
[----:B------:R-:W-:-:S04]  /*7ef0*/  LEA R2, R2, 0x37800000, 0x17 ;  /* 0x3780000002027811 */ /* 0x000fc800078eb8ff */
[----:B------:R-:W-:-:S05]  /*7f00*/  LOP3.LUT R0, R2, R0, R7, 0xfe, !PT ;  /* 0x0000000002007212 */ /* 0x000fca00078efe07 */
[----:B------:R-:W-:-:S04]  /*7f10*/  FMUL.FTZ R0, R0, 1 ;  /* 0x3f80000000007820 */ /* 0x000fc80000410000 */
[----:B------:R0:W1:Y:S01]  /*7f20*/  F2F.F64.F32 R2, R0 ;  /* 0x0000000000027310 */ /* 0x0000620000201800 */
[----:B------:R-:W-:Y:S05]  /*7f30*/  BRA `(.L_x_6599) ;  /* 0x0000000000a47947 */ /* 0x000fea0003800000 */
.L_x_6611:
[----:B------:R-:W-:-:S09]  /*7f40*/  UISETP.NE.AND UP0, UPT, UR4, 0x1c, UPT ;  /* 0x0000001c0400788c */ /* 0x000fd2000bf05270 */
[----:B------:R-:W-:Y:S05]  /*7f50*/  BRA.U !UP0, `(.L_x_6618) ;  /* 0x0000000108947547 */ /* 0x000fea000b800000 */
[----:B------:R-:W-:-:S09]  /*7f60*/  UISETP.NE.AND UP0, UPT, UR4, 0x1d, UPT ;  /* 0x0000001d0400788c */ /* 0x000fd2000bf05270 */
[----:B------:R-:W-:Y:S05]  /*7f70*/  BRA.U !UP0, `(.L_x_6619) ;  /* 0x0000000108807547 */ /* 0x000fea000b800000 */
[----:B------:R-:W-:-:S09]  /*7f80*/  UISETP.NE.AND UP0, UPT, UR4, 0x2c, UPT ;  /* 0x0000002c0400788c */ /* 0x000fd2000bf05270 */
[----:B------:R-:W-:Y:S05]  /*7f90*/  BRA.U UP0, `(.L_x_6598) ;  /* 0x0000000100307547 */ /* 0x000fea000b800000 */
[----:B01----:R-:W3:Y:S01]  /*7fa0*/  LDG.E.U8 R0, desc[UR36][R22.64] ;  /* 0x0000002416007981 */ /* 0x003ee2000c1e1100 */
[----:B------:R-:W-:Y:S02]  /*7fb0*/  HFMA2 R3, -RZ, RZ, 0.5, 0 ;  /* 0x38000000ff037431 */ /* 0x000fe400000001ff */
[----:B------:R-:W-:Y:S01]  /*7fc0*/  IMAD.MOV.U32 R2, RZ, RZ, 0x0 ;  /* 0x00000000ff027424 */ /* 0x000fe200078e00ff */
[----:B---3--:R-:W-:-:S13]  /*7fd0*/  ISETP.NE.AND P0, PT, R0, RZ, PT ;  /* 0x000000ff0000720c */ /* 0x008fda0003f05270 */
        /* <DEDUP_REMOVED lines=8> */
.L_x_6598:
[----:B0-----:R-:W-:Y:S01]  /*8060*/  MOV R2, 0x0 ;  /* 0x0000000000027802 */ /* 0x001fe20000000f00 */
[----:B------:R-:W0:Y:S01]  /*8070*/  LDCU.64 UR4, c[0x4][0x128] ;  /* 0x01002500ff0477ac */ /* 0x000e220008000a00 */
[----:B------:R-:W-:Y:S02]  /*8080*/  HFMA2 R8, -RZ, RZ, 0, 4.64916229248046875e-06 ;  /* 0x0000004eff087431 */ /* 0x000fe400000001ff */
[----:B------:R-:W-:Y:S01]  /*8090*/  IMAD.MOV.U32 R12, RZ, RZ, 0x1 ;  /* 0x00000001ff0c7424 */ /* 0x000fe200078e00ff */
[----:B------:R-:W-:Y:S01]  /*80a0*/  MOV R13, RZ ;  /* 0x000000ff000d7202 */ /* 0x000fe20000000f00 */
[----:B------:R-:W3:Y:S01]  /*80b0*/  LDCU.64 UR6, c[0x4][0x130] ;  /* 0x01002600ff0677ac */ /* 0x000ee20008000a00 */
[----:B------:R-:W1:Y:S01]  /*80c0*/  LDC.64 R2, c[0x4][R2] ;  /* 0x0100000002027b82 */ /* 0x000e620000000a00 */
[----:B------:R-:W2:Y:S01]  /*80d0*/  LDCU.64 UR8, c[0x4][0x8] ;  /* 0x01000100ff0877ac */ /* 0x000ea20008000a00 */
[----:B0-----:R-:W-:Y:S01]  /*80e0*/  MOV R4, UR4 ;  /* 0x0000000400047c02 */ /* 0x001fe20008000f00 */
[----:B------:R-:W-:Y:S01]  /*80f0*/  IMAD.U32 R5, RZ, RZ, UR5 ;  /* 0x00000005ff057e24 */ /* 0x000fe2000f8e00ff */
[----:B---3--:R-:W-:Y:S01]  /*8100*/  MOV R6, UR6 ;  /* 0x0000000600067c02 */ /* 0x008fe20008000f00 */
[----:B------:R-:W-:Y:S01]  /*8110*/  IMAD.U32 R7, RZ, RZ, UR7 ;  /* 0x00000007ff077e24 */ /* 0x000fe2000f8e00ff */
[----:B--2---:R-:W-:Y:S01]  /*8120*/  MOV R10, UR8 ;  /* 0x00000008000a7c02 */ /* 0x004fe20008000f00 */
[----:B------:R-:W-:-:S07]  /*8130*/  IMAD.U32 R11, RZ, RZ, UR9 ;  /* 0x00000009ff0b7e24 */ /* 0x000fce000f8e00ff */
[----:B------:R-:W-:-:S07]  /*8140*/  LEPC R20, `(.L_x_6620) ;  /* 0x000000001014794e */ /* 0x000fce0000000000 */
[----:B-1--45:R-:W-:Y:S05]  /*8150*/  CALL.ABS.NOINC R2 ;  /* 0x0000000002007343 */ /* 0x032fea0003c00000 */
.L_x_6620:
[----:B------:R-:W-:Y:S01]  /*8160*/  CS2R R2, SRZ ;  /* 0x0000000000027805 */ /* 0x000fe2000001ff00 */
[----:B------:R-:W-:Y:S06]  /*8170*/  BRA `(.L_x_6599) ;  /* 0x0000000000147947 */ /* 0x000fec0003800000 */
.L_x_6619:
[----:B0-----:R-:W3:Y:S02]  /*8180*/  LDG.E.64 R2, desc[UR36][R22.64] ;  /* 0x0000002416027981 */ /* 0x001ee4000c1e1b00 */
[----:B---3--:R-:W0:Y:S01]  /*8190*/  I2F.F64.U64 R2, R2 ;  /* 0x0000000200027312 */ /* 0x008e220000301800 */
[----:B------:R-:W-:Y:S05]  /*81a0*/  BRA `(.L_x_6599) ;  /* 0x0000000000087947 */ /* 0x000fea0003800000 */
.L_x_6618:
[----:B0-----:R-:W3:Y:S02]  /*81b0*/  LDG.E R2, desc[UR36][R22.64] ;  /* 0x0000002416027981 */ /* 0x001ee4000c1e1900 */
[----:B---3--:R-:W0:Y:S02]  /*81c0*/  I2F.F64.U32 R2, R2 ;  /* 0x0000000200027312 */ /* 0x008e240000201800 */
.L_x_6599:
[----:B------:R-:W-:Y:S05]  /*81d0*/  BSYNC.RECONVERGENT B6 ;  /* 0x0000000000067941 */ /* 0x000fea0003800200 */
.L_x_6593:
[-C--:B01-3-5:R-:W-:Y:S01]  /*81e0*/  DMUL R4, R2, R2.reuse ;  /* 0x0000000202047228 */ /* 0x0abfe20000000000 */
[----:B------:R-:W-:Y:S01]  /*81f0*/  UMOV UR4, 0x6d4801f7 ;  /* 0x6d4801f700047882 */ /* 0x000fe20000000000 */
[----:B------:R-:W-:Y:S01]  /*8200*/  UMOV UR5, 0x3fa6e4e2 ;  /* 0x3fa6e4e200057882 */ /* 0x000fe20000000000 */
[----:B------:R-:W-:Y:S05]  /*8210*/  BSSY.RECONVERGENT B0, `(.L_x_6621) ;  /* 0x000006e000007945 */ /* 0x000fea0003800200 */
[----:B------:R-:W-:-:S08]  /*8220*/  DMUL R6, R4, R2 ;  /* 0x0000000204067228 */ /* 0x000fd00000000000 */
[----:B------:R-:W-:Y:S01]  /*8230*/  DFMA R8, R6, UR4, R2 ;  /* 0x0000000406087c2b */ /* 0x000fe20008000002 */
[----:B------:R-:W-:Y:S01]  /*8240*/  UMOV UR4, 0x24dd2f1a ;  /* 0x24dd2f1a00047882 */ /* 0x000fe20000000000 */
[----:B------:R-:W-:Y:S01]  /*8250*/  IMAD.MOV.U32 R6, RZ, RZ, 0x33d43651 ;  /* 0x33d43651ff067424 */ /* 0x000fe200078e00ff */
[----:B------:R-:W-:Y:S01]  /*8260*/  MOV R7, 0x3fe98845 ;  /* 0x3fe9884500077802 */ /* 0x000fe20000000f00 */
        /* <DEDUP_REMOVED lines=21> */
[----:B------:R0:W1:Y:S02]  /*83c0*/  F2F.F64.F32 R12, R8 ;  /* 0x00000008000c7310 */ /* 0x0000640000201800 */
[----:B0-----:R-:W-:Y:S01]  /*83d0*/  FMUL.FTZ R8, R0, 1 ;  /* 0x3f80000000087820 */ /* 0x001fe20000410000 */
[----:B-1----:R-:W-:Y:S01]  /*83e0*/  DFMA R12, R12, -UR4, R14 ;  /* 0x800000040c0c7c2b */ /* 0x002fe2000800000e */
        /* <DEDUP_REMOVED lines=31> */
[----:B------:R-:W-:-:S07]  /*85e0*/  MOV R12, RZ ;  /* 0x000000ff000c7202 */ /* 0x000fce0000000f00 */
[----:B------:R-:W-:-:S08]  /*85f0*/  DFMA R20, -R20, R14, R22 ;  /* 0x0000000e1414722b */ /* 0x000fd00000000116 */
[----:B------:R-:W-:-:S06]  /*8600*/  DADD R20, -R20, 2 ;  /* 0x4000000014147429 */ /* 0x000fcc0000000100 */
[----:B------:R-:W0:Y:S02]  /*8610*/  MUFU.RCP64H R13, R21 ;  /* 0x00000015000d7308 */ /* 0x000e240000001800 */
[----:B0-----:R-:W-:-:S08]  /*8620*/  DFMA R14, -R20, R12, 1 ;  /* 0x3ff00000140e742b */ /* 0x001fd0000000010c */
[----:B------:R-:W-:-:S08]  /*8630*/  DFMA R14, R14, R14, R14 ;  /* 0x0000000e0e0e722b */ /* 0x000fd0000000000e */
[----:B------:R-:W-:Y:S01]  /*8640*/  DFMA R14, R12, R14, R12 ;  /* 0x0000000e0c0e722b */ /* 0x000fe2000000000c */
[----:B------:R-:W-:Y:S01]  /*8650*/  IMAD.MOV.U32 R12, RZ, RZ, 0x0 ;  /* 0x00000000ff0c7424 */ /* 0x000fe200078e00ff */
[----:B------:R-:W-:-:S06]  /*8660*/  MOV R13, 0x40000000 ;  /* 0x40000000000d7802 */ /* 0x000fcc0000000f00 */
[----:B------:R-:W-:-:S10]  /*8670*/  DFMA R14, R14, -R12, 1 ;  /* 0x3ff000000e0e742b */ /* 0x000fd4000000080c */
[----:B------:R-:W-:Y:S02]  /*8680*/  FSEL R11, R15, 1.875, !P0 ;  /* 0x3ff000000f0b7808 */ /* 0x000fe40004000000 */
[----:B------:R-:W-:Y:S02]  /*8690*/  FSEL R8, R14, RZ, !P0 ;  /* 0x000000ff0e087208 */ /* 0x000fe40004000000 */
[----:B------:R-:W-:Y:S01]  /*86a0*/  LOP3.LUT R9, R11, 0x80000000, R9, 0xb8, !PT ;  /* 0x800000000b097812 */ /* 0x000fe200078eb809 */
[----:B------:R-:W-:Y:S06]  /*86b0*/  BRA `(.L_x_6623) ;  /* 0x00000000008c7947 */ /* 0x000fec0003800000 */
.L_x_6622:
        /* <DEDUP_REMOVED lines=35> */
.L_x_6623:
[----:B------:R-:W-:Y:S05]  /*88f0*/  BSYNC.RECONVERGENT B0 ;  /* 0x0000000000007941 */ /* 0x000fea0003800200 */
.L_x_6621:
[----:B------:R-:W-:Y:S01]  /*8900*/  IMAD.MOV.U32 R12, RZ, RZ, -0x2e09fe87 ;  /* 0xd1f60179ff0c7424 */ /* 0x000fe200078e00ff */
[----:B------:R-:W-:Y:S01]  /*8910*/  MOV R13, 0x3fc12ba9 ;  /* 0x3fc12ba9000d7802 */ /* 0x000fe20000000f00 */
[----:B------:R-:W-:Y:S01]  /*8920*/  DMUL R2, R2, 0.5 ;  /* 0x3fe0000002027828 */ /* 0x000fe20000000000 */
[----:B------:R-:W0:Y:S01]  /*8930*/  LDCU.64 UR6, c[0x0][0x5e8] ;  /* 0x0000bd00ff0677ac */ /* 0x000e220008000a00 */
[C---:B------:R-:W-:Y:S02]  /*8940*/  DFMA R10, -R8.reuse, R8, 1 ;  /* 0x3ff00000080a742b */ /* 0x040fe40000000108 */
[----:B------:R-:W-:Y:S01]  /*8950*/  DADD R8, R8, 1 ;  /* 0x3ff0000008087429 */ /* 0x000fe20000000000 */
[----:B------:R-:W-:Y:S01]  /*8960*/  UPRMT UR4, UR43, 0x9910, URZ ;  /* 0x000099102b047896 */ /* 0x000fe200080000ff */
[----:B------:R-:W-:-:S03]  /*8970*/  DFMA R4, R4, R12, 1 ;  /* 0x3ff000000404742b */ /* 0x000fc6000000000c */
[----:B------:R-:W-:Y:S01]  /*8980*/  UISETP.GT.AND UP0, UPT, UR4, 0x9, UPT ;  /* 0x000000090400788c */ /* 0x000fe2000bf04270 */
[----:B------:R-:W-:-:S04]  /*8990*/  DMUL R2, R2, R10 ;  /* 0x0000000a02027228 */ /* 0x000fc80000000000 */
[----:B------:R-:W-:-:S08]  /*89a0*/  DMUL R4, R4, R6 ;  /* 0x0000000604047228 */ /* 0x000fd00000000000 */
[----:B------:R-:W-:-:S08]  /*89b0*/  DMUL R2, R4, R2 ;  /* 0x0000000204027228 */ /* 0x000fd00000000000 */
[----:B------:R-:W-:Y:S01]  /*89c0*/  DFMA R4, R8, 0.5, R2 ;  /* 0x3fe000000804782b */ /* 0x000fe20000000002 */
[----:B0-----:R-:W-:-:S05]  /*89d0*/  IADD3 R2, P0, PT, R18, UR6, RZ ;  /* 0x0000000612027c10 */ /* 0x001fca000ff1e0ff */
[----:B------:R-:W-:Y:S02]  /*89e0*/  IMAD.X R3, RZ, RZ, UR7, P0 ;  /* 0x00000007ff037e24 */ /* 0x000fe400080e06ff */
[----:B--2-4-:R-:W-:Y:S01]  /*89f0*/  DMUL R4, R4, R16 ;  /* 0x0000001004047228 */ /* 0x014fe20000000000 */
        /* <DEDUP_REMOVED lines=12> */
.L_x_6627:
[----:B------:R-:W0:Y:S02]  /*8ac0*/  F2I.S64.F64.TRUNC R4, R4 ;  /* 0x0000000400047311 */ /* 0x000e24000030d900 */
[----:B0-----:R-:W-:-:S05]  /*8ad0*/  MOV R7, R4 ;  /* 0x0000000400077202 */ /* 0x001fca0000000f00 */
[----:B------:R0:W-:Y:S01]  /*8ae0*/  STG.E.U8 desc[UR36][R2.64], R7 ;  /* 0x0000000702007986 */ /* 0x0001e2000c101124 */
[----:B------:R-:W-:Y:S05]  /*8af0*/  BRA `(.L_x_6629) ;  /* 0x0000000c00e07947 */ /* 0x000fea0003800000 */
.L_x_6626:
        /* <DEDUP_REMOVED lines=9> */
.L_x_6631:
[----:B------:R-:W0:Y:S02]  /*8b90*/  F2I.F64.TRUNC R5, R4 ;  /* 0x0000000400057311 */ /* 0x000e24000030d100 */
[----:B0-----:R0:W-:Y:S01]  /*8ba0*/  STG.E desc[UR36][R2.64], R5 ;  /* 0x0000000502007986 */ /* 0x0011e2000c101924 */
[----:B------:R-:W-:Y:S05]  /*8bb0*/  BRA `(.L_x_6629) ;  /* 0x0000000c00b07947 */ /* 0x000fea0003800000 */
.L_x_6630:
[----:B------:R-:W0:Y:S02]  /*8bc0*/  F2I.F64.TRUNC R5, R4 ;  /* 0x0000000400057311 */ /* 0x000e24000030d100 */
[----:B0-----:R0:W-:Y:S01]  /*8bd0*/  STG.E.U16 desc[UR36][R2.64], R5 ;  /* 0x0000000502007986 */ /* 0x0011e2000c101524 */
[----:B------:R-:W-:Y:S05]  /*8be0*/  BRA `(.L_x_6629) ;  /* 0x0000000c00a47947 */ /* 0x000fea0003800000 */
.L_x_6625:
        /* <DEDUP_REMOVED lines=13> */
.L_x_6633:
        /* <DEDUP_REMOVED lines=8> */
.L_x_6632:
        /* <DEDUP_REMOVED lines=14> */
.L_x_6635:
        /* <DEDUP_REMOVED lines=9> */
.L_x_6634:
[----:B------:R0:W-:Y:S01]  /*8eb0*/  STG.E.64 desc[UR36][R2.64], R4 ;  /* 0x0000000402007986 */ /* 0x0001e2000c101b24 */
[----:B------:R-:W-:Y:S05]  /*8ec0*/  BRA `(.L_x_6629) ;  /* 0x0000000800ec7947 */ /* 0x000fea0003800000 */
.L_x_6624:
        /* <DEDUP_REMOVED lines=13> */
.L_x_6639:
        /* <DEDUP_REMOVED lines=22> */
.L_x_6642:
[----:B------:R-:W-:-:S04]  /*9100*/  SHF.R.U32.HI R5, RZ, 0x18, R7 ;  /* 0x00000018ff057819 */ /* 0x000fc80000011607 */
[----:B------:R-:W-:-:S07]  /*9110*/  LOP3.LUT R0, R0, 0x80, R5, 0xf8, !PT ;  /* 0x0000008000007812 */ /* 0x000fce00078ef805 */
.L_x_6641:
[----:B------:R-:W-:Y:S05]  /*9120*/  BSYNC.RECONVERGENT B0 ;  /* 0x0000000000007941 */ /* 0x000fea0003800200 */
.L_x_6640:
[----:B------:R0:W-:Y:S01]  /*9130*/  STG.E.U8 desc[UR36][R2.64], R0 ;  /* 0x0000000002007986 */ /* 0x0001e2000c101124 */
[----:B------:R-:W-:Y:S05]  /*9140*/  BRA `(.L_x_6629) ;  /* 0x00000008004c7947 */ /* 0x000fea0003800000 */
.L_x_6638:
        /* <DEDUP_REMOVED lines=22> */
.L_x_6645:
[----:B------:R-:W-:-:S04]  /*92b0*/  SHF.R.U32.HI R5, RZ, 0x18, R7 ;  /* 0x00000018ff057819 */ /* 0x000fc80000011607 */
[----:B------:R-:W-:-:S07]  /*92c0*/  LOP3.LUT R0, R0, 0x80, R5, 0xf8, !PT ;  /* 0x0000008000007812 */ /* 0x000fce00078ef805 */
.L_x_6644:
[----:B------:R-:W-:Y:S05]  /*92d0*/  BSYNC.RECONVERGENT B0 ;  /* 0x0000000000007941 */ /* 0x000fea0003800200 */
.L_x_6643:
[----:B------:R0:W-:Y:S01]  /*92e0*/  STG.E.U8 desc[UR36][R2.64], R0 ;  /* 0x0000000002007986 */ /* 0x0001e2000c101124 */
[----:B------:R-:W-:Y:S05]  /*92f0*/  BRA `(.L_x_6629) ;  /* 0x0000000400e07947 */ /* 0x000fea0003800000 */
.L_x_6637:
        /* <DEDUP_REMOVED lines=26> */
.L_x_6647:
[----:B------:R-:W0:Y:S02]  /*94a0*/  F2I.U64.F64.TRUNC R4, R4 ;  /* 0x0000000400047311 */ /* 0x000e24000030d800 */
[----:B0-----:R0:W-:Y:S01]  /*94b0*/  STG.E.64 desc[UR36][R2.64], R4 ;  /* 0x0000000402007986 */ /* 0x0011e2000c101b24 */
[----:B------:R-:W-:Y:S05]  /*94c0*/  BRA `(.L_x_6629) ;  /* 0x00000004006c7947 */ /* 0x000fea0003800000 */
.L_x_6646:
[----:B------:R-:W0:Y:S02]  /*94d0*/  F2I.U32.F64.TRUNC R5, R4 ;  /* 0x0000000400057311 */ /* 0x000e24000030d000 */
[----:B0-----:R0:W-:Y:S01]  /*94e0*/  STG.E desc[UR36][R2.64], R5 ;  /* 0x0000000502007986 */ /* 0x0011e2000c101924 */
[----:B------:R-:W-:Y:S05]  /*94f0*/  BRA `(.L_x_6629) ;  /* 0x0000000400607947 */ /* 0x000fea0003800000 */
.L_x_6636:
        /* <DEDUP_REMOVED lines=10> */
.L_x_6649:
[----:B------:R-:W-:-:S05]  /*95a0*/  CS2R R6, SRZ ;  /* 0x0000000000067805 */ /* 0x000fca000001ff00 */
[----:B------:R4:W-:Y:S01]  /*95b0*/  STG.E.128 desc[UR36][R2.64], R4 ;  /* 0x0000000402007986 */ /* 0x0009e2000c101d24 */
[----:B------:R-:W-:Y:S05]  /*95c0*/  BRA `(.L_x_6629) ;  /* 0x00000004002c7947 */ /* 0x000fea0003800000 */
.L_x_6648:
[----:B------:R-:W-:-:S09]  /*95d0*/  UISETP.NE.AND UP0, UPT, UR4, 0xf, UPT ;  /* 0x0000000f0400788c */ /* 0x000fd2000bf05270 */
[----:B------:R-:W-:Y:S05]  /*95e0*/  BRA.U !UP0, `(.L_x_6650) ;  /* 0x0000000508087547 */ /* 0x000fea000b800000 */
[----:B------:R-:W-:-:S09]  /*95f0*/  UISETP.NE.AND UP0, UPT, UR4, 0x17, UPT ;  /* 0x000000170400788c */ /* 0x000fd2000bf05270 */
[----:B------:R-:W-:Y:S05]  /*9600*/  BRA.U !UP0, `(.L_x_6651) ;  /* 0x0000000108a07547 */ /* 0x000fea000b800000 */
[----:B------:R-:W-:-:S09]  /*9610*/  UISETP.NE.AND UP0, UPT, UR4, 0x18, UPT ;  /* 0x000000180400788c */ /* 0x000fd2000bf05270 */
[----:B------:R-:W-:Y:S05]  /*9620*/  BRA.U !UP0, `(.L_x_6652) ;  /* 0x0000000108447547 */ /* 0x000fea000b800000 */
.L_x_6628:
        /* <DEDUP_REMOVED lines=16> */
.L_x_6653:
[----:B------:R-:W-:Y:S05]  /*9730*/  BRA `(.L_x_6629) ;  /* 0x0000000000d07947 */ /* 0x000fea0003800000 */
.L_x_6652:
        /* <DEDUP_REMOVED lines=17> */
.L_x_6655:
[----:B------:R-:W-:Y:S05]  /*9850*/  BSYNC.RECONVERGENT B0 ;  /* 0x0000000000007941 */ /* 0x000fea0003800200 */
.L_x_6654:
[----:B------:R-:W-:-:S05]  /*9860*/  LOP3.LUT R7, R0, 0x80, R7, 0xf8, !PT ;  /* 0x0000008000077812 */ /* 0x000fca00078ef807 */
[----:B------:R2:W-:Y:S01]  /*9870*/  STG.E.U8 desc[UR36][R2.64], R7 ;  /* 0x0000000702007986 */ /* 0x0005e2000c101124 */
[----:B------:R-:W-:Y:S05]  /*9880*/  BRA `(.L_x_6629) ;  /* 0x00000000007c7947 */ /* 0x000fea0003800000 */
.L_x_6651:
        /* <DEDUP_REMOVED lines=16> */
.L_x_6657:
[----:B------:R-:W-:Y:S02]  /*9990*/  ISETP.GT.U32.AND P0, PT, R6, 0x7f800000, PT ;  /* 0x7f8000000600780c */ /* 0x000fe40003f04070 */
[----:B------:R-:W-:-:S04]  /*99a0*/  MOV R0, 0x7f ;  /* 0x0000007f00007802 */ /* 0x000fc80000000f00 */
[----:B------:R-:W-:-:S07]  /*99b0*/  SEL R0, R0, 0x7c, P0 ;  /* 0x0000007c00007807 */ /* 0x000fce0000000000 */
.L_x_6658:
[----:B------:R-:W-:Y:S05]  /*99c0*/  BSYNC.RECONVERGENT B0 ;  /* 0x0000000000007941 */ /* 0x000fea0003800200 */
.L_x_6656:
[----:B------:R-:W-:-:S04]  /*99d0*/  SHF.R.U32.HI R5, RZ, 0x18, R7 ;  /* 0x00000018ff057819 */ /* 0x000fc80000011607 */
[----:B------:R-:W-:-:S05]  /*99e0*/  LOP3.LUT R5, R0, 0x80, R5, 0xf8, !PT ;  /* 0x0000008000057812 */ /* 0x000fca00078ef805 */
[----:B------:R1:W-:Y:S01]  /*99f0*/  STG.E.U8 desc[UR36][R2.64], R5 ;  /* 0x0000000502007986 */ /* 0x0003e2000c101124 */
[----:B------:R-:W-:Y:S05]  /*9a00*/  BRA `(.L_x_6629) ;  /* 0x00000000001c7947 */ /* 0x000fea0003800000 */
.L_x_6650:
[----:B------:R-:W-:Y:S01]  /*9a10*/  UMOV UR4, 0xf0000000 ;  /* 0xf000000000047882 */ /* 0x000fe20000000000 */
[----:B------:R-:W-:Y:S01]  /*9a20*/  UMOV UR5, 0x380fffff ;  /* 0x380fffff00057882 */ /* 0x000fe20000000000 */
[----:B------:R-:W0:Y:S01]  /*9a30*/  F2F.F32.F64 R0, R4 ;  /* 0x0000000400007310 */ /* 0x000e220000301000 */
[----:B------:R-:W-:-:S14]  /*9a40*/  DSETP.GEU.AND P0, PT, |R4|, UR4, PT ;  /* 0x0000000404007e2a */ /* 0x000fdc000bf0e200 */
[----:B0-----:R-:W-:-:S05]  /*9a50*/  @!P0 FMUL R0, R0, 1.175494350822287508e-38 ;  /* 0x0080000000008820 */ /* 0x001fca0000400000 */
[----:B------:R-:W-:-:S05]  /*9a60*/  F2FP.BF16.F32.PACK_AB R0, RZ, R0 ;  /* 0x00000000ff00723e */ /* 0x000fca00000010ff */
[----:B------:R0:W-:Y:S02]  /*9a70*/  STG.E.U16 desc[UR36][R2.64], R0 ;  /* 0x0000000002007986 */ /* 0x0001e4000c101524 */
.L_x_6629:
[----:B------:R-:W-:-:S07]  /*9a80*/  VIADD R19, R19, 0x80 ;  /* 0x0000008013137836 */ /* 0x000fce0000000000 */
.L_x_6563:
[----:B------:R-:W-:Y:S05]  /*9a90*/  BSYNC.RECONVERGENT B7 ;  /* 0x0000000000077941 */ /* 0x000fea0003800200 */
.L_x_6562:
[----:B------:R-:W5:Y:S01]  /*9aa0*/  LDCU UR4, c[0x0][0x380] ;  /* 0x00007000ff0477ac */ /* 0x000f620008000800 */
[----:B------:R-:W-:Y:S01]  /*9ab0*/  BSSY.RECONVERGENT B7, `(.L_x_6659) ;  /* 0x00004cc000077945 */ /* 0x000fe20003800200 */
[----:B-----5:R-:W-:-:S13]  /*9ac0*/  ISETP.GE.AND P0, PT, R19, UR4, PT ;  /* 0x0000000413007c0c */ /* 0x020fda000bf06270 */
[----:B------:R-:W-:Y:S05]  /*9ad0*/  @P0 BRA `(.L_x_6660) ;  /* 0x0000004c00240947 */ /* 0x000fea0003800000 */
[----:B------:R-:W5:Y:S01]  /*9ae0*/  LDCU UR4, c[0x0][0x388] ;  /* 0x00007100ff0477ac */ /* 0x000f620008000800 */
[----:B------:R-:W-:Y:S01]  /*9af0*/  HFMA2 R18, -RZ, RZ, 0, 0 ;  /* 0x00000000ff127431 */ /* 0x000fe200000001ff */
        /* <DEDUP_REMOVED lines=352> */
.L_x_6661:
        /* <DEDUP_REMOVED lines=18> */
.L_x_6666:
[----:B------:R-:W2:Y:S02]  /*b220*/  LDG.E.U8 R2, desc[UR36][R2.64] ;  /* 0x0000002402027981 */ /* 0x000ea4000c1e1100 */
[----:B--2---:R0:W1:Y:S01]  /*b230*/  I2F.F64.U16 R16, R2 ;  /* 0x0000000200107312 */ /* 0x0040620000101800 */
[----:B------:R-:W-:Y:S05]  /*b240*/  BRA `(.L_x_6668) ;  /* 0x0000000c00607947 */ /* 0x000fea0003800000 */
.L_x_6665:
        /* <DEDUP_REMOVED lines=9> */
.L_x_6670:
[----:B------:R-:W2:Y:S02]  /*b2e0*/  LDG.E R2, desc[UR36][R2.64] ;  /* 0x0000002402027981 */ /* 0x000ea4000c1e1900 */
[----:B--2---:R0:W1:Y:S01]  /*b2f0*/  I2F.F64 R16, R2 ;  /* 0x0000000200107312 */ /* 0x0040620000201c00 */
[----:B------:R-:W-:Y:S05]  /*b300*/  BRA `(.L_x_6668) ;  /* 0x0000000c00307947 */ /* 0x000fea0003800000 */
.L_x_6669:
[----:B------:R-:W2:Y:S02]  /*b310*/  LDG.E.U16 R2, desc[UR36][R2.64] ;  /* 0x0000002402027981 */ /* 0x000ea4000c1e1500 */
[----:B--2---:R0:W1:Y:S01]  /*b320*/  I2F.F64.S16 R16, R2 ;  /* 0x0000000200107312 */ /* 0x0040620000101c00 */
[----:B------:R-:W-:Y:S05]  /*b330*/  BRA `(.L_x_6668) ;  /* 0x0000000c00247947 */ /* 0x000fea0003800000 */
.L_x_6664:
        /* <DEDUP_REMOVED lines=10> */
.L_x_6672:
[----:B------:R-:W2:Y:S02]  /*b3e0*/  LDG.E.U16 R0, desc[UR36][R2.64] ;  /* 0x0000002402007981 */ /* 0x000ea4000c1e1500 */
[----:B--2---:R-:W-:-:S05]  /*b3f0*/  HADD2.F32 R0, -RZ, R0.H0_H0 ;  /* 0x20000000ff007230 */ /* 0x004fca0000004100 */
[----:B------:R-:W-:-:S04]  /*b400*/  FMUL.FTZ R0, R0, 1 ;  /* 0x3f80000000007820 */ /* 0x000fc80000410000 */
[----:B------:R0:W1:Y:S01]  /*b410*/  F2F.F64.F32 R16, R0 ;  /* 0x0000000000107310 */ /* 0x0000620000201800 */
[----:B------:R-:W-:Y:S05]  /*b420*/  BRA `(.L_x_6668) ;  /* 0x0000000800e87947 */ /* 0x000fea0003800000 */
.L_x_6671:
        /* <DEDUP_REMOVED lines=10> */
.L_x_6674:
[----:B------:R-:W2:Y:S02]  /*b4d0*/  LDG.E.U16 R2, desc[UR36][R2.64] ;  /* 0x0000002402027981 */ /* 0x000ea4000c1e1500 */
[----:B--2---:R-:W-:-:S05]  /*b4e0*/  HADD2.F32 R0, -RZ, R2.H0_H0 ;  /* 0x20000002ff007230 */ /* 0x004fca0000004100 */
[----:B------:R-:W-:-:S04]  /*b4f0*/  FMUL.FTZ R0, R0, 1 ;  /* 0x3f80000000007820 */ /* 0x000fc80000410000 */
[----:B------:R0:W1:Y:S01]  /*b500*/  F2F.F64.F32 R16, R0 ;  /* 0x0000000000107310 */ /* 0x0000620000201800 */
[----:B------:R-:W-:Y:S05]  /*b510*/  BRA `(.L_x_6668) ;  /* 0x0000000800ac7947 */ /* 0x000fea0003800000 */
.L_x_6673:
[----:B------:R0:W5:Y:S01]  /*b520*/  LDG.E.64 R16, desc[UR36][R2.64] ;  /* 0x0000002402107981 */ /* 0x000162000c1e1b00 */
[----:B------:R-:W-:Y:S05]  /*b530*/  BRA `(.L_x_6668) ;  /* 0x0000000800a47947 */ /* 0x000fea0003800000 */
.L_x_6663:
        /* <DEDUP_REMOVED lines=13> */
.L_x_6677:
[----:B------:R0:W5:Y:S01]  /*b610*/  LDG.E.64 R16, desc[UR36][R2.64] ;  /* 0x0000002402107981 */ /* 0x000162000c1e1b00 */
[----:B------:R-:W-:Y:S05]  /*b620*/  BRA `(.L_x_6668) ;  /* 0x0000000800687947 */ /* 0x000fea0003800000 */
.L_x_6676:
        /* <DEDUP_REMOVED lines=27> */
.L_x_6679:
        /* <DEDUP_REMOVED lines=14> */
.L_x_6678:
[----:B------:R-:W2:Y:S02]  /*b8c0*/  LDG.E.U16 R0, desc[UR36][R2.64] ;  /* 0x0000002402007981 */ /* 0x000ea4000c1e1500 */
[----:B--2---:R-:W-:-:S05]  /*b8d0*/  SHF.L.U32 R0, R0, 0x10, RZ ;  /* 0x0000001000007819 */ /* 0x004fca00000006ff */
[----:B------:R-:W-:-:S04]  /*b8e0*/  FMUL.FTZ R0, R0, 1 ;  /* 0x3f80000000007820 */ /* 0x000fc80000410000 */
[----:B------:R0:W1:Y:S01]  /*b8f0*/  F2F.F64.F32 R16, R0 ;  /* 0x0000000000107310 */ /* 0x0000620000201800 */
[----:B------:R-:W-:Y:S05]  /*b900*/  BRA `(.L_x_6668) ;  /* 0x0000000400b07947 */ /* 0x000fea0003800000 */
.L_x_6675:
        /* <DEDUP_REMOVED lines=11> */
.L_x_6682:
        /* <DEDUP_REMOVED lines=21> */
.L_x_6684:
[----:B------:R-:W-:Y:S05]  /*bb10*/  BSYNC.RECONVERGENT B0 ;  /* 0x0000000000007941 */ /* 0x000fea0003800200 */
.L_x_6683:
[----:B------:R-:W-:Y:S01]  /*bb20*/  IMAD.SHL.U32 R0, R0, 0x100000, RZ ;  /* 0x0010000000007824 */ /* 0x000fe200078e00ff */
[----:B------:R-:W-:-:S04]  /*bb30*/  LEA R2, R2, 0x3b800000, 0x17 ;  /* 0x3b80000002027811 */ /* 0x000fc800078eb8ff */
[----:B------:R-:W-:-:S05]  /*bb40*/  LOP3.LUT R0, R2, R0, R7, 0xfe, !PT ;  /* 0x0000000002007212 */ /* 0x000fca00078efe07 */
[----:B------:R-:W-:-:S04]  /*bb50*/  FMUL.FTZ R0, R0, 1 ;  /* 0x3f80000000007820 */ /* 0x000fc80000410000 */
[----:B------:R0:W1:Y:S01]  /*bb60*/  F2F.F64.F32 R16, R0 ;  /* 0x0000000000107310 */ /* 0x0000620000201800 */
[----:B------:R-:W-:Y:S05]  /*bb70*/  BRA `(.L_x_6668) ;  /* 0x0000000400147947 */ /* 0x000fea0003800000 */
.L_x_6681:
        /* <DEDUP_REMOVED lines=21> */
.L_x_6686:
[----:B------:R-:W-:Y:S05]  /*bcd0*/  BSYNC.RECONVERGENT B0 ;  /* 0x0000000000007941 */ /* 0x000fea0003800200 */
.L_x_6685:
[----:B------:R-:W-:Y:S02]  /*bce0*/  SHF.L.U32 R0, R0, 0x15, RZ ;  /* 0x0000001500007819 */ /* 0x000fe400000006ff */
[----:B------:R-:W-:-:S04]  /*bcf0*/  LEA R2, R2, 0x37800000, 0x17 ;  /* 0x3780000002027811 */ /* 0x000fc800078eb8ff */
[----:B------:R-:W-:-:S05]  /*bd00*/  LOP3.LUT R0, R2, R0, R7, 0xfe, !PT ;  /* 0x0000000002007212 */ /* 0x000fca00078efe07 */
[----:B------:R-:W-:-:S04]  /*bd10*/  FMUL.FTZ R0, R0, 1 ;  /* 0x3f80000000007820 */ /* 0x000fc80000410000 */
[----:B------:R0:W1:Y:S01]  /*bd20*/  F2F.F64.F32 R16, R0 ;  /* 0x0000000000107310 */ /* 0x0000620000201800 */
[----:B------:R-:W-:Y:S05]  /*bd30*/  BRA `(.L_x_6668) ;  /* 0x0000000000a47947 */ /* 0x000fea0003800000 */
.L_x_6680:
        /* <DEDUP_REMOVED lines=18> */
.L_x_6667:
        /* <DEDUP_REMOVED lines=16> */
.L_x_6689:
[----:B------:R-:W-:Y:S01]  /*bf60*/  CS2R R16, SRZ ;  /* 0x0000000000107805 */ /* 0x000fe2000001ff00 */
[----:B------:R-:W-:Y:S06]  /*bf70*/  BRA `(.L_x_6668) ;  /* 0x0000000000147947 */ /* 0x000fec0003800000 */
.L_x_6688:
[----:B------:R-:W2:Y:S02]  /*bf80*/  LDG.E.64 R16, desc[UR36][R2.64] ;  /* 0x0000002402107981 */ /* 0x000ea4000c1e1b00 */
[----:B--2---:R-:W0:Y:S01]  /*bf90*/  I2F.F64.U64 R16, R16 ;  /* 0x0000001000107312 */ /* 0x004e220000301800 */
[----:B------:R-:W-:Y:S05]  /*bfa0*/  BRA `(.L_x_6668) ;  /* 0x0000000000087947 */ /* 0x000fea0003800000 */
.L_x_6687:
[----:B------:R-:W2:Y:S02]  /*bfb0*/  LDG.E R2, desc[UR36][R2.64] ;  /* 0x0000002402027981 */ /* 0x000ea4000c1e1900 */
[----:B--2---:R3:W4:Y:S02]  /*bfc0*/  I2F.F64.U32 R16, R2 ;  /* 0x0000000200107312 */ /* 0x0047240000201800 */
.L_x_6668:
[----:B------:R-:W-:Y:S05]  /*bfd0*/  BSYNC.RECONVERGENT B6 ;  /* 0x0000000000067941 */ /* 0x000fea0003800200 */
.L_x_6662:
        /* <DEDUP_REMOVED lines=18> */
.L_x_6694:
[----:B0-----:R-:W3:Y:S02]  /*c100*/  LDG.E.U8 R2, desc[UR36][R22.64] ;  /* 0x0000002416027981 */ /* 0x001ee4000c1e1100 */
[----:B---3--:R-:W0:Y:S01]  /*c110*/  I2F.F64.U16 R2, R2 ;  /* 0x0000000200027312 */ /* 0x008e220000101800 */
[----:B------:R-:W-:Y:S05]  /*c120*/  BRA `(.L_x_6696) ;  /* 0x0000000c00607947 */ /* 0x000fea0003800000 */
.L_x_6693:
[----:B------:R-:W-:-:S09]  /*c130*/  UISETP.NE.AND UP0, UPT, UR4, 0x2, UPT ;  /* 0x000000020400788c */ /* 0x000fd2000bf05270 */
[----:B------:R-:W-:Y:S05]  /*c140*/  BRA.U !UP0, `(.L_x_6697) ;  /* 0x0000000108287547 */ /* 0x000fea000b800000 */
[----:B------:R-:W-:-:S09]  /*c150*/  UISETP.NE.AND UP0, UPT, UR4, 0x3, UPT ;  /* 0x000000030400788c */ /* 0x000fd2000bf05270 */
[----:B------:R-:W-:Y:S05]  /*c160*/  BRA.U !UP0, `(.L_x_6698) ;  /* 0x0000000108147547 */ /* 0x000fea000b800000 */
[----:B------:R-:W-:-:S09]  /*c170*/  UISETP.NE.AND UP0, UPT, UR4, 0x4, UPT ;  /* 0x000000040400788c */ /* 0x000fd2000bf05270 */
[----:B------:R-:W-:Y:S05]  /*c180*/  BRA.U UP0, `(.L_x_6695) ;  /* 0x0000000900ec7547 */ /* 0x000fea000b800000 */
[----:B0-----:R-:W3:Y:S02]  /*c190*/  LDG.E.64 R2, desc[UR36][R22.64] ;  /* 0x0000002416027981 */ /* 0x001ee4000c1e1b00 */
[----:B---3--:R-:W0:Y:S01]  /*c1a0*/  I2F.F64.S64 R2, R2 ;  /* 0x0000000200027312 */ /* 0x008e220000301c00 */
[----:B------:R-:W-:Y:S05]  /*c1b0*/  BRA `(.L_x_6696) ;  /* 0x0000000c003c7947 */ /* 0x000fea0003800000 */
.L_x_6698:
[----:B0-----:R-:W3:Y:S02]  /*c1c0*/  LDG.E R2, desc[UR36][R22.64] ;  /* 0x0000002416027981 */ /* 0x001ee4000c1e1900 */
[----:B---3--:R-:W0:Y:S01]  /*c1d0*/  I2F.F64 R2, R2 ;  /* 0x0000000200027312 */ /* 0x008e220000201c00 */
[----:B------:R-:W-:Y:S05]  /*c1e0*/  BRA `(.L_x_6696) ;  /* 0x0000000c00307947 */ /* 0x000fea0003800000 */
.L_x_6697:
[----:B0-----:R-:W3:Y:S02]  /*c1f0*/  LDG.E.U16 R2, desc[UR36][R22.64] ;  /* 0x0000002416027981 */ /* 0x001ee4000c1e1500 */
[----:B---3--:R-:W0:Y:S01]  /*c200*/  I2F.F64.S16 R2, R2 ;  /* 0x0000000200027312 */ /* 0x008e220000101c00 */
[----:B------:R-:W-:Y:S05]  /*c210*/  BRA `(.L_x_6696) ;  /* 0x0000000c00247947 */ /* 0x000fea0003800000 */
.L_x_6692:
        /* <DEDUP_REMOVED lines=10> */
.L_x_6700:
[----:B01----:R-:W3:Y:S02]  /*c2c0*/  LDG.E.U16 R0, desc[UR36][R22.64] ;  /* 0x0000002416007981 */ /* 0x003ee4000c1e1500 */
[----:B---3--:R-:W-:-:S05]  /*c2d0*/  HADD2.F32 R0, -RZ, R0.H0_H0 ;  /* 0x20000000ff007230 */ /* 0x008fca0000004100 */
[----:B------:R-:W-:-:S04]  /*c2e0*/  FMUL.FTZ R0, R0, 1 ;  /* 0x3f80000000007820 */ /* 0x000fc80000410000 */
[----:B------:R0:W1:Y:S01]  /*c2f0*/  F2F.F64.F32 R2, R0 ;  /* 0x0000000000027310 */ /* 0x0000620000201800 */
[----:B------:R-:W-:Y:S05]  /*c300*/  BRA `(.L_x_6696) ;  /* 0x0000000800e87947 */ /* 0x000fea0003800000 */
.L_x_6699:
        /* <DEDUP_REMOVED lines=8> */
[----:B------:R-:W3:Y:S01]  /*c390*/  F2F.F64.F32 R2, R2 ;  /* 0x0000000200027310 */ /* 0x000ee20000201800 */
[----:B------:R-:W-:Y:S05]  /*c3a0*/  BRA `(.L_x_6696) ;  /* 0x0000000800c07947 */ /* 0x000fea0003800000 */
.L_x_6702:
[----:B------:R-:W0:Y:S02]  /*c3b0*/  LDG.E.U16 R22, desc[UR36][R22.64] ;  /* 0x0000002416167981 */ /* 0x000e24000c1e1500 */
[----:B01----:R-:W-:-:S05]  /*c3c0*/  HADD2.F32 R0, -RZ, R22.H0_H0 ;  /* 0x20000016ff007230 */ /* 0x003fca0000004100 */
[----:B------:R-:W-:-:S04]  /*c3d0*/  FMUL.FTZ R0, R0, 1 ;  /* 0x3f80000000007820 */ /* 0x000fc80000410000 */
[----:B------:R0:W1:Y:S01]  /*c3e0*/  F2F.F64.F32 R2, R0 ;  /* 0x0000000000027310 */ /* 0x0000620000201800 */
[----:B------:R-:W-:Y:S05]  /*c3f0*/  BRA `(.L_x_6696) ;  /* 0x0000000800ac7947 */ /* 0x000fea0003800000 */
.L_x_6701:
[----:B0-----:R0:W5:Y:S01]  /*c400*/  LDG.E.64 R2, desc[UR36][R22.64] ;  /* 0x0000002416027981 */ /* 0x001162000c1e1b00 */
[----:B------:R-:W-:Y:S05]  /*c410*/  BRA `(.L_x_6696) ;  /* 0x0000000800a47947 */ /* 0x000fea0003800000 */
.L_x_6691:
        /* <DEDUP_REMOVED lines=9> */
[----:B0-----:R-:W-:Y:S01]  /*c4b0*/  HFMA2 R2, -RZ, RZ, 0, 0 ;  /* 0x00000000ff027431 */ /* 0x001fe200000001ff */
[----:B---3--:R-:W-:-:S04]  /*c4c0*/  ISETP.NE.AND P0, PT, R22, RZ, PT ;  /* 0x000000ff1600720c */ /* 0x008fc80003f05270 */
[----:B------:R-:W-:Y:S01]  /*c4d0*/  FSEL R3, RZ, 1.875, !P0 ;  /* 0x3ff00000ff037808 */ /* 0x000fe20004000000 */
[----:B------:R-:W-:Y:S08]  /*c4e0*/  BRA `(.L_x_6696) ;  /* 0x0000000800707947 */ /* 0x000ff00003800000 */
.L_x_6705:
[----:B0-----:R0:W5:Y:S01]  /*c4f0*/  LDG.E.64 R2, desc[UR36][R22.64] ;  /* 0x0000002416027981 */ /* 0x001162000c1e1b00 */
[----:B------:R-:W-:Y:S05]  /*c500*/  BRA `(.L_x_6696) ;  /* 0x0000000800687947 */ /* 0x000fea0003800000 */
.L_x_6704:
[----:B------:R-:W-:-:S09]  /*c510*/  UISETP.NE.AND UP0, UPT, UR4, 0xf, UPT ;  /* 0x0000000f0400788c */ /* 0x000fd2000bf05270 */
[----:B------:R-:W-:Y:S05]  /*c520*/  BRA.U !UP0, `(.L_x_6706) ;  /* 0x00000001089c7547 */ /* 0x000fea000b800000 */
[----:B------:R-:W-:-:S09]  /*c530*/  UISETP.NE.AND UP0, UPT, UR4, 0x17, UPT ;  /* 0x000000170400788c */ /* 0x000fd2000bf05270 */
[----:B------:R-:W-:Y:S05]  /*c540*/  BRA.U !UP0, `(.L_x_6707) ;  /* 0x00000001085c7547 */ /* 0x000fea000b800000 */
[----:B------:R-:W-:-:S09]  /*c550*/  UISETP.NE.AND UP0, UPT, UR4, 0x18, UPT ;  /* 0x000000180400788c */ /* 0x000fd2000bf05270 */
[----:B------:R-:W-:Y:S05]  /*c560*/  BRA.U UP0, `(.L_x_6695) ;  /* 0x0000000500f47547 */ /* 0x000fea000b800000 */
[----:B01----:R-:W3:Y:S01]  /*c570*/  LDG.E.U8 R0, desc[UR36][R22.64] ;  /* 0x0000002416007981 */ /* 0x003ee2000c1e1100 */
[----:B------:R-:W-:Y:S01]  /*c580*/  MOV R4, 0x1f ;  /* 0x0000001f00047802 */ /* 0x000fe20000000f00 */
        /* <DEDUP_REMOVED lines=19> */
.L_x_6707:
        /* <DEDUP_REMOVED lines=14> */
.L_x_6706:
[----:B01----:R-:W3:Y:S02]  /*c7a0*/  LDG.E.U16 R0, desc[UR36][R22.64] ;  /* 0x0000002416007981 */ /* 0x003ee4000c1e1500 */
[----:B---3--:R-:W-:-:S05]  /*c7b0*/  SHF.L.U32 R0, R0, 0x10, RZ ;  /* 0x0000001000007819 */ /* 0x008fca00000006ff */
[----:B------:R-:W-:-:S04]  /*c7c0*/  FMUL.FTZ R0, R0, 1 ;  /* 0x3f80000000007820 */ /* 0x000fc80000410000 */
[----:B------:R0:W1:Y:S01]  /*c7d0*/  F2F.F64.F32 R2, R0 ;  /* 0x0000000000027310 */ /* 0x0000620000201800 */
[----:B------:R-:W-:Y:S05]  /*c7e0*/  BRA `(.L_x_6696) ;  /* 0x0000000400b07947 */ /* 0x000fea0003800000 */
.L_x_6703:
        /* <DEDUP_REMOVED lines=11> */
.L_x_6710:
        /* <DEDUP_REMOVED lines=21> */
.L_x_6712:
[----:B------:R-:W-:Y:S05]  /*c9f0*/  BSYNC.RECONVERGENT B0 ;  /* 0x0000000000007941 */ /* 0x000fea0003800200 */
.L_x_6711:
[----:B------:R-:W-:Y:S01]  /*ca00*/  IMAD.SHL.U32 R0, R0, 0x100000, RZ ;  /* 0x0010000000007824 */ /* 0x000fe200078e00ff */
[----:B------:R-:W-:-:S04]  /*ca10*/  LEA R2, R2, 0x3b800000, 0x17 ;  /* 0x3b80000002027811 */ /* 0x000fc800078eb8ff */
[----:B------:R-:W-:-:S05]  /*ca20*/  LOP3.LUT R0, R2, R0, R7, 0xfe, !PT ;  /* 0x0000000002007212 */ /* 0x000fca00078efe07 */
[----:B------:R-:W-:-:S04]  /*ca30*/  FMUL.FTZ R0, R0, 1 ;  /* 0x3f80000000007820 */ /* 0x000fc80000410000 */
[----:B------:R0:W1:Y:S01]  /*ca40*/  F2F.F64.F32 R2, R0 ;  /* 0x0000000000027310 */ /* 0x0000620000201800 */
[----:B------:R-:W-:Y:S05]  /*ca50*/  BRA `(.L_x_6696) ;  /* 0x0000000400147947 */ /* 0x000fea0003800000 */
.L_x_6709:
        /* <DEDUP_REMOVED lines=21> */
.L_x_6714:
[----:B------:R-:W-:Y:S05]  /*cbb0*/  BSYNC.RECONVERGENT B0 ;  /* 0x0000000000007941 */ /* 0x000fea0003800200 */
.L_x_6713:
[----:B------:R-:W-:Y:S02]  /*cbc0*/  SHF.L.U32 R0, R0, 0x15, RZ ;  /* 0x0000001500007819 */ /* 0x000fe400000006ff */
[----:B------:R-:W-:-:S04]  /*cbd0*/  LEA R2, R2, 0x37800000, 0x17 ;  /* 0x3780000002027811 */ /* 0x000fc800078eb8ff */
[----:B------:R-:W-:-:S05]  /*cbe0*/  LOP3.LUT R0, R2, R0, R7, 0xfe, !PT ;  /* 0x0000000002007212 */ /* 0x000fca00078efe07 */
[----:B------:R-:W-:-:S04]  /*cbf0*/  FMUL.FTZ R0, R0, 1 ;  /* 0x3f80000000007820 */ /* 0x000fc80000410000 */
[----:B------:R0:W1:Y:S01]  /*cc00*/  F2F.F64.F32 R2, R0 ;  /* 0x0000000000027310 */ /* 0x0000620000201800 */
[----:B------:R-:W-:Y:S05]  /*cc10*/  BRA `(.L_x_6696) ;  /* 0x0000000000a47947 */ /* 0x000fea0003800000 */
.L_x_6708:
        /* <DEDUP_REMOVED lines=18> */
.L_x_6695:
        /* <DEDUP_REMOVED lines=16> */
.L_x_6717:
[----:B------:R-:W-:Y:S01]  /*ce40*/  CS2R R2, SRZ ;  /* 0x0000000000027805 */ /* 0x000fe2000001ff00 */
[----:B------:R-:W-:Y:S06]  /*ce50*/  BRA `(.L_x_6696) ;  /* 0x0000000000147947 */ /* 0x000fec0003800000 */
.L_x_6716:
[----:B0-----:R-:W3:Y:S02]  /*ce60*/  LDG.E.64 R2, desc[UR36][R22.64] ;  /* 0x0000002416027981 */ /* 0x001ee4000c1e1b00 */
[----:B---3--:R-:W0:Y:S01]  /*ce70*/  I2F.F64.U64 R2, R2 ;  /* 0x0000000200027312 */ /* 0x008e220000301800 */
[----:B------:R-:W-:Y:S05]  /*ce80*/  BRA `(.L_x_6696) ;  /* 0x0000000000087947 */ /* 0x000fea0003800000 */
.L_x_6715:
[----:B0-----:R-:W3:Y:S02]  /*ce90*/  LDG.E R2, desc[UR36][R22.64] ;  /* 0x0000002416027981 */ /* 0x001ee4000c1e1900 */
[----:B---3--:R-:W0:Y:S02]  /*cea0*/  I2F.F64.U32 R2, R2 ;  /* 0x0000000200027312 */ /* 0x008e240000201800 */
.L_x_6696:
[----:B------:R-:W-:Y:S05]  /*ceb0*/  BSYNC.RECONVERGENT B6 ;  /* 0x0000000000067941 */ /* 0x000fea0003800200 */
.L_x_6690:
        /* <DEDUP_REMOVED lines=78> */
.L_x_6719:
        /* <DEDUP_REMOVED lines=35> */
.L_x_6720:
[----:B------:R-:W-:Y:S05]  /*d5d0*/  BSYNC.RECONVERGENT B0 ;  /* 0x0000000000007941 */ /* 0x000fea0003800200 */
.L_x_6718:
        /* <DEDUP_REMOVED lines=28> */
.L_x_6724:
[----:B------:R-:W0:Y:S02]  /*d7a0*/  F2I.S64.F64.TRUNC R4, R4 ;  /* 0x0000000400047311 */ /* 0x000e24000030d900 */
[----:B0-----:R-:W-:-:S05]  /*d7b0*/  MOV R7, R4 ;  /* 0x0000000400077202 */ /* 0x001fca0000000f00 */
[----:B------:R0:W-:Y:S01]  /*d7c0*/  STG.E.U8 desc[UR36][R2.64], R7 ;  /* 0x0000000702007986 */ /* 0x0001e2000c101124 */
[----:B------:R-:W-:Y:S05]  /*d7d0*/  BRA `(.L_x_6726) ;  /* 0x0000000c00e07947 */ /* 0x000fea0003800000 */
.L_x_6723:
        /* <DEDUP_REMOVED lines=9> */
.L_x_6728:
[----:B------:R-:W0:Y:S02]  /*d870*/  F2I.F64.TRUNC R5, R4 ;  /* 0x0000000400057311 */ /* 0x000e24000030d100 */
[----:B0-----:R0:W-:Y:S01]  /*d880*/  STG.E desc[UR36][R2.64], R5 ;  /* 0x0000000502007986 */ /* 0x0011e2000c101924 */
[----:B------:R-:W-:Y:S05]  /*d890*/  BRA `(.L_x_6726) ;  /* 0x0000000c00b07947 */ /* 0x000fea0003800000 */
.L_x_6727:
[----:B------:R-:W0:Y:S02]  /*d8a0*/  F2I.F64.TRUNC R5, R4 ;  /* 0x0000000400057311 */ /* 0x000e24000030d100 */
[----:B0-----:R0:W-:Y:S01]  /*d8b0*/  STG.E.U16 desc[UR36][R2.64], R5 ;  /* 0x0000000502007986 */ /* 0x0011e2000c101524 */
[----:B------:R-:W-:Y:S05]  /*d8c0*/  BRA `(.L_x_6726) ;  /* 0x0000000c00a47947 */ /* 0x000fea0003800000 */
.L_x_6722:
        /* <DEDUP_REMOVED lines=13> */
.L_x_6730:
        /* <DEDUP_REMOVED lines=8> */
.L_x_6729:
        /* <DEDUP_REMOVED lines=14> */
.L_x_6732:
        /* <DEDUP_REMOVED lines=9> */
.L_x_6731:
[----:B------:R0:W-:Y:S01]  /*db90*/  STG.E.64 desc[UR36][R2.64], R4 ;  /* 0x0000000402007986 */ /* 0x0001e2000c101b24 */
[----:B------:R-:W-:Y:S05]  /*dba0*/  BRA `(.L_x_6726) ;  /* 0x0000000800ec7947 */ /* 0x000fea0003800000 */
.L_x_6721:
        /* <DEDUP_REMOVED lines=13> */
.L_x_6736:
        /* <DEDUP_REMOVED lines=22> */
.L_x_6739:
[----:B------:R-:W-:-:S04]  /*dde0*/  SHF.R.U32.HI R5, RZ, 0x18, R7 ;  /* 0x00000018ff057819 */ /* 0x000fc80000011607 */
[----:B------:R-:W-:-:S07]  /*ddf0*/  LOP3.LUT R0, R0, 0x80, R5, 0xf8, !PT ;  /* 0x0000008000007812 */ /* 0x000fce00078ef805 */
.L_x_6738:
[----:B------:R-:W-:Y:S05]  /*de00*/  BSYNC.RECONVERGENT B0 ;  /* 0x0000000000007941 */ /* 0x000fea0003800200 */
.L_x_6737:
[----:B------:R0:W-:Y:S01]  /*de10*/  STG.E.U8 desc[UR36][R2.64], R0 ;  /* 0x0000000002007986 */ /* 0x0001e2000c101124 */
[----:B------:R-:W-:Y:S05]  /*de20*/  BRA `(.L_x_6726) ;  /* 0x00000008004c7947 */ /* 0x000fea0003800000 */
.L_x_6735:
        /* <DEDUP_REMOVED lines=22> */
.L_x_6742:
[----:B------:R-:W-:-:S04]  /*df90*/  SHF.R.U32.HI R5, RZ, 0x18, R7 ;  /* 0x00000018ff057819 */ /* 0x000fc80000011607 */
[----:B------:R-:W-:-:S07]  /*dfa0*/  LOP3.LUT R0, R0, 0x80, R5, 0xf8, !PT ;  /* 0x0000008000007812 */ /* 0x000fce00078ef805 */
.L_x_6741:
[----:B------:R-:W-:Y:S05]  /*dfb0*/  BSYNC.RECONVERGENT B0 ;  /* 0x0000000000007941 */ /* 0x000fea0003800200 */
.L_x_6740:
[----:B------:R0:W-:Y:S01]  /*dfc0*/  STG.E.U8 desc[UR36][R2.64], R0 ;  /* 0x0000000002007986 */ /* 0x0001e2000c101124 */
[----:B------:R-:W-:Y:S05]  /*dfd0*/  BRA `(.L_x_6726) ;  /* 0x0000000400e07947 */ /* 0x000fea0003800000 */
.L_x_6734:
        /* <DEDUP_REMOVED lines=26> */
.L_x_6744:
[----:B------:R-:W0:Y:S02]  /*e180*/  F2I.U64.F64.TRUNC R4, R4 ;  /* 0x0000000400047311 */ /* 0x000e24000030d800 */
[----:B0-----:R0:W-:Y:S01]  /*e190*/  STG.E.64 desc[UR36][R2.64], R4 ;  /* 0x0000000402007986 */ /* 0x0011e2000c101b24 */
[----:B------:R-:W-:Y:S05]  /*e1a0*/  BRA `(.L_x_6726) ;  /* 0x00000004006c7947 */ /* 0x000fea0003800000 */
.L_x_6743:
[----:B------:R-:W0:Y:S02]  /*e1b0*/  F2I.U32.F64.TRUNC R5, R4 ;  /* 0x0000000400057311 */ /* 0x000e24000030d000 */
[----:B0-----:R0:W-:Y:S01]  /*e1c0*/  STG.E desc[UR36][R2.64], R5 ;  /* 0x0000000502007986 */ /* 0x0011e2000c101924 */
[----:B------:R-:W-:Y:S05]  /*e1d0*/  BRA `(.L_x_6726) ;  /* 0x0000000400607947 */ /* 0x000fea0003800000 */
.L_x_6733:
        /* <DEDUP_REMOVED lines=10> */
.L_x_6746:
[----:B------:R-:W-:-:S05]  /*e280*/  CS2R R6, SRZ ;  /* 0x0000000000067805 */ /* 0x000fca000001ff00 */
[----:B------:R4:W-:Y:S01]  /*e290*/  STG.E.128 desc[UR36][R2.64], R4 ;  /* 0x0000000402007986 */ /* 0x0009e2000c101d24 */
[----:B------:R-:W-:Y:S05]  /*e2a0*/  BRA `(.L_x_6726) ;  /* 0x00000004002c7947 */ /* 0x000fea0003800000 */
.L_x_6745:
[----:B------:R-:W-:-:S09]  /*e2b0*/  UISETP.NE.AND UP0, UPT, UR4, 0xf, UPT ;  /* 0x0000000f0400788c */ /* 0x000fd2000bf05270 */
[----:B------:R-:W-:Y:S05]  /*e2c0*/  BRA.U !UP0, `(.L_x_6747) ;  /* 0x0000000508087547 */ /* 0x000fea000b800000 */
[----:B------:R-:W-:-:S09]  /*e2d0*/  UISETP.NE.AND UP0, UPT, UR4, 0x17, UPT ;  /* 0x000000170400788c */ /* 0x000fd2000bf05270 */
[----:B------:R-:W-:Y:S05]  /*e2e0*/  BRA.U !UP0, `(.L_x_6748) ;  /* 0x0000000108a07547 */ /* 0x000fea000b800000 */
[----:B------:R-:W-:-:S09]  /*e2f0*/  UISETP.NE.AND UP0, UPT, UR4, 0x18, UPT ;  /* 0x000000180400788c */ /* 0x000fd2000bf05270 */
[----:B------:R-:W-:Y:S05]  /*e300*/  BRA.U !UP0, `(.L_x_6749) ;  /* 0x0000000108447547 */ /* 0x000fea000b800000 */
.L_x_6725:
        /* <DEDUP_REMOVED lines=16> */
.L_x_6750:
[----:B------:R-:W-:Y:S05]  /*e410*/  BRA `(.L_x_6726) ;  /* 0x0000000000d07947 */ /* 0x000fea0003800000 */
.L_x_6749:
        /* <DEDUP_REMOVED lines=17> */
.L_x_6752:
[----:B------:R-:W-:Y:S05]  /*e530*/  BSYNC.RECONVERGENT B0 ;  /* 0x0000000000007941 */ /* 0x000fea0003800200 */
.L_x_6751:
[----:B------:R-:W-:-:S05]  /*e540*/  LOP3.LUT R7, R0, 0x80, R7, 0xf8, !PT ;  /* 0x0000008000077812 */ /* 0x000fca00078ef807 */
[----:B------:R1:W-:Y:S01]  /*e550*/  STG.E.U8 desc[UR36][R2.64], R7 ;  /* 0x0000000702007986 */ /* 0x0003e2000c101124 */
[----:B------:R-:W-:Y:S05]  /*e560*/  BRA `(.L_x_6726) ;  /* 0x00000000007c7947 */ /* 0x000fea0003800000 */
.L_x_6748:
        /* <DEDUP_REMOVED lines=16> */
.L_x_6754:
[----:B------:R-:W-:Y:S02]  /*e670*/  ISETP.GT.U32.AND P0, PT, R6, 0x7f800000, PT ;  /* 0x7f8000000600780c */ /* 0x000fe40003f04070 */
[----:B------:R-:W-:-:S04]  /*e680*/  MOV R0, 0x7f ;  /* 0x0000007f00007802 */ /* 0x000fc80000000f00 */
[----:B------:R-:W-:-:S07]  /*e690*/  SEL R0, R0, 0x7c, P0 ;  /* 0x0000007c00007807 */ /* 0x000fce0000000000 */
.L_x_6755:
[----:B------:R-:W-:Y:S05]  /*e6a0*/  BSYNC.RECONVERGENT B0 ;  /* 0x0000000000007941 */ /* 0x000fea0003800200 */
.L_x_6753:
[----:B------:R-:W-:-:S04]  /*e6b0*/  SHF.R.U32.HI R5, RZ, 0x18, R7 ;  /* 0x00000018ff057819 */ /* 0x000fc80000011607 */
[----:B------:R-:W-:-:S05]  /*e6c0*/  LOP3.LUT R5, R0, 0x80, R5, 0xf8, !PT ;  /* 0x0000008000057812 */ /* 0x000fca00078ef805 */
[----:B------:R0:W-:Y:S01]  /*e6d0*/  STG.E.U8 desc[UR36][R2.64], R5 ;  /* 0x0000000502007986 */ /* 0x0001e2000c101124 */
[----:B------:R-:W-:Y:S05]  /*e6e0*/  BRA `(.L_x_6726) ;  /* 0x00000000001c7947 */ /* 0x000fea0003800000 */
.L_x_6747:
[----:B------:R-:W-:Y:S01]  /*e6f0*/  UMOV UR4, 0xf0000000 ;  /* 0xf000000000047882 */ /* 0x000fe20000000000 */
[----:B------:R-:W-:Y:S01]  /*e700*/  UMOV UR5, 0x380fffff ;  /* 0x380fffff00057882 */ /* 0x000fe20000000000 */
[----:B------:R-:W0:Y:S01]  /*e710*/  F2F.F32.F64 R0, R4 ;  /* 0x0000000400007310 */ /* 0x000e220000301000 */
[----:B------:R-:W-:-:S14]  /*e720*/  DSETP.GEU.AND P0, PT, |R4|, UR4, PT ;  /* 0x0000000404007e2a */ /* 0x000fdc000bf0e200 */
[----:B0-----:R-:W-:-:S05]  /*e730*/  @!P0 FMUL R0, R0, 1.175494350822287508e-38 ;  /* 0x0080000000008820 */ /* 0x001fca0000400000 */
[----:B------:R-:W-:-:S05]  /*e740*/  F2FP.BF16.F32.PACK_AB R0, RZ, R0 ;  /* 0x00000000ff00723e */ /* 0x000fca00000010ff */
[----:B------:R2:W-:Y:S02]  /*e750*/  STG.E.U16 desc[UR36][R2.64], R0 ;  /* 0x0000000002007986 */ /* 0x0005e4000c101524 */
.L_x_6726:
[----:B------:R-:W-:-:S07]  /*e760*/  VIADD R19, R19, 0x80 ;  /* 0x0000008013137836 */ /* 0x000fce0000000000 */
.L_x_6660:
[----:B------:R-:W-:Y:S05]  /*e770*/  BSYNC.RECONVERGENT B7 ;  /* 0x0000000000077941 */ /* 0x000fea0003800200 */
.L_x_6659:
[----:B------:R-:W5:Y:S02]  /*e780*/  LDCU UR4, c[0x0][0x380] ;  /* 0x00007000ff0477ac */ /* 0x000f640008000800 */
[----:B-----5:R-:W-:-:S13]  /*e790*/  ISETP.GE.AND P0, PT, R19, UR4, PT ;  /* 0x0000000413007c0c */ /* 0x020fda000bf06270 */
[----:B------:R-:W-:Y:S05]  /*e7a0*/  @P0 EXIT ;  /* 0x000000000000094d */ /* 0x000fea0003800000 */
[----:B------:R-:W5:Y:S01]  /*e7b0*/  LDCU UR4, c[0x0][0x388] ;  /* 0x00007100ff0477ac */ /* 0x000f620008000800 */
[----:B------:R-:W-:Y:S01]  /*e7c0*/  HFMA2 R16, -RZ, RZ, 0, 0 ;  /* 0x00000000ff107431 */ /* 0x000fe200000001ff */
[----:B------:R-:W-:Y:S01]  /*e7d0*/  MOV R22, RZ ;  /* 0x000000ff00167202 */ /* 0x000fe20000000f00 */
[----:B0-2---:R-:W-:Y:S01]  /*e7e0*/  IMAD.MOV.U32 R0, RZ, RZ, RZ ;  /* 0x000000ffff007224 */ /* 0x005fe200078e00ff */
[----:B-----5:R-:W-:-:S09]  /*e7f0*/  UISETP.NE.AND UP0, UPT, UR4, URZ, UPT ;  /* 0x000000ff0400728c */ /* 0x020fd2000bf05270 */
[----:B------:R-:W-:Y:S05]  /*e800*/  BRA.U !UP0, `(.L_x_6756) ;  /* 0x0000001508707547 */ /* 0x000fea000b800000 */
[----:B------:R-:W1:Y:S01]  /*e810*/  LDCU.64 UR4, c[0x0][0x390] ;  /* 0x00007200ff0477ac */ /* 0x000e620008000a00 */
[----:B------:R-:W-:Y:S01]  /*e820*/  IMAD.MOV.U32 R18, RZ, RZ, RZ ;  /* 0x000000ffff127224 */ /* 0x000fe200078e00ff */
[----:B------:R-:W0:Y:S01]  /*e830*/  LDCU UR6, c[0x0][0x38c] ;  /* 0x00007180ff0677ac */ /* 0x000e220008000800 */
[----:B------:R-:W2:Y:S01]  /*e840*/  LDCU.64 UR8, c[0x0][0x4b8] ;  /* 0x00009700ff0877ac */ /* 0x000ea20008000a00 */
[----:B------:R-:W-:Y:S01]  /*e850*/  UISETP.NE.AND UP0, UPT, UR41, URZ, UPT ;  /* 0x000000ff2900728c */ /* 0x000fe2000bf05270 */
[----:B-1-34-:R-:W-:Y:S01]  /*e860*/  IMAD.HI.U32 R2, R19, UR4, R18 ;  /* 0x0000000413027c27 */ /* 0x01afe2000f8e0012 */
[----:B------:R-:W1:Y:S04]  /*e870*/  LDCU UR4, c[0x0][0x4c0] ;  /* 0x00009800ff0477ac */ /* 0x000e680008000800 */
[----:B------:R-:W-:-:S04]  /*e880*/  SHF.R.U32.HI R3, RZ, UR5, R2 ;  /* 0x00000005ff037c19 */ /* 0x000fc80008011602 */
[----:B------:R-:W-:-:S05]  /*e890*/  IADD3 R0, PT, PT, -R3, RZ, RZ ;  /* 0x000000ff03007210 */ /* 0x000fca0007ffe1ff */
[----:B0-----:R-:W-:-:S04]  /*e8a0*/  IMAD R19, R0, UR6, R19 ;  /* 0x0000000600137c24 */ /* 0x001fc8000f8e0213 */
[C---:B--2---:R-:W-:Y:S02]  /*e8b0*/  IMAD R16, R19.reuse, UR8, RZ ;  /* 0x0000000813107c24 */ /* 0x044fe4000f8e02ff */
        /* <DEDUP_REMOVED lines=337> */
.L_x_6756:
[----:B------:R-:W0:Y:S01]  /*fdd0*/  LDCU.64 UR6, c[0x0][0x5e8] ;  /* 0x0000bd00ff0677ac */ /* 0x000e220008000a00 */
[----:B------:R-:W-:Y:S01]  /*fde0*/  BSSY.RECONVERGENT B6, `(.L_x_6757) ;  /* 0x00000ef000067945 */ /* 0x000fe20003800200 */
[----:B------:R-:W1:Y:S01]  /*fdf0*/  LDCU.64 UR8, c[0x0][0x5f0] ;  /* 0x0000be00ff0877ac */ /* 0x000e620008000a00 */
[----:B------:R-:W-:-:S04]  /*fe00*/  UPRMT UR4, UR39, 0x9910, URZ ;  /* 0x0000991027047896 */ /* 0x000fc800080000ff */
[----:B------:R-:W-:Y:S01]  /*fe10*/  UISETP.GT.AND UP0, UPT, UR4, 0x9, UPT ;  /* 0x000000090400788c */ /* 0x000fe2000bf04270 */
[----:B0-----:R-:W-:Y:S02]  /*fe20*/  IADD3 R16, P0, PT, R16, UR6, RZ ;  /* 0x0000000610107c10 */ /* 0x001fe4000ff1e0ff */
[----:B-1-34-:R-:W-:-:S03]  /*fe30*/  IADD3 R2, P1, PT, R0, UR8, RZ ;  /* 0x0000000800027c10 */ /* 0x01afc6000ff3e0ff */
        /* <DEDUP_REMOVED lines=14> */
.L_x_6761:
[----:B------:R-:W2:Y:S02]  /*ff20*/  LDG.E.U8 R2, desc[UR36][R2.64] ;  /* 0x0000002402027981 */ /* 0x000ea4000c1e1100 */
[----:B--2---:R0:W1:Y:S01]  /*ff30*/  I2F.F64.U16 R18, R2 ;  /* 0x0000000200127312 */ /* 0x0040620000101800 */
[----:B------:R-:W-:Y:S05]  /*ff40*/  BRA `(.L_x_6763) ;  /* 0x0000000c00607947 */ /* 0x000fea0003800000 */
.L_x_6760:
        /* <DEDUP_REMOVED lines=9> */
.L_x_6765:
[----:B------:R-:W2:Y:S02]  /*ffe0*/  LDG.E R2, desc[UR36][R2.64] ;  /* 0x0000002402027981 */ /* 0x000ea4000c1e1900 */
[----:B--2---:R0:W1:Y:S01]  /*fff0*/  I2F.F64 R18, R2 ;  /* 0x0000000200127312 */ /* 0x0040620000201c00 */
[----:B------:R-:W-:Y:S05]  /*10000*/  BRA `(.L_x_6763) ;  /* 0x0000000c00307947 */ /* 0x000fea0003800000 */
.L_x_6764:
[----:B------:R-:W2:Y:S02]  /*10010*/  LDG.E.U16 R2, desc[UR36][R2.64] ;  /* 0x0000002402027981 */ /* 0x000ea4000c1e1500 */
[----:B--2---:R0:W1:Y:S01]  /*10020*/  I2F.F64.S16 R18, R2 ;  /* 0x0000000200127312 */ /* 0x0040620000101c00 */
[----:B------:R-:W-:Y:S05]  /*10030*/  BRA `(.L_x_6763) ;  /* 0x0000000c00247947 */ /* 0x000fea0003800000 */
.L_x_6759:
        /* <DEDUP_REMOVED lines=10> */
.L_x_6767:
[----:B------:R-:W2:Y:S02]  /*100e0*/  LDG.E.U16 R0, desc[UR36][R2.64] ;  /* 0x0000002402007981 */ /* 0x000ea4000c1e1500 */
[----:B--2---:R-:W-:-:S05]  /*100f0*/  HADD2.F32 R0, -RZ, R0.H0_H0 ;  /* 0x20000000ff007230 */ /* 0x004fca0000004100 */
[----:B------:R-:W-:-:S04]  /*10100*/  FMUL.FTZ R0, R0, 1 ;  /* 0x3f80000000007820 */ /* 0x000fc80000410000 */
[----:B------:R0:W1:Y:S01]  /*10110*/  F2F.F64.F32 R18, R0 ;  /* 0x0000000000127310 */ /* 0x0000620000201800 */
[----:B------:R-:W-:Y:S05]  /*10120*/  BRA `(.L_x_6763) ;  /* 0x0000000800e87947 */ /* 0x000fea0003800000 */
.L_x_6766:
        /* <DEDUP_REMOVED lines=10> */
.L_x_6769:
[----:B------:R-:W2:Y:S02]  /*101d0*/  LDG.E.U16 R2, desc[UR36][R2.64] ;  /* 0x0000002402027981 */ /* 0x000ea4000c1e1500 */
[----:B--2---:R-:W-:-:S05]  /*101e0*/  HADD2.F32 R0, -RZ, R2.H0_H0 ;  /* 0x20000002ff007230 */ /* 0x004fca0000004100 */
[----:B------:R-:W-:-:S04]  /*101f0*/  FMUL.FTZ R0, R0, 1 ;  /* 0x3f80000000007820 */ /* 0x000fc80000410000 */
[----:B------:R0:W1:Y:S01]  /*10200*/  F2F.F64.F32 R18, R0 ;  /* 0x0000000000127310 */ /* 0x0000620000201800 */
[----:B------:R-:W-:Y:S05]  /*10210*/  BRA `(.L_x_6763) ;  /* 0x0000000800ac7947 */ /* 0x000fea0003800000 */
.L_x_6768:
[----:B------:R0:W5:Y:S01]  /*10220*/  LDG.E.64 R18, desc[UR36][R2.64] ;  /* 0x0000002402127981 */ /* 0x000162000c1e1b00 */
[----:B------:R-:W-:Y:S05]  /*10230*/  BRA `(.L_x_6763) ;  /* 0x0000000800a47947 */ /* 0x000fea0003800000 */
.L_x_6758:
        /* <DEDUP_REMOVED lines=13> */
.L_x_6772:
[----:B------:R0:W5:Y:S01]  /*10310*/  LDG.E.64 R18, desc[UR36][R2.64] ;  /* 0x0000002402127981 */ /* 0x000162000c1e1b00 */
[----:B------:R-:W-:Y:S05]  /*10320*/  BRA `(.L_x_6763) ;  /* 0x0000000800687947 */ /* 0x000fea0003800000 */
.L_x_6771:
        /* <DEDUP_REMOVED lines=27> */
.L_x_6774:
        /* <DEDUP_REMOVED lines=14> */
.L_x_6773:
[----:B------:R-:W2:Y:S02]  /*105c0*/  LDG.E.U16 R0, desc[UR36][R2.64] ;  /* 0x0000002402007981 */ /* 0x000ea4000c1e1500 */
[----:B--2---:R-:W-:-:S04]  /*105d0*/  IMAD.U32 R0, R0, 0x10000, RZ ;  /* 0x0001000000007824 */ /* 0x004fc800078e00ff */
[----:B------:R-:W-:-:S04]  /*105e0*/  FMUL.FTZ R0, R0, 1 ;  /* 0x3f80000000007820 */ /* 0x000fc80000410000 */
[----:B------:R0:W1:Y:S01]  /*105f0*/  F2F.F64.F32 R18, R0 ;  /* 0x0000000000127310 */ /* 0x0000620000201800 */
[----:B------:R-:W-:Y:S05]  /*10600*/  BRA `(.L_x_6763) ;  /* 0x0000000400b07947 */ /* 0x000fea0003800000 */
.L_x_6770:
        /* <DEDUP_REMOVED lines=11> */
.L_x_6777:
        /* <DEDUP_REMOVED lines=21> */
.L_x_6779:
[----:B------:R-:W-:Y:S05]  /*10810*/  BSYNC.RECONVERGENT B0 ;  /* 0x0000000000007941 */ /* 0x000fea0003800200 */
.L_x_6778:
[----:B------:R-:W-:Y:S02]  /*10820*/  SHF.L.U32 R0, R0, 0x14, RZ ;  /* 0x0000001400007819 */ /* 0x000fe400000006ff */
[----:B------:R-:W-:-:S04]  /*10830*/  LEA R2, R2, 0x3b800000, 0x17 ;  /* 0x3b80000002027811 */ /* 0x000fc800078eb8ff */
[----:B------:R-:W-:-:S05]  /*10840*/  LOP3.LUT R0, R2, R0, R7, 0xfe, !PT ;  /* 0x0000000002007212 */ /* 0x000fca00078efe07 */
[----:B------:R-:W-:-:S04]  /*10850*/  FMUL.FTZ R0, R0, 1 ;  /* 0x3f80000000007820 */ /* 0x000fc80000410000 */
[----:B------:R0:W1:Y:S01]  /*10860*/  F2F.F64.F32 R18, R0 ;  /* 0x0000000000127310 */ /* 0x0000620000201800 */
[----:B------:R-:W-:Y:S05]  /*10870*/  BRA `(.L_x_6763) ;  /* 0x0000000400147947 */ /* 0x000fea0003800000 */
.L_x_6776:
        /* <DEDUP_REMOVED lines=21> */
.L_x_6781:
[----:B------:R-:W-:Y:S05]  /*109d0*/  BSYNC.RECONVERGENT B0 ;  /* 0x0000000000007941 */ /* 0x000fea0003800200 */
.L_x_6780:
[----:B------:R-:W-:Y:S01]  /*109e0*/  IMAD.SHL.U32 R0, R0, 0x200000, RZ ;  /* 0x0020000000007824 */ /* 0x000fe200078e00ff */
[----:B------:R-:W-:-:S04]  /*109f0*/  LEA R2, R2, 0x37800000, 0x17 ;  /* 0x3780000002027811 */ /* 0x000fc800078eb8ff */
[----:B------:R-:W-:-:S05]  /*10a00*/  LOP3.LUT R0, R2, R0, R7, 0xfe, !PT ;  /* 0x0000000002007212 */ /* 0x000fca00078efe07 */
[----:B------:R-:W-:-:S04]  /*10a10*/  FMUL.FTZ R0, R0, 1 ;  /* 0x3f80000000007820 */ /* 0x000fc80000410000 */
[----:B------:R0:W1:Y:S01]  /*10a20*/  F2F.F64.F32 R18, R0 ;  /* 0x0000000000127310 */ /* 0x0000620000201800 */
[----:B------:R-:W-:Y:S05]  /*10a30*/  BRA `(.L_x_6763) ;  /* 0x0000000000a47947 */ /* 0x000fea0003800000 */
.L_x_6775:
        /* <DEDUP_REMOVED lines=16> */
[----:B------:R1:W2:Y:S01]  /*10b40*/  @P0 F2F.F64.F32 R18, R0 ;  /* 0x0000000000120310 */ /* 0x0002a20000201800 */
[----:B------:R-:W-:Y:S05]  /*10b50*/  BRA `(.L_x_6763) ;  /* 0x00000000005c7947 */ /* 0x000fea0003800000 */
.L_x_6762:
        /* <DEDUP_REMOVED lines=16> */
.L_x_6784:
[----:B------:R-:W-:Y:S01]  /*10c60*/  CS2R R18, SRZ ;  /* 0x0000000000127805 */ /* 0x000fe2000001ff00 */
[----:B------:R-:W-:Y:S06]  /*10c70*/  BRA `(.L_x_6763) ;  /* 0x0000000000147947 */ /* 0x000fec0003800000 */
.L_x_6783:
[----:B------:R-:W2:Y:S02]  /*10c80*/  LDG.E.64 R18, desc[UR36][R2.64] ;  /* 0x0000002402127981 */ /* 0x000ea4000c1e1b00 */
[----:B--2---:R-:W0:Y:S01]  /*10c90*/  I2F.F64.U64 R18, R18 ;  /* 0x0000001200127312 */ /* 0x004e220000301800 */
[----:B------:R-:W-:Y:S05]  /*10ca0*/  BRA `(.L_x_6763) ;  /* 0x0000000000087947 */ /* 0x000fea0003800000 */
.L_x_6782:
[----:B------:R-:W2:Y:S02]  /*10cb0*/  LDG.E R2, desc[UR36][R2.64] ;  /* 0x0000002402027981 */ /* 0x000ea4000c1e1900 */
[----:B--2---:R3:W4:Y:S02]  /*10cc0*/  I2F.F64.U32 R18, R2 ;  /* 0x0000000200127312 */ /* 0x0047240000201800 */
.L_x_6763:
[----:B------:R-:W-:Y:S05]  /*10cd0*/  BSYNC.RECONVERGENT B6 ;  /* 0x0000000000067941 */ /* 0x000fea0003800200 */
.L_x_6757:
[----:B------:R-:W3:Y:S01]  /*10ce0*/  LDCU.64 UR6, c[0x0][0x5f8] ;  /* 0x0000bf00ff0677ac */ /* 0x000ee20008000a00 */
[----:B------:R-:W-:Y:S01]  /*10cf0*/  BSSY.RECONVERGENT B6, `(.L_x_6785) ;  /* 0x00000ec000067945 */ /* 0x000fe20003800200 */
[----:B------:R-:W-:-:S04]  /*10d00*/  UPRMT UR4, UR42, 0x9910, URZ ;  /* 0x000099102a047896 */ /* 0x000fc800080000ff */
[----:B------:R-:W-:Y:S01]  /*10d10*/  UISETP.GT.AND UP0, UPT, UR4, 0x9, UPT ;  /* 0x000000090400788c */ /* 0x000fe2000bf04270 */
[----:B---3--:R-:W-:-:S04]  /*10d20*/  IADD3 R22, P0, PT, R22, UR6, RZ ;  /* 0x0000000616167c10 */ /* 0x008fc8000ff1e0ff */
        /* <DEDUP_REMOVED lines=13> */
.L_x_6789:
[----:B0-----:R-:W3:Y:S02]  /*10e00*/  LDG.E.U8 R2, desc[UR36][R22.64] ;  /* 0x0000002416027981 */ /* 0x001ee4000c1e1100 */
[----:B---3--:R-:W3:Y:S01]  /*10e10*/  I2F.F64.U16 R2, R2 ;  /* 0x0000000200027312 */ /* 0x008ee20000101800 */
[----:B------:R-:W-:Y:S05]  /*10e20*/  BRA `(.L_x_6791) ;  /* 0x0000000c00607947 */ /* 0x000fea0003800000 */
.L_x_6788:
        /* <DEDUP_REMOVED lines=9> */
.L_x_6793:
[----:B0-----:R-:W3:Y:S02]  /*10ec0*/  LDG.E R2, desc[UR36][R22.64] ;  /* 0x0000002416027981 */ /* 0x001ee4000c1e1900 */
[----:B---3--:R-:W0:Y:S01]  /*10ed0*/  I2F.F64 R2, R2 ;  /* 0x0000000200027312 */ /* 0x008e220000201c00 */
[----:B------:R-:W-:Y:S05]  /*10ee0*/  BRA `(.L_x_6791) ;  /* 0x0000000c00307947 */ /* 0x000fea0003800000 */
.L_x_6792:
[----:B0-----:R-:W3:Y:S02]  /*10ef0*/  LDG.E.U16 R2, desc[UR36][R22.64] ;  /* 0x0000002416027981 */ /* 0x001ee4000c1e1500 */
[----:B---3--:R-:W0:Y:S01]  /*10f00*/  I2F.F64.S16 R2, R2 ;  /* 0x0000000200027312 */ /* 0x008e220000101c00 */
[----:B------:R-:W-:Y:S05]  /*10f10*/  BRA `(.L_x_6791) ;  /* 0x0000000c00247947 */ /* 0x000fea0003800000 */
.L_x_6787:
        /* <DEDUP_REMOVED lines=10> */
.L_x_6795:
[----:B01----:R-:W3:Y:S02]  /*10fc0*/  LDG.E.U16 R0, desc[UR36][R22.64] ;  /* 0x0000002416007981 */ /* 0x003ee4000c1e1500 */
[----:B---3--:R-:W-:-:S05]  /*10fd0*/  HADD2.F32 R0, -RZ, R0.H0_H0 ;  /* 0x20000000ff007230 */ /* 0x008fca0000004100 */
[----:B------:R-:W-:-:S04]  /*10fe0*/  FMUL.FTZ R0, R0, 1 ;  /* 0x3f80000000007820 */ /* 0x000fc80000410000 */
[----:B------:R0:W1:Y:S01]  /*10ff0*/  F2F.F64.F32 R2, R0 ;  /* 0x0000000000027310 */ /* 0x0000620000201800 */
[----:B------:R-:W-:Y:S05]  /*11000*/  BRA `(.L_x_6791) ;  /* 0x0000000800e87947 */ /* 0x000fea0003800000 */
.L_x_6794:
        /* <DEDUP_REMOVED lines=10> */
.L_x_6797:
[----:B------:R-:W0:Y:S02]  /*110b0*/  LDG.E.U16 R22, desc[UR36][R22.64] ;  /* 0x0000002416167981 */ /* 0x000e24000c1e1500 */
[----:B01----:R-:W-:-:S05]  /*110c0*/  HADD2.F32 R0, -RZ, R22.H0_H0 ;  /* 0x20000016ff007230 */ /* 0x003fca0000004100 */
[----:B------:R-:W-:-:S04]  /*110d0*/  FMUL.FTZ R0, R0, 1 ;  /* 0x3f80000000007820 */ /* 0x000fc80000410000 */
[----:B------:R0:W1:Y:S01]  /*110e0*/  F2F.F64.F32 R2, R0 ;  /* 0x0000000000027310 */ /* 0x0000620000201800 */
[----:B------:R-:W-:Y:S05]  /*110f0*/  BRA `(.L_x_6791) ;  /* 0x0000000800ac7947 */ /* 0x000fea0003800000 */
.L_x_6796:
[----:B0-----:R0:W5:Y:S01]  /*11100*/  LDG.E.64 R2, desc[UR36][R22.64] ;  /* 0x0000002416027981 */ /* 0x001162000c1e1b00 */
[----:B------:R-:W-:Y:S05]  /*11110*/  BRA `(.L_x_6791) ;  /* 0x0000000800a47947 */ /* 0x000fea0003800000 */
.L_x_6786:
        /* <DEDUP_REMOVED lines=9> */
[----:B0-----:R-:W-:Y:S01]  /*111b0*/  IMAD.MOV.U32 R2, RZ, RZ, RZ ;  /* 0x000000ffff027224 */ /* 0x001fe200078e00ff */
[----:B---3--:R-:W-:-:S04]  /*111c0*/  ISETP.NE.AND P0, PT, R22, RZ, PT ;  /* 0x000000ff1600720c */ /* 0x008fc80003f05270 */
[----:B------:R-:W-:Y:S01]  /*111d0*/  FSEL R3, RZ, 1.875, !P0 ;  /* 0x3ff00000ff037808 */ /* 0x000fe20004000000 */
[----:B------:R-:W-:Y:S08]  /*111e0*/  BRA `(.L_x_6791) ;  /* 0x0000000800707947 */ /* 0x000ff00003800000 */
.L_x_6800:
[----:B0-----:R0:W5:Y:S01]  /*111f0*/  LDG.E.64 R2, desc[UR36][R22.64] ;  /* 0x0000002416027981 */ /* 0x001162000c1e1b00 */
[----:B------:R-:W-:Y:S05]  /*11200*/  BRA `(.L_x_6791) ;  /* 0x0000000800687947 */ /* 0x000fea0003800000 */
.L_x_6799:
[----:B------:R-:W-:-:S09]  /*11210*/  UISETP.NE.AND UP0, UPT, UR4, 0xf, UPT ;  /* 0x0000000f0400788c */ /* 0x000fd2000bf05270 */
[----:B------:R-:W-:Y:S05]  /*11220*/  BRA.U !UP0, `(.L_x_6801) ;  /* 0x00000001089c7547 */ /* 0x000fea000b800000 */
[----:B------:R-:W-:-:S09]  /*11230*/  UISETP.NE.AND UP0, UPT, UR4, 0x17, UPT ;  /* 0x000000170400788c */ /* 0x000fd2000bf05270 */
[----:B------:R-:W-:Y:S05]  /*11240*/  BRA.U !UP0, `(.L_x_6802) ;  /* 0x00000001085c7547 */ /* 0x000fea000b800000 */
[----:B------:R-:W-:-:S09]  /*11250*/  UISETP.NE.AND UP0, UPT, UR4, 0x18, UPT ;  /* 0x000000180400788c */ /* 0x000fd2000bf05270 */
[----:B------:R-:W-:Y:S05]  /*11260*/  BRA.U UP0, `(.L_x_6790) ;  /* 0x0000000500f47547 */ /* 0x000fea000b800000 */
[----:B01----:R-:W3:Y:S01]  /*11270*/  LDG.E.U8 R0, desc[UR36][R22.64] ;  /* 0x0000002416007981 */ /* 0x003ee2000c1e1100 */
[----:B------:R-:W-:Y:S01]  /*11280*/  IMAD.MOV.U32 R4, RZ, RZ, 0x1f ;  /* 0x0000001fff047424 */ /* 0x000fe200078e00ff */
[----:B---3--:R-:W-:-:S04]  /*11290*/  SHF.L.U32 R0, R0, 0x18, RZ ;  /* 0x0000001800007819 */ /* 0x008fc800000006ff */
        /* <DEDUP_REMOVED lines=18> */
.L_x_6802:
[----:B0-----:R-:W1:Y:S02]  /*113c0*/  LDG.E.U8 R3, desc[UR36][R22.64] ;  /* 0x0000002416037981 */ /* 0x001e64000c1e1100 */
[C---:B-1----:R-:W-:Y:S01]  /*113d0*/  IMAD.SHL.U32 R0, R3.reuse, 0x2000000, RZ ;  /* 0x0200000003007824 */ /* 0x042fe200078e00ff */
        /* <DEDUP_REMOVED lines=12> */
.L_x_6801:
[----:B01----:R-:W3:Y:S02]  /*114a0*/  LDG.E.U16 R0, desc[UR36][R22.64] ;  /* 0x0000002416007981 */ /* 0x003ee4000c1e1500 */
[----:B---3--:R-:W-:-:S04]  /*114b0*/  IMAD.U32 R0, R0, 0x10000, RZ ;  /* 0x0001000000007824 */ /* 0x008fc800078e00ff */
[----:B------:R-:W-:-:S04]  /*114c0*/  FMUL.FTZ R0, R0, 1 ;  /* 0x3f80000000007820 */ /* 0x000fc80000410000 */
[----:B------:R0:W1:Y:S01]  /*114d0*/  F2F.F64.F32 R2, R0 ;  /* 0x0000000000027310 */ /* 0x0000620000201800 */
[----:B------:R-:W-:Y:S05]  /*114e0*/  BRA `(.L_x_6791) ;  /* 0x0000000400b07947 */ /* 0x000fea0003800000 */
.L_x_6798:
        /* <DEDUP_REMOVED lines=11> */
.L_x_6805:
        /* <DEDUP_REMOVED lines=21> */
.L_x_6807:
[----:B------:R-:W-:Y:S05]  /*116f0*/  BSYNC.RECONVERGENT B0 ;  /* 0x0000000000007941 */ /* 0x000fea0003800200 */
.L_x_6806:
[----:B------:R-:W-:Y:S02]  /*11700*/  SHF.L.U32 R0, R0, 0x14, RZ ;  /* 0x0000001400007819 */ /* 0x000fe400000006ff */
[----:B------:R-:W-:-:S04]  /*11710*/  LEA R2, R2, 0x3b800000, 0x17 ;  /* 0x3b80000002027811 */ /* 0x000fc800078eb8ff */
[----:B------:R-:W-:-:S05]  /*11720*/  LOP3.LUT R0, R2, R0, R7, 0xfe, !PT ;  /* 0x0000000002007212 */ /* 0x000fca00078efe07 */
[----:B------:R-:W-:-:S04]  /*11730*/  FMUL.FTZ R0, R0, 1 ;  /* 0x3f80000000007820 */ /* 0x000fc80000410000 */
[----:B------:R0:W1:Y:S01]  /*11740*/  F2F.F64.F32 R2, R0 ;  /* 0x0000000000027310 */ /* 0x0000620000201800 */
[----:B------:R-:W-:Y:S05]  /*11750*/  BRA `(.L_x_6791) ;  /* 0x0000000400147947 */ /* 0x000fea0003800000 */
.L_x_6804:
        /* <DEDUP_REMOVED lines=21> */
.L_x_6809:
[----:B------:R-:W-:Y:S05]  /*118b0*/  BSYNC.RECONVERGENT B0 ;  /* 0x0000000000007941 */ /* 0x000fea0003800200 */
.L_x_6808:
[----:B------:R-:W-:Y:S01]  /*118c0*/  IMAD.SHL.U32 R0, R0, 0x200000, RZ ;  /* 0x0020000000007824 */ /* 0x000fe200078e00ff */
[----:B------:R-:W-:-:S04]  /*118d0*/  LEA R2, R2, 0x37800000, 0x17 ;  /* 0x3780000002027811 */ /* 0x000fc800078eb8ff */
[----:B------:R-:W-:-:S05]  /*118e0*/  LOP3.LUT R0, R2, R0, R7, 0xfe, !PT ;  /* 0x0000000002007212 */ /* 0x000fca00078efe07 */
[----:B------:R-:W-:-:S04]  /*118f0*/  FMUL.FTZ R0, R0, 1 ;  /* 0x3f80000000007820 */ /* 0x000fc80000410000 */
[----:B------:R0:W1:Y:S01]  /*11900*/  F2F.F64.F32 R2, R0 ;  /* 0x0000000000027310 */ /* 0x0000620000201800 */
[----:B------:R-:W-:Y:S05]  /*11910*/  BRA `(.L_x_6791) ;  /* 0x0000000000a47947 */ /* 0x000fea0003800000 */
.L_x_6803:
[----:B------:R-:W-:-:S09]  /*11920*/  UISETP.NE.AND UP0, UPT, UR4, 0x1c, UPT ;  /* 0x0000001c0400788c */ /* 0x000fd2000bf05270 */
[----:B------:R-:W-:Y:S05]  /*11930*/  BRA.U !UP0, `(.L_x_6810) ;  /* 0x0000000108947547 */ /* 0x000fea000b800000 */
[----:B------:R-:W-:-:S09]  /*11940*/  UISETP.NE.AND UP0, UPT, UR4, 0x1d, UPT ;  /* 0x0000001d0400788c */ /* 0x000fd2000bf05270 */
[----:B------:R-:W-:Y:S05]  /*11950*/  BRA.U !UP0, `(.L_x_6811) ;  /* 0x0000000108807547 */ /* 0x000fea000b800000 */
[----:B------:R-:W-:-:S09]  /*11960*/  UISETP.NE.AND UP0, UPT, UR4, 0x2c, UPT ;  /* 0x0000002c0400788c */ /* 0x000fd2000bf05270 */
[----:B------:R-:W-:Y:S05]  /*11970*/  BRA.U UP0, `(.L_x_6790) ;  /* 0x0000000100307547 */ /* 0x000fea000b800000 */
[----:B01----:R-:W3:Y:S01]  /*11980*/  LDG.E.U8 R0, desc[UR36][R22.64] ;  /* 0x0000002416007981 */ /* 0x003ee2000c1e1100 */
[----:B------:R-:W-:Y:S02]  /*11990*/  HFMA2 R2, -RZ, RZ, 0, 0 ;  /* 0x00000000ff027431 */ /* 0x000fe400000001ff */
[----:B------:R-:W-:Y:S01]  /*119a0*/  IMAD.MOV.U32 R3, RZ, RZ, 0x38000000 ;  /* 0x38000000ff037424 */ /* 0x000fe200078e00ff */
[----:B---3--:R-:W-:-:S13]  /*119b0*/  ISETP.NE.AND P0, PT, R0, RZ, PT ;  /* 0x000000ff0000720c */ /* 0x008fda0003f05270 */
[----:B------:R-:W-:Y:S05]  /*119c0*/  @!P0 BRA `(.L_x_6791) ;  /* 0x0000000000788947 */ /* 0x000fea0003800000 */
[----:B------:R-:W-:-:S13]  /*119d0*/  ISETP.NE.AND P0, PT, R0, 0xff, PT ;  /* 0x000000ff0000780c */ /* 0x000fda0003f05270 */
[----:B------:R-:W-:Y:S01]  /*119e0*/  @P0 SHF.L.U32 R0, R0, 0x17, RZ ;  /* 0x0000001700000819 */ /* 0x000fe200000006ff */
[----:B------:R-:W-:Y:S01]  /*119f0*/  @!P0 IMAD.MOV.U32 R2, RZ, RZ, 0x20000000 ;  /* 0x20000000ff028424 */ /* 0x000fe200078e00ff */
[----:B------:R-:W-:-:S03]  /*11a00*/  @!P0 MOV R3, 0x7ff80000 ;  /* 0x7ff8000000038802 */ /* 0x000fc60000000f00 */
[----:B------:R-:W-:-:S04]  /*11a10*/  @P0 FMUL.FTZ R0, R0, 1 ;  /* 0x3f80000000000820 */ /* 0x000fc80000410000 */
[----:B------:R0:W1:Y:S01]  /*11a20*/  @P0 F2F.F64.F32 R2, R0 ;  /* 0x0000000000020310 */ /* 0x0000620000201800 */
[----:B------:R-:W-:Y:S05]  /*11a30*/  BRA `(.L_x_6791) ;  /* 0x00000000005c7947 */ /* 0x000fea0003800000 */
.L_x_6790:
[----:B0-----:R-:W-:Y:S01]  /*11a40*/  MOV R2, 0x0 ;  /* 0x0000000000027802 */ /* 0x001fe20000000f00 */
[----:B------:R-:W0:Y:S01]  /*11a50*/  LDCU.64 UR4, c[0x4][0x128] ;  /* 0x01002500ff0477ac */ /* 0x000e220008000a00 */
[----:B------:R-:W-:Y:S02]  /*11a60*/  HFMA2 R12, -RZ, RZ, 0, 5.9604644775390625e-08 ;  /* 0x00000001ff0c7431 */ /* 0x000fe400000001ff */
[----:B------:R-:W-:Y:S01]  /*11a70*/  IMAD.MOV.U32 R8, RZ, RZ, 0x4e ;  /* 0x0000004eff087424 */ /* 0x000fe200078e00ff */
[----:B------:R-:W3:Y:S01]  /*11a80*/  LDCU.64 UR6, c[0x4][0x130] ;  /* 0x01002600ff0677ac */ /* 0x000ee20008000a00 */
[----:B------:R-:W1:Y:S01]  /*11a90*/  LDC.64 R2, c[0x4][R2] ;  /* 0x0100000002027b82 */ /* 0x000e620000000a00 */
[----:B------:R-:W-:Y:S01]  /*11aa0*/  IMAD.MOV.U32 R13, RZ, RZ, RZ ;  /* 0x000000ffff0d7224 */ /* 0x000fe200078e00ff */
[----:B------:R-:W2:Y:S01]  /*11ab0*/  LDCU.64 UR8, c[0x4][0x8] ;  /* 0x01000100ff0877ac */ /* 0x000ea20008000a00 */
[----:B0-----:R-:W-:Y:S01]  /*11ac0*/  IMAD.U32 R4, RZ, RZ, UR4 ;  /* 0x00000004ff047e24 */ /* 0x001fe2000f8e00ff */
[----:B------:R-:W-:Y:S01]  /*11ad0*/  MOV R5, UR5 ;  /* 0x0000000500057c02 */ /* 0x000fe20008000f00 */
[----:B---3--:R-:W-:Y:S01]  /*11ae0*/  IMAD.U32 R6, RZ, RZ, UR6 ;  /* 0x00000006ff067e24 */ /* 0x008fe2000f8e00ff */
[----:B------:R-:W-:Y:S01]  /*11af0*/  MOV R7, UR7 ;  /* 0x0000000700077c02 */ /* 0x000fe20008000f00 */
[----:B--2---:R-:W-:Y:S01]  /*11b00*/  IMAD.U32 R10, RZ, RZ, UR8 ;  /* 0x00000008ff0a7e24 */ /* 0x004fe2000f8e00ff */
[----:B------:R-:W-:-:S07]  /*11b10*/  MOV R11, UR9 ;  /* 0x00000009000b7c02 */ /* 0x000fce0008000f00 */
[----:B------:R-:W-:-:S07]  /*11b20*/  LEPC R20, `(.L_x_6812) ;  /* 0x000000001014794e */ /* 0x000fce0000000000 */
[----:B-1--45:R-:W-:Y:S05]  /*11b30*/  CALL.ABS.NOINC R2 ;  /* 0x0000000002007343 */ /* 0x032fea0003c00000 */
.L_x_6812:
[----:B------:R-:W-:Y:S01]  /*11b40*/  CS2R R2, SRZ ;  /* 0x0000000000027805 */ /* 0x000fe2000001ff00 */
[----:B------:R-:W-:Y:S06]  /*11b50*/  BRA `(.L_x_6791) ;  /* 0x0000000000147947 */ /* 0x000fec0003800000 */
.L_x_6811:
[----:B0-----:R-:W3:Y:S02]  /*11b60*/  LDG.E.64 R2, desc[UR36][R22.64] ;  /* 0x0000002416027981 */ /* 0x001ee4000c1e1b00 */
[----:B---3--:R-:W0:Y:S01]  /*11b70*/  I2F.F64.U64 R2, R2 ;  /* 0x0000000200027312 */ /* 0x008e220000301800 */
[----:B------:R-:W-:Y:S05]  /*11b80*/  BRA `(.L_x_6791) ;  /* 0x0000000000087947 */ /* 0x000fea0003800000 */
.L_x_6810:
[----:B0-----:R-:W3:Y:S02]  /*11b90*/  LDG.E R2, desc[UR36][R22.64] ;  /* 0x0000002416027981 */ /* 0x001ee4000c1e1900 */
[----:B---3--:R-:W0:Y:S02]  /*11ba0*/  I2F.F64.U32 R2, R2 ;  /* 0x0000000200027312 */ /* 0x008e240000201800 */
.L_x_6791:
[----:B------:R-:W-:Y:S05]  /*11bb0*/  BSYNC.RECONVERGENT B6 ;  /* 0x0000000000067941 */ /* 0x000fea0003800200 */
.L_x_6785:
[-C--:B01-3-5:R-:W-:Y:S01]  /*11bc0*/  DMUL R4, R2, R2.reuse ;  /* 0x0000000202047228 */ /* 0x0abfe20000000000 */
        /* <DEDUP_REMOVED lines=10> */
[----:B------:R-:W-:Y:S02]  /*11c70*/  LOP3.LUT R11, R9, 0x7fffffff, RZ, 0xc0, !PT ;  /* 0x7fffffff090b7812 */ /* 0x000fe400078ec0ff */
[----:B------:R-:W-:-:S06]  /*11c80*/  MOV R10, R8 ;  /* 0x00000008000a7202 */ /* 0x000fcc0000000f00 */
[----:B------:R-:W-:-:S14]  /*11c90*/  DSETP.GE.AND P0, PT, R10, UR4, PT ;  /* 0x000000040a007e2a */ /* 0x000fdc000bf06000 */
[----:B------:R-:W-:Y:S05]  /*11ca0*/  @!P0 BRA `(.L_x_6814) ;  /* 0x0000000000fc8947 */ /* 0x000fea0003800000 */
[----:B------:R-:W-:Y:S01]  /*11cb0*/  DADD R14, R10, R10 ;  /* 0x000000000a0e7229 */ /* 0x000fe2000000000a */
[----:B------:R-:W-:Y:S01]  /*11cc0*/  UMOV UR4, 0xf0000000 ;  /* 0xf000000000047882 */ /* 0x000fe20000000000 */
[----:B------:R-:W-:Y:S01]  /*11cd0*/  UMOV UR5, 0x380fffff ;  /* 0x380fffff00057882 */ /* 0x000fe20000000000 */
[----:B------:R-:W-:Y:S01]  /*11ce0*/  IMAD.MOV.U32 R20, RZ, RZ, -0x7649667 ;  /* 0xf89b6999ff147424 */ /* 0x000fe200078e00ff */
[----:B------:R-:W-:Y:S02]  /*11cf0*/  MOV R21, 0x3e928a27 ;  /* 0x3e928a2700157802 */ /* 0x000fe40000000f00 */
        /* <DEDUP_REMOVED lines=15> */
[C---:B------:R-:W-:Y:S01]  /*11df0*/  DFMA R14, R12.reuse, UR4, R20 ;  /* 0x000000040c0e7c2b */ /* 0x040fe20008000014 */
        /* <DEDUP_REMOVED lines=26> */
[----:B------:R-:W-:-:S08]  /*11fa0*/  DMUL R14, R12, R14 ;  /* 0x0000000e0c0e7228 */ /* 0x000fd00000000000 */
        /* <DEDUP_REMOVED lines=15> */
.L_x_6814:
[----:B------:R-:W-:Y:S01]  /*120a0*/  DMUL R10, R8, R8 ;  /* 0x00000008080a7228 */ /* 0x000fe20000000000 */
[----:B------:R-:W-:Y:S01]  /*120b0*/  MOV R12, 0x420afc3d ;  /* 0x420afc3d000c7802 */ /* 0x000fe20000000f00 */
[----:B------:R-:W-:Y:S01]  /*120c0*/  IMAD.MOV.U32 R13, RZ, RZ, 0x3f14359f ;  /* 0x3f14359fff0d7424 */ /* 0x000fe200078e00ff */
        /* <DEDUP_REMOVED lines=32> */
.L_x_6815:
[----:B------:R-:W-:Y:S05]  /*122d0*/  BSYNC.RECONVERGENT B0 ;  /* 0x0000000000007941 */ /* 0x000fea0003800200 */
.L_x_6813:
[----:B------:R-:W-:Y:S01]  /*122e0*/  MOV R12, 0xd1f60179 ;  /* 0xd1f60179000c7802 */ /* 0x000fe20000000f00 */
[----:B------:R-:W-:Y:S01]  /*122f0*/  IMAD.MOV.U32 R13, RZ, RZ, 0x3fc12ba9 ;  /* 0x3fc12ba9ff0d7424 */ /* 0x000fe200078e00ff */
[----:B------:R-:W-:Y:S01]  /*12300*/  DMUL R2, R2, 0.5 ;  /* 0x3fe0000002027828 */ /* 0x000fe20000000000 */
[----:B------:R-:W-:Y:S01]  /*12310*/  UPRMT UR4, UR43, 0x9910, URZ ;  /* 0x000099102b047896 */ /* 0x000fe200080000ff */
[C---:B------:R-:W-:Y:S02]  /*12320*/  DFMA R10, -R8.reuse, R8, 1 ;  /* 0x3ff00000080a742b */ /* 0x040fe40000000108 */
[----:B------:R-:W-:Y:S01]  /*12330*/  DADD R8, R8, 1 ;  /* 0x3ff0000008087429 */ /* 0x000fe20000000000 */
[----:B------:R-:W-:Y:S01]  /*12340*/  UISETP.GT.AND UP0, UPT, UR4, 0x9, UPT ;  /* 0x000000090400788c */ /* 0x000fe2000bf04270 */
[----:B------:R-:W-:-:S04]  /*12350*/  DFMA R4, R4, R12, 1 ;  /* 0x3ff000000404742b */ /* 0x000fc8000000000c */
[----:B------:R-:W-:-:S04]  /*12360*/  DMUL R2, R2, R10 ;  /* 0x0000000a02027228 */ /* 0x000fc80000000000 */
[----:B------:R-:W-:-:S08]  /*12370*/  DMUL R4, R4, R6 ;  /* 0x0000000604047228 */ /* 0x000fd00000000000 */
[----:B------:R-:W-:-:S08]  /*12380*/  DMUL R2, R4, R2 ;  /* 0x0000000204027228 */ /* 0x000fd00000000000 */
[----:B------:R-:W-:-:S08]  /*12390*/  DFMA R2, R8, 0.5, R2 ;  /* 0x3fe000000802782b */ /* 0x000fd00000000002 */
        /* <DEDUP_REMOVED lines=13> */
.L_x_6819:
[----:B------:R-:W0:Y:S02]  /*12470*/  F2I.S64.F64.TRUNC R4, R4 ;  /* 0x0000000400047311 */ /* 0x000e24000030d900 */
[----:B0-----:R-:W-:-:S05]  /*12480*/  MOV R3, R4 ;  /* 0x0000000400037202 */ /* 0x001fca0000000f00 */
[----:B------:R-:W-:Y:S01]  /*12490*/  STG.E.U8 desc[UR36][R16.64], R3 ;  /* 0x0000000310007986 */ /* 0x000fe2000c101124 */
[----:B------:R-:W-:Y:S05]  /*124a0*/  EXIT ;  /* 0x000000000000794d */ /* 0x000fea0003800000 */
.L_x_6818:
        /* <DEDUP_REMOVED lines=9> */
.L_x_6822:
[----:B------:R-:W0:Y:S02]  /*12540*/  F2I.F64.TRUNC R5, R4 ;  /* 0x0000000400057311 */ /* 0x000e24000030d100 */
[----:B0-----:R-:W-:Y:S01]  /*12550*/  STG.E desc[UR36][R16.64], R5 ;  /* 0x0000000510007986 */ /* 0x001fe2000c101924 */
[----:B------:R-:W-:Y:S05]  /*12560*/  EXIT ;  /* 0x000000000000794d */ /* 0x000fea0003800000 */
.L_x_6821:
[----:B------:R-:W0:Y:S02]  /*12570*/  F2I.F64.TRUNC R5, R4 ;  /* 0x0000000400057311 */ /* 0x000e24000030d100 */
[----:B0-----:R-:W-:Y:S01]  /*12580*/  STG.E.U16 desc[UR36][R16.64], R5 ;  /* 0x0000000510007986 */ /* 0x001fe2000c101524 */
[----:B------:R-:W-:Y:S05]  /*12590*/  EXIT ;  /* 0x000000000000794d */ /* 0x000fea0003800000 */
.L_x_6817:
        /* <DEDUP_REMOVED lines=11> */
[----:B------:R-:W-:Y:S01]  /*12650*/  STG.E desc[UR36][R16.64], R3 ;  /* 0x0000000310007986 */ /* 0x000fe2000c101924 */
[----:B------:R-:W-:Y:S05]  /*12660*/  EXIT ;  /* 0x000000000000794d */ /* 0x000fea0003800000 */
.L_x_6824:
        /* <DEDUP_REMOVED lines=8> */
.L_x_6823:
        /* <DEDUP_REMOVED lines=14> */
.L_x_6826:
        /* <DEDUP_REMOVED lines=9> */
.L_x_6825:
[----:B------:R-:W-:Y:S01]  /*12860*/  STG.E.64 desc[UR36][R16.64], R4 ;  /* 0x0000000410007986 */ /* 0x000fe2000c101b24 */
[----:B------:R-:W-:Y:S05]  /*12870*/  EXIT ;  /* 0x000000000000794d */ /* 0x000fea0003800000 */
.L_x_6816:
        /* <DEDUP_REMOVED lines=13> */
.L_x_6830:
        /* <DEDUP_REMOVED lines=21> */
.L_x_6833:
[----:B------:R-:W-:-:S04]  /*12aa0*/  SHF.R.U32.HI R3, RZ, 0x18, R3 ;  /* 0x00000018ff037819 */ /* 0x000fc80000011603 */
[----:B------:R-:W-:-:S04]  /*12ab0*/  LOP3.LUT R0, R0, 0x80, R3, 0xf8, !PT ;  /* 0x0000008000007812 */ /* 0x000fc800078ef803 */
[----:B------:R-:W-:-:S07]  /*12ac0*/  PRMT R8, R0, 0x7610, R8 ;  /* 0x0000761000087816 */ /* 0x000fce0000000008 */
.L_x_6832:
[----:B------:R-:W-:Y:S05]  /*12ad0*/  BSYNC.RECONVERGENT B0 ;  /* 0x0000000000007941 */ /* 0x000fea0003800200 */
.L_x_6831:
[----:B------:R-:W-:Y:S01]  /*12ae0*/  STG.E.U8 desc[UR36][R16.64], R8 ;  /* 0x0000000810007986 */ /* 0x000fe2000c101124 */
[----:B------:R-:W-:Y:S05]  /*12af0*/  EXIT ;  /* 0x000000000000794d */ /* 0x000fea0003800000 */
.L_x_6829:
        /* <DEDUP_REMOVED lines=21> */
.L_x_6836:
[----:B------:R-:W-:-:S04]  /*12c50*/  SHF.R.U32.HI R3, RZ, 0x18, R3 ;  /* 0x00000018ff037819 */ /* 0x000fc80000011603 */
[----:B------:R-:W-:-:S04]  /*12c60*/  LOP3.LUT R0, R0, 0x80, R3, 0xf8, !PT ;  /* 0x0000008000007812 */ /* 0x000fc800078ef803 */
[----:B------:R-:W-:-:S07]  /*12c70*/  PRMT R8, R0, 0x7610, R8 ;  /* 0x0000761000087816 */ /* 0x000fce0000000008 */
.L_x_6835:
[----:B------:R-:W-:Y:S05]  /*12c80*/  BSYNC.RECONVERGENT B0 ;  /* 0x0000000000007941 */ /* 0x000fea0003800200 */
.L_x_6834:
[----:B------:R-:W-:Y:S01]  /*12c90*/  STG.E.U8 desc[UR36][R16.64], R8 ;  /* 0x0000000810007986 */ /* 0x000fe2000c101124 */
[----:B------:R-:W-:Y:S05]  /*12ca0*/  EXIT ;  /* 0x000000000000794d */ /* 0x000fea0003800000 */
.L_x_6828:
        /* <DEDUP_REMOVED lines=26> */
.L_x_6838:
[----:B------:R-:W0:Y:S02]  /*12e50*/  F2I.U64.F64.TRUNC R4, R4 ;  /* 0x0000000400047311 */ /* 0x000e24000030d800 */
[----:B0-----:R-:W-:Y:S01]  /*12e60*/  STG.E.64 desc[UR36][R16.64], R4 ;  /* 0x0000000410007986 */ /* 0x001fe2000c101b24 */
[----:B------:R-:W-:Y:S05]  /*12e70*/  EXIT ;  /* 0x000000000000794d */ /* 0x000fea0003800000 */
.L_x_6837:
[----:B------:R-:W0:Y:S02]  /*12e80*/  F2I.U32.F64.TRUNC R5, R4 ;  /* 0x0000000400057311 */ /* 0x000e24000030d000 */
[----:B0-----:R-:W-:Y:S01]  /*12e90*/  STG.E desc[UR36][R16.64], R5 ;  /* 0x0000000510007986 */ /* 0x001fe2000c101924 */
[----:B------:R-:W-:Y:S05]  /*12ea0*/  EXIT ;  /* 0x000000000000794d */ /* 0x000fea0003800000 */
.L_x_6827:
        /* <DEDUP_REMOVED lines=10> */
.L_x_6840:
[----:B------:R-:W-:-:S05]  /*12f50*/  CS2R R6, SRZ ;  /* 0x0000000000067805 */ /* 0x000fca000001ff00 */
[----:B------:R-:W-:Y:S01]  /*12f60*/  STG.E.128 desc[UR36][R16.64], R4 ;  /* 0x0000000410007986 */ /* 0x000fe2000c101d24 */
[----:B------:R-:W-:Y:S05]  /*12f70*/  EXIT ;  /* 0x000000000000794d */ /* 0x000fea0003800000 */
.L_x_6839:
[----:B------:R-:W-:-:S09]  /*12f80*/  UISETP.NE.AND UP0, UPT, UR4, 0xf, UPT ;  /* 0x0000000f0400788c */ /* 0x000fd2000bf05270 */
[----:B------:R-:W-:Y:S05]  /*12f90*/  BRA.U !UP0, `(.L_x_6841) ;  /* 0x0000000508087547 */ /* 0x000fea000b800000 */
[----:B------:R-:W-:-:S09]  /*12fa0*/  UISETP.NE.AND UP0, UPT, UR4, 0x17, UPT ;  /* 0x000000170400788c */ /* 0x000fd2000bf05270 */
[----:B------:R-:W-:Y:S05]  /*12fb0*/  BRA.U !UP0, `(.L_x_6842) ;  /* 0x0000000108a07547 */ /* 0x000fea000b800000 */
[----:B------:R-:W-:-:S09]  /*12fc0*/  UISETP.NE.AND UP0, UPT, UR4, 0x18, UPT ;  /* 0x000000180400788c */ /* 0x000fd2000bf05270 */
[----:B------:R-:W-:Y:S05]  /*12fd0*/  BRA.U !UP0, `(.L_x_6843) ;  /* 0x0000000108447547 */ /* 0x000fea000b800000 */
.L_x_6820:
        /* <DEDUP_REMOVED lines=16> */
.L_x_6844:
[----:B------:R-:W-:Y:S05]  /*130e0*/  EXIT ;  /* 0x000000000000794d */ /* 0x000fea0003800000 */
.L_x_6843:
        /* <DEDUP_REMOVED lines=17> */
.L_x_6846:
[----:B------:R-:W-:Y:S05]  /*13200*/  BSYNC.RECONVERGENT B0 ;  /* 0x0000000000007941 */ /* 0x000fea0003800200 */
.L_x_6845:
[----:B------:R-:W-:-:S05]  /*13210*/  LOP3.LUT R3, R0, 0x80, R3, 0xf8, !PT ;  /* 0x0000008000037812 */ /* 0x000fca00078ef803 */
[----:B------:R-:W-:Y:S01]  /*13220*/  STG.E.U8 desc[UR36][R16.64], R3 ;  /* 0x0000000310007986 */ /* 0x000fe2000c101124 */
[----:B------:R-:W-:Y:S05]  /*13230*/  EXIT ;  /* 0x000000000000794d */ /* 0x000fea0003800000 */
.L_x_6842:
        /* <DEDUP_REMOVED lines=16> */
.L_x_6848:
[----:B------:R-:W-:Y:S02]  /*13340*/  ISETP.GT.U32.AND P0, PT, R2, 0x7f800000, PT ;  /* 0x7f8000000200780c */ /* 0x000fe40003f04070 */
[----:B------:R-:W-:-:S04]  /*13350*/  MOV R0, 0x7f ;  /* 0x0000007f00007802 */ /* 0x000fc80000000f00 */
[----:B------:R-:W-:-:S07]  /*13360*/  SEL R0, R0, 0x7c, P0 ;  /* 0x0000007c00007807 */ /* 0x000fce0000000000 */
.L_x_6849:
[----:B------:R-:W-:Y:S05]  /*13370*/  BSYNC.RECONVERGENT B0 ;  /* 0x0000000000007941 */ /* 0x000fea0003800200 */
.L_x_6847:
[----:B------:R-:W-:-:S04]  /*13380*/  SHF.R.U32.HI R3, RZ, 0x18, R3 ;  /* 0x00000018ff037819 */ /* 0x000fc80000011603 */
[----:B------:R-:W-:-:S05]  /*13390*/  LOP3.LUT R3, R0, 0x80, R3, 0xf8, !PT ;  /* 0x0000008000037812 */ /* 0x000fca00078ef803 */
[----:B------:R-:W-:Y:S01]  /*133a0*/  STG.E.U8 desc[UR36][R16.64], R3 ;  /* 0x0000000310007986 */ /* 0x000fe2000c101124 */
[----:B------:R-:W-:Y:S05]  /*133b0*/  EXIT ;  /* 0x000000000000794d */ /* 0x000fea0003800000 */
.L_x_6841:
        /* <DEDUP_REMOVED lines=8> */
.L_x_6850:
        /* <DEDUP_REMOVED lines=12> */
.L_x_12905:


//--------------------- .text._ZN2at6native27unrolled_elementwise_kernelIZZZNS0_26GeluBackwardCUDAKernelImplERNS_18TensorIteratorBaseENS0_8GeluTypeEENKUlvE_clEvENKUlvE_clEvEUlddE_St5arrayIPcLm3EELi4E23TrivialOffsetCalculatorILi2EjESB_ILi1EjENS0_6memory12LoadWithCastILi2EEENSE_13StoreWithCastILi1EEEEEviT_T0_T2_T3_T4_T5_ --------------------------
	.section	.text._ZN2at6native27unrolled_elementwise_kernelIZZZNS0_26GeluBackwardCUDAKernelImplERNS_18TensorIteratorBaseENS0_8GeluTypeEENKUlvE_clEvENKUlvE_clEvEUlddE_St5arrayIPcLm3EELi4E23TrivialOffsetCalculatorILi2EjESB_ILi1EjENS0_6memory12LoadWithCastILi2EEENSE_13StoreWithCastILi1EEEEEviT_T0_T2_T3_T4_T5_,"ax",@progbits
	.align	128
        .global         _ZN2at6native27unrolled_elementwise_kernelIZZZNS0_26GeluBackwardCUDAKernelImplERNS_18TensorIteratorBaseENS0_8GeluTypeEENKUlvE_clEvENKUlvE_clEvEUlddE_St5arrayIPcLm3EELi4E23TrivialOffsetCalculatorILi2EjESB_ILi1EjENS0_6memory12LoadWithCastILi2EEENSE_13StoreWithCastILi1EEEEEviT_T0_T2_T3_T4_T5_
        .type           _ZN2at6native27unrolled_elementwise_kernelIZZZNS0_26GeluBackwardCUDAKernelImplERNS_18TensorIteratorBaseENS0_8GeluTypeEENKUlvE_clEvENKUlvE_clEvEUlddE_St5arrayIPcLm3EELi4E23TrivialOffsetCalculatorILi2EjESB_ILi1EjENS0_6memory12LoadWithCastILi2EEENSE_13StoreWithCastILi1EEEEEviT_T0_T2_T3_T4_T5_,@function
        .size           _ZN2at6native27unrolled_elementwise_kernelIZZZNS0_26GeluBackwardCUDAKernelImplERNS_18TensorIteratorBaseENS0_8GeluTypeEENKUlvE_clEvENKUlvE_clEvEUlddE_St5arrayIPcLm3EELi4E23TrivialOffsetCalculatorILi2EjESB_ILi1EjENS0_6memory12LoadWithCastILi2EEENSE_13StoreWithCastILi1EEEEEviT_T0_T2_T3_T4_T5_,(.L_x_12906 - _ZN2at6native27unrolled_elementwise_kernelIZZZNS0_26GeluBackwardCUDAKernelImplERNS_18TensorIteratorBaseENS0_8GeluTypeEENKUlvE_clEvENKUlvE_clEvEUlddE_St5arrayIPcLm3EELi4E23TrivialOffsetCalculatorILi2EjESB_ILi1EjENS0_6memory12LoadWithCastILi2EEENSE_13StoreWithCastILi1EEEEEviT_T0_T2_T3_T4_T5_)
        .other          _ZN2at6native27unrolled_elementwise_kernelIZZZNS0_26GeluBackwardCUDAKernelImplERNS_18TensorIteratorBaseENS0_8GeluTypeEENKUlvE_clEvENKUlvE_clEvEUlddE_St5arrayIPcLm3EELi4E23TrivialOffsetCalculatorILi2EjESB_ILi1EjENS0_6memory12LoadWithCastILi2EEENSE_13StoreWithCastILi1EEEEEviT_T0_T2_T3_T4_T5_,@"STO_CUDA_ENTRY STV_DEFAULT"
_ZN2at6native27unrolled_elementwise_kernelIZZZNS0_26GeluBackwardCUDAKernelImplERNS_18TensorIteratorBaseENS0_8GeluTypeEENKUlvE_clEvENKUlvE_clEvEUlddE_St5arrayIPcLm3EELi4E23TrivialOffsetCalculatorILi2EjESB_ILi1EjENS0_6memory12LoadWithCastILi2EEENSE_13StoreWithCastILi1EEEEEviT_T0_T2_T3_T4_T5_:
.text._ZN2at6native27unrolled_elementwise_kernelIZZZNS0_26GeluBackwardCUDAKernelImplERNS_18TensorIteratorBaseENS0_8GeluTypeEENKUlvE_clEvENKUlvE_clEvEUlddE_St5arrayIPcLm3EELi4E23TrivialOffsetCalculatorILi2EjESB_ILi1EjENS0_6memory12LoadWithCastILi2EEENSE_13StoreWithCastILi1EEEEEviT_T0_T2_T3_T4_T5_:
        /* <DEDUP_REMOVED lines=35> */
.L_x_6857:
[----:B------:R-:W2:Y:S02]  /*0230*/  LDG.E.U8 R4, desc[UR36][R4.64] ;  /* 0x0000002404047981 */ /* 0x000ea4000c1e1100 */
[----:B--2---:R0:W1:Y:S01]  /*0240*/  I2F.F64.U16 R36, R4 ;  /* 0x0000000400247312 */ /* 0x0040620000101800 */
[----:B------:R-:W-:Y:S05]  /*0250*/  BRA `(.L_x_6859) ;  /* 0x0000000c00647947 */ /* 0x000fea0003800000 */
.L_x_6856:
        /* <DEDUP_REMOVED lines=9> */
.L_x_6861:
[----:B------:R-:W2:Y:S02]  /*02f0*/  LDG.E R4, desc[UR36][R4.64] ;  /* 0x0000002404047981 */ /* 0x000ea4000c1e1900 */
[----:B--2---:R1:W2:Y:S01]  /*0300*/  I2F.F64 R36, R4 ;  /* 0x0000000400247312 */ /* 0x0042a20000201c00 */
[----:B------:R-:W-:Y:S05]  /*0310*/  BRA `(.L_x_6859) ;  /* 0x0000000c00347947 */ /* 0x000fea0003800000 */
.L_x_6860:
[----:B------:R-:W2:Y:S02]  /*0320*/  LDG.E.U16 R4, desc[UR36][R4.64] ;  /* 0x0000002404047981 */ /* 0x000ea4000c1e1500 */
[----:B--2---:R3:W4:Y:S01]  /*0330*/  I2F.F64.S16 R36, R4 ;  /* 0x0000000400247312 */ /* 0x0047220000101c00 */
[----:B------:R-:W-:Y:S05]  /*0340*/  BRA `(.L_x_6859) ;  /* 0x0000000c00287947 */ /* 0x000fea0003800000 */
.L_x_6855:
        /* <DEDUP_REMOVED lines=10> */
.L_x_6863:
[----:B------:R-:W2:Y:S02]  /*03f0*/  LDG.E.U16 R0, desc[UR36][R4.64] ;  /* 0x0000002404007981 */ /* 0x000ea4000c1e1500 */
[----:B--2---:R-:W-:-:S05]  /*0400*/  HADD2.F32 R0, -RZ, R0.H0_H0 ;  /* 0x20000000ff007230 */ /* 0x004fca0000004100 */
[----:B------:R-:W-:-:S04]  /*0410*/  FMUL.FTZ R0, R0, 1 ;  /* 0x3f80000000007820 */ /* 0x000fc80000410000 */
[----:B------:R0:W1:Y:S01]  /*0420*/  F2F.F64.F32 R36, R0 ;  /* 0x0000000000247310 */ /* 0x0000620000201800 */
[----:B------:R-:W-:Y:S05]  /*0430*/  BRA `(.L_x_6859) ;  /* 0x0000000800ec7947 */ /* 0x000fea0003800000 */
.L_x_6862:
        /* <DEDUP_REMOVED lines=10> */
.L_x_6865:
[----:B------:R-:W2:Y:S02]  /*04e0*/  LDG.E.U16 R4, desc[UR36][R4.64] ;  /* 0x0000002404047981 */ /* 0x000ea4000c1e1500 */
[----:B--2---:R-:W-:-:S05]  /*04f0*/  HADD2.F32 R0, -RZ, R4.H0_H0 ;  /* 0x20000004ff007230 */ /* 0x004fca0000004100 */
[----:B------:R-:W-:-:S04]  /*0500*/  FMUL.FTZ R0, R0, 1 ;  /* 0x3f80000000007820 */ /* 0x000fc80000410000 */
[----:B------:R0:W1:Y:S01]  /*0510*/  F2F.F64.F32 R36, R0 ;  /* 0x0000000000247310 */ /* 0x0000620000201800 */
[----:B------:R-:W-:Y:S05]  /*0520*/  BRA `(.L_x_6859) ;  /* 0x0000000800b07947 */ /* 0x000fea0003800000 */
.L_x_6864:
[----:B------:R0:W5:Y:S01]  /*0530*/  LDG.E.64 R36, desc[UR36][R4.64] ;  /* 0x0000002404247981 */ /* 0x000162000c1e1b00 */
[----:B------:R-:W-:Y:S05]  /*0540*/  BRA `(.L_x_6859) ;  /* 0x0000000800a87947 */ /* 0x000fea0003800000 */
.L_x_6854:
        /* <DEDUP_REMOVED lines=13> */
.L_x_6868:
[----:B------:R0:W5:Y:S01]  /*0620*/  LDG.E.64 R36, desc[UR36][R4.64] ;  /* 0x0000002404247981 */ /* 0x000162000c1e1b00 */
[----:B------:R-:W-:Y:S05]  /*0630*/  BRA `(.L_x_6859) ;  /* 0x00000008006c7947 */ /* 0x000fea0003800000 */
.L_x_6867:
        /* <DEDUP_REMOVED lines=27> */
.L_x_6870:
        /* <DEDUP_REMOVED lines=11> */
[----:B------:R-:W-:-:S05]  /*08a0*/  LOP3.LUT R0, R0, 0x80000000, R3, 0xf8, !PT ;  /* 0x8000000000007812 */ /* 0x000fca00078ef803 */
[----:B------:R-:W-:-:S04]  /*08b0*/  FMUL.FTZ R0, R0, 1 ;  /* 0x3f80000000007820 */ /* 0x000fc80000410000 */
[----:B------:R0:W1:Y:S01]  /*08c0*/  F2F.F64.F32 R36, R0 ;  /* 0x0000000000247310 */ /* 0x0000620000201800 */
[----:B------:R-:W-:Y:S05]  /*08d0*/  BRA `(.L_x_6859) ;  /* 0x0000000400c47947 */ /* 0x000fea0003800000 */
.L_x_6869:
[----:B------:R-:W2:Y:S02]  /*08e0*/  LDG.E.U16 R0, desc[UR36][R4.64] ;  /* 0x0000002404007981 */ /* 0x000ea4000c1e1500 */
[----:B--2---:R-:W-:-:S04]  /*08f0*/  IMAD.U32 R0, R0, 0x10000, RZ ;  /* 0x0001000000007824 */ /* 0x004fc800078e00ff */
[----:B------:R-:W-:-:S04]  /*0900*/  FMUL.FTZ R0, R0, 1 ;  /* 0x3f80000000007820 */ /* 0x000fc80000410000 */
[----:B------:R0:W1:Y:S01]  /*0910*/  F2F.F64.F32 R36, R0 ;  /* 0x0000000000247310 */ /* 0x0000620000201800 */
[----:B------:R-:W-:Y:S05]  /*0920*/  BRA `(.L_x_6859) ;  /* 0x0000000400b07947 */ /* 0x000fea0003800000 */
.L_x_6866:
        /* <DEDUP_REMOVED lines=11> */
.L_x_6873:
        /* <DEDUP_REMOVED lines=21> */
.L_x_6875:
[----:B------:R-:W-:Y:S05]  /*0b30*/  BSYNC.RECONVERGENT B0 ;  /* 0x0000000000007941 */ /* 0x000fea0003800200 */
.L_x_6874:
[----:B------:R-:W-:Y:S01]  /*0b40*/  IMAD.SHL.U32 R0, R0, 0x100000, RZ ;  /* 0x0010000000007824 */ /* 0x000fe200078e00ff */
[----:B------:R-:W-:-:S04]  /*0b50*/  LEA R3, R3, 0x3b800000, 0x17 ;  /* 0x3b80000003037811 */ /* 0x000fc800078eb8ff */
[----:B------:R-:W-:-:S05]  /*0b60*/  LOP3.LUT R0, R3, R0, R7, 0xfe, !PT ;  /* 0x0000000003007212 */ /* 0x000fca00078efe07 */
[----:B------:R-:W-:-:S04]  /*0b70*/  FMUL.FTZ R0, R0, 1 ;  /* 0x3f80000000007820 */ /* 0x000fc80000410000 */
[----:B------:R0:W1:Y:S01]  /*0b80*/  F2F.F64.F32 R36, R0 ;  /* 0x0000000000247310 */ /* 0x0000620000201800 */
[----:B------:R-:W-:Y:S05]  /*0b90*/  BRA `(.L_x_6859) ;  /* 0x0000000400147947 */ /* 0x000fea0003800000 */
.L_x_6872:
        /* <DEDUP_REMOVED lines=21> */
.L_x_6877:
[----:B------:R-:W-:Y:S05]  /*0cf0*/  BSYNC.RECONVERGENT B0 ;  /* 0x0000000000007941 */ /* 0x000fea0003800200 */
.L_x_6876:
[----:B------:R-:W-:Y:S01]  /*0d00*/  IMAD.SHL.U32 R0, R0, 0x200000, RZ ;  /* 0x0020000000007824 */ /* 0x000fe200078e00ff */
[----:B------:R-:W-:-:S04]  /*0d10*/  LEA R3, R3, 0x37800000, 0x17 ;  /* 0x3780000003037811 */ /* 0x000fc800078eb8ff */
[----:B------:R-:W-:-:S05]  /*0d20*/  LOP3.LUT R0, R3, R0, R7, 0xfe, !PT ;  /* 0x0000000003007212 */ /* 0x000fca00078efe07 */
[----:B------:R-:W-:-:S04]  /*0d30*/  FMUL.FTZ R0, R0, 1 ;  /* 0x3f80000000007820 */ /* 0x000fc80000410000 */
[----:B------:R0:W1:Y:S01]  /*0d40*/  F2F.F64.F32 R36, R0 ;  /* 0x0000000000247310 */ /* 0x0000620000201800 */
[----:B------:R-:W-:Y:S05]  /*0d50*/  BRA `(.L_x_6859) ;  /* 0x0000000000a47947 */ /* 0x000fea0003800000 */
.L_x_6871:
[----:B------:R-:W-:-:S09]  /*0d60*/  UISETP.NE.AND UP0, UPT, UR4, 0x1c, UPT ;  /* 0x0000001c0400788c */ /* 0x000fd2000bf05270 */
[----:B------:R-:W-:Y:S05]  /*0d70*/  BRA.U !UP0, `(.L_x_6878) ;  /* 0x0000000108947547 */ /* 0x000fea000b800000 */
[----:B------:R-:W-:-:S09]  /*0d80*/  UISETP.NE.AND UP0, UPT, UR4, 0x1d, UPT ;  /* 0x0000001d0400788c */ /* 0x000fd2000bf05270 */
[----:B------:R-:W-:Y:S05]  /*0d90*/  BRA.U !UP0, `(.L_x_6879) ;  /* 0x0000000108807547 */ /* 0x000fea000b800000 */
[----:B------:R-:W-:-:S09]  /*0da0*/  UISETP.NE.AND UP0, UPT, UR4, 0x2c, UPT ;  /* 0x0000002c0400788c */ /* 0x000fd2000bf05270 */
[----:B------:R-:W-:Y:S05]  /*0db0*/  BRA.U !UP0, `(.L_x_6880) ;  /* 0x0000000108487547 */ /* 0x000fea000b800000 */
.L_x_6858:
        /* <DEDUP_REMOVED lines=16> */
.L_x_6881:
[----:B------:R-:W-:Y:S01]  /*0ec0*/  CS2R R36, SRZ ;  /* 0x0000000000247805 */ /* 0x000fe2000001ff00 */
[----:B------:R-:W-:Y:S06]  /*0ed0*/  BRA `(.L_x_6859) ;  /* 0x0000000000447947 */ /* 0x000fec0003800000 */
.L_x_6880:
        /* <DEDUP_REMOVED lines=12> */
.L_x_6879:
[----:B------:R-:W2:Y:S02]  /*0fa0*/  LDG.E.64 R36, desc[UR36][R4.64] ;  /* 0x0000002404247981 */ /* 0x000ea4000c1e1b00 */
[----:B--2---:R-:W0:Y:S01]  /*0fb0*/  I2F.F64.U64 R36, R36 ;  /* 0x0000002400247312 */ /* 0x004e220000301800 */
[----:B------:R-:W-:Y:S05]  /*0fc0*/  BRA `(.L_x_6859) ;  /* 0x0000000000087947 */ /* 0x000fea0003800000 */
.L_x_6878:
[----:B------:R-:W2:Y:S02]  /*0fd0*/  LDG.E R4, desc[UR36][R4.64] ;  /* 0x0000002404047981 */ /* 0x000ea4000c1e1900 */
[----:B--2---:R0:W1:Y:S02]  /*0fe0*/  I2F.F64.U32 R36, R4 ;  /* 0x0000000400247312 */ /* 0x0040640000201800 */
.L_x_6859:
[----:B------:R-:W-:Y:S05]  /*0ff0*/  BSYNC.RECONVERGENT B6 ;  /* 0x0000000000067941 */ /* 0x000fea0003800200 */
.L_x_6853:
        /* <DEDUP_REMOVED lines=20> */
.L_x_6886:
[----:B------:R-:W3:Y:S02]  /*1140*/  LDG.E.U8 R4, desc[UR36][R4.64] ;  /* 0x0000002404047981 */ /* 0x000ee4000c1e1100 */
[----:B---3--:R0:W1:Y:S01]  /*1150*/  I2F.F64.U16 R26, R4 ;  /* 0x00000004001a7312 */ /* 0x0080620000101800 */
[----:B------:R-:W-:Y:S05]  /*1160*/  BRA `(.L_x_6888) ;  /* 0x0000000c00647947 */ /* 0x000fea0003800000 */
.L_x_6885:
        /* <DEDUP_REMOVED lines=9> */
.L_x_6890:
[----:B------:R-:W3:Y:S02]  /*1200*/  LDG.E R4, desc[UR36][R4.64] ;  /* 0x0000002404047981 */ /* 0x000ee4000c1e1900 */
[----:B---3--:R0:W1:Y:S01]  /*1210*/  I2F.F64 R26, R4 ;  /* 0x00000004001a7312 */ /* 0x0080620000201c00 */
[----:B------:R-:W-:Y:S05]  /*1220*/  BRA `(.L_x_6888) ;  /* 0x0000000c00347947 */ /* 0x000fea0003800000 */
.L_x_6889:
[----:B------:R-:W3:Y:S02]  /*1230*/  LDG.E.U16 R4, desc[UR36][R4.64] ;  /* 0x0000002404047981 */ /* 0x000ee4000c1e1500 */
[----:B---3--:R0:W1:Y:S01]  /*1240*/  I2F.F64.S16 R26, R4 ;  /* 0x00000004001a7312 */ /* 0x0080620000101c00 */
[----:B------:R-:W-:Y:S05]  /*1250*/  BRA `(.L_x_6888) ;  /* 0x0000000c00287947 */ /* 0x000fea0003800000 */
.L_x_6884:
        /* <DEDUP_REMOVED lines=10> */
.L_x_6892:
[----:B------:R-:W3:Y:S02]  /*1300*/  LDG.E.U16 R0, desc[UR36][R4.64] ;  /* 0x0000002404007981 */ /* 0x000ee4000c1e1500 */
[----:B---3--:R-:W-:-:S05]  /*1310*/  HADD2.F32 R0, -RZ, R0.H0_H0 ;  /* 0x20000000ff007230 */ /* 0x008fca0000004100 */
[----:B------:R-:W-:-:S04]  /*1320*/  FMUL.FTZ R0, R0, 1 ;  /* 0x3f80000000007820 */ /* 0x000fc80000410000 */
[----:B------:R0:W1:Y:S01]  /*1330*/  F2F.F64.F32 R26, R0 ;  /* 0x00000000001a7310 */ /* 0x0000620000201800 */
[----:B------:R-:W-:Y:S05]  /*1340*/  BRA `(.L_x_6888) ;  /* 0x0000000800ec7947 */ /* 0x000fea0003800000 */
.L_x_6891:
        /* <DEDUP_REMOVED lines=10> */
.L_x_6894:
[----:B------:R-:W3:Y:S02]  /*13f0*/  LDG.E.U16 R4, desc[UR36][R4.64] ;  /* 0x0000002404047981 */ /* 0x000ee4000c1e1500 */
[----:B---3--:R-:W-:-:S05]  /*1400*/  HADD2.F32 R0, -RZ, R4.H0_H0 ;  /* 0x20000004ff007230 */ /* 0x008fca0000004100 */
[----:B------:R-:W-:-:S04]  /*1410*/  FMUL.FTZ R0, R0, 1 ;  /* 0x3f80000000007820 */ /* 0x000fc80000410000 */
[----:B------:R0:W1:Y:S01]  /*1420*/  F2F.F64.F32 R26, R0 ;  /* 0x00000000001a7310 */ /* 0x0000620000201800 */
[----:B------:R-:W-:Y:S05]  /*1430*/  BRA `(.L_x_6888) ;  /* 0x0000000800b07947 */ /* 0x000fea0003800000 */
.L_x_6893:
[----:B------:R0:W5:Y:S01]  /*1440*/  LDG.E.64 R26, desc[UR36][R4.64] ;  /* 0x00000024041a7981 */ /* 0x000162000c1e1b00 */
[----:B------:R-:W-:Y:S05]  /*1450*/  BRA `(.L_x_6888) ;  /* 0x0000000800a87947 */ /* 0x000fea0003800000 */
.L_x_6883:
        /* <DEDUP_REMOVED lines=13> */
.L_x_6897:
[----:B------:R0:W5:Y:S01]  /*1530*/  LDG.E.64 R26, desc[UR36][R4.64] ;  /* 0x00000024041a7981 */ /* 0x000162000c1e1b00 */
[----:B------:R-:W-:Y:S05]  /*1540*/  BRA `(.L_x_6888) ;  /* 0x00000008006c7947 */ /* 0x000fea0003800000 */
.L_x_6896:
        /* <DEDUP_REMOVED lines=27> */
.L_x_6899:
[----:B------:R-:W3:Y:S02]  /*1700*/  LDG.E.U8 R4, desc[UR36][R4.64] ;  /* 0x0000002404047981 */ /* 0x000ee4000c1e1100 */
[C---:B---3--:R-:W-:Y:S02]  /*1710*/  IMAD.SHL.U32 R3, R4.reuse, 0x2000000, RZ ;  /* 0x0200000004037824 */ /* 0x048fe400078e00ff */
        /* <DEDUP_REMOVED lines=11> */
[----:B------:R3:W0:Y:S01]  /*17d0*/  F2F.F64.F32 R26, R0 ;  /* 0x00000000001a7310 */ /* 0x0006220000201800 */
[----:B------:R-:W-:Y:S05]  /*17e0*/  BRA `(.L_x_6888) ;  /* 0x0000000400c47947 */ /* 0x000fea0003800000 */
.L_x_6898:
[----:B------:R-:W3:Y:S02]  /*17f0*/  LDG.E.U16 R0, desc[UR36][R4.64] ;  /* 0x0000002404007981 */ /* 0x000ee4000c1e1500 */
[----:B---3--:R-:W-:-:S04]  /*1800*/  IMAD.U32 R0, R0, 0x10000, RZ ;  /* 0x0001000000007824 */ /* 0x008fc800078e00ff */
[----:B------:R-:W-:-:S04]  /*1810*/  FMUL.FTZ R0, R0, 1 ;  /* 0x3f80000000007820 */ /* 0x000fc80000410000 */
[----:B------:R0:W1:Y:S01]  /*1820*/  F2F.F64.F32 R26, R0 ;  /* 0x00000000001a7310 */ /* 0x0000620000201800 */
[----:B------:R-:W-:Y:S05]  /*1830*/  BRA `(.L_x_6888) ;  /* 0x0000000400b07947 */ /* 0x000fea0003800000 */
.L_x_6895:
        /* <DEDUP_REMOVED lines=11> */
.L_x_6902:
        /* <DEDUP_REMOVED lines=21> */
.L_x_6904:
[----:B------:R-:W-:Y:S05]  /*1a40*/  BSYNC.RECONVERGENT B0 ;  /* 0x0000000000007941 */ /* 0x000fea0003800200 */
.L_x_6903:
[----:B------:R-:W-:Y:S01]  /*1a50*/  IMAD.SHL.U32 R0, R0, 0x100000, RZ ;  /* 0x0010000000007824 */ /* 0x000fe200078e00ff */
[----:B------:R-:W-:-:S04]  /*1a60*/  LEA R3, R3, 0x3b800000, 0x17 ;  /* 0x3b80000003037811 */ /* 0x000fc800078eb8ff */
[----:B------:R-:W-:-:S05]  /*1a70*/  LOP3.LUT R0, R3, R0, R7, 0xfe, !PT ;  /* 0x0000000003007212 */ /* 0x000fca00078efe07 */
[----:B------:R-:W-:-:S04]  /*1a80*/  FMUL.FTZ R0, R0, 1 ;  /* 0x3f80000000007820 */ /* 0x000fc80000410000 */
[----:B------:R0:W1:Y:S01]  /*1a90*/  F2F.F64.F32 R26, R0 ;  /* 0x00000000001a7310 */ /* 0x0000620000201800 */
[----:B------:R-:W-:Y:S05]  /*1aa0*/  BRA `(.L_x_6888) ;  /* 0x0000000400147947 */ /* 0x000fea0003800000 */
.L_x_6901:
        /* <DEDUP_REMOVED lines=21> */
.L_x_6906:
[----:B------:R-:W-:Y:S05]  /*1c00*/  BSYNC.RECONVERGENT B0 ;  /* 0x0000000000007941 */ /* 0x000fea0003800200 */
.L_x_6905:
[----:B------:R-:W-:Y:S01]  /*1c10*/  IMAD.SHL.U32 R0, R0, 0x200000, RZ ;  /* 0x0020000000007824 */ /* 0x000fe200078e00ff */
[----:B------:R-:W-:-:S04]  /*1c20*/  LEA R3, R3, 0x37800000, 0x17 ;  /* 0x3780000003037811 */ /* 0x000fc800078eb8ff */
[----:B------:R-:W-:-:S05]  /*1c30*/  LOP3.LUT R0, R3, R0, R7, 0xfe, !PT ;  /* 0x0000000003007212 */ /* 0x000fca00078efe07 */
[----:B------:R-:W-:-:S04]  /*1c40*/  FMUL.FTZ R0, R0, 1 ;  /* 0x3f80000000007820 */ /* 0x000fc80000410000 */
[----:B------:R0:W1:Y:S01]  /*1c50*/  F2F.F64.F32 R26, R0 ;  /* 0x00000000001a7310 */ /* 0x0000620000201800 */
[----:B------:R-:W-:Y:S05]  /*1c60*/  BRA `(.L_x_6888) ;  /* 0x0000000000a47947 */ /* 0x000fea0003800000 */
.L_x_6900:
[----:B------:R-:W-:-:S09]  /*1c70*/  UISETP.NE.AND UP0, UPT, UR4, 0x1c, UPT ;  /* 0x0000001c0400788c */ /* 0x000fd2000bf05270 */
[----:B------:R-:W-:Y:S05]  /*1c80*/  BRA.U !UP0, `(.L_x_6907) ;  /* 0x0000000108947547 */ /* 0x000fea000b800000 */
[----:B------:R-:W-:-:S09]  /*1c90*/  UISETP.NE.AND UP0, UPT, UR4, 0x1d, UPT ;  /* 0x0000001d0400788c */ /* 0x000fd2000bf05270 */
[----:B------:R-:W-:Y:S05]  /*1ca0*/  BRA.U !UP0, `(.L_x_6908) ;  /* 0x0000000108807547 */ /* 0x000fea000b800000 */
[----:B------:R-:W-:-:S09]  /*1cb0*/  UISETP.NE.AND UP0, UPT, UR4, 0x2c, UPT ;  /* 0x0000002c0400788c */ /* 0x000fd2000bf05270 */
[----:B------:R-:W-:Y:S05]  /*1cc0*/  BRA.U !UP0, `(.L_x_6909) ;  /* 0x0000000108487547 */ /* 0x000fea000b800000 */
.L_x_6887:
        /* <DEDUP_REMOVED lines=16> */
.L_x_6910:
[----:B------:R-:W-:Y:S01]  /*1dd0*/  CS2R R26, SRZ ;  /* 0x00000000001a7805 */ /* 0x000fe2000001ff00 */
[----:B------:R-:W-:Y:S06]  /*1de0*/  BRA `(.L_x_6888) ;  /* 0x0000000000447947 */ /* 0x000fec0003800000 */
.L_x_6909:
        /* <DEDUP_REMOVED lines=12> */
.L_x_6908:
[----:B------:R-:W3:Y:S02]  /*1eb0*/  LDG.E.64 R26, desc[UR36][R4.64] ;  /* 0x00000024041a7981 */ /* 0x000ee4000c1e1b00 */
[----:B---3--:R-:W0:Y:S01]  /*1ec0*/  I2F.F64.U64 R26, R26 ;  /* 0x0000001a001a7312 */ /* 0x008e220000301800 */
[----:B------:R-:W-:Y:S05]  /*1ed0*/  BRA `(.L_x_6888) ;  /* 0x0000000000087947 */ /* 0x000fea0003800000 */
.L_x_6907:
[----:B------:R-:W3:Y:S02]  /*1ee0*/  LDG.E R4, desc[UR36][R4.64] ;  /* 0x0000002404047981 */ /* 0x000ee4000c1e1900 */
[----:B---3--:R0:W1:Y:S02]  /*1ef0*/  I2F.F64.U32 R26, R4 ;  /* 0x00000004001a7312 */ /* 0x0080640000201800 */
.L_x_6888:
[----:B------:R-:W-:Y:S05]  /*1f00*/  BSYNC.RECONVERGENT B6 ;  /* 0x0000000000067941 */ /* 0x000fea0003800200 */
.L_x_6882:
[----:B------:R-:W-:-:S07]  /*1f10*/  VIADD R35, R23, 0x80 ;  /* 0x0000008017237836 */ /* 0x000fce0000000000 */
.L_x_6852:
[----:B------:R-:W-:Y:S05]  /*1f20*/  BSYNC.RECONVERGENT B7 ;  /* 0x0000000000077941 */ /* 0x000fea0003800200 */
.L_x_6851:
        /* <DEDUP_REMOVED lines=26> */
.L_x_6917:
[----:B------:R-:W2:Y:S02]  /*20d0*/  LDG.E.U8 R4, desc[UR36][R4.64] ;  /* 0x0000002404047981 */ /* 0x000ea4000c1e1100 */
[----:B--2---:R0:W1:Y:S01]  /*20e0*/  I2F.F64.U16 R32, R4 ;  /* 0x0000000400207312 */ /* 0x0040620000101800 */
[----:B------:R-:W-:Y:S05]  /*20f0*/  BRA `(.L_x_6919) ;  /* 0x0000000c00647947 */ /* 0x000fea0003800000 */
.L_x_6916:
        /* <DEDUP_REMOVED lines=9> */
.L_x_6921:
[----:B------:R-:W2:Y:S02]  /*2190*/  LDG.E R4, desc[UR36][R4.64] ;  /* 0x0000002404047981 */ /* 0x000ea4000c1e1900 */
[----:B--2---:R0:W1:Y:S01]  /*21a0*/  I2F.F64 R32, R4 ;  /* 0x0000000400207312 */ /* 0x0040620000201c00 */
[----:B------:R-:W-:Y:S05]  /*21b0*/  BRA `(.L_x_6919) ;  /* 0x0000000c00347947 */ /* 0x000fea0003800000 */
.L_x_6920:
[----:B------:R-:W2:Y:S02]  /*21c0*/  LDG.E.U16 R4, desc[UR36][R4.64] ;  /* 0x0000002404047981 */ /* 0x000ea4000c1e1500 */
[----:B--2---:R0:W1:Y:S01]  /*21d0*/  I2F.F64.S16 R32, R4 ;  /* 0x0000000400207312 */ /* 0x0040620000101c00 */
[----:B------:R-:W-:Y:S05]  /*21e0*/  BRA `(.L_x_6919) ;  /* 0x0000000c00287947 */ /* 0x000fea0003800000 */
.L_x_6915:
        /* <DEDUP_REMOVED lines=10> */
.L_x_6923:
[----:B---3--:R-:W3:Y:S02]  /*2290*/  LDG.E.U16 R0, desc[UR36][R4.64] ;  /* 0x0000002404007981 */ /* 0x008ee4000c1e1500 */
[----:B---3--:R-:W-:-:S05]  /*22a0*/  HADD2.F32 R0, -RZ, R0.H0_H0 ;  /* 0x20000000ff007230 */ /* 0x008fca0000004100 */
[----:B------:R-:W-:-:S04]  /*22b0*/  FMUL.FTZ R0, R0, 1 ;  /* 0x3f80000000007820 */ /* 0x000fc80000410000 */
[----:B------:R0:W1:Y:S01]  /*22c0*/  F2F.F64.F32 R32, R0 ;  /* 0x0000000000207310 */ /* 0x0000620000201800 */
[----:B------:R-:W-:Y:S05]  /*22d0*/  BRA `(.L_x_6919) ;  /* 0x0000000800ec7947 */ /* 0x000fea0003800000 */
.L_x_6922:
        /* <DEDUP_REMOVED lines=10> */
.L_x_6925:
[----:B------:R-:W3:Y:S02]  /*2380*/  LDG.E.U16 R4, desc[UR36][R4.64] ;  /* 0x0000002404047981 */ /* 0x000ee4000c1e1500 */
[----:B---3--:R-:W-:-:S05]  /*2390*/  HADD2.F32 R0, -RZ, R4.H0_H0 ;  /* 0x20000004ff007230 */ /* 0x008fca0000004100 */
[----:B------:R-:W-:-:S04]  /*23a0*/  FMUL.FTZ R0, R0, 1 ;  /* 0x3f80000000007820 */ /* 0x000fc80000410000 */
[----:B------:R0:W1:Y:S01]  /*23b0*/  F2F.F64.F32 R32, R0 ;  /* 0x0000000000207310 */ /* 0x0000620000201800 */
[----:B------:R-:W-:Y:S05]  /*23c0*/  BRA `(.L_x_6919) ;  /* 0x0000000800b07947 */ /* 0x000fea0003800000 */
.L_x_6924:
[----:B------:R0:W5:Y:S01]  /*23d0*/  LDG.E.64 R32, desc[UR36][R4.64] ;  /* 0x0000002404207981 */ /* 0x000162000c1e1b00 */
[----:B------:R-:W-:Y:S05]  /*23e0*/  BRA `(.L_x_6919) ;  /* 0x0000000800a87947 */ /* 0x000fea0003800000 */
.L_x_6914:
        /* <DEDUP_REMOVED lines=13> */
.L_x_6928:
[----:B------:R0:W5:Y:S01]  /*24c0*/  LDG.E.64 R32, desc[UR36][R4.64] ;  /* 0x0000002404207981 */ /* 0x000162000c1e1b00 */
[----:B------:R-:W-:Y:S05]  /*24d0*/  BRA `(.L_x_6919) ;  /* 0x00000008006c7947 */ /* 0x000fea0003800000 */
.L_x_6927:
        /* <DEDUP_REMOVED lines=27> */
.L_x_6930:
        /* <DEDUP_REMOVED lines=15> */
.L_x_6929:
[----:B---3--:R-:W3:Y:S02]  /*2780*/  LDG.E.U16 R0, desc[UR36][R4.64] ;  /* 0x0000002404007981 */ /* 0x008ee4000c1e1500 */
[----:B---3--:R-:W-:-:S04]  /*2790*/  IMAD.U32 R0, R0, 0x10000, RZ ;  /* 0x0001000000007824 */ /* 0x008fc800078e00ff */
[----:B------:R-:W-:-:S04]  /*27a0*/  FMUL.FTZ R0, R0, 1 ;  /* 0x3f80000000007820 */ /* 0x000fc80000410000 */
[----:B------:R0:W1:Y:S01]  /*27b0*/  F2F.F64.F32 R32, R0 ;  /* 0x0000000000207310 */ /* 0x0000620000201800 */
[----:B------:R-:W-:Y:S05]  /*27c0*/  BRA `(.L_x_6919) ;  /* 0x0000000400b07947 */ /* 0x000fea0003800000 */
.L_x_6926:
        /* <DEDUP_REMOVED lines=11> */
.L_x_6933:
        /* <DEDUP_REMOVED lines=21> */
.L_x_6935:
[----:B------:R-:W-:Y:S05]  /*29d0*/  BSYNC.RECONVERGENT B0 ;  /* 0x0000000000007941 */ /* 0x000fea0003800200 */
.L_x_6934:
[----:B------:R-:W-:Y:S01]  /*29e0*/  IMAD.SHL.U32 R0, R0, 0x100000, RZ ;  /* 0x0010000000007824 */ /* 0x000fe200078e00ff */
[----:B------:R-:W-:-:S04]  /*29f0*/  LEA R3, R3, 0x3b800000, 0x17 ;  /* 0x3b80000003037811 */ /* 0x000fc800078eb8ff */
[----:B------:R-:W-:-:S05]  /*2a00*/  LOP3.LUT R0, R3, R0, R7, 0xfe, !PT ;  /* 0x0000000003007212 */ /* 0x000fca00078efe07 */
[----:B------:R-:W-:-:S04]  /*2a10*/  FMUL.FTZ R0, R0, 1 ;  /* 0x3f80000000007820 */ /* 0x000fc80000410000 */
[----:B------:R0:W1:Y:S01]  /*2a20*/  F2F.F64.F32 R32, R0 ;  /* 0x0000000000207310 */ /* 0x0000620000201800 */
[----:B------:R-:W-:Y:S05]  /*2a30*/  BRA `(.L_x_6919) ;  /* 0x0000000400147947 */ /* 0x000fea0003800000 */
.L_x_6932:
        /* <DEDUP_REMOVED lines=21> */
.L_x_6937:
[----:B------:R-:W-:Y:S05]  /*2b90*/  BSYNC.RECONVERGENT B0 ;  /* 0x0000000000007941 */ /* 0x000fea0003800200 */
.L_x_6936:
[----:B------:R-:W-:Y:S01]  /*2ba0*/  IMAD.SHL.U32 R0, R0, 0x200000, RZ ;  /* 0x0020000000007824 */ /* 0x000fe200078e00ff */
[----:B------:R-:W-:-:S04]  /*2bb0*/  LEA R3, R3, 0x37800000, 0x17 ;  /* 0x3780000003037811 */ /* 0x000fc800078eb8ff */
[----:B------:R-:W-:-:S05]  /*2bc0*/  LOP3.LUT R0, R3, R0, R7, 0xfe, !PT ;  /* 0x0000000003007212 */ /* 0x000fca00078efe07 */
[----:B------:R-:W-:-:S04]  /*2bd0*/  FMUL.FTZ R0, R0, 1 ;  /* 0x3f80000000007820 */ /* 0x000fc80000410000 */
[----:B------:R0:W1:Y:S01]  /*2be0*/  F2F.F64.F32 R32, R0 ;  /* 0x0000000000207310 */ /* 0x0000620000201800 */
[----:B------:R-:W-:Y:S05]  /*2bf0*/  BRA `(.L_x_6919) ;  /* 0x0000000000a47947 */ /* 0x000fea0003800000 */
.L_x_6931:
        /* <DEDUP_REMOVED lines=18> */
.L_x_6918:
        /* <DEDUP_REMOVED lines=16> */
.L_x_6940:
[----:B------:R-:W-:Y:S01]  /*2e20*/  CS2R R32, SRZ ;  /* 0x0000000000207805 */ /* 0x000fe2000001ff00 */
[----:B------:R-:W-:Y:S06]  /*2e30*/  BRA `(.L_x_6919) ;  /* 0x0000000000147947 */ /* 0x000fec0003800000 */
.L_x_6939:
[----:B------:R-:W2:Y:S02]  /*2e40*/  LDG.E.64 R32, desc[UR36][R4.64] ;  /* 0x0000002404207981 */ /* 0x000ea4000c1e1b00 */
[----:B--2---:R-:W0:Y:S01]  /*2e50*/  I2F.F64.U64 R32, R32 ;  /* 0x0000002000207312 */ /* 0x004e220000301800 */
[----:B------:R-:W-:Y:S05]  /*2e60*/  BRA `(.L_x_6919) ;  /* 0x0000000000087947 */ /* 0x000fea0003800000 */
.L_x_6938:
[----:B------:R-:W2:Y:S02]  /*2e70*/  LDG.E R4, desc[UR36][R4.64] ;  /* 0x0000002404047981 */ /* 0x000ea4000c1e1900 */
[----:B--2---:R0:W1:Y:S02]  /*2e80*/  I2F.F64.U32 R32, R4 ;  /* 0x0000000400207312 */ /* 0x0040640000201800 */
.L_x_6919:
[----:B------:R-:W-:Y:S05]  /*2e90*/  BSYNC.RECONVERGENT B6 ;  /* 0x0000000000067941 */ /* 0x000fea0003800200 */
.L_x_6913:
        /* <DEDUP_REMOVED lines=20> */
.L_x_6945:
[----:B------:R-:W2:Y:S02]  /*2fe0*/  LDG.E.U8 R4, desc[UR36][R4.64] ;  /* 0x0000002404047981 */ /* 0x000ea4000c1e1100 */
[----:B--2---:R0:W2:Y:S01]  /*2ff0*/  I2F.F64.U16 R28, R4 ;  /* 0x00000004001c7312 */ /* 0x0040a20000101800 */
[----:B------:R-:W-:Y:S05]  /*3000*/  BRA `(.L_x_6947) ;  /* 0x0000000c00647947 */ /* 0x000fea0003800000 */
.L_x_6944:
        /* <DEDUP_REMOVED lines=9> */
.L_x_6949:
[----:B------:R-:W2:Y:S02]  /*30a0*/  LDG.E R4, desc[UR36][R4.64] ;  /* 0x0000002404047981 */ /* 0x000ea4000c1e1900 */
[----:B--2---:R0:W2:Y:S01]  /*30b0*/  I2F.F64 R28, R4 ;  /* 0x00000004001c7312 */ /* 0x0040a20000201c00 */
[----:B------:R-:W-:Y:S05]  /*30c0*/  BRA `(.L_x_6947) ;  /* 0x0000000c00347947 */ /* 0x000fea0003800000 */
.L_x_6948:
[----:B------:R-:W2:Y:S02]  /*30d0*/  LDG.E.U16 R4, desc[UR36][R4.64] ;  /* 0x0000002404047981 */ /* 0x000ea4000c1e1500 */
[----:B--2---:R0:W2:Y:S01]  /*30e0*/  I2F.F64.S16 R28, R4 ;  /* 0x00000004001c7312 */ /* 0x0040a20000101c00 */
[----:B------:R-:W-:Y:S05]  /*30f0*/  BRA `(.L_x_6947) ;  /* 0x0000000c00287947 */ /* 0x000fea0003800000 */
.L_x_6943:
        /* <DEDUP_REMOVED lines=10> */
.L_x_6951:
[----:B-1-3--:R-:W2:Y:S02]  /*31a0*/  LDG.E.U16 R0, desc[UR36][R4.64] ;  /* 0x0000002404007981 */ /* 0x00aea4000c1e1500 */
[----:B--2---:R-:W-:-:S05]  /*31b0*/  HADD2.F32 R0, -RZ, R0.H0_H0 ;  /* 0x20000000ff007230 */ /* 0x004fca0000004100 */
[----:B------:R-:W-:-:S04]  /*31c0*/  FMUL.FTZ R0, R0, 1 ;  /* 0x3f80000000007820 */ /* 0x000fc80000410000 */
[----:B------:R0:W1:Y:S01]  /*31d0*/  F2F.F64.F32 R28, R0 ;  /* 0x00000000001c7310 */ /* 0x0000620000201800 */
[----:B------:R-:W-:Y:S05]  /*31e0*/  BRA `(.L_x_6947) ;  /* 0x0000000800ec7947 */ /* 0x000fea0003800000 */
.L_x_6950:
        /* <DEDUP_REMOVED lines=10> */
.L_x_6953:
[----:B------:R-:W1:Y:S02]  /*3290*/  LDG.E.U16 R4, desc[UR36][R4.64] ;  /* 0x0000002404047981 */ /* 0x000e64000c1e1500 */
[----:B-1-3--:R-:W-:-:S05]  /*32a0*/  HADD2.F32 R0, -RZ, R4.H0_H0 ;  /* 0x20000004ff007230 */ /* 0x00afca0000004100 */
[----:B------:R-:W-:-:S04]  /*32b0*/  FMUL.FTZ R0, R0, 1 ;  /* 0x3f80000000007820 */ /* 0x000fc80000410000 */
[----:B------:R0:W1:Y:S01]  /*32c0*/  F2F.F64.F32 R28, R0 ;  /* 0x00000000001c7310 */ /* 0x0000620000201800 */
[----:B------:R-:W-:Y:S05]  /*32d0*/  BRA `(.L_x_6947) ;  /* 0x0000000800b07947 */ /* 0x000fea0003800000 */
.L_x_6952:
[----:B------:R0:W5:Y:S01]  /*32e0*/  LDG.E.64 R28, desc[UR36][R4.64] ;  /* 0x00000024041c7981 */ /* 0x000162000c1e1b00 */
[----:B------:R-:W-:Y:S05]  /*32f0*/  BRA `(.L_x_6947) ;  /* 0x0000000800a87947 */ /* 0x000fea0003800000 */
.L_x_6942:
        /* <DEDUP_REMOVED lines=13> */
.L_x_6956:
[----:B------:R0:W5:Y:S01]  /*33d0*/  LDG.E.64 R28, desc[UR36][R4.64] ;  /* 0x00000024041c7981 */ /* 0x000162000c1e1b00 */
[----:B------:R-:W-:Y:S05]  /*33e0*/  BRA `(.L_x_6947) ;  /* 0x00000008006c7947 */ /* 0x000fea0003800000 */
.L_x_6955:
        /* <DEDUP_REMOVED lines=27> */
.L_x_6958:
[----:B------:R-:W1:Y:S02]  /*35a0*/  LDG.E.U8 R4, desc[UR36][R4.64] ;  /* 0x0000002404047981 */ /* 0x000e64000c1e1100 */
[C---:B-1-3--:R-:W-:Y:S02]  /*35b0*/  IMAD.SHL.U32 R0, R4.reuse, 0x2000000, RZ ;  /* 0x0200000004007824 */ /* 0x04afe400078e00ff */
        /* <DEDUP_REMOVED lines=13> */
.L_x_6957:
[----:B-1-3--:R-:W2:Y:S02]  /*3690*/  LDG.E.U16 R0, desc[UR36][R4.64] ;  /* 0x0000002404007981 */ /* 0x00aea4000c1e1500 */
[----:B--2---:R-:W-:-:S04]  /*36a0*/  IMAD.U32 R0, R0, 0x10000, RZ ;  /* 0x0001000000007824 */ /* 0x004fc800078e00ff */
[----:B------:R-:W-:-:S04]  /*36b0*/  FMUL.FTZ R0, R0, 1 ;  /* 0x3f80000000007820 */ /* 0x000fc80000410000 */
[----:B------:R0:W1:Y:S01]  /*36c0*/  F2F.F64.F32 R28, R0 ;  /* 0x00000000001c7310 */ /* 0x0000620000201800 */
[----:B------:R-:W-:Y:S05]  /*36d0*/  BRA `(.L_x_6947) ;  /* 0x0000000400b07947 */ /* 0x000fea0003800000 */
.L_x_6954:
        /* <DEDUP_REMOVED lines=11> */
.L_x_6961:
        /* <DEDUP_REMOVED lines=21> */
.L_x_6963:
[----:B------:R-:W-:Y:S05]  /*38e0*/  BSYNC.RECONVERGENT B0 ;  /* 0x0000000000007941 */ /* 0x000fea0003800200 */
.L_x_6962:
[----:B------:R-:W-:Y:S01]  /*38f0*/  IMAD.SHL.U32 R0, R0, 0x100000, RZ ;  /* 0x0010000000007824 */ /* 0x000fe200078e00ff */
[----:B------:R-:W-:-:S04]  /*3900*/  LEA R3, R3, 0x3b800000, 0x17 ;  /* 0x3b80000003037811 */ /* 0x000fc800078eb8ff */
[----:B------:R-:W-:-:S05]  /*3910*/  LOP3.LUT R0, R3, R0, R7, 0xfe, !PT ;  /* 0x0000000003007212 */ /* 0x000fca00078efe07 */
[----:B------:R-:W-:-:S04]  /*3920*/  FMUL.FTZ R0, R0, 1 ;  /* 0x3f80000000007820 */ /* 0x000fc80000410000 */
[----:B------:R0:W1:Y:S01]  /*3930*/  F2F.F64.F32 R28, R0 ;  /* 0x00000000001c7310 */ /* 0x0000620000201800 */
[----:B------:R-:W-:Y:S05]  /*3940*/  BRA `(.L_x_6947) ;  /* 0x0000000400147947 */ /* 0x000fea0003800000 */
.L_x_6960:
        /* <DEDUP_REMOVED lines=21> */
.L_x_6965:
[----:B------:R-:W-:Y:S05]  /*3aa0*/  BSYNC.RECONVERGENT B0 ;  /* 0x0000000000007941 */ /* 0x000fea0003800200 */
.L_x_6964:
[----:B------:R-:W-:Y:S01]  /*3ab0*/  IMAD.SHL.U32 R0, R0, 0x200000, RZ ;  /* 0x0020000000007824 */ /* 0x000fe200078e00ff */
[----:B------:R-:W-:-:S04]  /*3ac0*/  LEA R3, R3, 0x37800000, 0x17 ;  /* 0x3780000003037811 */ /* 0x000fc800078eb8ff */
[----:B------:R-:W-:-:S05]  /*3ad0*/  LOP3.LUT R0, R3, R0, R7, 0xfe, !PT ;  /* 0x0000000003007212 */ /* 0x000fca00078efe07 */
[----:B------:R-:W-:-:S04]  /*3ae0*/  FMUL.FTZ R0, R0, 1 ;  /* 0x3f80000000007820 */ /* 0x000fc80000410000 */
[----:B------:R0:W1:Y:S01]  /*3af0*/  F2F.F64.F32 R28, R0 ;  /* 0x00000000001c7310 */ /* 0x0000620000201800 */
[----:B------:R-:W-:Y:S05]  /*3b00*/  BRA `(.L_x_6947) ;  /* 0x0000000000a47947 */ /* 0x000fea0003800000 */
.L_x_6959:
        /* <DEDUP_REMOVED lines=18> */
.L_x_6946:
        /* <DEDUP_REMOVED lines=16> */
.L_x_6968:
[----:B------:R-:W-:Y:S01]  /*3d30*/  CS2R R28, SRZ ;  /* 0x00000000001c7805 */ /* 0x000fe2000001ff00 */
[----:B------:R-:W-:Y:S06]  /*3d40*/  BRA `(.L_x_6947) ;  /* 0x0000000000147947 */ /* 0x000fec0003800000 */
.L_x_6967:
[----:B------:R-:W2:Y:S02]  /*3d50*/  LDG.E.64 R28, desc[UR36][R4.64] ;  /* 0x00000024041c7981 */ /* 0x000ea4000c1e1b00 */
[----:B--2---:R-:W0:Y:S01]  /*3d60*/  I2F.F64.U64 R28, R28 ;  /* 0x0000001c001c7312 */ /* 0x004e220000301800 */
[----:B------:R-:W-:Y:S05]  /*3d70*/  BRA `(.L_x_6947) ;  /* 0x0000000000087947 */ /* 0x000fea0003800000 */
.L_x_6966:
[----:B------:R-:W2:Y:S02]  /*3d80*/  LDG.E R4, desc[UR36][R4.64] ;  /* 0x0000002404047981 */ /* 0x000ea4000c1e1900 */
[----:B--2---:R0:W2:Y:S02]  /*3d90*/  I2F.F64.U32 R28, R4 ;  /* 0x00000004001c7312 */ /* 0x0040a40000201800 */
.L_x_6947:
[----:B------:R-:W-:Y:S05]  /*3da0*/  BSYNC.RECONVERGENT B6 ;  /* 0x0000000000067941 */ /* 0x000fea0003800200 */
.L_x_6941:
[----:B------:R-:W-:-:S07]  /*3db0*/  VIADD R35, R35, 0x80 ;  /* 0x0000008023237836 */ /* 0x000fce0000000000 */
.L_x_6912:
[----:B------:R-:W-:Y:S05]  /*3dc0*/  BSYNC.RECONVERGENT B7 ;  /* 0x0000000000077941 */ /* 0x000fea0003800200 */
.L_x_6911:
        /* <DEDUP_REMOVED lines=26> */
.L_x_6975:
[----:B------:R-:W2:Y:S02]  /*3f70*/  LDG.E.U8 R4, desc[UR36][R4.64] ;  /* 0x0000002404047981 */ /* 0x000ea4000c1e1100 */
[----:B--2---:R0:W1:Y:S01]  /*3f80*/  I2F.F64.U16 R30, R4 ;  /* 0x00000004001e7312 */ /* 0x0040620000101800 */
[----:B------:R-:W-:Y:S05]  /*3f90*/  BRA `(.L_x_6977) ;  /* 0x0000000c00647947 */ /* 0x000fea0003800000 */
.L_x_6974:
        /* <DEDUP_REMOVED lines=9> */
.L_x_6979:
[----:B------:R-:W2:Y:S02]  /*4030*/  LDG.E R4, desc[UR36][R4.64] ;  /* 0x0000002404047981 */ /* 0x000ea4000c1e1900 */
[----:B--2---:R0:W1:Y:S01]  /*4040*/  I2F.F64 R30, R4 ;  /* 0x00000004001e7312 */ /* 0x0040620000201c00 */
[----:B------:R-:W-:Y:S05]  /*4050*/  BRA `(.L_x_6977) ;  /* 0x0000000c00347947 */ /* 0x000fea0003800000 */
.L_x_6978:
[----:B------:R-:W2:Y:S02]  /*4060*/  LDG.E.U16 R4, desc[UR36][R4.64] ;  /* 0x0000002404047981 */ /* 0x000ea4000c1e1500 */
[----:B--2---:R0:W1:Y:S01]  /*4070*/  I2F.F64.S16 R30, R4 ;  /* 0x00000004001e7312 */ /* 0x0040620000101c00 */
[----:B------:R-:W-:Y:S05]  /*4080*/  BRA `(.L_x_6977) ;  /* 0x0000000c00287947 */ /* 0x000fea0003800000 */
.L_x_6973:
        /* <DEDUP_REMOVED lines=10> */
.L_x_6981:
[----:B---3--:R-:W3:Y:S02]  /*4130*/  LDG.E.U16 R0, desc[UR36][R4.64] ;  /* 0x0000002404007981 */ /* 0x008ee4000c1e1500 */
[----:B---3--:R-:W-:-:S05]  /*4140*/  HADD2.F32 R0, -RZ, R0.H0_H0 ;  /* 0x20000000ff007230 */ /* 0x008fca0000004100 */
[----:B------:R-:W-:-:S04]  /*4150*/  FMUL.FTZ R0, R0, 1 ;  /* 0x3f80000000007820 */ /* 0x000fc80000410000 */
[----:B------:R0:W1:Y:S01]  /*4160*/  F2F.F64.F32 R30, R0 ;  /* 0x00000000001e7310 */ /* 0x0000620000201800 */
[----:B------:R-:W-:Y:S05]  /*4170*/  BRA `(.L_x_6977) ;  /* 0x0000000800ec7947 */ /* 0x000fea0003800000 */
.L_x_6980:
        /* <DEDUP_REMOVED lines=10> */
.L_x_6983:
[----:B------:R-:W3:Y:S02]  /*4220*/  LDG.E.U16 R4, desc[UR36][R4.64] ;  /* 0x0000002404047981 */ /* 0x000ee4000c1e1500 */
[----:B---3--:R-:W-:-:S05]  /*4230*/  HADD2.F32 R0, -RZ, R4.H0_H0 ;  /* 0x20000004ff007230 */ /* 0x008fca0000004100 */
[----:B------:R-:W-:-:S04]  /*4240*/  FMUL.FTZ R0, R0, 1 ;  /* 0x3f80000000007820 */ /* 0x000fc80000410000 */
[----:B------:R0:W1:Y:S01]  /*4250*/  F2F.F64.F32 R30, R0 ;  /* 0x00000000001e7310 */ /* 0x0000620000201800 */
[----:B------:R-:W-:Y:S05]  /*4260*/  BRA `(.L_x_6977) ;  /* 0x0000000800b07947 */ /* 0x000fea0003800000 */
.L_x_6982:
[----:B------:R0:W5:Y:S01]  /*4270*/  LDG.E.64 R30, desc[UR36][R4.64] ;  /* 0x00000024041e7981 */ /* 0x000162000c1e1b00 */
[----:B------:R-:W-:Y:S05]  /*4280*/  BRA `(.L_x_6977) ;  /* 0x0000000800a87947 */ /* 0x000fea0003800000 */
.L_x_6972:
        /* <DEDUP_REMOVED lines=13> */
.L_x_6986:
[----:B------:R0:W5:Y:S01]  /*4360*/  LDG.E.64 R30, desc[UR36][R4.64] ;  /* 0x00000024041e7981 */ /* 0x000162000c1e1b00 */
[----:B------:R-:W-:Y:S05]  /*4370*/  BRA `(.L_x_6977) ;  /* 0x00000008006c7947 */ /* 0x000fea0003800000 */
.L_x_6985:
        /* <DEDUP_REMOVED lines=27> */
.L_x_6988:
        /* <DEDUP_REMOVED lines=15> */
.L_x_6987:
[----:B---3--:R-:W3:Y:S02]  /*4620*/  LDG.E.U16 R0, desc[UR36][R4.64] ;  /* 0x0000002404007981 */ /* 0x008ee4000c1e1500 */
[----:B---3--:R-:W-:-:S04]  /*4630*/  IMAD.U32 R0, R0, 0x10000, RZ ;  /* 0x0001000000007824 */ /* 0x008fc800078e00ff */
[----:B------:R-:W-:-:S04]  /*4640*/  FMUL.FTZ R0, R0, 1 ;  /* 0x3f80000000007820 */ /* 0x000fc80000410000 */
[----:B------:R0:W1:Y:S01]  /*4650*/  F2F.F64.F32 R30, R0 ;  /* 0x00000000001e7310 */ /* 0x0000620000201800 */
[----:B------:R-:W-:Y:S05]  /*4660*/  BRA `(.L_x_6977) ;  /* 0x0000000400b07947 */ /* 0x000fea0003800000 */
.L_x_6984:
        /* <DEDUP_REMOVED lines=11> */
.L_x_6991:
        /* <DEDUP_REMOVED lines=21> */
.L_x_6993:
[----:B------:R-:W-:Y:S05]  /*4870*/  BSYNC.RECONVERGENT B0 ;  /* 0x0000000000007941 */ /* 0x000fea0003800200 */
.L_x_6992:
[----:B------:R-:W-:Y:S01]  /*4880*/  IMAD.SHL.U32 R0, R0, 0x100000, RZ ;  /* 0x0010000000007824 */ /* 0x000fe200078e00ff */
[----:B------:R-:W-:-:S04]  /*4890*/  LEA R3, R3, 0x3b800000, 0x17 ;  /* 0x3b80000003037811 */ /* 0x000fc800078eb8ff */
[----:B------:R-:W-:-:S05]  /*48a0*/  LOP3.LUT R0, R3, R0, R7, 0xfe, !PT ;  /* 0x0000000003007212 */ /* 0x000fca00078efe07 */
[----:B------:R-:W-:-:S04]  /*48b0*/  FMUL.FTZ R0, R0, 1 ;  /* 0x3f80000000007820 */ /* 0x000fc80000410000 */
[----:B------:R0:W1:Y:S01]  /*48c0*/  F2F.F64.F32 R30, R0 ;  /* 0x00000000001e7310 */ /* 0x0000620000201800 */
[----:B------:R-:W-:Y:S05]  /*48d0*/  BRA `(.L_x_6977) ;  /* 0x0000000400147947 */ /* 0x000fea0003800000 */
.L_x_6990:
        /* <DEDUP_REMOVED lines=21> */
.L_x_6995:
[----:B------:R-:W-:Y:S05]  /*4a30*/  BSYNC.RECONVERGENT B0 ;  /* 0x0000000000007941 */ /* 0x000fea0003800200 */
.L_x_6994:
[----:B------:R-:W-:Y:S01]  /*4a40*/  IMAD.SHL.U32 R0, R0, 0x200000, RZ ;  /* 0x0020000000007824 */ /* 0x000fe200078e00ff */
[----:B------:R-:W-:-:S04]  /*4a50*/  LEA R3, R3, 0x37800000, 0x17 ;  /* 0x3780000003037811 */ /* 0x000fc800078eb8ff */
[----:B------:R-:W-:-:S05]  /*4a60*/  LOP3.LUT R0, R3, R0, R7, 0xfe, !PT ;  /* 0x0000000003007212 */ /* 0x000fca00078efe07 */
[----:B------:R-:W-:-:S04]  /*4a70*/  FMUL.FTZ R0, R0, 1 ;  /* 0x3f80000000007820 */ /* 0x000fc80000410000 */
[----:B------:R0:W1:Y:S01]  /*4a80*/  F2F.F64.F32 R30, R0 ;  /* 0x00000000001e7310 */ /* 0x0000620000201800 */
[----:B------:R-:W-:Y:S05]  /*4a90*/  BRA `(.L_x_6977) ;  /* 0x0000000000a47947 */ /* 0x000fea0003800000 */
.L_x_6989:
        /* <DEDUP_REMOVED lines=18> */
.L_x_6976:
        /* <DEDUP_REMOVED lines=16> */
.L_x_6998:
[----:B------:R-:W-:Y:S01]  /*4cc0*/  CS2R R30, SRZ ;  /* 0x00000000001e7805 */ /* 0x000fe2000001ff00 */
[----:B------:R-:W-:Y:S06]  /*4cd0*/  BRA `(.L_x_6977) ;  /* 0x0000000000147947 */ /* 0x000fec0003800000 */
.L_x_6997:
[----:B------:R-:W2:Y:S02]  /*4ce0*/  LDG.E.64 R30, desc[UR36][R4.64] ;  /* 0x00000024041e7981 */ /* 0x000ea4000c1e1b00 */
[----:B--2---:R-:W0:Y:S01]  /*4cf0*/  I2F.F64.U64 R30, R30 ;  /* 0x0000001e001e7312 */ /* 0x004e220000301800 */
[----:B------:R-:W-:Y:S05]  /*4d00*/  BRA `(.L_x_6977) ;  /* 0x0000000000087947 */ /* 0x000fea0003800000 */
.L_x_6996:
[----:B------:R-:W2:Y:S02]  /*4d10*/  LDG.E R4, desc[UR36][R4.64] ;  /* 0x0000002404047981 */ /* 0x000ea4000c1e1900 */
[----:B--2---:R0:W1:Y:S02]  /*4d20*/  I2F.F64.U32 R30, R4 ;  /* 0x00000004001e7312 */ /* 0x0040640000201800 */
.L_x_6977:
[----:B------:R-:W-:Y:S05]  /*4d30*/  BSYNC.RECONVERGENT B6 ;  /* 0x0000000000067941 */ /* 0x000fea0003800200 */
.L_x_6971:
        /* <DEDUP_REMOVED lines=20> */
.L_x_7003:
[----:B------:R-:W3:Y:S02]  /*4e80*/  LDG.E.U8 R4, desc[UR36][R4.64] ;  /* 0x0000002404047981 */ /* 0x000ee4000c1e1100 */
[----:B---3--:R0:W3:Y:S01]  /*4e90*/  I2F.F64.U16 R24, R4 ;  /* 0x0000000400187312 */ /* 0x0080e20000101800 */
[----:B------:R-:W-:Y:S05]  /*4ea0*/  BRA `(.L_x_7005) ;  /* 0x0000000c00647947 */ /* 0x000fea0003800000 */
.L_x_7002:
        /* <DEDUP_REMOVED lines=9> */
.L_x_7007:
[----:B------:R-:W3:Y:S02]  /*4f40*/  LDG.E R4, desc[UR36][R4.64] ;  /* 0x0000002404047981 */ /* 0x000ee4000c1e1900 */
[----:B---3--:R0:W3:Y:S01]  /*4f50*/  I2F.F64 R24, R4 ;  /* 0x0000000400187312 */ /* 0x0080e20000201c00 */
[----:B------:R-:W-:Y:S05]  /*4f60*/  BRA `(.L_x_7005) ;  /* 0x0000000c00347947 */ /* 0x000fea0003800000 */
.L_x_7006:
[----:B------:R-:W3:Y:S02]  /*4f70*/  LDG.E.U16 R4, desc[UR36][R4.64] ;  /* 0x0000002404047981 */ /* 0x000ee4000c1e1500 */
[----:B---3--:R0:W3:Y:S01]  /*4f80*/  I2F.F64.S16 R24, R4 ;  /* 0x0000000400187312 */ /* 0x0080e20000101c00 */
[----:B------:R-:W-:Y:S05]  /*4f90*/  BRA `(.L_x_7005) ;  /* 0x0000000c00287947 */ /* 0x000fea0003800000 */
.L_x_7001:
        /* <DEDUP_REMOVED lines=10> */
.L_x_7009:
[----:B------:R-:W3:Y:S02]  /*5040*/  LDG.E.U16 R0, desc[UR36][R4.64] ;  /* 0x0000002404007981 */ /* 0x000ee4000c1e1500 */
[----:B---3--:R-:W-:-:S05]  /*5050*/  HADD2.F32 R0, -RZ, R0.H0_H0 ;  /* 0x20000000ff007230 */ /* 0x008fca0000004100 */
[----:B------:R-:W-:-:S04]  /*5060*/  FMUL.FTZ R0, R0, 1 ;  /* 0x3f80000000007820 */ /* 0x000fc80000410000 */
[----:B------:R0:W3:Y:S01]  /*5070*/  F2F.F64.F32 R24, R0 ;  /* 0x0000000000187310 */ /* 0x0000e20000201800 */
[----:B------:R-:W-:Y:S05]  /*5080*/  BRA `(.L_x_7005) ;  /* 0x0000000800ec7947 */ /* 0x000fea0003800000 */
.L_x_7008:
        /* <DEDUP_REMOVED lines=10> */
.L_x_7011:
[----:B------:R-:W3:Y:S02]  /*5130*/  LDG.E.U16 R4, desc[UR36][R4.64] ;  /* 0x0000002404047981 */ /* 0x000ee4000c1e1500 */
[----:B---3--:R-:W-:-:S05]  /*5140*/  HADD2.F32 R0, -RZ, R4.H0_H0 ;  /* 0x20000004ff007230 */ /* 0x008fca0000004100 */
[----:B------:R-:W-:-:S04]  /*5150*/  FMUL.FTZ R0, R0, 1 ;  /* 0x3f80000000007820 */ /* 0x000fc80000410000 */
[----:B------:R0:W3:Y:S01]  /*5160*/  F2F.F64.F32 R24, R0 ;  /* 0x0000000000187310 */ /* 0x0000e20000201800 */
[----:B------:R-:W-:Y:S05]  /*5170*/  BRA `(.L_x_7005) ;  /* 0x0000000800b07947 */ /* 0x000fea0003800000 */
.L_x_7010:
[----:B------:R0:W5:Y:S01]  /*5180*/  LDG.E.64 R24, desc[UR36][R4.64] ;  /* 0x0000002404187981 */ /* 0x000162000c1e1b00 */
[----:B------:R-:W-:Y:S05]  /*5190*/  BRA `(.L_x_7005) ;  /* 0x0000000800a87947 */ /* 0x000fea0003800000 */
.L_x_7000:
        /* <DEDUP_REMOVED lines=13> */
.L_x_7014:
[----:B------:R0:W5:Y:S01]  /*5270*/  LDG.E.64 R24, desc[UR36][R4.64] ;  /* 0x0000002404187981 */ /* 0x000162000c1e1b00 */
[----:B------:R-:W-:Y:S05]  /*5280*/  BRA `(.L_x_7005) ;  /* 0x00000008006c7947 */ /* 0x000fea0003800000 */
.L_x_7013:
        /* <DEDUP_REMOVED lines=27> */
.L_x_7016:
        /* <DEDUP_REMOVED lines=13> */
[----:B------:R0:W3:Y:S01]  /*5510*/  F2F.F64.F32 R24, R0 ;  /* 0x0000000000187310 */ /* 0x0000e20000201800 */
[----:B------:R-:W-:Y:S05]  /*5520*/  BRA `(.L_x_7005) ;  /* 0x0000000400c47947 */ /* 0x000fea0003800000 */
.L_x_7015:
[----:B------:R-:W3:Y:S02]  /*5530*/  LDG.E.U16 R0, desc[UR36][R4.64] ;  /* 0x0000002404007981 */ /* 0x000ee4000c1e1500 */
[----:B---3--:R-:W-:-:S04]  /*5540*/  IMAD.U32 R0, R0, 0x10000, RZ ;  /* 0x0001000000007824 */ /* 0x008fc800078e00ff */
[----:B------:R-:W-:-:S04]  /*5550*/  FMUL.FTZ R0, R0, 1 ;  /* 0x3f80000000007820 */ /* 0x000fc80000410000 */
[----:B------:R0:W3:Y:S01]  /*5560*/  F2F.F64.F32 R24, R0 ;  /* 0x0000000000187310 */ /* 0x0000e20000201800 */
[----:B------:R-:W-:Y:S05]  /*5570*/  BRA `(.L_x_7005) ;  /* 0x0000000400b07947 */ /* 0x000fea0003800000 */
.L_x_7012:
        /* <DEDUP_REMOVED lines=11> */
.L_x_7019:
        /* <DEDUP_REMOVED lines=21> */
.L_x_7021:
[----:B------:R-:W-:Y:S05]  /*5780*/  BSYNC.RECONVERGENT B0 ;  /* 0x0000000000007941 */ /* 0x000fea0003800200 */
.L_x_7020:
[----:B------:R-:W-:Y:S01]  /*5790*/  IMAD.SHL.U32 R0, R0, 0x100000, RZ ;  /* 0x0010000000007824 */ /* 0x000fe200078e00ff */
[----:B------:R-:W-:-:S04]  /*57a0*/  LEA R3, R3, 0x3b800000, 0x17 ;  /* 0x3b80000003037811 */ /* 0x000fc800078eb8ff */
[----:B------:R-:W-:-:S05]  /*57b0*/  LOP3.LUT R0, R3, R0, R7, 0xfe, !PT ;  /* 0x0000000003007212 */ /* 0x000fca00078efe07 */
[----:B------:R-:W-:-:S04]  /*57c0*/  FMUL.FTZ R0, R0, 1 ;  /* 0x3f80000000007820 */ /* 0x000fc80000410000 */
[----:B------:R0:W3:Y:S01]  /*57d0*/  F2F.F64.F32 R24, R0 ;  /* 0x0000000000187310 */ /* 0x0000e20000201800 */
[----:B------:R-:W-:Y:S05]  /*57e0*/  BRA `(.L_x_7005) ;  /* 0x0000000400147947 */ /* 0x000fea0003800000 */
.L_x_7018:
        /* <DEDUP_REMOVED lines=21> */
.L_x_7023:
[----:B------:R-:W-:Y:S05]  /*5940*/  BSYNC.RECONVERGENT B0 ;  /* 0x0000000000007941 */ /* 0x000fea0003800200 */
.L_x_7022:
[----:B------:R-:W-:Y:S01]  /*5950*/  IMAD.SHL.U32 R0, R0, 0x200000, RZ ;  /* 0x0020000000007824 */ /* 0x000fe200078e00ff */
[----:B------:R-:W-:-:S04]  /*5960*/  LEA R3, R3, 0x37800000, 0x17 ;  /* 0x3780000003037811 */ /* 0x000fc800078eb8ff */
[----:B------:R-:W-:-:S05]  /*5970*/  LOP3.LUT R0, R3, R0, R7, 0xfe, !PT ;  /* 0x0000000003007212 */ /* 0x000fca00078efe07 */
[----:B------:R-:W-:-:S04]  /*5980*/  FMUL.FTZ R0, R0, 1 ;  /* 0x3f80000000007820 */ /* 0x000fc80000410000 */
[----:B------:R0:W3:Y:S01]  /*5990*/  F2F.F64.F32 R24, R0 ;  /* 0x0000000000187310 */ /* 0x0000e20000201800 */
[----:B------:R-:W-:Y:S05]  /*59a0*/  BRA `(.L_x_7005) ;  /* 0x0000000000a47947 */ /* 0x000fea0003800000 */
.L_x_7017:
        /* <DEDUP_REMOVED lines=18> */
.L_x_7004:
        /* <DEDUP_REMOVED lines=16> */
.L_x_7026:
[----:B------:R-:W-:Y:S01]  /*5bd0*/  CS2R R24, SRZ ;  /* 0x0000000000187805 */ /* 0x000fe2000001ff00 */
[----:B------:R-:W-:Y:S06]  /*5be0*/  BRA `(.L_x_7005) ;  /* 0x0000000000147947 */ /* 0x000fec0003800000 */
.L_x_7025:
[----:B------:R-:W3:Y:S02]  /*5bf0*/  LDG.E.64 R24, desc[UR36][R4.64] ;  /* 0x0000002404187981 */ /* 0x000ee4000c1e1b00 */
[----:B---3--:R-:W0:Y:S01]  /*5c00*/  I2F.F64.U64 R24, R24 ;  /* 0x0000001800187312 */ /* 0x008e220000301800 */
[----:B------:R-:W-:Y:S05]  /*5c10*/  BRA `(.L_x_7005) ;  /* 0x0000000000087947 */ /* 0x000fea0003800000 */
.L_x_7024:
[----:B------:R-:W3:Y:S02]  /*5c20*/  LDG.E R4, desc[UR36][R4.64] ;  /* 0x0000002404047981 */ /* 0x000ee4000c1e1900 */
[----:B---3--:R0:W3:Y:S02]  /*5c30*/  I2F.F64.U32 R24, R4 ;  /* 0x0000000400187312 */ /* 0x0080e40000201800 */
.L_x_7005:
[----:B------:R-:W-:Y:S05]  /*5c40*/  BSYNC.RECONVERGENT B6 ;  /* 0x0000000000067941 */ /* 0x000fea0003800200 */
.L_x_6999:
[----:B------:R-:W-:-:S07]  /*5c50*/  VIADD R35, R35, 0x80 ;  /* 0x0000008023237836 */ /* 0x000fce0000000000 */
.L_x_6970:
[----:B------:R-:W-:Y:S05]  /*5c60*/  BSYNC.RECONVERGENT B7 ;  /* 0x0000000000077941 */ /* 0x000fea0003800200 */
.L_x_6969:
        /* <DEDUP_REMOVED lines=26> */
.L_x_7033:
[----:B------:R-:W2:Y:S02]  /*5e10*/  LDG.E.U8 R4, desc[UR36][R4.64] ;  /* 0x0000002404047981 */ /* 0x000ea4000c1e1100 */
[----:B--2---:R0:W1:Y:S01]  /*5e20*/  I2F.F64.U16 R16, R4 ;  /* 0x0000000400107312 */ /* 0x0040620000101800 */
[----:B------:R-:W-:Y:S05]  /*5e30*/  BRA `(.L_x_7035) ;  /* 0x0000000c00647947 */ /* 0x000fea0003800000 */
.L_x_7032:
        /* <DEDUP_REMOVED lines=9> */
.L_x_7037:
[----:B------:R-:W2:Y:S02]  /*5ed0*/  LDG.E R4, desc[UR36][R4.64] ;  /* 0x0000002404047981 */ /* 0x000ea4000c1e1900 */
[----:B--2---:R0:W1:Y:S01]  /*5ee0*/  I2F.F64 R16, R4 ;  /* 0x0000000400107312 */ /* 0x0040620000201c00 */
[----:B------:R-:W-:Y:S05]  /*5ef0*/  BRA `(.L_x_7035) ;  /* 0x0000000c00347947 */ /* 0x000fea0003800000 */
.L_x_7036:
[----:B------:R-:W2:Y:S02]  /*5f00*/  LDG.E.U16 R4, desc[UR36][R4.64] ;  /* 0x0000002404047981 */ /* 0x000ea4000c1e1500 */
[----:B--2---:R0:W1:Y:S01]  /*5f10*/  I2F.F64.S16 R16, R4 ;  /* 0x0000000400107312 */ /* 0x0040620000101c00 */
[----:B------:R-:W-:Y:S05]  /*5f20*/  BRA `(.L_x_7035) ;  /* 0x0000000c00287947 */ /* 0x000fea0003800000 */
.L_x_7031:
        /* <DEDUP_REMOVED lines=10> */
.L_x_7039:
[----:B---3--:R-:W3:Y:S02]  /*5fd0*/  LDG.E.U16 R0, desc[UR36][R4.64] ;  /* 0x0000002404007981 */ /* 0x008ee4000c1e1500 */
[----:B---3--:R-:W-:-:S05]  /*5fe0*/  HADD2.F32 R0, -RZ, R0.H0_H0 ;  /* 0x20000000ff007230 */ /* 0x008fca0000004100 */
[----:B------:R-:W-:-:S04]  /*5ff0*/  FMUL.FTZ R0, R0, 1 ;  /* 0x3f80000000007820 */ /* 0x000fc80000410000 */
[----:B------:R0:W1:Y:S01]  /*6000*/  F2F.F64.F32 R16, R0 ;  /* 0x0000000000107310 */ /* 0x0000620000201800 */
[----:B------:R-:W-:Y:S05]  /*6010*/  BRA `(.L_x_7035) ;  /* 0x0000000800ec7947 */ /* 0x000fea0003800000 */
.L_x_7038:
        /* <DEDUP_REMOVED lines=10> */
.L_x_7041:
[----:B------:R-:W3:Y:S02]  /*60c0*/  LDG.E.U16 R4, desc[UR36][R4.64] ;  /* 0x0000002404047981 */ /* 0x000ee4000c1e1500 */
[----:B---3--:R-:W-:-:S05]  /*60d0*/  HADD2.F32 R0, -RZ, R4.H0_H0 ;  /* 0x20000004ff007230 */ /* 0x008fca0000004100 */
[----:B------:R-:W-:-:S04]  /*60e0*/  FMUL.FTZ R0, R0, 1 ;  /* 0x3f80000000007820 */ /* 0x000fc80000410000 */
[----:B------:R0:W1:Y:S01]  /*60f0*/  F2F.F64.F32 R16, R0 ;  /* 0x0000000000107310 */ /* 0x0000620000201800 */
[----:B------:R-:W-:Y:S05]  /*6100*/  BRA `(.L_x_7035) ;  /* 0x0000000800b07947 */ /* 0x000fea0003800000 */
.L_x_7040:
[----:B------:R0:W5:Y:S01]  /*6110*/  LDG.E.64 R16, desc[UR36][R4.64] ;  /* 0x0000002404107981 */ /* 0x000162000c1e1b00 */
[----:B------:R-:W-:Y:S05]  /*6120*/  BRA `(.L_x_7035) ;  /* 0x0000000800a87947 */ /* 0x000fea0003800000 */
.L_x_7030:
        /* <DEDUP_REMOVED lines=13> */
.L_x_7044:
[----:B------:R0:W5:Y:S01]  /*6200*/  LDG.E.64 R16, desc[UR36][R4.64] ;  /* 0x0000002404107981 */ /* 0x000162000c1e1b00 */
[----:B------:R-:W-:Y:S05]  /*6210*/  BRA `(.L_x_7035) ;  /* 0x00000008006c7947 */ /* 0x000fea0003800000 */
.L_x_7043:
        /* <DEDUP_REMOVED lines=27> */
.L_x_7046:
        /* <DEDUP_REMOVED lines=15> */
.L_x_7045:
[----:B---3--:R-:W3:Y:S02]  /*64c0*/  LDG.E.U16 R0, desc[UR36][R4.64] ;  /* 0x0000002404007981 */ /* 0x008ee4000c1e1500 */
[----:B---3--:R-:W-:-:S04]  /*64d0*/  IMAD.U32 R0, R0, 0x10000, RZ ;  /* 0x0001000000007824 */ /* 0x008fc800078e00ff */
[----:B------:R-:W-:-:S04]  /*64e0*/  FMUL.FTZ R0, R0, 1 ;  /* 0x3f80000000007820 */ /* 0x000fc80000410000 */
[----:B------:R0:W1:Y:S01]  /*64f0*/  F2F.F64.F32 R16, R0 ;  /* 0x0000000000107310 */ /* 0x0000620000201800 */
[----:B------:R-:W-:Y:S05]  /*6500*/  BRA `(.L_x_7035) ;  /* 0x0000000400b07947 */ /* 0x000fea0003800000 */
.L_x_7042:
        /* <DEDUP_REMOVED lines=11> */
.L_x_7049:
        /* <DEDUP_REMOVED lines=21> */
.L_x_7051:
[----:B------:R-:W-:Y:S05]  /*6710*/  BSYNC.RECONVERGENT B0 ;  /* 0x0000000000007941 */ /* 0x000fea0003800200 */
.L_x_7050:
[----:B------:R-:W-:Y:S01]  /*6720*/  IMAD.SHL.U32 R0, R0, 0x100000, RZ ;  /* 0x0010000000007824 */ /* 0x000fe200078e00ff */
[----:B------:R-:W-:-:S04]  /*6730*/  LEA R3, R3, 0x3b800000, 0x17 ;  /* 0x3b80000003037811 */ /* 0x000fc800078eb8ff */
[----:B------:R-:W-:-:S05]  /*6740*/  LOP3.LUT R0, R3, R0, R7, 0xfe, !PT ;  /* 0x0000000003007212 */ /* 0x000fca00078efe07 */
[----:B------:R-:W-:-:S04]  /*6750*/  FMUL.FTZ R0, R0, 1 ;  /* 0x3f80000000007820 */ /* 0x000fc80000410000 */
[----:B------:R0:W1:Y:S01]  /*6760*/  F2F.F64.F32 R16, R0 ;  /* 0x0000000000107310 */ /* 0x0000620000201800 */
[----:B------:R-:W-:Y:S05]  /*6770*/  BRA `(.L_x_7035) ;  /* 0x0000000400147947 */ /* 0x000fea0003800000 */
.L_x_7048:
        /* <DEDUP_REMOVED lines=21> */
.L_x_7053:
[----:B------:R-:W-:Y:S05]  /*68d0*/  BSYNC.RECONVERGENT B0 ;  /* 0x0000000000007941 */ /* 0x000fea0003800200 */
.L_x_7052:
[----:B------:R-:W-:Y:S01]  /*68e0*/  IMAD.SHL.U32 R0, R0, 0x200000, RZ ;  /* 0x0020000000007824 */ /* 0x000fe200078e00ff */
[----:B------:R-:W-:-:S04]  /*68f0*/  LEA R3, R3, 0x37800000, 0x17 ;  /* 0x3780000003037811 */ /* 0x000fc800078eb8ff */
[----:B------:R-:W-:-:S05]  /*6900*/  LOP3.LUT R0, R3, R0, R7, 0xfe, !PT ;  /* 0x0000000003007212 */ /* 0x000fca00078efe07 */
[----:B------:R-:W-:-:S04]  /*6910*/  FMUL.FTZ R0, R0, 1 ;  /* 0x3f80000000007820 */ /* 0x000fc80000410000 */
[----:B------:R0:W1:Y:S01]  /*6920*/  F2F.F64.F32 R16, R0 ;  /* 0x0000000000107310 */ /* 0x0000620000201800 */
[----:B------:R-:W-:Y:S05]  /*6930*/  BRA `(.L_x_7035) ;  /* 0x0000000000a47947 */ /* 0x000fea0003800000 */
.L_x_7047:
        /* <DEDUP_REMOVED lines=18> */
.L_x_7034:
        /* <DEDUP_REMOVED lines=16> */
.L_x_7056:
[----:B------:R-:W-:Y:S01]  /*6b60*/  CS2R R16, SRZ ;  /* 0x0000000000107805 */ /* 0x000fe2000001ff00 */
[----:B------:R-:W-:Y:S06]  /*6b70*/  BRA `(.L_x_7035) ;  /* 0x0000000000147947 */ /* 0x000fec0003800000 */
.L_x_7055:
[----:B------:R-:W2:Y:S02]  /*6b80*/  LDG.E.64 R16, desc[UR36][R4.64] ;  /* 0x0000002404107981 */ /* 0x000ea4000c1e1b00 */
[----:B--2---:R-:W0:Y:S01]  /*6b90*/  I2F.F64.U64 R16, R16 ;  /* 0x0000001000107312 */ /* 0x004e220000301800 */
[----:B------:R-:W-:Y:S05]  /*6ba0*/  BRA `(.L_x_7035) ;  /* 0x0000000000087947 */ /* 0x000fea0003800000 */
.L_x_7054:
[----:B------:R-:W2:Y:S02]  /*6bb0*/  LDG.E R4, desc[UR36][R4.64] ;  /* 0x0000002404047981 */ /* 0x000ea4000c1e1900 */
[----:B--2---:R0:W1:Y:S02]  /*6bc0*/  I2F.F64.U32 R16, R4 ;  /* 0x0000000400107312 */ /* 0x0040640000201800 */
.L_x_7035:
[----:B------:R-:W-:Y:S05]  /*6bd0*/  BSYNC.RECONVERGENT B6 ;  /* 0x0000000000067941 */ /* 0x000fea0003800200 */
.L_x_7029:
        /* <DEDUP_REMOVED lines=19> */
.L_x_7060:
[----:B------:R-:W3:Y:S02]  /*6d10*/  LDG.E.U8 R4, desc[UR36][R4.64] ;  /* 0x0000002404047981 */ /* 0x000ee4000c1e1100 */
[----:B---3--:R0:W3:Y:S01]  /*6d20*/  I2F.F64.U16 R18, R4 ;  /* 0x0000000400127312 */ /* 0x0080e20000101800 */
[----:B------:R-:W-:Y:S05]  /*6d30*/  BRA `(.L_x_7028) ;  /* 0x0000000c00587947 */ /* 0x000fea0003800000 */
.L_x_7059:
        /* <DEDUP_REMOVED lines=9> */
.L_x_7063:
[----:B------:R-:W3:Y:S02]  /*6dd0*/  LDG.E R4, desc[UR36][R4.64] ;  /* 0x0000002404047981 */ /* 0x000ee4000c1e1900 */
[----:B---3--:R0:W3:Y:S01]  /*6de0*/  I2F.F64 R18, R4 ;  /* 0x0000000400127312 */ /* 0x0080e20000201c00 */
[----:B------:R-:W-:Y:S05]  /*6df0*/  BRA `(.L_x_7028) ;  /* 0x0000000c00287947 */ /* 0x000fea0003800000 */
.L_x_7062:
[----:B------:R-:W3:Y:S02]  /*6e00*/  LDG.E.U16 R4, desc[UR36][R4.64] ;  /* 0x0000002404047981 */ /* 0x000ee4000c1e1500 */
[----:B---3--:R0:W3:Y:S01]  /*6e10*/  I2F.F64.S16 R18, R4 ;  /* 0x0000000400127312 */ /* 0x0080e20000101c00 */
[----:B------:R-:W-:Y:S05]  /*6e20*/  BRA `(.L_x_7028) ;  /* 0x0000000c001c7947 */ /* 0x000fea0003800000 */
.L_x_7058:
        /* <DEDUP_REMOVED lines=10> */
.L_x_7065:
[----:B------:R-:W3:Y:S02]  /*6ed0*/  LDG.E.U16 R0, desc[UR36][R4.64] ;  /* 0x0000002404007981 */ /* 0x000ee4000c1e1500 */
[----:B---3--:R-:W-:-:S05]  /*6ee0*/  HADD2.F32 R0, -RZ, R0.H0_H0 ;  /* 0x20000000ff007230 */ /* 0x008fca0000004100 */
[----:B------:R-:W-:-:S04]  /*6ef0*/  FMUL.FTZ R0, R0, 1 ;  /* 0x3f80000000007820 */ /* 0x000fc80000410000 */
[----:B------:R0:W3:Y:S01]  /*6f00*/  F2F.F64.F32 R18, R0 ;  /* 0x0000000000127310 */ /* 0x0000e20000201800 */
[----:B------:R-:W-:Y:S05]  /*6f10*/  BRA `(.L_x_7028) ;  /* 0x0000000800e07947 */ /* 0x000fea0003800000 */
.L_x_7064:
        /* <DEDUP_REMOVED lines=10> */
.L_x_7067:
[----:B------:R-:W3:Y:S02]  /*6fc0*/  LDG.E.U16 R4, desc[UR36][R4.64] ;  /* 0x0000002404047981 */ /* 0x000ee4000c1e1500 */
[----:B---3--:R-:W-:-:S05]  /*6fd0*/  HADD2.F32 R0, -RZ, R4.H0_H0 ;  /* 0x20000004ff007230 */ /* 0x008fca0000004100 */
[----:B------:R-:W-:-:S04]  /*6fe0*/  FMUL.FTZ R0, R0, 1 ;  /* 0x3f80000000007820 */ /* 0x000fc80000410000 */
[----:B------:R0:W3:Y:S01]  /*6ff0*/  F2F.F64.F32 R18, R0 ;  /* 0x0000000000127310 */ /* 0x0000e20000201800 */
[----:B------:R-:W-:Y:S05]  /*7000*/  BRA `(.L_x_7028) ;  /* 0x0000000800a47947 */ /* 0x000fea0003800000 */
.L_x_7066:
[----:B------:R0:W5:Y:S01]  /*7010*/  LDG.E.64 R18, desc[UR36][R4.64] ;  /* 0x0000002404127981 */ /* 0x000162000c1e1b00 */
[----:B------:R-:W-:Y:S05]  /*7020*/  BRA `(.L_x_7028) ;  /* 0x00000008009c7947 */ /* 0x000fea0003800000 */
.L_x_7057:
        /* <DEDUP_REMOVED lines=13> */
.L_x_7070:
[----:B------:R0:W5:Y:S01]  /*7100*/  LDG.E.64 R18, desc[UR36][R4.64] ;  /* 0x0000002404127981 */ /* 0x000162000c1e1b00 */
[----:B------:R-:W-:Y:S05]  /*7110*/  BRA `(.L_x_7028) ;  /* 0x0000000800607947 */ /* 0x000fea0003800000 */
.L_x_7069:
        /* <DEDUP_REMOVED lines=27> */
.L_x_7072:
        /* <DEDUP_REMOVED lines=15> */
.L_x_7071:
[----:B------:R-:W3:Y:S02]  /*73c0*/  LDG.E.U16 R0, desc[UR36][R4.64] ;  /* 0x0000002404007981 */ /* 0x000ee4000c1e1500 */
[----:B---3--:R-:W-:-:S04]  /*73d0*/  IMAD.U32 R0, R0, 0x10000, RZ ;  /* 0x0001000000007824 */ /* 0x008fc800078e00ff */
[----:B------:R-:W-:-:S04]  /*73e0*/  FMUL.FTZ R0, R0, 1 ;  /* 0x3f80000000007820 */ /* 0x000fc80000410000 */
[----:B------:R0:W3:Y:S01]  /*73f0*/  F2F.F64.F32 R18, R0 ;  /* 0x0000000000127310 */ /* 0x0000e20000201800 */
[----:B------:R-:W-:Y:S05]  /*7400*/  BRA `(.L_x_7028) ;  /* 0x0000000400a47947 */ /* 0x000fea0003800000 */
.L_x_7068:
        /* <DEDUP_REMOVED lines=11> */
.L_x_7075:
        /* <DEDUP_REMOVED lines=20> */
.L_x_7077:
[----:B------:R-:W-:Y:S05]  /*7600*/  BSYNC.RECONVERGENT B0 ;  /* 0x0000000000007941 */ /* 0x000fea0003800200 */
.L_x_7076:
[----:B------:R-:W-:Y:S01]  /*7610*/  IMAD.SHL.U32 R0, R0, 0x100000, RZ ;  /* 0x0010000000007824 */ /* 0x000fe200078e00ff */
[----:B------:R-:W-:-:S04]  /*7620*/  LEA R3, R3, 0x3b800000, 0x17 ;  /* 0x3b80000003037811 */ /* 0x000fc800078eb8ff */
[----:B------:R-:W-:-:S05]  /*7630*/  LOP3.LUT R0, R3, R0, R7, 0xfe, !PT ;  /* 0x0000000003007212 */ /* 0x000fca00078efe07 */
[----:B------:R-:W-:-:S04]  /*7640*/  FMUL.FTZ R0, R0, 1 ;  /* 0x3f80000000007820 */ /* 0x000fc80000410000 */
[----:B------:R0:W3:Y:S01]  /*7650*/  F2F.F64.F32 R18, R0 ;  /* 0x0000000000127310 */ /* 0x0000e20000201800 */
[----:B------:R-:W-:Y:S05]  /*7660*/  BRA `(.L_x_7028) ;  /* 0x00000004000c7947 */ /* 0x000fea0003800000 */
.L_x_7074:
        /* <DEDUP_REMOVED lines=20> */
.L_x_7079:
[----:B------:R-:W-:Y:S05]  /*77b0*/  BSYNC.RECONVERGENT B0 ;  /* 0x0000000000007941 */ /* 0x000fea0003800200 */
.L_x_7078:
[----:B------:R-:W-:Y:S01]  /*77c0*/  IMAD.SHL.U32 R0, R0, 0x200000, RZ ;  /* 0x0020000000007824 */ /* 0x000fe200078e00ff */
[----:B------:R-:W-:-:S04]  /*77d0*/  LEA R3, R3, 0x37800000, 0x17 ;  /* 0x3780000003037811 */ /* 0x000fc800078eb8ff */
[----:B------:R-:W-:-:S05]  /*77e0*/  LOP3.LUT R0, R3, R0, R7, 0xfe, !PT ;  /* 0x0000000003007212 */ /* 0x000fca00078efe07 */
[----:B------:R-:W-:-:S04]  /*77f0*/  FMUL.FTZ R0, R0, 1 ;  /* 0x3f80000000007820 */ /* 0x000fc80000410000 */
[----:B------:R0:W3:Y:S01]  /*7800*/  F2F.F64.F32 R18, R0 ;  /* 0x0000000000127310 */ /* 0x0000e20000201800 */
[----:B------:R-:W-:Y:S05]  /*7810*/  BRA `(.L_x_7028) ;  /* 0x0000000000a07947 */ /* 0x000fea0003800000 */
.L_x_7073:
        /* <DEDUP_REMOVED lines=18> */
.L_x_7061:
        /* <DEDUP_REMOVED lines=16> */
.L_x_7082:
[----:B------:R-:W-:Y:S05]  /*7a40*/  BRA `(.L_x_7028) ;  /* 0x0000000000147947 */ /* 0x000fea0003800000 */
.L_x_7081:
[----:B------:R-:W3:Y:S02]  /*7a50*/  LDG.E.64 R18, desc[UR36][R4.64] ;  /* 0x0000002404127981 */ /* 0x000ee4000c1e1b00 */
[----:B---3--:R-:W0:Y:S01]  /*7a60*/  I2F.F64.U64 R18, R18 ;  /* 0x0000001200127312 */ /* 0x008e220000301800 */
[----:B------:R-:W-:Y:S05]  /*7a70*/  BRA `(.L_x_7028) ;  /* 0x0000000000087947 */ /* 0x000fea0003800000 */
.L_x_7080:
[----:B------:R-:W3:Y:S02]  /*7a80*/  LDG.E R4, desc[UR36][R4.64] ;  /* 0x0000002404047981 */ /* 0x000ee4000c1e1900 */
[----:B---3--:R0:W3:Y:S02]  /*7a90*/  I2F.F64.U32 R18, R4 ;  /* 0x0000000400127312 */ /* 0x0080e40000201800 */
.L_x_7028:
[----:B------:R-:W-:Y:S05]  /*7aa0*/  BSYNC.RECONVERGENT B7 ;  /* 0x0000000000077941 */ /* 0x000fea0003800200 */
.L_x_7027:
[----:B------:R-:W-:Y:S01]  /*7ab0*/  ISETP.GE.AND P0, PT, R23, R2, PT ;  /* 0x000000021700720c */ /* 0x000fe20003f06270 */
[----:B------:R-:W-:-:S12]  /*7ac0*/  BSSY.RECONVERGENT B0, `(.L_x_7083) ;  /* 0x000007f000007945 */ /* 0x000fd80003800200 */
[----:B------:R-:W-:Y:S05]  /*7ad0*/  @P0 BRA `(.L_x_7084) ;  /* 0x0000000400f40947 */ /* 0x000fea0003800000 */
[-C--:B01---5:R-:W-:Y:S01]  /*7ae0*/  DMUL R4, R26, R26.reuse ;  /* 0x0000001a1a047228 */ /* 0x0a3fe20000000000 */
[----:B------:R-:W-:Y:S01]  /*7af0*/  UMOV UR4, 0x6d4801f7 ;  /* 0x6d4801f700047882 */ /* 0x000fe20000000000 */
[----:B------:R-:W-:Y:S01]  /*7b00*/  UMOV UR5, 0x3fa6e4e2 ;  /* 0x3fa6e4e200057882 */ /* 0x000fe20000000000 */
[----:B------:R-:W-:Y:S05]  /*7b10*/  BSSY.RECONVERGENT B1, `(.L_x_7085) ;  /* 0x000006e000017945 */ /* 0x000fea0003800200 */
[----:B------:R-:W-:-:S08]  /*7b20*/  DMUL R6, R4, R26 ;  /* 0x0000001a04067228 */ /* 0x000fd00000000000 */
[----:B------:R-:W-:Y:S01]  /*7b30*/  DFMA R8, R6, UR4, R26 ;  /* 0x0000000406087c2b */ /* 0x000fe2000800001a */
[----:B------:R-:W-:Y:S01]  /*7b40*/  UMOV UR4, 0x24dd2f1a ;  /* 0x24dd2f1a00047882 */ /* 0x000fe20000000000 */
[----:B------:R-:W-:Y:S01]  /*7b50*/  IMAD.MOV.U32 R6, RZ, RZ, 0x33d43651 ;  /* 0x33d43651ff067424 */ /* 0x000fe200078e00ff */
[----:B------:R-:W-:Y:S01]  /*7b60*/  UMOV UR5, 0x3fe4f922 ;  /* 0x3fe4f92200057882 */ /* 0x000fe20000000000 */
[----:B------:R-:W-:-:S06]  /*7b70*/  IMAD.MOV.U32 R7, RZ, RZ, 0x3fe98845 ;  /* 0x3fe98845ff077424 */ /* 0x000fcc00078e00ff */
        /* <DEDUP_REMOVED lines=8> */
[----:B------:R-:W-:Y:S02]  /*7c00*/  IMAD.MOV.U32 R20, RZ, RZ, -0x7649667 ;  /* 0xf89b6999ff147424 */ /* 0x000fe400078e00ff */
[----:B------:R-:W-:Y:S01]  /*7c10*/  IMAD.MOV.U32 R21, RZ, RZ, 0x3e928a27 ;  /* 0x3e928a27ff157424 */ /* 0x000fe200078e00ff */
[----:B---3--:R-:W0:Y:S02]  /*7c20*/  F2F.F32.F64 R0, R14 ;  /* 0x0000000e00007310 */ /* 0x008e240000301000 */
        /* <DEDUP_REMOVED lines=38> */
[C---:B------:R-:W-:Y:S02]  /*7e90*/  DFMA R20, R12.reuse, R14, UR4 ;  /* 0x000000040c147e2b */ /* 0x040fe4000800000e */
[----:B------:R-:W0:Y:S06]  /*7ea0*/  F2F.F64.F32 R14, R3 ;  /* 0x00000003000e7310 */ /* 0x000e2c0000201800 */
[----:B------:R-:W-:-:S08]  /*7eb0*/  DMUL R20, R12, R20 ;  /* 0x000000140c147228 */ /* 0x000fd00000000000 */
[----:B------:R-:W-:Y:S02]  /*7ec0*/  DFMA R20, R12, R20, R12 ;  /* 0x000000140c14722b */ /* 0x000fe4000000000c */
[----:B0-----:R-:W-:-:S08]  /*7ed0*/  DADD R12, -R14, 1 ;  /* 0x3ff000000e0c7429 */ /* 0x001fd00000000100 */
[----:B------:R-:W-:-:S08]  /*7ee0*/  DFMA R12, -R20, R14, R12 ;  /* 0x0000000e140c722b */ /* 0x000fd0000000010c */
[----:B------:R-:W-:Y:S01]  /*7ef0*/  DADD R14, -R12, 2 ;  /* 0x400000000c0e7429 */ /* 0x000fe20000000100 */
[----:B------:R-:W-:-:S05]  /*7f00*/  IMAD.MOV.U32 R12, RZ, RZ, RZ ;  /* 0x000000ffff0c7224 */ /* 0x000fca00078e00ff */
[----:B------:R-:W0:Y:S02]  /*7f10*/  MUFU.RCP64H R13, R15 ;  /* 0x0000000f000d7308 */ /* 0x000e240000001800 */
[----:B0-----:R-:W-:-:S08]  /*7f20*/  DFMA R20, -R14, R12, 1 ;  /* 0x3ff000000e14742b */ /* 0x001fd0000000010c */
[----:B------:R-:W-:-:S08]  /*7f30*/  DFMA R20, R20, R20, R20 ;  /* 0x000000141414722b */ /* 0x000fd00000000014 */
[----:B------:R-:W-:Y:S01]  /*7f40*/  DFMA R20, R12, R20, R12 ;  /* 0x000000140c14722b */ /* 0x000fe2000000000c */
[----:B------:R-:W-:Y:S02]  /*7f50*/  IMAD.MOV.U32 R12, RZ, RZ, 0x0 ;  /* 0x00000000ff0c7424 */ /* 0x000fe400078e00ff */
[----:B------:R-:W-:-:S06]  /*7f60*/  IMAD.MOV.U32 R13, RZ, RZ, 0x40000000 ;  /* 0x40000000ff0d7424 */ /* 0x000fcc00078e00ff */
[----:B------:R-:W-:-:S10]  /*7f70*/  DFMA R20, R20, -R12, 1 ;  /* 0x3ff000001414742b */ /* 0x000fd4000000080c */
[----:B------:R-:W-:Y:S02]  /*7f80*/  FSEL R3, R21, 1.875, !P1 ;  /* 0x3ff0000015037808 */ /* 0x000fe40004800000 */
[----:B------:R-:W-:Y:S02]  /*7f90*/  FSEL R8, R20, RZ, !P1 ;  /* 0x000000ff14087208 */ /* 0x000fe40004800000 */
[----:B------:R-:W-:Y:S01]  /*7fa0*/  LOP3.LUT R9, R3, 0x80000000, R9, 0xb8, !PT ;  /* 0x8000000003097812 */ /* 0x000fe200078eb809 */
[----:B------:R-:W-:Y:S06]  /*7fb0*/  BRA `(.L_x_7087) ;  /* 0x00000000008c7947 */ /* 0x000fec0003800000 */
.L_x_7086:
[----:B------:R-:W-:Y:S01]  /*7fc0*/  DMUL R10, R8, R8 ;  /* 0x00000008080a7228 */ /* 0x000fe20000000000 */
[----:B------:R-:W-:Y:S01]  /*7fd0*/  IMAD.MOV.U32 R12, RZ, RZ, 0x420afc3d ;  /* 0x420afc3dff0c7424 */ /* 0x000fe200078e00ff */
[----:B------:R-:W-:Y:S01]  /*7fe0*/  UMOV UR4, 0xe2f5e964 ;  /* 0xe2f5e96400047882 */ /* 0x000fe20000000000 */
[----:B------:R-:W-:Y:S01]  /*7ff0*/  IMAD.MOV.U32 R13, RZ, RZ, 0x3f14359f ;  /* 0x3f14359fff0d7424 */ /* 0x000fe200078e00ff */
[----:B------:R-:W-:-:S05]  /*8000*/  UMOV UR5, 0x3ef0bc46 ;  /* 0x3ef0bc4600057882 */ /* 0x000fca0000000000 */
        /* <DEDUP_REMOVED lines=30> */
.L_x_7087:
[----:B------:R-:W-:Y:S05]  /*81f0*/  BSYNC.RECONVERGENT B1 ;  /* 0x0000000000017941 */ /* 0x000fea0003800200 */
.L_x_7085:
[----:B------:R-:W-:Y:S01]  /*8200*/  IMAD.MOV.U32 R12, RZ, RZ, -0x2e09fe87 ;  /* 0xd1f60179ff0c7424 */ /* 0x000fe200078e00ff */
[----:B------:R-:W-:Y:S01]  /*8210*/  DMUL R26, R26, 0.5 ;  /* 0x3fe000001a1a7828 */ /* 0x000fe20000000000 */
[----:B------:R-:W-:Y:S01]  /*8220*/  IMAD.MOV.U32 R13, RZ, RZ, 0x3fc12ba9 ;  /* 0x3fc12ba9ff0d7424 */ /* 0x000fe200078e00ff */
[C---:B------:R-:W-:Y:S02]  /*8230*/  DFMA R10, -R8.reuse, R8, 1 ;  /* 0x3ff00000080a742b */ /* 0x040fe40000000108 */
[----:B------:R-:W-:-:S03]  /*8240*/  DADD R8, R8, 1 ;  /* 0x3ff0000008087429 */ /* 0x000fc60000000000 */
[----:B------:R-:W-:-:S03]  /*8250*/  DFMA R4, R4, R12, 1 ;  /* 0x3ff000000404742b */ /* 0x000fc6000000000c */
[----:B------:R-:W-:-:S05]  /*8260*/  DMUL R10, R26, R10 ;  /* 0x0000000a1a0a7228 */ /* 0x000fca0000000000 */
[----:B------:R-:W-:-:S08]  /*8270*/  DMUL R4, R4, R6 ;  /* 0x0000000604047228 */ /* 0x000fd00000000000 */
[----:B------:R-:W-:-:S08]  /*8280*/  DMUL R4, R4, R10 ;  /* 0x0000000a04047228 */ /* 0x000fd00000000000 */
[----:B------:R-:W-:-:S08]  /*8290*/  DFMA R4, R8, 0.5, R4 ;  /* 0x3fe000000804782b */ /* 0x000fd00000000004 */
[----:B--2-4-:R-:W-:-:S11]  /*82a0*/  DMUL R4, R4, R36 ;  /* 0x0000002404047228 */ /* 0x014fd60000000000 */
.L_x_7084:
[----:B------:R-:W-:Y:S05]  /*82b0*/  BSYNC.RECONVERGENT B0 ;  /* 0x0000000000007941 */ /* 0x000fea0003800200 */
.L_x_7083:
[----:B01---5:R-:W-:Y:S01]  /*82c0*/  VIADD R27, R23, 0x80 ;  /* 0x00000080171b7836 */ /* 0x023fe20000000000 */
[----:B------:R-:W-:Y:S04]  /*82d0*/  BSSY.RECONVERGENT B0, `(.L_x_7088) ;  /* 0x0000080000007945 */ /* 0x000fe80003800200 */
[----:B------:R-:W-:-:S13]  /*82e0*/  ISETP.GE.AND P1, PT, R27, R2, PT ;  /* 0x000000021b00720c */ /* 0x000fda0003f26270 */
[----:B------:R-:W-:Y:S05]  /*82f0*/  @P1 BRA `(.L_x_7089) ;  /* 0x0000000400f41947 */ /* 0x000fea0003800000 */
[-C--:B--2---:R-:W-:Y:S01]  /*8300*/  DMUL R6, R28, R28.reuse ;  /* 0x0000001c1c067228 */ /* 0x084fe20000000000 */
        /* <DEDUP_REMOVED lines=77> */
.L_x_7091:
        /* <DEDUP_REMOVED lines=35> */
.L_x_7092:
[----:B------:R-:W-:Y:S05]  /*8a10*/  BSYNC.RECONVERGENT B1 ;  /* 0x0000000000017941 */ /* 0x000fea0003800200 */
.L_x_7090:
        /* <DEDUP_REMOVED lines=10> */
[----:B------:R-:W-:-:S11]  /*8ac0*/  DMUL R28, R6, R32 ;  /* 0x00000020061c7228 */ /* 0x000fd60000000000 */
.L_x_7089:
[----:B------:R-:W-:Y:S05]  /*8ad0*/  BSYNC.RECONVERGENT B0 ;  /* 0x0000000000007941 */ /* 0x000fea0003800200 */
.L_x_7088:
[----:B------:R-:W-:Y:S01]  /*8ae0*/  VIADD R3, R23, 0x100 ;  /* 0x0000010017037836 */ /* 0x000fe20000000000 */
[----:B------:R-:W-:Y:S04]  /*8af0*/  BSSY.RECONVERGENT B0, `(.L_x_7093) ;  /* 0x0000080000007945 */ /* 0x000fe80003800200 */
[----:B------:R-:W-:-:S13]  /*8b00*/  ISETP.GE.AND P1, PT, R3, R2, PT ;  /* 0x000000020300720c */ /* 0x000fda0003f26270 */
[----:B------:R-:W-:Y:S05]  /*8b10*/  @P1 BRA `(.L_x_7094) ;  /* 0x0000000400f41947 */ /* 0x000fea0003800000 */
[-C--:B---3--:R-:W-:Y:S01]  /*8b20*/  DMUL R6, R24, R24.reuse ;  /* 0x0000001818067228 */ /* 0x088fe20000000000 */
        /* <DEDUP_REMOVED lines=77> */
.L_x_7096:
        /* <DEDUP_REMOVED lines=35> */
.L_x_7097:
[----:B------:R-:W-:Y:S05]  /*9230*/  BSYNC.RECONVERGENT B1 ;  /* 0x0000000000017941 */ /* 0x000fea0003800200 */
.L_x_7095:
        /* <DEDUP_REMOVED lines=10> */
[----:B--2---:R-:W-:-:S11]  /*92e0*/  DMUL R24, R6, R30 ;  /* 0x0000001e06187228 */ /* 0x004fd60000000000 */
.L_x_7094:
[----:B------:R-:W-:Y:S05]  /*92f0*/  BSYNC.RECONVERGENT B0 ;  /* 0x0000000000007941 */ /* 0x000fea0003800200 */
.L_x_7093:
        /* <DEDUP_REMOVED lines=22> */
[----:B--2---:R-:W-:Y:S02]  /*9460*/  IMAD.MOV.U32 R30, RZ, RZ, -0x7649667 ;  /* 0xf89b6999ff1e7424 */ /* 0x004fe400078e00ff */
        /* <DEDUP_REMOVED lines=59> */
.L_x_7101:
        /* <DEDUP_REMOVED lines=35> */
.L_x_7102:
[----:B------:R-:W-:Y:S05]  /*9a50*/  BSYNC.RECONVERGENT B1 ;  /* 0x0000000000017941 */ /* 0x000fea0003800200 */
.L_x_7100:
        /* <DEDUP_REMOVED lines=11> */
.L_x_7099:
[----:B------:R-:W-:Y:S05]  /*9b10*/  BSYNC.RECONVERGENT B0 ;  /* 0x0000000000007941 */ /* 0x000fea0003800200 */
.L_x_7098:
[----:B---3--:R-:W0:Y:S01]  /*9b20*/  LDC.U8 R18, c[0x0][0x3b0] ;  /* 0x0000ec00ff127b82 */ /* 0x008e220000000000 */
[----:B------:R-:W-:Y:S04]  /*9b30*/  BSSY.RECONVERGENT B6, `(.L_x_7103) ;  /* 0x0000128000067945 */ /* 0x000fe80003800200 */
[----:B------:R-:W-:Y:S05]  /*9b40*/  @P0 BRA `(.L_x_7104) ;  /* 0x0000001000980947 */ /* 0x000fea0003800000 */
[----:B------:R-:W1:Y:S01]  /*9b50*/  LDCU UR4, c[0x0][0x3b4] ;  /* 0x00007680ff0477ac */ /* 0x000e620008000800 */
[----:B------:R-:W3:Y:S01]  /*9b60*/  LDC.64 R8, c[0x0][0x388] ;  /* 0x0000e200ff087b82 */ /* 0x000ee20000000a00 */
[----:B------:R-:W-:Y:S01]  /*9b70*/  IMAD R0, R22, 0x200, R23 ;  /* 0x0000020016007824 */ /* 0x000fe200078e0217 */
[----:B0-----:R-:W-:-:S03]  /*9b80*/  PRMT R6, R18, 0x9910, RZ ;  /* 0x0000991012067816 */ /* 0x001fc600000000ff */
[----:B-1----:R-:W-:Y:S02]  /*9b90*/  IMAD R3, R0, UR4, RZ ;  /* 0x0000000400037c24 */ /* 0x002fe4000f8e02ff */
[----:B------:R-:W-:-:S05]  /*9ba0*/  IMAD.MOV.U32 R0, RZ, RZ, R6 ;  /* 0x000000ffff007224 */ /* 0x000fca00078e0006 */
[----:B------:R-:W-:Y:S02]  /*9bb0*/  ISETP.GT.AND P0, PT, R0, 0x9, PT ;  /* 0x000000090000780c */ /* 0x000fe40003f04270 */
[----:B---3--:R-:W-:-:S05]  /*9bc0*/  IADD3 R8, P1, PT, R3, R8, RZ ;  /* 0x0000000803087210 */ /* 0x008fca0007f3e0ff */
        /* <DEDUP_REMOVED lines=10> */
[----:B------:R-:W0:Y:S01]  /*9c70*/  F2I.F64.TRUNC R5, R4 ;  /* 0x0000000400057311 */ /* 0x000e22000030d100 */
[----:B------:R-:W-:Y:S01]  /*9c80*/  IMAD.MOV.U32 R23, RZ, RZ, R27 ;  /* 0x000000ffff177224 */ /* 0x000fe200078e001b */
[----:B0-----:R0:W-:Y:S01]  /*9c90*/  STG.E.U8 desc[UR36][R8.64], R5 ;  /* 0x0000000508007986 */ /* 0x0011e2000c101124 */
[----:B------:R-:W-:Y:S05]  /*9ca0*/  BRA `(.L_x_7104) ;  /* 0x0000001000407947 */ /* 0x000fea0003800000 */
.L_x_7108:
[----:B------:R-:W0:Y:S01]  /*9cb0*/  F2I.S64.F64.TRUNC R4, R4 ;  /* 0x0000000400047311 */ /* 0x000e22000030d900 */
[----:B------:R-:W-:Y:S02]  /*9cc0*/  IMAD.MOV.U32 R23, RZ, RZ, R27 ;  /* 0x000000ffff177224 */ /* 0x000fe400078e001b */
[----:B0-----:R-:W-:-:S05]  /*9cd0*/  IMAD.MOV.U32 R3, RZ, RZ, R4 ;  /* 0x000000ffff037224 */ /* 0x001fca00078e0004 */
[----:B------:R0:W-:Y:S01]  /*9ce0*/  STG.E.U8 desc[UR36][R8.64], R3 ;  /* 0x0000000308007986 */ /* 0x0001e2000c101124 */
[----:B------:R-:W-:Y:S05]  /*9cf0*/  BRA `(.L_x_7104) ;  /* 0x00000010002c7947 */ /* 0x000fea0003800000 */
.L_x_7107:
[----:B------:R-:W-:-:S13]  /*9d00*/  ISETP.NE.AND P0, PT, R0, 0x2, PT ;  /* 0x000000020000780c */ /* 0x000fda0003f05270 */
[----:B------:R-:W-:Y:S05]  /*9d10*/  @!P0 BRA `(.L_x_7110) ;  /* 0x0000000000308947 */ /* 0x000fea0003800000 */
[----:B------:R-:W-:-:S13]  /*9d20*/  ISETP.NE.AND P0, PT, R0, 0x3, PT ;  /* 0x000000030000780c */ /* 0x000fda0003f05270 */
[----:B------:R-:W-:Y:S05]  /*9d30*/  @!P0 BRA `(.L_x_7111) ;  /* 0x0000000000188947 */ /* 0x000fea0003800000 */
[----:B------:R-:W-:-:S13]  /*9d40*/  ISETP.NE.AND P0, PT, R0, 0x4, PT ;  /* 0x000000040000780c */ /* 0x000fda0003f05270 */
[----:B------:R-:W-:Y:S05]  /*9d50*/  @P0 BRA `(.L_x_7109) ;  /* 0x0000000c005c0947 */ /* 0x000fea0003800000 */
[----:B------:R-:W0:Y:S01]  /*9d60*/  F2I.S64.F64.TRUNC R4, R4 ;  /* 0x0000000400047311 */ /* 0x000e22000030d900 */
[----:B------:R-:W-:Y:S01]  /*9d70*/  IMAD.MOV.U32 R23, RZ, RZ, R27 ;  /* 0x000000ffff177224 */ /* 0x000fe200078e001b */
[----:B0-----:R0:W-:Y:S01]  /*9d80*/  STG.E.64 desc[UR36][R8.64], R4 ;  /* 0x0000000408007986 */ /* 0x0011e2000c101b24 */
[----:B------:R-:W-:Y:S05]  /*9d90*/  BRA `(.L_x_7104) ;  /* 0x0000001000047947 */ /* 0x000fea0003800000 */
.L_x_7111:
[----:B------:R-:W0:Y:S01]  /*9da0*/  F2I.F64.TRUNC R5, R4 ;  /* 0x0000000400057311 */ /* 0x000e22000030d100 */
[----:B------:R-:W-:Y:S01]  /*9db0*/  IMAD.MOV.U32 R23, RZ, RZ, R27 ;  /* 0x000000ffff177224 */ /* 0x000fe200078e001b */
[----:B0-----:R0:W-:Y:S01]  /*9dc0*/  STG.E desc[UR36][R8.64], R5 ;  /* 0x0000000508007986 */ /* 0x0011e2000c101924 */
[----:B------:R-:W-:Y:S05]  /*9dd0*/  BRA `(.L_x_7104) ;  /* 0x0000000c00f47947 */ /* 0x000fea0003800000 */
.L_x_7110:
[----:B------:R-:W0:Y:S01]  /*9de0*/  F2I.F64.TRUNC R5, R4 ;  /* 0x0000000400057311 */ /* 0x000e22000030d100 */
[----:B------:R-:W-:Y:S01]  /*9df0*/  IMAD.MOV.U32 R23, RZ, RZ, R27 ;  /* 0x000000ffff177224 */ /* 0x000fe200078e001b */
[----:B0-----:R0:W-:Y:S01]  /*9e00*/  STG.E.U16 desc[UR36][R8.64], R5 ;  /* 0x0000000508007986 */ /* 0x0011e2000c101524 */
[----:B------:R-:W-:Y:S05]  /*9e10*/  BRA `(.L_x_7104) ;  /* 0x0000000c00e47947 */ /* 0x000fea0003800000 */
.L_x_7106:
        /* <DEDUP_REMOVED lines=10> */
[----:B------:R-:W-:-:S13]  /*9ec0*/  IMAD.MOV.U32 R23, RZ, RZ, R27 ;  /* 0x000000ffff177224 */ /* 0x000fda00078e001b */
[----:B0-----:R-:W-:-:S05]  /*9ed0*/  @!P0 FMUL R3, R3, 1.175494350822287508e-38 ;  /* 0x0080000003038820 */ /* 0x001fca0000400000 */
[----:B------:R3:W-:Y:S01]  /*9ee0*/  STG.E desc[UR36][R8.64], R3 ;  /* 0x0000000308007986 */ /* 0x0007e2000c101924 */
[----:B------:R-:W-:Y:S05]  /*9ef0*/  BRA `(.L_x_7104) ;  /* 0x0000000c00ac7947 */ /* 0x000fea0003800000 */
.L_x_7113:
[----:B------:R-:W-:Y:S01]  /*9f00*/  UMOV UR4, 0xf0000000 ;  /* 0xf000000000047882 */ /* 0x000fe20000000000 */
[----:B------:R-:W-:Y:S01]  /*9f10*/  UMOV UR5, 0x380fffff ;  /* 0x380fffff00057882 */ /* 0x000fe20000000000 */
[----:B------:R-:W0:Y:S01]  /*9f20*/  F2F.F32.F64 R0, R4 ;  /* 0x0000000400007310 */ /* 0x000e220000301000 */
[----:B------:R-:W-:Y:S01]  /*9f30*/  DSETP.GEU.AND P0, PT, |R4|, UR4, PT ;  /* 0x0000000404007e2a */ /* 0x000fe2000bf0e200 */
[----:B------:R-:W-:-:S13]  /*9f40*/  IMAD.MOV.U32 R23, RZ, RZ, R27 ;  /* 0x000000ffff177224 */ /* 0x000fda00078e001b */
[----:B0-----:R-:W-:-:S05]  /*9f50*/  @!P0 FMUL R0, R0, 1.175494350822287508e-38 ;  /* 0x0080000000008820 */ /* 0x001fca0000400000 */
[----:B------:R-:W-:-:S05]  /*9f60*/  F2FP.F16.F32.PACK_AB R0, RZ, R0 ;  /* 0x00000000ff00723e */ /* 0x000fca00000000ff */
[----:B------:R1:W-:Y:S01]  /*9f70*/  STG.E.U16 desc[UR36][R8.64], R0 ;  /* 0x0000000008007986 */ /* 0x0003e2000c101524 */
[----:B------:R-:W-:Y:S05]  /*9f80*/  BRA `(.L_x_7104) ;  /* 0x0000000c00887947 */ /* 0x000fea0003800000 */
.L_x_7112:
        /* <DEDUP_REMOVED lines=10> */
[----:B------:R-:W-:Y:S02]  /*a030*/  IMAD.MOV.U32 R7, RZ, RZ, RZ ;  /* 0x000000ffff077224 */ /* 0x000fe400078e00ff */
[----:B------:R-:W-:-:S11]  /*a040*/  IMAD.MOV.U32 R23, RZ, RZ, R27 ;  /* 0x000000ffff177224 */ /* 0x000fd600078e001b */
[----:B0-----:R-:W-:-:S05]  /*a050*/  @!P0 FMUL R6, R6, 1.175494350822287508e-38 ;  /* 0x0080000006068820 */ /* 0x001fca0000400000 */
[----:B------:R0:W-:Y:S01]  /*a060*/  STG.E.64 desc[UR36][R8.64], R6 ;  /* 0x0000000608007986 */ /* 0x0001e2000c101b24 */
[----:B------:R-:W-:Y:S05]  /*a070*/  BRA `(.L_x_7104) ;  /* 0x0000000c004c7947 */ /* 0x000fea0003800000 */
.L_x_7115:
[----:B------:R-:W-:Y:S01]  /*a080*/  UMOV UR4, 0xf0000000 ;  /* 0xf000000000047882 */ /* 0x000fe20000000000 */
[----:B------:R-:W-:Y:S01]  /*a090*/  UMOV UR5, 0x380fffff ;  /* 0x380fffff00057882 */ /* 0x000fe20000000000 */
[----:B------:R-:W0:Y:S01]  /*a0a0*/  F2F.F32.F64 R0, R4 ;  /* 0x0000000400007310 */ /* 0x000e220000301000 */
[----:B------:R-:W-:Y:S01]  /*a0b0*/  DSETP.GEU.AND P0, PT, |R4|, UR4, PT ;  /* 0x0000000404007e2a */ /* 0x000fe2000bf0e200 */
[----:B------:R-:W-:-:S13]  /*a0c0*/  IMAD.MOV.U32 R23, RZ, RZ, R27 ;  /* 0x000000ffff177224 */ /* 0x000fda00078e001b */
[----:B0-----:R-:W-:-:S05]  /*a0d0*/  @!P0 FMUL R0, R0, 1.175494350822287508e-38 ;  /* 0x0080000000008820 */ /* 0x001fca0000400000 */
[----:B------:R-:W-:-:S04]  /*a0e0*/  F2FP.F16.F32.PACK_AB R3, RZ, R0 ;  /* 0x00000000ff03723e */ /* 0x000fc800000000ff */
[----:B------:R-:W-:-:S05]  /*a0f0*/  PRMT R3, R3, 0x5410, RZ ;  /* 0x0000541003037816 */ /* 0x000fca00000000ff */
[----:B------:R0:W-:Y:S01]  /*a100*/  STG.E desc[UR36][R8.64], R3 ;  /* 0x0000000308007986 */ /* 0x0001e2000c101924 */
[----:B------:R-:W-:Y:S05]  /*a110*/  BRA `(.L_x_7104) ;  /* 0x0000000c00247947 */ /* 0x000fea0003800000 */
.L_x_7114:
[----:B------:R0:W-:Y:S01]  /*a120*/  STG.E.64 desc[UR36][R8.64], R4 ;  /* 0x0000000408007986 */ /* 0x0001e2000c101b24 */
[----:B------:R-:W-:Y:S01]  /*a130*/  IMAD.MOV.U32 R23, RZ, RZ, R27 ;  /* 0x000000ffff177224 */ /* 0x000fe200078e001b */
[----:B------:R-:W-:Y:S06]  /*a140*/  BRA `(.L_x_7104) ;  /* 0x0000000c00187947 */ /* 0x000fec0003800000 */
.L_x_7105:
        /* <DEDUP_REMOVED lines=8> */
[----:B------:R-:W-:Y:S01]  /*a1d0*/  DSETP.NEU.AND P0, PT, R4, RZ, PT ;  /* 0x000000ff0400722a */ /* 0x000fe20003f0d000 */
[----:B------:R-:W-:-:S05]  /*a1e0*/  IMAD.MOV.U32 R23, RZ, RZ, R27 ;  /* 0x000000ffff177224 */ /* 0x000fca00078e001b */
[----:B------:R-:W-:-:S05]  /*a1f0*/  SEL R3, RZ, 0x1, !P0 ;  /* 0x00000001ff037807 */ /* 0x000fca0004000000 */
[----:B------:R0:W-:Y:S01]  /*a200*/  STG.E.U8 desc[UR36][R8.64], R3 ;  /* 0x0000000308007986 */ /* 0x0001e2000c101124 */
[----:B------:R-:W-:Y:S05]  /*a210*/  BRA `(.L_x_7104) ;  /* 0x0000000800e47947 */ /* 0x000fea0003800000 */
.L_x_7118:
[----:B------:R-:W-:Y:S01]  /*a220*/  CS2R R6, SRZ ;  /* 0x0000000000067805 */ /* 0x000fe2000001ff00 */
[----:B------:R-:W-:-:S04]  /*a230*/  IMAD.MOV.U32 R23, RZ, RZ, R27 ;  /* 0x000000ffff177224 */ /* 0x000fc800078e001b */
[----:B------:R0:W-:Y:S01]  /*a240*/  STG.E.128 desc[UR36][R8.64], R4 ;  /* 0x0000000408007986 */ /* 0x0001e2000c101d24 */
[----:B------:R-:W-:Y:S05]  /*a250*/  BRA `(.L_x_7104) ;  /* 0x0000000800d47947 */ /* 0x000fea0003800000 */
.L_x_7117:
        /* <DEDUP_REMOVED lines=23> */
.L_x_7122:
[----:B------:R-:W-:Y:S05]  /*a3d0*/  BSYNC.RECONVERGENT B0 ;  /* 0x0000000000007941 */ /* 0x000fea0003800200 */
.L_x_7121:
[----:B------:R-:W-:Y:S01]  /*a3e0*/  LOP3.LUT R7, R0, 0x80, R7, 0xf8, !PT ;  /* 0x0000008000077812 */ /* 0x000fe200078ef807 */
[----:B------:R-:W-:-:S04]  /*a3f0*/  IMAD.MOV.U32 R23, RZ, RZ, R27 ;  /* 0x000000ffff177224 */ /* 0x000fc800078e001b */
[----:B------:R0:W-:Y:S01]  /*a400*/  STG.E.U8 desc[UR36][R8.64], R7 ;  /* 0x0000000708007986 */ /* 0x0001e2000c101124 */
[----:B------:R-:W-:Y:S05]  /*a410*/  BRA `(.L_x_7104) ;  /* 0x0000000800647947 */ /* 0x000fea0003800000 */
.L_x_7120:
        /* <DEDUP_REMOVED lines=19> */
.L_x_7124:
[----:B------:R-:W-:Y:S05]  /*a550*/  BSYNC.RECONVERGENT B0 ;  /* 0x0000000000007941 */ /* 0x000fea0003800200 */
.L_x_7123:
[----:B------:R-:W-:Y:S01]  /*a560*/  LOP3.LUT R7, R0, 0x80, R7, 0xf8, !PT ;  /* 0x0000008000077812 */ /* 0x000fe200078ef807 */
[----:B------:R-:W-:-:S04]  /*a570*/  IMAD.MOV.U32 R23, RZ, RZ, R27 ;  /* 0x000000ffff177224 */ /* 0x000fc800078e001b */
[----:B------:R0:W-:Y:S01]  /*a580*/  STG.E.U8 desc[UR36][R8.64], R7 ;  /* 0x0000000708007986 */ /* 0x0001e2000c101124 */
[----:B------:R-:W-:Y:S05]  /*a590*/  BRA `(.L_x_7104) ;  /* 0x0000000800047947 */ /* 0x000fea0003800000 */
.L_x_7119:
[----:B------:R-:W-:Y:S01]  /*a5a0*/  UMOV UR4, 0xf0000000 ;  /* 0xf000000000047882 */ /* 0x000fe20000000000 */
[----:B------:R-:W-:Y:S01]  /*a5b0*/  UMOV UR5, 0x380fffff ;  /* 0x380fffff00057882 */ /* 0x000fe20000000000 */
[----:B------:R-:W0:Y:S01]  /*a5c0*/  F2F.F32.F64 R0, R4 ;  /* 0x0000000400007310 */ /* 0x000e220000301000 */
[----:B------:R-:W-:Y:S01]  /*a5d0*/  DSETP.GEU.AND P0, PT, |R4|, UR4, PT ;  /* 0x0000000404007e2a */ /* 0x000fe2000bf0e200 */
[----:B------:R-:W-:-:S13]  /*a5e0*/  IMAD.MOV.U32 R23, RZ, RZ, R27 ;  /* 0x000000ffff177224 */ /* 0x000fda00078e001b */
[----:B0-----:R-:W-:-:S05]  /*a5f0*/  @!P0 FMUL R0, R0, 1.175494350822287508e-38 ;  /* 0x0080000000008820 */ /* 0x001fca0000400000 */
[----:B------:R-:W-:-:S05]  /*a600*/  F2FP.BF16.F32.PACK_AB R0, RZ, R0 ;  /* 0x00000000ff00723e */ /* 0x000fca00000010ff */
[----:B------:R0:W-:Y:S01]  /*a610*/  STG.E.U16 desc[UR36][R8.64], R0 ;  /* 0x0000000008007986 */ /* 0x0001e2000c101524 */
[----:B------:R-:W-:Y:S05]  /*a620*/  BRA `(.L_x_7104) ;  /* 0x0000000400e07947 */ /* 0x000fea0003800000 */
.L_x_7116:
        /* <DEDUP_REMOVED lines=8> */
[----:B------:R-:W0:Y:S01]  /*a6b0*/  F2I.U32.F64.TRUNC R5, R4 ;  /* 0x0000000400057311 */ /* 0x000e22000030d000 */
[----:B------:R-:W-:Y:S01]  /*a6c0*/  IMAD.MOV.U32 R23, RZ, RZ, R27 ;  /* 0x000000ffff177224 */ /* 0x000fe200078e001b */
[----:B0-----:R0:W-:Y:S01]  /*a6d0*/  STG.E.U16 desc[UR36][R8.64], R5 ;  /* 0x0000000508007986 */ /* 0x0011e2000c101524 */
[----:B------:R-:W-:Y:S05]  /*a6e0*/  BRA `(.L_x_7104) ;  /* 0x0000000400b07947 */ /* 0x000fea0003800000 */
.L_x_7127:
        /* <DEDUP_REMOVED lines=17> */
.L_x_7130:
[----:B------:R-:W-:-:S04]  /*a800*/  SHF.R.U32.HI R0, RZ, 0x14, R7 ;  /* 0x00000014ff007819 */ /* 0x000fc80000011607 */
[----:B------:R-:W-:-:S04]  /*a810*/  LOP3.LUT R0, R0, 0x1, RZ, 0xc0, !PT ;  /* 0x0000000100007812 */ /* 0x000fc800078ec0ff */
[----:B------:R-:W-:-:S04]  /*a820*/  IADD3 R0, PT, PT, R7, 0x487ffff, R0 ;  /* 0x0487ffff07007810 */ /* 0x000fc80007ffe000 */
[----:B------:R-:W-:-:S04]  /*a830*/  SHF.R.U32.HI R0, RZ, 0x14, R0 ;  /* 0x00000014ff007819 */ /* 0x000fc80000011600 */
[----:B------:R-:W-:-:S07]  /*a840*/  LOP3.LUT R3, R0, 0xff, RZ, 0xc0, !PT ;  /* 0x000000ff00037812 */ /* 0x000fce00078ec0ff */
.L_x_7131:
[----:B------:R-:W-:-:S04]  /*a850*/  SHF.R.U32.HI R0, RZ, 0x18, R7 ;  /* 0x00000018ff007819 */ /* 0x000fc80000011607 */
[----:B------:R-:W-:-:S07]  /*a860*/  LOP3.LUT R0, R3, 0x80, R0, 0xf8, !PT ;  /* 0x0000008003007812 */ /* 0x000fce00078ef800 */
.L_x_7129:
[----:B------:R-:W-:Y:S05]  /*a870*/  BSYNC.RECONVERGENT B0 ;  /* 0x0000000000007941 */ /* 0x000fea0003800200 */
.L_x_7128:
[----:B------:R0:W-:Y:S01]  /*a880*/  STG.E.U8 desc[UR36][R8.64], R0 ;  /* 0x0000000008007986 */ /* 0x0001e2000c101124 */
[----:B------:R-:W-:Y:S01]  /*a890*/  IMAD.MOV.U32 R23, RZ, RZ, R27 ;  /* 0x000000ffff177224 */ /* 0x000fe200078e001b */
[----:B------:R-:W-:Y:S06]  /*a8a0*/  BRA `(.L_x_7104) ;  /* 0x0000000400407947 */ /* 0x000fec0003800000 */
.L_x_7126:
        /* <DEDUP_REMOVED lines=17> */
.L_x_7134:
[----:B------:R-:W-:-:S04]  /*a9c0*/  SHF.R.U32.HI R0, RZ, 0x15, R7 ;  /* 0x00000015ff007819 */ /* 0x000fc80000011607 */
[----:B------:R-:W-:-:S04]  /*a9d0*/  LOP3.LUT R0, R0, 0x1, RZ, 0xc0, !PT ;  /* 0x0000000100007812 */ /* 0x000fc800078ec0ff */
[----:B------:R-:W-:-:S04]  /*a9e0*/  IADD3 R0, PT, PT, R7, 0x88fffff, R0 ;  /* 0x088fffff07007810 */ /* 0x000fc80007ffe000 */
[----:B------:R-:W-:-:S04]  /*a9f0*/  SHF.R.U32.HI R0, RZ, 0x15, R0 ;  /* 0x00000015ff007819 */ /* 0x000fc80000011600 */
[----:B------:R-:W-:-:S07]  /*aa00*/  LOP3.LUT R3, R0, 0xff, RZ, 0xc0, !PT ;  /* 0x000000ff00037812 */ /* 0x000fce00078ec0ff */
.L_x_7135:
[----:B------:R-:W-:-:S04]  /*aa10*/  SHF.R.U32.HI R0, RZ, 0x18, R7 ;  /* 0x00000018ff007819 */ /* 0x000fc80000011607 */
[----:B------:R-:W-:-:S07]  /*aa20*/  LOP3.LUT R0, R3, 0x80, R0, 0xf8, !PT ;  /* 0x0000008003007812 */ /* 0x000fce00078ef800 */
.L_x_7133:
[----:B------:R-:W-:Y:S05]  /*aa30*/  BSYNC.RECONVERGENT B0 ;  /* 0x0000000000007941 */ /* 0x000fea0003800200 */
.L_x_7132:
[----:B------:R0:W-:Y:S01]  /*aa40*/  STG.E.U8 desc[UR36][R8.64], R0 ;  /* 0x0000000008007986 */ /* 0x0001e2000c101124 */
[----:B------:R-:W-:Y:S01]  /*aa50*/  IMAD.MOV.U32 R23, RZ, RZ, R27 ;  /* 0x000000ffff177224 */ /* 0x000fe200078e001b */
[----:B------:R-:W-:Y:S06]  /*aa60*/  BRA `(.L_x_7104) ;  /* 0x0000000000d07947 */ /* 0x000fec0003800000 */
.L_x_7125:
[----:B------:R-:W-:-:S13]  /*aa70*/  ISETP.NE.AND P0, PT, R0, 0x1c, PT ;  /* 0x0000001c0000780c */ /* 0x000fda0003f05270 */
[----:B------:R-:W-:Y:S05]  /*aa80*/  @!P0 BRA `(.L_x_7136) ;  /* 0x0000000000bc8947 */ /* 0x000fea0003800000 */
[----:B------:R-:W-:-:S13]  /*aa90*/  ISETP.NE.AND P0, PT, R0, 0x1d, PT ;  /* 0x0000001d0000780c */ /* 0x000fda0003f05270 */
[----:B------:R-:W-:Y:S05]  /*aaa0*/  @!P0 BRA `(.L_x_7137) ;  /* 0x0000000000a48947 */ /* 0x000fea0003800000 */
[----:B------:R-:W-:-:S13]  /*aab0*/  ISETP.NE.AND P0, PT, R0, 0x2c, PT ;  /* 0x0000002c0000780c */ /* 0x000fda0003f05270 */
[----:B------:R-:W-:Y:S05]  /*aac0*/  @!P0 BRA `(.L_x_7138) ;  /* 0x0000000000488947 */ /* 0x000fea0003800000 */
.L_x_7109:
        /* <DEDUP_REMOVED lines=16> */
.L_x_7139:
[----:B------:R-:W-:Y:S01]  /*abd0*/  IMAD.MOV.U32 R23, RZ, RZ, R27 ;  /* 0x000000ffff177224 */ /* 0x000fe200078e001b */
[----:B------:R-:W-:Y:S06]  /*abe0*/  BRA `(.L_x_7104) ;  /* 0x0000000000707947 */ /* 0x000fec0003800000 */
.L_x_7138:
[----:B------:R-:W-:Y:S01]  /*abf0*/  UMOV UR4, 0xf0000000 ;  /* 0xf000000000047882 */ /* 0x000fe20000000000 */
[----:B------:R-:W-:Y:S01]  /*ac00*/  UMOV UR5, 0x380fffff ;  /* 0x380fffff00057882 */ /* 0x000fe20000000000 */
[----:B------:R-:W0:Y:S01]  /*ac10*/  F2F.F32.F64 R10, R4 ;  /* 0x00000004000a7310 */ /* 0x000e220000301000 */
[----:B------:R-:W-:Y:S01]  /*ac20*/  DSETP.GEU.AND P0, PT, |R4|, UR4, PT ;  /* 0x0000000404007e2a */ /* 0x000fe2000bf0e200 */
[----:B------:R-:W-:-:S13]  /*ac30*/  IMAD.MOV.U32 R23, RZ, RZ, R27 ;  /* 0x000000ffff177224 */ /* 0x000fda00078e001b */
        /* <DEDUP_REMOVED lines=16> */
.L_x_7137:
[----:B------:R-:W0:Y:S01]  /*ad40*/  F2I.U64.F64.TRUNC R4, R4 ;  /* 0x0000000400047311 */ /* 0x000e22000030d800 */
[----:B------:R-:W-:Y:S01]  /*ad50*/  IMAD.MOV.U32 R23, RZ, RZ, R27 ;  /* 0x000000ffff177224 */ /* 0x000fe200078e001b */
[----:B0-----:R0:W-:Y:S01]  /*ad60*/  STG.E.64 desc[UR36][R8.64], R4 ;  /* 0x0000000408007986 */ /* 0x0011e2000c101b24 */
[----:B------:R-:W-:Y:S05]  /*ad70*/  BRA `(.L_x_7104) ;  /* 0x00000000000c7947 */ /* 0x000fea0003800000 */
.L_x_7136:
[----:B------:R-:W0:Y:S01]  /*ad80*/  F2I.U32.F64.TRUNC R5, R4 ;  /* 0x0000000400057311 */ /* 0x000e22000030d000 */
[----:B------:R-:W-:Y:S01]  /*ad90*/  IMAD.MOV.U32 R23, RZ, RZ, R27 ;  /* 0x000000ffff177224 */ /* 0x000fe200078e001b */
[----:B0-----:R0:W-:Y:S06]  /*ada0*/  STG.E desc[UR36][R8.64], R5 ;  /* 0x0000000508007986 */ /* 0x0011ec000c101924 */
.L_x_7104:
[----:B------:R-:W-:Y:S05]  /*adb0*/  BSYNC.RECONVERGENT B6 ;  /* 0x0000000000067941 */ /* 0x000fea0003800200 */
.L_x_7103:
[----:B------:R-:W-:Y:S01]  /*adc0*/  ISETP.GE.AND P0, PT, R23, R2, PT ;  /* 0x000000021700720c */ /* 0x000fe20003f06270 */
[----:B------:R-:W-:-:S12]  /*add0*/  BSSY.RECONVERGENT B6, `(.L_x_7140) ;  /* 0x0000228000067945 */ /* 0x000fd80003800200 */
[----:B------:R-:W-:Y:S05]  /*ade0*/  @P0 BRA `(.L_x_7141) ;  /* 0x0000002000980947 */ /* 0x000fea0003800000 */
[----:B------:R-:W3:Y:S01]  /*adf0*/  LDCU UR4, c[0x0][0x3b4] ;  /* 0x00007680ff0477ac */ /* 0x000ee20008000800 */
[----:B0-----:R-:W0:Y:S01]  /*ae00*/  LDC.64 R4, c[0x0][0x388] ;  /* 0x0000e200ff047b82 */ /* 0x001e220000000a00 */
[----:B-1----:R-:W-:Y:S01]  /*ae10*/  IMAD R0, R22, 0x200, R23 ;  /* 0x0000020016007824 */ /* 0x002fe200078e0217 */
[----:B------:R-:W-:-:S03]  /*ae20*/  PRMT R6, R18, 0x9910, RZ ;  /* 0x0000991012067816 */ /* 0x000fc600000000ff */
        /* <DEDUP_REMOVED lines=17> */
.L_x_7145:
[----:B--2---:R-:W0:Y:S02]  /*af40*/  F2I.S64.F64.TRUNC R28, R28 ;  /* 0x0000001c001c7311 */ /* 0x004e24000030d900 */
[----:B0-----:R-:W-:-:S05]  /*af50*/  IMAD.MOV.U32 R3, RZ, RZ, R28 ;  /* 0x000000ffff037224 */ /* 0x001fca00078e001c */
[----:B------:R0:W-:Y:S01]  /*af60*/  STG.E.U8 desc[UR36][R4.64], R3 ;  /* 0x0000000304007986 */ /* 0x0001e2000c101124 */
[----:B------:R-:W-:Y:S05]  /*af70*/  BRA `(.L_x_7147) ;  /* 0x0000000c00e07947 */ /* 0x000fea0003800000 */
.L_x_7144:
        /* <DEDUP_REMOVED lines=9> */
.L_x_7149:
[----:B--2---:R-:W0:Y:S02]  /*b010*/  F2I.F64.TRUNC R29, R28 ;  /* 0x0000001c001d7311 */ /* 0x004e24000030d100 */
[----:B0-----:R0:W-:Y:S01]  /*b020*/  STG.E desc[UR36][R4.64], R29 ;  /* 0x0000001d04007986 */ /* 0x0011e2000c101924 */
[----:B------:R-:W-:Y:S05]  /*b030*/  BRA `(.L_x_7147) ;  /* 0x0000000c00b07947 */ /* 0x000fea0003800000 */
.L_x_7148:
[----:B--2---:R-:W0:Y:S02]  /*b040*/  F2I.F64.TRUNC R29, R28 ;  /* 0x0000001c001d7311 */ /* 0x004e24000030d100 */
[----:B0-----:R0:W-:Y:S01]  /*b050*/  STG.E.U16 desc[UR36][R4.64], R29 ;  /* 0x0000001d04007986 */ /* 0x0011e2000c101524 */
[----:B------:R-:W-:Y:S05]  /*b060*/  BRA `(.L_x_7147) ;  /* 0x0000000c00a47947 */ /* 0x000fea0003800000 */
.L_x_7143:
        /* <DEDUP_REMOVED lines=13> */
.L_x_7151:
        /* <DEDUP_REMOVED lines=8> */
.L_x_7150:
        /* <DEDUP_REMOVED lines=14> */
.L_x_7153:
        /* <DEDUP_REMOVED lines=9> */
.L_x_7152:
[----:B--2---:R0:W-:Y:S01]  /*b330*/  STG.E.64 desc[UR36][R4.64], R28 ;  /* 0x0000001c04007986 */ /* 0x0041e2000c101b24 */
[----:B------:R-:W-:Y:S05]  /*b340*/  BRA `(.L_x_7147) ;  /* 0x0000000800ec7947 */ /* 0x000fea0003800000 */
.L_x_7142:
        /* <DEDUP_REMOVED lines=13> */
.L_x_7157:
        /* <DEDUP_REMOVED lines=22> */
.L_x_7160:
[----:B------:R-:W-:-:S04]  /*b580*/  SHF.R.U32.HI R3, RZ, 0x18, R7 ;  /* 0x00000018ff037819 */ /* 0x000fc80000011607 */
[----:B------:R-:W-:-:S07]  /*b590*/  LOP3.LUT R0, R0, 0x80, R3, 0xf8, !PT ;  /* 0x0000008000007812 */ /* 0x000fce00078ef803 */
.L_x_7159:
[----:B------:R-:W-:Y:S05]  /*b5a0*/  BSYNC.RECONVERGENT B0 ;  /* 0x0000000000007941 */ /* 0x000fea0003800200 */
.L_x_7158:
[----:B------:R0:W-:Y:S01]  /*b5b0*/  STG.E.U8 desc[UR36][R4.64], R0 ;  /* 0x0000000004007986 */ /* 0x0001e2000c101124 */
[----:B------:R-:W-:Y:S05]  /*b5c0*/  BRA `(.L_x_7147) ;  /* 0x00000008004c7947 */ /* 0x000fea0003800000 */
.L_x_7156:
        /* <DEDUP_REMOVED lines=22> */
.L_x_7163:
[----:B------:R-:W-:-:S04]  /*b730*/  SHF.R.U32.HI R3, RZ, 0x18, R7 ;  /* 0x00000018ff037819 */ /* 0x000fc80000011607 */
[----:B------:R-:W-:-:S07]  /*b740*/  LOP3.LUT R0, R0, 0x80, R3, 0xf8, !PT ;  /* 0x0000008000007812 */ /* 0x000fce00078ef803 */
.L_x_7162:
[----:B------:R-:W-:Y:S05]  /*b750*/  BSYNC.RECONVERGENT B0 ;  /* 0x0000000000007941 */ /* 0x000fea0003800200 */
.L_x_7161:
[----:B------:R0:W-:Y:S01]  /*b760*/  STG.E.U8 desc[UR36][R4.64], R0 ;  /* 0x0000000004007986 */ /* 0x0001e2000c101124 */
[----:B------:R-:W-:Y:S05]  /*b770*/  BRA `(.L_x_7147) ;  /* 0x0000000400e07947 */ /* 0x000fea0003800000 */
.L_x_7155:
        /* <DEDUP_REMOVED lines=26> */
.L_x_7165:
[----:B--2---:R-:W0:Y:S02]  /*b920*/  F2I.U64.F64.TRUNC R28, R28 ;  /* 0x0000001c001c7311 */ /* 0x004e24000030d800 */
[----:B0-----:R0:W-:Y:S01]  /*b930*/  STG.E.64 desc[UR36][R4.64], R28 ;  /* 0x0000001c04007986 */ /* 0x0011e2000c101b24 */
[----:B------:R-:W-:Y:S05]  /*b940*/  BRA `(.L_x_7147) ;  /* 0x00000004006c7947 */ /* 0x000fea0003800000 */
.L_x_7164:
[----:B--2---:R-:W0:Y:S02]  /*b950*/  F2I.U32.F64.TRUNC R29, R28 ;  /* 0x0000001c001d7311 */ /* 0x004e24000030d000 */
[----:B0-----:R0:W-:Y:S01]  /*b960*/  STG.E desc[UR36][R4.64], R29 ;  /* 0x0000001d04007986 */ /* 0x0011e2000c101924 */
[----:B------:R-:W-:Y:S05]  /*b970*/  BRA `(.L_x_7147) ;  /* 0x0000000400607947 */ /* 0x000fea0003800000 */
.L_x_7154:
        /* <DEDUP_REMOVED lines=10> */
.L_x_7167:
[----:B--2---:R-:W-:-:S05]  /*ba20*/  CS2R R30, SRZ ;  /* 0x00000000001e7805 */ /* 0x004fca000001ff00 */
[----:B------:R0:W-:Y:S01]  /*ba30*/  STG.E.128 desc[UR36][R4.64], R28 ;  /* 0x0000001c04007986 */ /* 0x0001e2000c101d24 */
[----:B------:R-:W-:Y:S05]  /*ba40*/  BRA `(.L_x_7147) ;  /* 0x00000004002c7947 */ /* 0x000fea0003800000 */
.L_x_7166:
[----:B------:R-:W-:-:S13]  /*ba50*/  ISETP.NE.AND P0, PT, R0, 0xf, PT ;  /* 0x0000000f0000780c */ /* 0x000fda0003f05270 */
[----:B------:R-:W-:Y:S05]  /*ba60*/  @!P0 BRA `(.L_x_7168) ;  /* 0x0000000400088947 */ /* 0x000fea0003800000 */
[----:B------:R-:W-:-:S13]  /*ba70*/  ISETP.NE.AND P0, PT, R0, 0x17, PT ;  /* 0x000000170000780c */ /* 0x000fda0003f05270 */
[----:B------:R-:W-:Y:S05]  /*ba80*/  @!P0 BRA `(.L_x_7169) ;  /* 0x0000000000a08947 */ /* 0x000fea0003800000 */
[----:B------:R-:W-:-:S13]  /*ba90*/  ISETP.NE.AND P0, PT, R0, 0x18, PT ;  /* 0x000000180000780c */ /* 0x000fda0003f05270 */
[----:B------:R-:W-:Y:S05]  /*baa0*/  @!P0 BRA `(.L_x_7170) ;  /* 0x0000000000448947 */ /* 0x000fea0003800000 */
.L_x_7146:
        /* <DEDUP_REMOVED lines=16> */
.L_x_7171:
[----:B------:R-:W-:Y:S05]  /*bbb0*/  BRA `(.L_x_7147) ;  /* 0x0000000000d07947 */ /* 0x000fea0003800000 */
.L_x_7170:
        /* <DEDUP_REMOVED lines=17> */
.L_x_7173:
[----:B------:R-:W-:Y:S05]  /*bcd0*/  BSYNC.RECONVERGENT B0 ;  /* 0x0000000000007941 */ /* 0x000fea0003800200 */
.L_x_7172:
[----:B------:R-:W-:-:S05]  /*bce0*/  LOP3.LUT R3, R0, 0x80, R3, 0xf8, !PT ;  /* 0x0000008000037812 */ /* 0x000fca00078ef803 */
[----:B------:R3:W-:Y:S01]  /*bcf0*/  STG.E.U8 desc[UR36][R4.64], R3 ;  /* 0x0000000304007986 */ /* 0x0007e2000c101124 */
[----:B------:R-:W-:Y:S05]  /*bd00*/  BRA `(.L_x_7147) ;  /* 0x00000000007c7947 */ /* 0x000fea0003800000 */
.L_x_7169:
        /* <DEDUP_REMOVED lines=16> */
.L_x_7175:
[----:B------:R-:W-:Y:S01]  /*be10*/  IMAD.MOV.U32 R0, RZ, RZ, 0x7f ;  /* 0x0000007fff007424 */ /* 0x000fe200078e00ff */
[----:B------:R-:W-:-:S04]  /*be20*/  ISETP.GT.U32.AND P0, PT, R3, 0x7f800000, PT ;  /* 0x7f8000000300780c */ /* 0x000fc80003f04070 */
[----:B------:R-:W-:-:S09]  /*be30*/  SEL R0, R0, 0x7c, P0 ;  /* 0x0000007c00007807 */ /* 0x000fd20000000000 */
.L_x_7176:
[----:B------:R-:W-:Y:S05]  /*be40*/  BSYNC.RECONVERGENT B0 ;  /* 0x0000000000007941 */ /* 0x000fea0003800200 */
.L_x_7174:
[----:B------:R-:W-:-:S04]  /*be50*/  SHF.R.U32.HI R3, RZ, 0x18, R7 ;  /* 0x00000018ff037819 */ /* 0x000fc80000011607 */
[----:B------:R-:W-:-:S05]  /*be60*/  LOP3.LUT R3, R0, 0x80, R3, 0xf8, !PT ;  /* 0x0000008000037812 */ /* 0x000fca00078ef803 */
[----:B------:R2:W-:Y:S01]  /*be70*/  STG.E.U8 desc[UR36][R4.64], R3 ;  /* 0x0000000304007986 */ /* 0x0005e2000c101124 */
[----:B------:R-:W-:Y:S05]  /*be80*/  BRA `(.L_x_7147) ;  /* 0x00000000001c7947 */ /* 0x000fea0003800000 */
.L_x_7168:
[----:B------:R-:W-:Y:S01]  /*be90*/  UMOV UR4, 0xf0000000 ;  /* 0xf000000000047882 */ /* 0x000fe20000000000 */
[----:B------:R-:W-:Y:S01]  /*bea0*/  UMOV UR5, 0x380fffff ;  /* 0x380fffff00057882 */ /* 0x000fe20000000000 */
[----:B--2---:R-:W0:Y:S01]  /*beb0*/  F2F.F32.F64 R0, R28 ;  /* 0x0000001c00007310 */ /* 0x004e220000301000 */
[----:B------:R-:W-:-:S14]  /*bec0*/  DSETP.GEU.AND P0, PT, |R28|, UR4, PT ;  /* 0x000000041c007e2a */ /* 0x000fdc000bf0e200 */
[----:B0-----:R-:W-:-:S05]  /*bed0*/  @!P0 FMUL R0, R0, 1.175494350822287508e-38 ;  /* 0x0080000000008820 */ /* 0x001fca0000400000 */
[----:B------:R-:W-:-:S05]  /*bee0*/  F2FP.BF16.F32.PACK_AB R0, RZ, R0 ;  /* 0x00000000ff00723e */ /* 0x000fca00000010ff */
[----:B------:R0:W-:Y:S02]  /*bef0*/  STG.E.U16 desc[UR36][R4.64], R0 ;  /* 0x0000000004007986 */ /* 0x0001e4000c101524 */
.L_x_7147:
        /* <DEDUP_REMOVED lines=24> */
.L_x_7180:
[----:B------:R-:W0:Y:S02]  /*c080*/  F2I.S64.F64.TRUNC R24, R24 ;  /* 0x0000001800187311 */ /* 0x000e24000030d900 */
[----:B0-----:R-:W-:-:S05]  /*c090*/  IMAD.MOV.U32 R3, RZ, RZ, R24 ;  /* 0x000000ffff037224 */ /* 0x001fca00078e0018 */
[----:B------:R0:W-:Y:S01]  /*c0a0*/  STG.E.U8 desc[UR36][R4.64], R3 ;  /* 0x0000000304007986 */ /* 0x0001e2000c101124 */
[----:B------:R-:W-:Y:S05]  /*c0b0*/  BRA `(.L_x_7182) ;  /* 0x0000000c00e07947 */ /* 0x000fea0003800000 */
.L_x_7179:
        /* <DEDUP_REMOVED lines=9> */
.L_x_7184:
[----:B------:R-:W0:Y:S02]  /*c150*/  F2I.F64.TRUNC R25, R24 ;  /* 0x0000001800197311 */ /* 0x000e24000030d100 */
[----:B0-----:R0:W-:Y:S01]  /*c160*/  STG.E desc[UR36][R4.64], R25 ;  /* 0x0000001904007986 */ /* 0x0011e2000c101924 */
[----:B------:R-:W-:Y:S05]  /*c170*/  BRA `(.L_x_7182) ;  /* 0x0000000c00b07947 */ /* 0x000fea0003800000 */
.L_x_7183:
[----:B------:R-:W0:Y:S02]  /*c180*/  F2I.F64.TRUNC R25, R24 ;  /* 0x0000001800197311 */ /* 0x000e24000030d100 */
[----:B0-----:R0:W-:Y:S01]  /*c190*/  STG.E.U16 desc[UR36][R4.64], R25 ;  /* 0x0000001904007986 */ /* 0x0011e2000c101524 */
[----:B------:R-:W-:Y:S05]  /*c1a0*/  BRA `(.L_x_7182) ;  /* 0x0000000c00a47947 */ /* 0x000fea0003800000 */
.L_x_7178:
        /* <DEDUP_REMOVED lines=13> */
.L_x_7186:
        /* <DEDUP_REMOVED lines=8> */
.L_x_7185:
        /* <DEDUP_REMOVED lines=14> */
.L_x_7188:
        /* <DEDUP_REMOVED lines=9> */
.L_x_7187:
[----:B------:R0:W-:Y:S01]  /*c470*/  STG.E.64 desc[UR36][R4.64], R24 ;  /* 0x0000001804007986 */ /* 0x0001e2000c101b24 */
[----:B------:R-:W-:Y:S05]  /*c480*/  BRA `(.L_x_7182) ;  /* 0x0000000800ec7947 */ /* 0x000fea0003800000 */
.L_x_7177:
        /* <DEDUP_REMOVED lines=13> */
.L_x_7192:
        /* <DEDUP_REMOVED lines=22> */
.L_x_7195:
[----:B------:R-:W-:-:S04]  /*c6c0*/  SHF.R.U32.HI R3, RZ, 0x18, R7 ;  /* 0x00000018ff037819 */ /* 0x000fc80000011607 */
[----:B------:R-:W-:-:S07]  /*c6d0*/  LOP3.LUT R0, R0, 0x80, R3, 0xf8, !PT ;  /* 0x0000008000007812 */ /* 0x000fce00078ef803 */
.L_x_7194:
[----:B------:R-:W-:Y:S05]  /*c6e0*/  BSYNC.RECONVERGENT B0 ;  /* 0x0000000000007941 */ /* 0x000fea0003800200 */
.L_x_7193:
[----:B------:R0:W-:Y:S01]  /*c6f0*/  STG.E.U8 desc[UR36][R4.64], R0 ;  /* 0x0000000004007986 */ /* 0x0001e2000c101124 */
[----:B------:R-:W-:Y:S05]  /*c700*/  BRA `(.L_x_7182) ;  /* 0x00000008004c7947 */ /* 0x000fea0003800000 */
.L_x_7191:
        /* <DEDUP_REMOVED lines=22> */
.L_x_7198:
[----:B------:R-:W-:-:S04]  /*c870*/  SHF.R.U32.HI R3, RZ, 0x18, R7 ;  /* 0x00000018ff037819 */ /* 0x000fc80000011607 */
[----:B------:R-:W-:-:S07]  /*c880*/  LOP3.LUT R0, R0, 0x80, R3, 0xf8, !PT ;  /* 0x0000008000007812 */ /* 0x000fce00078ef803 */
.L_x_7197:
[----:B------:R-:W-:Y:S05]  /*c890*/  BSYNC.RECONVERGENT B0 ;  /* 0x0000000000007941 */ /* 0x000fea0003800200 */
.L_x_7196:
[----:B------:R0:W-:Y:S01]  /*c8a0*/  STG.E.U8 desc[UR36][R4.64], R0 ;  /* 0x0000000004007986 */ /* 0x0001e2000c101124 */
[----:B------:R-:W-:Y:S05]  /*c8b0*/  BRA `(.L_x_7182) ;  /* 0x0000000400e07947 */ /* 0x000fea0003800000 */
.L_x_7190:
        /* <DEDUP_REMOVED lines=26> */
.L_x_7200:
[----:B------:R-:W0:Y:S02]  /*ca60*/  F2I.U64.F64.TRUNC R24, R24 ;  /* 0x0000001800187311 */ /* 0x000e24000030d800 */
[----:B0-----:R0:W-:Y:S01]  /*ca70*/  STG.E.64 desc[UR36][R4.64], R24 ;  /* 0x0000001804007986 */ /* 0x0011e2000c101b24 */
[----:B------:R-:W-:Y:S05]  /*ca80*/  BRA `(.L_x_7182) ;  /* 0x00000004006c7947 */ /* 0x000fea0003800000 */
.L_x_7199:
[----:B------:R-:W0:Y:S02]  /*ca90*/  F2I.U32.F64.TRUNC R25, R24 ;  /* 0x0000001800197311 */ /* 0x000e24000030d000 */
[----:B0-----:R0:W-:Y:S01]  /*caa0*/  STG.E desc[UR36][R4.64], R25 ;  /* 0x0000001904007986 */ /* 0x0011e2000c101924 */
[----:B------:R-:W-:Y:S05]  /*cab0*/  BRA `(.L_x_7182) ;  /* 0x0000000400607947 */ /* 0x000fea0003800000 */
.L_x_7189:
        /* <DEDUP_REMOVED lines=10> */
.L_x_7202:
[----:B------:R-:W-:-:S05]  /*cb60*/  CS2R R26, SRZ ;  /* 0x00000000001a7805 */ /* 0x000fca000001ff00 */
[----:B------:R0:W-:Y:S01]  /*cb70*/  STG.E.128 desc[UR36][R4.64], R24 ;  /* 0x0000001804007986 */ /* 0x0001e2000c101d24 */
[----:B------:R-:W-:Y:S05]  /*cb80*/  BRA `(.L_x_7182) ;  /* 0x00000004002c7947 */ /* 0x000fea0003800000 */
.L_x_7201:
[----:B------:R-:W-:-:S13]  /*cb90*/  ISETP.NE.AND P0, PT, R0, 0xf, PT ;  /* 0x0000000f0000780c */ /* 0x000fda0003f05270 */
[----:B------:R-:W-:Y:S05]  /*cba0*/  @!P0 BRA `(.L_x_7203) ;  /* 0x0000000400088947 */ /* 0x000fea0003800000 */
[----:B------:R-:W-:-:S13]  /*cbb0*/  ISETP.NE.AND P0, PT, R0, 0x17, PT ;  /* 0x000000170000780c */ /* 0x000fda0003f05270 */
[----:B------:R-:W-:Y:S05]  /*cbc0*/  @!P0 BRA `(.L_x_7204) ;  /* 0x0000000000a08947 */ /* 0x000fea0003800000 */
[----:B------:R-:W-:-:S13]  /*cbd0*/  ISETP.NE.AND P0, PT, R0, 0x18, PT ;  /* 0x000000180000780c */ /* 0x000fda0003f05270 */
[----:B------:R-:W-:Y:S05]  /*cbe0*/  @!P0 BRA `(.L_x_7205) ;  /* 0x0000000000448947 */ /* 0x000fea0003800000 */
.L_x_7181:
        /* <DEDUP_REMOVED lines=16> */
.L_x_7206:
[----:B------:R-:W-:Y:S05]  /*ccf0*/  BRA `(.L_x_7182) ;  /* 0x0000000000d07947 */ /* 0x000fea0003800000 */
.L_x_7205:
        /* <DEDUP_REMOVED lines=17> */
.L_x_7208:
[----:B------:R-:W-:Y:S05]  /*ce10*/  BSYNC.RECONVERGENT B0 ;  /* 0x0000000000007941 */ /* 0x000fea0003800200 */
.L_x_7207:
[----:B------:R-:W-:-:S05]  /*ce20*/  LOP3.LUT R3, R0, 0x80, R3, 0xf8, !PT ;  /* 0x0000008000037812 */ /* 0x000fca00078ef803 */
[----:B------:R0:W-:Y:S01]  /*ce30*/  STG.E.U8 desc[UR36][R4.64], R3 ;  /* 0x0000000304007986 */ /* 0x0001e2000c101124 */
[----:B------:R-:W-:Y:S05]  /*ce40*/  BRA `(.L_x_7182) ;  /* 0x00000000007c7947 */ /* 0x000fea0003800000 */
.L_x_7204:
        /* <DEDUP_REMOVED lines=16> */
.L_x_7210:
[----:B------:R-:W-:Y:S01]  /*cf50*/  IMAD.MOV.U32 R0, RZ, RZ, 0x7f ;  /* 0x0000007fff007424 */ /* 0x000fe200078e00ff */
[----:B------:R-:W-:-:S04]  /*cf60*/  ISETP.GT.U32.AND P0, PT, R3, 0x7f800000, PT ;  /* 0x7f8000000300780c */ /* 0x000fc80003f04070 */
[----:B------:R-:W-:-:S09]  /*cf70*/  SEL R0, R0, 0x7c, P0 ;  /* 0x0000007c00007807 */ /* 0x000fd20000000000 */
.L_x_7211:
[----:B------:R-:W-:Y:S05]  /*cf80*/  BSYNC.RECONVERGENT B0 ;  /* 0x0000000000007941 */ /* 0x000fea0003800200 */
.L_x_7209:
[----:B------:R-:W-:-:S04]  /*cf90*/  SHF.R.U32.HI R3, RZ, 0x18, R7 ;  /* 0x00000018ff037819 */ /* 0x000fc80000011607 */
[----:B------:R-:W-:-:S05]  /*cfa0*/  LOP3.LUT R3, R0, 0x80, R3, 0xf8, !PT ;  /* 0x0000008000037812 */ /* 0x000fca00078ef803 */
[----:B------:R0:W-:Y:S01]  /*cfb0*/  STG.E.U8 desc[UR36][R4.64], R3 ;  /* 0x0000000304007986 */ /* 0x0001e2000c101124 */
[----:B------:R-:W-:Y:S05]  /*cfc0*/  BRA `(.L_x_7182) ;  /* 0x00000000001c7947 */ /* 0x000fea0003800000 */
.L_x_7203:
[----:B------:R-:W-:Y:S01]  /*cfd0*/  UMOV UR4, 0xf0000000 ;  /* 0xf000000000047882 */ /* 0x000fe20000000000 */
[----:B------:R-:W-:Y:S01]  /*cfe0*/  UMOV UR5, 0x380fffff ;  /* 0x380fffff00057882 */ /* 0x000fe20000000000 */
[----:B------:R-:W0:Y:S01]  /*cff0*/  F2F.F32.F64 R0, R24 ;  /* 0x0000001800007310 */ /* 0x000e220000301000 */
[----:B------:R-:W-:-:S14]  /*d000*/  DSETP.GEU.AND P0, PT, |R24|, UR4, PT ;  /* 0x0000000418007e2a */ /* 0x000fdc000bf0e200 */
[----:B0-----:R-:W-:-:S05]  /*d010*/  @!P0 FMUL R0, R0, 1.175494350822287508e-38 ;  /* 0x0080000000008820 */ /* 0x001fca0000400000 */
[----:B------:R-:W-:-:S05]  /*d020*/  F2FP.BF16.F32.PACK_AB R0, RZ, R0 ;  /* 0x00000000ff00723e */ /* 0x000fca00000010ff */
[----:B------:R0:W-:Y:S02]  /*d030*/  STG.E.U16 desc[UR36][R4.64], R0 ;  /* 0x0000000004007986 */ /* 0x0001e4000c101524 */
.L_x_7182:
[----:B------:R-:W-:-:S07]  /*d040*/  VIADD R23, R23, 0x80 ;  /* 0x0000008017177836 */ /* 0x000fce0000000000 */
.L_x_7141:
[----:B------:R-:W-:Y:S05]  /*d050*/  BSYNC.RECONVERGENT B6 ;  /* 0x0000000000067941 */ /* 0x000fea0003800200 */
.L_x_7140:
        /* <DEDUP_REMOVED lines=22> */
.L_x_7215:
[----:B------:R-:W0:Y:S02]  /*d1c0*/  F2I.S64.F64.TRUNC R16, R16 ;  /* 0x0000001000107311 */ /* 0x000e24000030d900 */
[----:B0-----:R-:W-:-:S05]  /*d1d0*/  IMAD.MOV.U32 R5, RZ, RZ, R16 ;  /* 0x000000ffff057224 */ /* 0x001fca00078e0010 */
[----:B------:R-:W-:Y:S01]  /*d1e0*/  STG.E.U8 desc[UR36][R2.64], R5 ;  /* 0x0000000502007986 */ /* 0x000fe2000c101124 */
[----:B------:R-:W-:Y:S05]  /*d1f0*/  EXIT ;  /* 0x000000000000794d */ /* 0x000fea0003800000 */
.L_x_7214:
        /* <DEDUP_REMOVED lines=9> */
.L_x_7218:
[----:B------:R-:W0:Y:S02]  /*d290*/  F2I.F64.TRUNC R17, R16 ;  /* 0x0000001000117311 */ /* 0x000e24000030d100 */
[----:B0-----:R-:W-:Y:S01]  /*d2a0*/  STG.E desc[UR36][R2.64], R17 ;  /* 0x0000001102007986 */ /* 0x001fe2000c101924 */
[----:B------:R-:W-:Y:S05]  /*d2b0*/  EXIT ;  /* 0x000000000000794d */ /* 0x000fea0003800000 */
.L_x_7217:
[----:B------:R-:W0:Y:S02]  /*d2c0*/  F2I.F64.TRUNC R17, R16 ;  /* 0x0000001000117311 */ /* 0x000e24000030d100 */
[----:B0-----:R-:W-:Y:S01]  /*d2d0*/  STG.E.U16 desc[UR36][R2.64], R17 ;  /* 0x0000001102007986 */ /* 0x001fe2000c101524 */
[----:B------:R-:W-:Y:S05]  /*d2e0*/  EXIT ;  /* 0x000000000000794d */ /* 0x000fea0003800000 */
.L_x_7213:
        /* <DEDUP_REMOVED lines=13> */
.L_x_7220:
        /* <DEDUP_REMOVED lines=8> */
.L_x_7219:
        /* <DEDUP_REMOVED lines=14> */
.L_x_7222:
        /* <DEDUP_REMOVED lines=9> */
.L_x_7221:
[----:B------:R-:W-:Y:S01]  /*d5b0*/  STG.E.64 desc[UR36][R2.64], R16 ;  /* 0x0000001002007986 */ /* 0x000fe2000c101b24 */
[----:B------:R-:W-:Y:S05]  /*d5c0*/  EXIT ;  /* 0x000000000000794d */ /* 0x000fea0003800000 */
.L_x_7212:
        /* <DEDUP_REMOVED lines=13> */
.L_x_7226:
        /* <DEDUP_REMOVED lines=22> */
.L_x_7229:
[----:B------:R-:W-:-:S04]  /*d800*/  SHF.R.U32.HI R5, RZ, 0x18, R5 ;  /* 0x00000018ff057819 */ /* 0x000fc80000011605 */
[----:B------:R-:W-:-:S07]  /*d810*/  LOP3.LUT R0, R0, 0x80, R5, 0xf8, !PT ;  /* 0x0000008000007812 */ /* 0x000fce00078ef805 */
.L_x_7228:
[----:B------:R-:W-:Y:S05]  /*d820*/  BSYNC.RECONVERGENT B0 ;  /* 0x0000000000007941 */ /* 0x000fea0003800200 */
.L_x_7227:
[----:B------:R-:W-:Y:S01]  /*d830*/  STG.E.U8 desc[UR36][R2.64], R0 ;  /* 0x0000000002007986 */ /* 0x000fe2000c101124 */
[----:B------:R-:W-:Y:S05]  /*d840*/  EXIT ;  /* 0x000000000000794d */ /* 0x000fea0003800000 */
.L_x_7225:
        /* <DEDUP_REMOVED lines=22> */
.L_x_7232:
[----:B------:R-:W-:-:S04]  /*d9b0*/  SHF.R.U32.HI R5, RZ, 0x18, R5 ;  /* 0x00000018ff057819 */ /* 0x000fc80000011605 */
[----:B------:R-:W-:-:S07]  /*d9c0*/  LOP3.LUT R0, R0, 0x80, R5, 0xf8, !PT ;  /* 0x0000008000007812 */ /* 0x000fce00078ef805 */
.L_x_7231:
[----:B------:R-:W-:Y:S05]  /*d9d0*/  BSYNC.RECONVERGENT B0 ;  /* 0x0000000000007941 */ /* 0x000fea0003800200 */
.L_x_7230:
[----:B------:R-:W-:Y:S01]  /*d9e0*/  STG.E.U8 desc[UR36][R2.64], R0 ;  /* 0x0000000002007986 */ /* 0x000fe2000c101124 */
[----:B------:R-:W-:Y:S05]  /*d9f0*/  EXIT ;  /* 0x000000000000794d */ /* 0x000fea0003800000 */
.L_x_7224:
        /* <DEDUP_REMOVED lines=26> */
.L_x_7234:
[----:B------:R-:W0:Y:S02]  /*dba0*/  F2I.U64.F64.TRUNC R16, R16 ;  /* 0x0000001000107311 */ /* 0x000e24000030d800 */
[----:B0-----:R-:W-:Y:S01]  /*dbb0*/  STG.E.64 desc[UR36][R2.64], R16 ;  /* 0x0000001002007986 */ /* 0x001fe2000c101b24 */
[----:B------:R-:W-:Y:S05]  /*dbc0*/  EXIT ;  /* 0x000000000000794d */ /* 0x000fea0003800000 */
.L_x_7233:
[----:B------:R-:W0:Y:S02]  /*dbd0*/  F2I.U32.F64.TRUNC R17, R16 ;  /* 0x0000001000117311 */ /* 0x000e24000030d000 */
[----:B0-----:R-:W-:Y:S01]  /*dbe0*/  STG.E desc[UR36][R2.64], R17 ;  /* 0x0000001102007986 */ /* 0x001fe2000c101924 */
[----:B------:R-:W-:Y:S05]  /*dbf0*/  EXIT ;  /* 0x000000000000794d */ /* 0x000fea0003800000 */
.L_x_7223:
        /* <DEDUP_REMOVED lines=10> */
.L_x_7236:
[----:B------:R-:W-:-:S05]  /*dca0*/  CS2R R18, SRZ ;  /* 0x0000000000127805 */ /* 0x000fca000001ff00 */
[----:B------:R-:W-:Y:S01]  /*dcb0*/  STG.E.128 desc[UR36][R2.64], R16 ;  /* 0x0000001002007986 */ /* 0x000fe2000c101d24 */
[----:B------:R-:W-:Y:S05]  /*dcc0*/  EXIT ;  /* 0x000000000000794d */ /* 0x000fea0003800000 */
.L_x_7235:
[----:B------:R-:W-:-:S13]  /*dcd0*/  ISETP.NE.AND P0, PT, R0, 0xf, PT ;  /* 0x0000000f0000780c */ /* 0x000fda0003f05270 */
[----:B------:R-:W-:Y:S05]  /*dce0*/  @!P0 BRA `(.L_x_7237) ;  /* 0x0000000400088947 */ /* 0x000fea0003800000 */
[----:B------:R-:W-:-:S13]  /*dcf0*/  ISETP.NE.AND P0, PT, R0, 0x17, PT ;  /* 0x000000170000780c */ /* 0x000fda0003f05270 */
[----:B------:R-:W-:Y:S05]  /*dd00*/  @!P0 BRA `(.L_x_7238) ;  /* 0x0000000000a08947 */ /* 0x000fea0003800000 */
[----:B------:R-:W-:-:S13]  /*dd10*/  ISETP.NE.AND P0, PT, R0, 0x18, PT ;  /* 0x000000180000780c */ /* 0x000fda0003f05270 */
[----:B------:R-:W-:Y:S05]  /*dd20*/  @!P0 BRA `(.L_x_7239) ;  /* 0x0000000000448947 */ /* 0x000fea0003800000 */
.L_x_7216:
        /* <DEDUP_REMOVED lines=16> */
.L_x_7240:
[----:B------:R-:W-:Y:S05]  /*de30*/  EXIT ;  /* 0x000000000000794d */ /* 0x000fea0003800000 */
.L_x_7239:
        /* <DEDUP_REMOVED lines=17> */
.L_x_7242:
[----:B------:R-:W-:Y:S05]  /*df50*/  BSYNC.RECONVERGENT B0 ;  /* 0x0000000000007941 */ /* 0x000fea0003800200 */
.L_x_7241:
[----:B------:R-:W-:-:S05]  /*df60*/  LOP3.LUT R5, R0, 0x80, R5, 0xf8, !PT ;  /* 0x0000008000057812 */ /* 0x000fca00078ef805 */
[----:B------:R-:W-:Y:S01]  /*df70*/  STG.E.U8 desc[UR36][R2.64], R5 ;  /* 0x0000000502007986 */ /* 0x000fe2000c101124 */
[----:B------:R-:W-:Y:S05]  /*df80*/  EXIT ;  /* 0x000000000000794d */ /* 0x000fea0003800000 */
.L_x_7238:
        /* <DEDUP_REMOVED lines=16> */
.L_x_7244:
[----:B------:R-:W-:Y:S01]  /*e090*/  IMAD.MOV.U32 R0, RZ, RZ, 0x7f ;  /* 0x0000007fff007424 */ /* 0x000fe200078e00ff */
[----:B------:R-:W-:-:S04]  /*e0a0*/  ISETP.GT.U32.AND P0, PT, R4, 0x7f800000, PT ;  /* 0x7f8000000400780c */ /* 0x000fc80003f04070 */
[----:B------:R-:W-:-:S09]  /*e0b0*/  SEL R0, R0, 0x7c, P0 ;  /* 0x0000007c00007807 */ /* 0x000fd20000000000 */
.L_x_7245:
[----:B------:R-:W-:Y:S05]  /*e0c0*/  BSYNC.RECONVERGENT B0 ;  /* 0x0000000000007941 */ /* 0x000fea0003800200 */
.L_x_7243:
[----:B------:R-:W-:-:S04]  /*e0d0*/  SHF.R.U32.HI R5, RZ, 0x18, R5 ;  /* 0x00000018ff057819 */ /* 0x000fc80000011605 */
[----:B------:R-:W-:-:S05]  /*e0e0*/  LOP3.LUT R5, R0, 0x80, R5, 0xf8, !PT ;  /* 0x0000008000057812 */ /* 0x000fca00078ef805 */
[----:B------:R-:W-:Y:S01]  /*e0f0*/  STG.E.U8 desc[UR36][R2.64], R5 ;  /* 0x0000000502007986 */ /* 0x000fe2000c101124 */
[----:B------:R-:W-:Y:S05]  /*e100*/  EXIT ;  /* 0x000000000000794d */ /* 0x000fea0003800000 */
.L_x_7237:
        /* <DEDUP_REMOVED lines=8> */
.L_x_7246:
        /* <DEDUP_REMOVED lines=15> */
.L_x_12906:


//--------------------- .text._ZN2at6native18elementwise_kernelILi128ELi2EZNS0_22gpu_kernel_impl_nocastIZZZNS0_26GeluBackwardCUDAKernelImplERNS_18TensorIteratorBaseENS0_8GeluTypeEENKUlvE_clEvENKUlvE_clEvEUlddE_EEvS4_RKT_EUliE_EEviT1_ --------------------------
	.section	.text._ZN2at6native18elementwise_kernelILi128ELi2EZNS0_22gpu_kernel_impl_nocastIZZZNS0_26GeluBackwardCUDAKernelImplERNS_18TensorIteratorBaseENS0_8GeluTypeEENKUlvE_clEvENKUlvE_clEvEUlddE_EEvS4_RKT_EUliE_EEviT1_,"ax",@progbits
	.align	128
        .global         _ZN2at6native18elementwise_kernelILi128ELi2EZNS0_22gpu_kernel_impl_nocastIZZZNS0_26GeluBackwardCUDAKernelImplERNS_18TensorIteratorBaseENS0_8GeluTypeEENKUlvE_clEvENKUlvE_clEvEUlddE_EEvS4_RKT_EUliE_EEviT1_
        .type           _ZN2at6native18elementwise_kernelILi128ELi2EZNS0_22gpu_kernel_impl_nocastIZZZNS0_26GeluBackwardCUDAKernelImplERNS_18TensorIteratorBaseENS0_8GeluTypeEENKUlvE_clEvENKUlvE_clEvEUlddE_EEvS4_RKT_EUliE_EEviT1_,@function
        .size           _ZN2at6native18elementwise_kernelILi128ELi2EZNS0_22gpu_kernel_impl_nocastIZZZNS0_26GeluBackwardCUDAKernelImplERNS_18TensorIteratorBaseENS0_8GeluTypeEENKUlvE_clEvENKUlvE_clEvEUlddE_EEvS4_RKT_EUliE_EEviT1_,(.L_x_12907 - _ZN2at6native18elementwise_kernelILi128ELi2EZNS0_22gpu_kernel_impl_nocastIZZZNS0_26GeluBackwardCUDAKernelImplERNS_18TensorIteratorBaseENS0_8GeluTypeEENKUlvE_clEvENKUlvE_clEvEUlddE_EEvS4_RKT_EUliE_EEviT1_)
        .other          _ZN2at6native18elementwise_kernelILi128ELi2EZNS0_22gpu_kernel_impl_nocastIZZZNS0_26GeluBackwardCUDAKernelImplERNS_18TensorIteratorBaseENS0_8GeluTypeEENKUlvE_clEvENKUlvE_clEvEUlddE_EEvS4_RKT_EUliE_EEviT1_,@"STO_CUDA_ENTRY STV_DEFAULT"
_ZN2at6native18elementwise_kernelILi128ELi2EZNS0_22gpu_kernel_impl_nocastIZZZNS0_26GeluBackwardCUDAKernelImplERNS_18TensorIteratorBaseENS0_8GeluTypeEENKUlvE_clEvENKUlvE_clEvEUlddE_EEvS4_RKT_EUliE_EEviT1_:
.text._ZN2at6native18elementwise_kernelILi128ELi2EZNS0_22gpu_kernel_impl_nocastIZZZNS0_26GeluBackwardCUDAKernelImplERNS_18TensorIteratorBaseENS0_8GeluTypeEENKUlvE_clEvENKUlvE_clEvEUlddE_EEvS4_RKT_EUliE_EEviT1_:
        /* <DEDUP_REMOVED lines=14> */
[----:B0-----:R-:W2:Y:S06]  /*00e0*/  LDG.E.64 R4, desc[UR6][R4.64] ;  /* 0x0000000604047981 */ /* 0x001eac000c1e1b00 */
[----:B------:R-:W0:Y:S02]  /*00f0*/  LDC.64 R6, c[0x0][0x5f0] ;  /* 0x00017c00ff067b82 */ /* 0x000e240000000a00 */
[----:B0-----:R-:W5:Y:S01]  /*0100*/  LDG.E.64 R6, desc[UR6][R6.64] ;  /* 0x0000000606067981 */ /* 0x001f62000c1e1b00 */
[----:B------:R-:W-:Y:S01]  /*0110*/  UMOV UR8, 0x6d4801f7 ;  /* 0x6d4801f700087882 */ /* 0x000fe20000000000 */
[----:B------:R-:W-:Y:S01]  /*0120*/  UMOV UR9, 0x3fa6e4e2 ;  /* 0x3fa6e4e200097882 */ /* 0x000fe20000000000 */
[----:B------:R-:W-:Y:S01]  /*0130*/  UMOV UR10, 0x24dd2f1a ;  /* 0x24dd2f1a000a7882 */ /* 0x000fe20000000000 */
[----:B------:R-:W-:Y:S01]  /*0140*/  UMOV UR11, 0x3fe4f922 ;  /* 0x3fe4f922000b7882 */ /* 0x000fe20000000000 */
[----:B--2---:R-:W-:-:S08]  /*0150*/  DMUL R8, R4, R4 ;  /* 0x0000000404087228 */ /* 0x004fd00000000000 */
[----:B------:R-:W-:-:S08]  /*0160*/  DMUL R10, R4, R8 ;  /* 0x00000008040a7228 */ /* 0x000fd00000000000 */
[----:B------:R-:W-:Y:S01]  /*0170*/  DFMA R10, R10, UR8, R4 ;  /* 0x000000080a0a7c2b */ /* 0x000fe20008000004 */
[----:B------:R-:W-:Y:S01]  /*0180*/  UMOV UR8, 0x33d43651 ;  /* 0x33d4365100087882 */ /* 0x000fe20000000000 */
[----:B------:R-:W-:-:S06]  /*0190*/  UMOV UR9, 0x3fe98845 ;  /* 0x3fe9884500097882 */ /* 0x000fcc0000000000 */
[----:B------:R-:W-:-:S10]  /*01a0*/  DMUL R10, R10, UR8 ;  /* 0x000000080a0a7c28 */ /* 0x000fd40008000000 */
[----:B------:R-:W-:Y:S02]  /*01b0*/  LOP3.LUT R13, R11, 0x7fffffff, RZ, 0xc0, !PT ;  /* 0x7fffffff0b0d7812 */ /* 0x000fe400078ec0ff */
[----:B------:R-:W-:-:S06]  /*01c0*/  MOV R12, R10 ;  /* 0x0000000a000c7202 */ /* 0x000fcc0000000f00 */
[----:B------:R-:W-:-:S14]  /*01d0*/  DSETP.GE.AND P0, PT, R12, UR10, PT ;  /* 0x0000000a0c007e2a */ /* 0x000fdc000bf06000 */
[----:B------:R-:W-:Y:S05]  /*01e0*/  @!P0 BRA `(.L_x_7250) ;  /* 0x0000000000fc8947 */ /* 0x000fea0003800000 */
[----:B------:R-:W-:Y:S01]  /*01f0*/  DADD R16, R12, R12 ;  /* 0x000000000c107229 */ /* 0x000fe2000000000c */
[----:B------:R-:W-:Y:S01]  /*0200*/  UMOV UR10, 0xf0000000 ;  /* 0xf0000000000a7882 */ /* 0x000fe20000000000 */
[----:B------:R-:W-:Y:S01]  /*0210*/  UMOV UR11, 0x380fffff ;  /* 0x380fffff000b7882 */ /* 0x000fe20000000000 */
[----:B------:R-:W-:Y:S02]  /*0220*/  MOV R18, 0xf89b6999 ;  /* 0xf89b699900127802 */ /* 0x000fe40000000f00 */
[----:B------:R-:W-:Y:S01]  /*0230*/  MOV R19, 0x3e928a27 ;  /* 0x3e928a2700137802 */ /* 0x000fe20000000f00 */
        /* <DEDUP_REMOVED lines=51> */
[----:B------:R-:W-:Y:S02]  /*0570*/  MOV R14, 0x0 ;  /* 0x00000000000e7802 */ /* 0x000fe40000000f00 */
[----:B------:R-:W-:-:S06]  /*0580*/  MOV R15, 0x40000000 ;  /* 0x40000000000f7802 */ /* 0x000fcc0000000f00 */
[----:B------:R-:W-:-:S10]  /*0590*/  DFMA R18, R18, -R14, 1 ;  /* 0x3ff000001212742b */ /* 0x000fd4000000080e */
[----:B------:R-:W-:Y:S02]  /*05a0*/  FSEL R13, R19, 1.875, !P0 ;  /* 0x3ff00000130d7808 */ /* 0x000fe40004000000 */
[----:B------:R-:W-:Y:S02]  /*05b0*/  FSEL R10, R18, RZ, !P0 ;  /* 0x000000ff120a7208 */ /* 0x000fe40004000000 */
[----:B------:R-:W-:Y:S01]  /*05c0*/  LOP3.LUT R11, R13, 0x80000000, R11, 0xb8, !PT ;  /* 0x800000000d0b7812 */ /* 0x000fe200078eb80b */
[----:B------:R-:W-:Y:S06]  /*05d0*/  BRA `(.L_x_7251) ;  /* 0x00000000008c7947 */ /* 0x000fec0003800000 */
.L_x_7250:
[----:B------:R-:W-:Y:S01]  /*05e0*/  DMUL R12, R10, R10 ;  /* 0x0000000a0a0c7228 */ /* 0x000fe20000000000 */
[----:B------:R-:W-:Y:S01]  /*05f0*/  MOV R14, 0x420afc3d ;  /* 0x420afc3d000e7802 */ /* 0x000fe20000000f00 */
[----:B------:R-:W-:Y:S01]  /*0600*/  UMOV UR10, 0xe2f5e964 ;  /* 0xe2f5e964000a7882 */ /* 0x000fe20000000000 */
[----:B------:R-:W-:Y:S01]  /*0610*/  MOV R15, 0x3f14359f ;  /* 0x3f14359f000f7802 */ /* 0x000fe20000000f00 */
        /* <DEDUP_REMOVED lines=31> */
.L_x_7251:
[----:B------:R-:W-:Y:S01]  /*0810*/  MOV R14, 0xd1f60179 ;  /* 0xd1f60179000e7802 */ /* 0x000fe20000000f00 */
[----:B------:R-:W-:Y:S01]  /*0820*/  DMUL R4, R4, 0.5 ;  /* 0x3fe0000004047828 */ /* 0x000fe20000000000 */
[----:B------:R-:W-:Y:S01]  /*0830*/  MOV R15, 0x3fc12ba9 ;  /* 0x3fc12ba9000f7802 */ /* 0x000fe20000000f00 */
[C---:B------:R-:W-:Y:S01]  /*0840*/  DFMA R12, -R10.reuse, R10, 1 ;  /* 0x3ff000000a0c742b */ /* 0x040fe2000000010a */
[----:B------:R-:W-:Y:S01]  /*0850*/  IADD3 R3, PT, PT, R3, 0x80, RZ ;  /* 0x0000008003037810 */ /* 0x000fe20007ffe0ff */
[----:B------:R-:W-:-:S03]  /*0860*/  DADD R10, R10, 1 ;  /* 0x3ff000000a0a7429 */ /* 0x000fc60000000000 */
[----:B------:R-:W-:-:S03]  /*0870*/  DFMA R8, R8, R14, 1 ;  /* 0x3ff000000808742b */ /* 0x000fc6000000000e */
[----:B------:R-:W-:Y:S02]  /*0880*/  DMUL R4, R4, R12 ;  /* 0x0000000c04047228 */ /* 0x000fe40000000000 */
[----:B------:R-:W0:Y:S03]  /*0890*/  LDC.64 R12, c[0x0][0x5e8] ;  /* 0x00017a00ff0c7b82 */ /* 0x000e260000000a00 */
[----:B------:R-:W-:-:S08]  /*08a0*/  DMUL R8, R8, UR8 ;  /* 0x0000000808087c28 */ /* 0x000fd00008000000 */
[----:B------:R-:W-:-:S08]  /*08b0*/  DMUL R4, R8, R4 ;  /* 0x0000000408047228 */ /* 0x000fd00000000000 */
[----:B------:R-:W-:-:S08]  /*08c0*/  DFMA R4, R10, 0.5, R4 ;  /* 0x3fe000000a04782b */ /* 0x000fd00000000004 */
[----:B-----5:R-:W-:-:S07]  /*08d0*/  DMUL R4, R6, R4 ;  /* 0x0000000406047228 */ /* 0x020fce0000000000 */
[----:B0-----:R0:W-:Y:S04]  /*08e0*/  STG.E.64 desc[UR6][R12.64], R4 ;  /* 0x000000040c007986 */ /* 0x0011e8000c101b06 */
.L_x_7249:
[----:B------:R-:W-:Y:S05]  /*08f0*/  BSYNC.RECONVERGENT B0 ;  /* 0x0000000000007941 */ /* 0x000fea0003800200 */
.L_x_7248:
[----:B------:R-:W-:-:S13]  /*0900*/  ISETP.GE.AND P0, PT, R3, UR4, PT ;  /* 0x0000000403007c0c */ /* 0x000fda000bf06270 */
[----:B------:R-:W-:Y:S05]  /*0910*/  @P0 EXIT ;  /* 0x000000000000094d */ /* 0x000fea0003800000 */
[----:B------:R-:W1:Y:S02]  /*0920*/  LDC.64 R2, c[0x0][0x5f8] ;  /* 0x00017e00ff027b82 */ /* 0x000e640000000a00 */
[----:B-1----:R-:W2:Y:S06]  /*0930*/  LDG.E.64 R2, desc[UR6][R2.64] ;  /* 0x0000000602027981 */ /* 0x002eac000c1e1b00 */
[----:B0-----:R-:W0:Y:S02]  /*0940*/  LDC.64 R4, c[0x0][0x5f0] ;  /* 0x00017c00ff047b82 */ /* 0x001e240000000a00 */
        /* <DEDUP_REMOVED lines=78> */
.L_x_7252:
        /* <DEDUP_REMOVED lines=35> */
.L_x_7253:
[----:B------:R-:W-:Y:S01]  /*1060*/  MOV R12, 0xd1f60179 ;  /* 0xd1f60179000c7802 */ /* 0x000fe20000000f00 */
[----:B------:R-:W-:Y:S01]  /*1070*/  DMUL R2, R2, 0.5 ;  /* 0x3fe0000002027828 */ /* 0x000fe20000000000 */
[----:B------:R-:W-:Y:S01]  /*1080*/  MOV R13, 0x3fc12ba9 ;  /* 0x3fc12ba9000d7802 */ /* 0x000fe20000000f00 */
[C---:B------:R-:W-:Y:S02]  /*1090*/  DFMA R10, -R8.reuse, R8, 1 ;  /* 0x3ff00000080a742b */ /* 0x040fe40000000108 */
        /* <DEDUP_REMOVED lines=8> */
[----:B0-----:R-:W-:Y:S01]  /*1120*/  STG.E.64 desc[UR6][R10.64], R2 ;  /* 0x000000020a007986 */ /* 0x001fe2000c101b06 */
[----:B------:R-:W-:Y:S05]  /*1130*/  EXIT ;  /* 0x000000000000794d */ /* 0x000fea0003800000 */
.L_x_7247:
        /* <DEDUP_REMOVED lines=8> */
[----:B------:R-:W-:Y:S02]  /*11c0*/  MOV R4, RZ ;  /* 0x000000ff00047202 */ /* 0x000fe40000000f00 */
        /* <DEDUP_REMOVED lines=323> */
[----:B------:R-:W-:Y:S01]  /*2600*/  MOV R8, RZ ;  /* 0x000000ff00087202 */ /* 0x000fe20000000f00 */
        /* <DEDUP_REMOVED lines=22> */
.L_x_7256:
[----:B------:R-:W0:Y:S02]  /*2770*/  LDCU.128 UR8, c[0x0][0x5f0] ;  /* 0x0000be00ff0877ac */ /* 0x000e240008000c00 */
[----:B0-----:R-:W-:-:S04]  /*2780*/  IADD3 R4, P0, PT, R4, UR10, RZ ;  /* 0x0000000a04047c10 */ /* 0x001fc8000ff1e0ff */
[----:B------:R-:W-:-:S06]  /*2790*/  IADD3.X R5, PT, PT, RZ, UR11, RZ, P0, !PT ;  /* 0x0000000bff057c10 */ /* 0x000fcc00087fe4ff */
[----:B------:R-:W2:Y:S01]  /*27a0*/  LDG.E.64 R4, desc[UR6][R4.64] ;  /* 0x0000000604047981 */ /* 0x000ea2000c1e1b00 */
[----:B------:R-:W-:-:S04]  /*27b0*/  IADD3 R6, P0, PT, R6, UR8, RZ ;  /* 0x0000000806067c10 */ /* 0x000fc8000ff1e0ff */
[----:B------:R-:W-:-:S06]  /*27c0*/  IADD3.X R7, PT, PT, RZ, UR9, RZ, P0, !PT ;  /* 0x00000009ff077c10 */ /* 0x000fcc00087fe4ff */
[----:B------:R-:W5:Y:S01]  /*27d0*/  LDG.E.64 R6, desc[UR6][R6.64] ;  /* 0x0000000606067981 */ /* 0x000f62000c1e1b00 */
[----:B------:R-:W-:Y:S01]  /*27e0*/  UMOV UR8, 0x6d4801f7 ;  /* 0x6d4801f700087882 */ /* 0x000fe20000000000 */
[----:B------:R-:W-:Y:S01]  /*27f0*/  UMOV UR9, 0x3fa6e4e2 ;  /* 0x3fa6e4e200097882 */ /* 0x000fe20000000000 */
[----:B------:R-:W-:Y:S01]  /*2800*/  BSSY.RECONVERGENT B1, `(.L_x_7257) ;  /* 0x000006f000017945 */ /* 0x000fe20003800200 */
[----:B--2---:R-:W-:-:S08]  /*2810*/  DMUL R8, R4, R4 ;  /* 0x0000000404087228 */ /* 0x004fd00000000000 */
[----:B------:R-:W-:-:S08]  /*2820*/  DMUL R10, R4, R8 ;  /* 0x00000008040a7228 */ /* 0x000fd00000000000 */
[----:B------:R-:W-:Y:S01]  /*2830*/  DFMA R12, R10, UR8, R4 ;  /* 0x000000080a0c7c2b */ /* 0x000fe20008000004 */
[----:B------:R-:W-:Y:S01]  /*2840*/  UMOV UR8, 0x24dd2f1a ;  /* 0x24dd2f1a00087882 */ /* 0x000fe20000000000 */
[----:B------:R-:W-:Y:S01]  /*2850*/  IMAD.MOV.U32 R10, RZ, RZ, 0x33d43651 ;  /* 0x33d43651ff0a7424 */ /* 0x000fe200078e00ff */
[----:B------:R-:W-:Y:S01]  /*2860*/  MOV R11, 0x3fe98845 ;  /* 0x3fe98845000b7802 */ /* 0x000fe20000000f00 */
        /* <DEDUP_REMOVED lines=69> */
.L_x_7258:
        /* <DEDUP_REMOVED lines=35> */
.L_x_7259:
[----:B------:R-:W-:Y:S05]  /*2ef0*/  BSYNC.RECONVERGENT B1 ;  /* 0x0000000000017941 */ /* 0x000fea0003800200 */
.L_x_7257:
[----:B------:R-:W-:Y:S01]  /*2f00*/  HFMA2 R19, -RZ, RZ, 1.9384765625, 0.059844970703125 ;  /* 0x3fc12ba9ff137431 */ /* 0x000fe200000001ff */
[----:B------:R-:W-:Y:S01]  /*2f10*/  MOV R18, 0xd1f60179 ;  /* 0xd1f6017900127802 */ /* 0x000fe20000000f00 */
[----:B------:R-:W-:Y:S01]  /*2f20*/  DMUL R4, R4, 0.5 ;  /* 0x3fe0000004047828 */ /* 0x000fe20000000000 */
[----:B------:R-:W0:Y:S01]  /*2f30*/  LDCU.64 UR8, c[0x0][0x5e8] ;  /* 0x0000bd00ff0877ac */ /* 0x000e220008000a00 */
[C---:B------:R-:W-:Y:S01]  /*2f40*/  DFMA R16, -R12.reuse, R12, 1 ;  /* 0x3ff000000c10742b */ /* 0x040fe2000000010c */
[----:B------:R-:W-:Y:S01]  /*2f50*/  IADD3 R3, PT, PT, R3, 0x80, RZ ;  /* 0x0000008003037810 */ /* 0x000fe20007ffe0ff */
[----:B------:R-:W-:Y:S02]  /*2f60*/  DADD R12, R12, 1 ;  /* 0x3ff000000c0c7429 */ /* 0x000fe40000000000 */
[----:B------:R-:W-:-:S04]  /*2f70*/  DFMA R8, R8, R18, 1 ;  /* 0x3ff000000808742b */ /* 0x000fc80000000012 */
[----:B------:R-:W-:-:S04]  /*2f80*/  DMUL R4, R4, R16 ;  /* 0x0000001004047228 */ /* 0x000fc80000000000 */
[----:B------:R-:W-:-:S08]  /*2f90*/  DMUL R8, R8, R10 ;  /* 0x0000000a08087228 */ /* 0x000fd00000000000 */
[----:B------:R-:W-:Y:S01]  /*2fa0*/  DMUL R4, R8, R4 ;  /* 0x0000000408047228 */ /* 0x000fe20000000000 */
[----:B0-----:R-:W-:-:S04]  /*2fb0*/  IADD3 R8, P0, PT, R15, UR8, RZ ;  /* 0x000000080f087c10 */ /* 0x001fc8000ff1e0ff */
[----:B------:R-:W-:-:S03]  /*2fc0*/  IADD3.X R9, PT, PT, RZ, UR9, RZ, P0, !PT ;  /* 0x00000009ff097c10 */ /* 0x000fc600087fe4ff */
[----:B------:R-:W-:-:S08]  /*2fd0*/  DFMA R4, R12, 0.5, R4 ;  /* 0x3fe000000c04782b */ /* 0x000fd00000000004 */
[----:B-----5:R-:W-:-:S07]  /*2fe0*/  DMUL R4, R6, R4 ;  /* 0x0000000406047228 */ /* 0x020fce0000000000 */
[----:B------:R0:W-:Y:S04]  /*2ff0*/  STG.E.64 desc[UR6][R8.64], R4 ;  /* 0x0000000408007986 */ /* 0x0001e8000c101b06 */
.L_x_7255:
[----:B------:R-:W-:Y:S05]  /*3000*/  BSYNC.RECONVERGENT B0 ;  /* 0x0000000000007941 */ /* 0x000fea0003800200 */
.L_x_7254:
[----:B------:R-:W-:-:S13]  /*3010*/  ISETP.GE.AND P0, PT, R3, UR4, PT ;  /* 0x0000000403007c0c */ /* 0x000fda000bf06270 */
[----:B------:R-:W-:Y:S05]  /*3020*/  @P0 EXIT ;  /* 0x000000000000094d */ /* 0x000fea0003800000 */
[----:B------:R-:W1:Y:S01]  /*3030*/  LDCU.64 UR4, c[0x0][0x390] ;  /* 0x00007200ff0477ac */ /* 0x000e620008000a00 */
[----:B0-----:R-:W-:Y:S01]  /*3040*/  MOV R4, RZ ;  /* 0x000000ff00047202 */ /* 0x001fe20000000f00 */
[----:B------:R-:W-:Y:S01]  /*3050*/  IMAD.MOV.U32 R5, RZ, RZ, R3 ;  /* 0x000000ffff057224 */ /* 0x000fe200078e0003 */
[----:B------:R-:W-:Y:S01]  /*3060*/  ISETP.NE.AND P0, PT, R2, RZ, PT ;  /* 0x000000ff0200720c */ /* 0x000fe20003f05270 */
[----:B------:R-:W0:Y:S01]  /*3070*/  LDCU UR8, c[0x0][0x38c] ;  /* 0x00007180ff0877ac */ /* 0x000e220008000800 */
        /* <DEDUP_REMOVED lines=322> */
[----:B------:R-:W2:Y:S09]  /*44a0*/  LDCU UR5, c[0x0][0x5cc] ;  /* 0x0000b980ff0577ac */ /* 0x000eb20008000800 */
[----:B------:R-:W3:Y:S01]  /*44b0*/  @P0 LDC.64 R14, c[0x0][0x4b0] ;  /* 0x00012c00ff0e0b82 */ /* 0x000ee20000000a00 */
[----:B------:R-:W4:Y:S01]  /*44c0*/  LDCU.64 UR10, c[0x0][0x5d0] ;  /* 0x0000ba00ff0a77ac */ /* 0x000f220008000a00 */
[----:B0-----:R-:W-:-:S06]  /*44d0*/  IMAD.HI.U32 R12, R7, UR9, R6 ;  /* 0x00000009070c7c27 */ /* 0x001fcc000f8e0006 */
[----:B------:R-:W0:Y:S01]  /*44e0*/  @P0 LDC R6, c[0x0][0x4ac] ;  /* 0x00012b00ff060b82 */ /* 0x000e220000000800 */
[----:B-1----:R-:W-:Y:S01]  /*44f0*/  SHF.R.U32.HI R13, RZ, UR4, R12 ;  /* 0x00000004ff0d7c19 */ /* 0x002fe2000801160c */
[----:B------:R-:W-:-:S03]  /*4500*/  @P0 IMAD.MOV.U32 R12, RZ, RZ, RZ ;  /* 0x000000ffff0c0224 */ /* 0x000fc600078e00ff */
        /* <DEDUP_REMOVED lines=14> */
.L_x_7260:
        /* <DEDUP_REMOVED lines=9> */
[----:B------:R-:W-:Y:S01]  /*4680*/  UMOV UR8, 0x33d43651 ;  /* 0x33d4365100087882 */ /* 0x000fe20000000000 */
[----:B------:R-:W-:Y:S01]  /*4690*/  UMOV UR9, 0x3fe98845 ;  /* 0x3fe9884500097882 */ /* 0x000fe20000000000 */
[----:B------:R-:W-:Y:S01]  /*46a0*/  UMOV UR10, 0x24dd2f1a ;  /* 0x24dd2f1a000a7882 */ /* 0x000fe20000000000 */
[----:B------:R-:W-:Y:S01]  /*46b0*/  UMOV UR11, 0x3fe4f922 ;  /* 0x3fe4f922000b7882 */ /* 0x000fe20000000000 */
[----:B------:R-:W-:Y:S01]  /*46c0*/  BSSY.RECONVERGENT B0, `(.L_x_7261) ;  /* 0x000006e000007945 */ /* 0x000fe20003800200 */
[----:B--2---:R-:W-:-:S08]  /*46d0*/  DMUL R6, R2, R2 ;  /* 0x0000000202067228 */ /* 0x004fd00000000000 */
[----:B------:R-:W-:-:S08]  /*46e0*/  DMUL R8, R2, R6 ;  /* 0x0000000602087228 */ /* 0x000fd00000000000 */
[----:B------:R-:W-:Y:S01]  /*46f0*/  DFMA R8, R8, UR4, R2 ;  /* 0x0000000408087c2b */ /* 0x000fe20008000002 */
[----:B------:R-:W0:Y:S07]  /*4700*/  LDCU.64 UR4, c[0x0][0x5e8] ;  /* 0x0000bd00ff0477ac */ /* 0x000e2e0008000a00 */
[----:B------:R-:W-:-:S10]  /*4710*/  DMUL R8, R8, UR8 ;  /* 0x0000000808087c28 */ /* 0x000fd40008000000 */
[----:B------:R-:W-:Y:S02]  /*4720*/  LOP3.LUT R13, R9, 0x7fffffff, RZ, 0xc0, !PT ;  /* 0x7fffffff090d7812 */ /* 0x000fe400078ec0ff */
[----:B------:R-:W-:Y:S02]  /*4730*/  MOV R12, R8 ;  /* 0x00000008000c7202 */ /* 0x000fe40000000f00 */
[----:B0-----:R-:W-:-:S04]  /*4740*/  IADD3 R10, P1, PT, R11, UR4, RZ ;  /* 0x000000040b0a7c10 */ /* 0x001fc8000ff3e0ff */
[----:B------:R-:W-:Y:S01]  /*4750*/  DSETP.GE.AND P0, PT, R12, UR10, PT ;  /* 0x0000000a0c007e2a */ /* 0x000fe2000bf06000 */
[----:B------:R-:W-:-:S13]  /*4760*/  IADD3.X R11, PT, PT, RZ, UR5, RZ, P1, !PT ;  /* 0x00000005ff0b7c10 */ /* 0x000fda0008ffe4ff */
        /* <DEDUP_REMOVED lines=64> */
.L_x_7262:
        /* <DEDUP_REMOVED lines=35> */
.L_x_7263:
[----:B------:R-:W-:Y:S05]  /*4da0*/  BSYNC.RECONVERGENT B0 ;  /* 0x0000000000007941 */ /* 0x000fea0003800200 */
.L_x_7261:
[----:B------:R-:W-:Y:S01]  /*4db0*/  HFMA2 R15, -RZ, RZ, 1.9384765625, 0.059844970703125 ;  /* 0x3fc12ba9ff0f7431 */ /* 0x000fe200000001ff */
[----:B------:R-:W-:Y:S01]  /*4dc0*/  MOV R14, 0xd1f60179 ;  /* 0xd1f60179000e7802 */ /* 0x000fe20000000f00 */
[----:B------:R-:W-:Y:S02]  /*4dd0*/  DMUL R2, R2, 0.5 ;  /* 0x3fe0000002027828 */ /* 0x000fe40000000000 */
[C---:B------:R-:W-:Y:S02]  /*4de0*/  DFMA R12, -R8.reuse, R8, 1 ;  /* 0x3ff00000080c742b */ /* 0x040fe40000000108 */
[----:B------:R-:W-:Y:S02]  /*4df0*/  DADD R8, R8, 1 ;  /* 0x3ff0000008087429 */ /* 0x000fe40000000000 */
[----:B------:R-:W-:-:S04]  /*4e00*/  DFMA R6, R6, R14, 1 ;  /* 0x3ff000000606742b */ /* 0x000fc8000000000e */
[----:B------:R-:W-:-:S04]  /*4e10*/  DMUL R2, R2, R12 ;  /* 0x0000000c02027228 */ /* 0x000fc80000000000 */
[----:B------:R-:W-:-:S08]  /*4e20*/  DMUL R6, R6, UR8 ;  /* 0x0000000806067c28 */ /* 0x000fd00008000000 */
[----:B------:R-:W-:-:S08]  /*4e30*/  DMUL R2, R6, R2 ;  /* 0x0000000206027228 */ /* 0x000fd00000000000 */
[----:B------:R-:W-:-:S08]  /*4e40*/  DFMA R2, R8, 0.5, R2 ;  /* 0x3fe000000802782b */ /* 0x000fd00000000002 */
[----:B-----5:R-:W-:-:S07]  /*4e50*/  DMUL R2, R4, R2 ;  /* 0x0000000204027228 */ /* 0x020fce0000000000 */
[----:B------:R-:W-:Y:S01]  /*4e60*/  STG.E.64 desc[UR6][R10.64], R2 ;  /* 0x000000020a007986 */ /* 0x000fe2000c101b06 */
[----:B------:R-:W-:Y:S05]  /*4e70*/  EXIT ;  /* 0x000000000000794d */ /* 0x000fea0003800000 */
.L_x_7264:
        /* <DEDUP_REMOVED lines=16> */
.L_x_12907:


//--------------------- .text._ZN2at6native27unrolled_elementwise_kernelIZZZNS0_26GeluBackwardCUDAKernelImplERNS_18TensorIteratorBaseENS0_8GeluTypeEENKUlvE_clEvENKUlvE_clEvEUlddE_St5arrayIPcLm3EELi4E23TrivialOffsetCalculatorILi2EjESB_ILi1EjENS0_6memory15LoadWithoutCastENSE_16StoreWithoutCastEEEviT_T0_T2_T3_T4_T5_ --------------------------
	.section	.text._ZN2at6native27unrolled_elementwise_kernelIZZZNS0_26GeluBackwardCUDAKernelImplERNS_18TensorIteratorBaseENS0_8GeluTypeEENKUlvE_clEvENKUlvE_clEvEUlddE_St5arrayIPcLm3EELi4E23TrivialOffsetCalculatorILi2EjESB_ILi1EjENS0_6memory15LoadWithoutCastENSE_16StoreWithoutCastEEEviT_T0_T2_T3_T4_T5_,"ax",@progbits
	.align	128
        .global         _ZN2at6native27unrolled_elementwise_kernelIZZZNS0_26GeluBackwardCUDAKernelImplERNS_18TensorIteratorBaseENS0_8GeluTypeEENKUlvE_clEvENKUlvE_clEvEUlddE_St5arrayIPcLm3EELi4E23TrivialOffsetCalculatorILi2EjESB_ILi1EjENS0_6memory15LoadWithoutCastENSE_16StoreWithoutCastEEEviT_T0_T2_T3_T4_T5_
        .type           _ZN2at6native27unrolled_elementwise_kernelIZZZNS0_26GeluBackwardCUDAKernelImplERNS_18TensorIteratorBaseENS0_8GeluTypeEENKUlvE_clEvENKUlvE_clEvEUlddE_St5arrayIPcLm3EELi4E23TrivialOffsetCalculatorILi2EjESB_ILi1EjENS0_6memory15LoadWithoutCastENSE_16StoreWithoutCastEEEviT_T0_T2_T3_T4_T5_,@function
        .size           _ZN2at6native27unrolled_elementwise_kernelIZZZNS0_26GeluBackwardCUDAKernelImplERNS_18TensorIteratorBaseENS0_8GeluTypeEENKUlvE_clEvENKUlvE_clEvEUlddE_St5arrayIPcLm3EELi4E23TrivialOffsetCalculatorILi2EjESB_ILi1EjENS0_6memory15LoadWithoutCastENSE_16StoreWithoutCastEEEviT_T0_T2_T3_T4_T5_,(.L_x_12908 - _ZN2at6native27unrolled_elementwise_kernelIZZZNS0_26GeluBackwardCUDAKernelImplERNS_18TensorIteratorBaseENS0_8GeluTypeEENKUlvE_clEvENKUlvE_clEvEUlddE_St5arrayIPcLm3EELi4E23TrivialOffsetCalculatorILi2EjESB_ILi1EjENS0_6memory15LoadWithoutCastENSE_16StoreWithoutCastEEEviT_T0_T2_T3_T4_T5_)
        .other          _ZN2at6native27unrolled_elementwise_kernelIZZZNS0_26GeluBackwardCUDAKernelImplERNS_18TensorIteratorBaseENS0_8GeluTypeEENKUlvE_clEvENKUlvE_clEvEUlddE_St5arrayIPcLm3EELi4E23TrivialOffsetCalculatorILi2EjESB_ILi1EjENS0_6memory15LoadWithoutCastENSE_16StoreWithoutCastEEEviT_T0_T2_T3_T4_T5_,@"STO_CUDA_ENTRY STV_DEFAULT"
_ZN2at6native27unrolled_elementwise_kernelIZZZNS0_26GeluBackwardCUDAKernelImplERNS_18TensorIteratorBaseENS0_8GeluTypeEENKUlvE_clEvENKUlvE_clEvEUlddE_St5arrayIPcLm3EELi4E23TrivialOffsetCalculatorILi2EjESB_ILi1EjENS0_6memory15LoadWithoutCastENSE_16StoreWithoutCastEEEviT_T0_T2_T3_T4_T5_:
.text._ZN2at6native27unrolled_elementwise_kernelIZZZNS0_26GeluBackwardCUDAKernelImplERNS_18TensorIteratorBaseENS0_8GeluTypeEENKUlvE_clEvENKUlvE_clEvEUlddE_St5arrayIPcLm3EELi4E23TrivialOffsetCalculatorILi2EjESB_ILi1EjENS0_6memory15LoadWithoutCastENSE_16StoreWithoutCastEEEviT_T0_T2_T3_T4_T5_:
        /* <DEDUP_REMOVED lines=16> */
[----:B------:R-:W-:Y:S02]  /*0100*/  @!P0 VIADD R10, R0, 0x80 ;  /* 0x00000080000a8836 */ /* 0x000fe40000000000 */
[----:B------:R-:W-:-:S03]  /*0110*/  @!P0 IMAD R13, R17, 0x200, R0 ;  /* 0x00000200110d8824 */ /* 0x000fc600078e0200 */
[----:B------:R-:W-:Y:S02]  /*0120*/  ISETP.GE.AND P1, PT, R10, R15, PT ;  /* 0x0000000f0a00720c */ /* 0x000fe40003f26270 */
[----:B------:R-:W4:Y:S01]  /*0130*/  LDC.64 R6, c[0x0][0x398] ;  /* 0x0000e600ff067b82 */ /* 0x000f220000000a00 */
[----:B0-----:R-:W-:-:S05]  /*0140*/  @!P0 IMAD.WIDE.U32 R26, R13, 0x8, R26 ;  /* 0x000000080d1a8825 */ /* 0x001fca00078e001a */
[----:B-1----:R0:W5:Y:S02]  /*0150*/  @!P0 LDG.E.64 R20, desc[UR4][R26.64] ;  /* 0x000000041a148981 */ /* 0x002164000c1e1b00 */
[----:B------:R-:W1:Y:S01]  /*0160*/  LDC.64 R2, c[0x0][0x398] ;  /* 0x0000e600ff027b82 */ /* 0x000e620000000a00 */
[----:B--2---:R-:W-:Y:S01]  /*0170*/  @!P0 IMAD.WIDE.U32 R30, R13, 0x8, R30 ;  /* 0x000000080d1e8825 */ /* 0x004fe200078e001e */
[----:B------:R-:W-:Y:S02]  /*0180*/  CS2R R12, SRZ ;  /* 0x00000000000c7805 */ /* 0x000fe4000001ff00 */
[----:B------:R-:W-:Y:S01]  /*0190*/  @!P1 LEA R29, R17, R10, 0x9 ;  /* 0x0000000a111d9211 */ /* 0x000fe200078e48ff */
[----:B------:R-:W-:Y:S01]  /*01a0*/  @!P1 VIADD R10, R10, 0x80 ;  /* 0x000000800a0a9836 */ /* 0x000fe20000000000 */
[----:B------:R0:W5:Y:S03]  /*01b0*/  @!P0 LDG.E.64 R18, desc[UR4][R30.64] ;  /* 0x000000041e128981 */ /* 0x000166000c1e1b00 */
[----:B---3--:R-:W-:Y:S01]  /*01c0*/  @!P1 IMAD.WIDE.U32 R32, R29, 0x8, R8 ;  /* 0x000000081d209825 */ /* 0x008fe200078e0008 */
[----:B------:R-:W-:-:S03]  /*01d0*/  ISETP.GE.AND P3, PT, R10, R15, PT ;  /* 0x0000000f0a00720c */ /* 0x000fc60003f66270 */
[----:B----4-:R-:W-:Y:S01]  /*01e0*/  @!P1 IMAD.WIDE.U32 R22, R29, 0x8, R22 ;  /* 0x000000081d169825 */ /* 0x010fe200078e0016 */
[----:B------:R-:W-:Y:S01]  /*01f0*/  CS2R R8, SRZ ;  /* 0x0000000000087805 */ /* 0x000fe2000001ff00 */
[----:B------:R0:W5:Y:S08]  /*0200*/  @!P1 LDG.E.64 R12, desc[UR4][R32.64] ;  /* 0x00000004200c9981 */ /* 0x000170000c1e1b00 */
[----:B------:R-:W-:Y:S01]  /*0210*/  @!P3 IMAD R11, R17, 0x200, R10 ;  /* 0x00000200110bb824 */ /* 0x000fe200078e020a */
[----:B------:R-:W-:-:S04]  /*0220*/  @!P3 IADD3 R10, PT, PT, R10, 0x80, RZ ;  /* 0x000000800a0ab810 */ /* 0x000fc80007ffe0ff */
[----:B------:R-:W-:Y:S01]  /*0230*/  ISETP.GE.AND P2, PT, R10, R15, PT ;  /* 0x0000000f0a00720c */ /* 0x000fe20003f46270 */
[----:B------:R-:W-:-:S04]  /*0240*/  @!P3 IMAD.WIDE.U32 R24, R11, 0x8, R24 ;  /* 0x000000080b18b825 */ /* 0x000fc800078e0018 */
[----:B------:R-:W-:Y:S01]  /*0250*/  @!P3 IMAD.WIDE.U32 R28, R11, 0x8, R6 ;  /* 0x000000080b1cb825 */ /* 0x000fe200078e0006 */
[----:B------:R-:W-:Y:S01]  /*0260*/  CS2R R6, SRZ ;  /* 0x0000000000067805 */ /* 0x000fe2000001ff00 */
[----:B------:R0:W5:Y:S05]  /*0270*/  @!P3 LDG.E.64 R8, desc[UR4][R24.64] ;  /* 0x000000041808b981 */ /* 0x00016a000c1e1b00 */
[----:B------:R0:W5:Y:S01]  /*0280*/  @!P3 LDG.E.64 R6, desc[UR4][R28.64] ;  /* 0x000000041c06b981 */ /* 0x000162000c1e1b00 */
[----:B------:R-:W-:Y:S01]  /*0290*/  @!P2 IMAD R37, R17, 0x200, R10 ;  /* 0x000002001125a824 */ /* 0x000fe200078e020a */
[----:B------:R-:W-:-:S03]  /*02a0*/  CS2R R10, SRZ ;  /* 0x00000000000a7805 */ /* 0x000fc6000001ff00 */
[C---:B------:R-:W-:Y:S01]  /*02b0*/  @!P2 IMAD.WIDE.U32 R34, R37.reuse, 0x8, R4 ;  /* 0x000000082522a825 */ /* 0x040fe200078e0004 */
[----:B------:R-:W-:Y:S02]  /*02c0*/  CS2R R4, SRZ ;  /* 0x0000000000047805 */ /* 0x000fe4000001ff00 */
[----:B------:R0:W5:Y:S01]  /*02d0*/  @!P1 LDG.E.64 R10, desc[UR4][R22.64] ;  /* 0x00000004160a9981 */ /* 0x000162000c1e1b00 */
[----:B-1----:R-:W-:Y:S01]  /*02e0*/  @!P2 IMAD.WIDE.U32 R36, R37, 0x8, R2 ;  /* 0x000000082524a825 */ /* 0x002fe200078e0002 */
[----:B------:R-:W-:Y:S02]  /*02f0*/  CS2R R2, SRZ ;  /* 0x0000000000027805 */ /* 0x000fe4000001ff00 */
[----:B------:R0:W5:Y:S04]  /*0300*/  @!P2 LDG.E.64 R4, desc[UR4][R34.64] ;  /* 0x000000042204a981 */ /* 0x000168000c1e1b00 */
[----:B------:R0:W5:Y:S01]  /*0310*/  @!P2 LDG.E.64 R2, desc[UR4][R36.64] ;  /* 0x000000042402a981 */ /* 0x000162000c1e1b00 */
[----:B------:R-:W-:Y:S01]  /*0320*/  ISETP.GE.AND P0, PT, R0, R15, PT ;  /* 0x0000000f0000720c */ /* 0x000fe20003f06270 */
[----:B------:R-:W-:-:S12]  /*0330*/  BSSY.RECONVERGENT B0, `(.L_x_7265) ;  /* 0x000007f000007945 */ /* 0x000fd80003800200 */
[----:B0-----:R-:W-:Y:S05]  /*0340*/  @P0 BRA `(.L_x_7266) ;  /* 0x0000000400f40947 */ /* 0x001fea0003800000 */
[-C--:B-----5:R-:W-:Y:S01]  /*0350*/  DMUL R22, R18, R18.reuse ;  /* 0x0000001212167228 */ /* 0x0a0fe20000000000 */
        /* <DEDUP_REMOVED lines=77> */
.L_x_7268:
        /* <DEDUP_REMOVED lines=35> */
.L_x_7269:
[----:B------:R-:W-:Y:S05]  /*0a60*/  BSYNC.RECONVERGENT B1 ;  /* 0x0000000000017941 */ /* 0x000fea0003800200 */
.L_x_7267:
        /* <DEDUP_REMOVED lines=11> */
.L_x_7266:
[----:B------:R-:W-:Y:S05]  /*0b20*/  BSYNC.RECONVERGENT B0 ;  /* 0x0000000000007941 */ /* 0x000fea0003800200 */
.L_x_7265:
[----:B------:R-:W-:Y:S01]  /*0b30*/  IADD3 R14, PT, PT, R0, 0x80, RZ ;  /* 0x00000080000e7810 */ /* 0x000fe20007ffe0ff */
[----:B------:R-:W-:Y:S03]  /*0b40*/  BSSY.RECONVERGENT B0, `(.L_x_7270) ;  /* 0x0000080000007945 */ /* 0x000fe60003800200 */
[----:B------:R-:W-:-:S13]  /*0b50*/  ISETP.GE.AND P1, PT, R14, R15, PT ;  /* 0x0000000f0e00720c */ /* 0x000fda0003f26270 */
[----:B------:R-:W-:Y:S05]  /*0b60*/  @P1 BRA `(.L_x_7271) ;  /* 0x0000000400f41947 */ /* 0x000fea0003800000 */
[-C--:B-----5:R-:W-:Y:S01]  /*0b70*/  DMUL R20, R10, R10.reuse ;  /* 0x0000000a0a147228 */ /* 0x0a0fe20000000000 */
        /* <DEDUP_REMOVED lines=77> */
.L_x_7273:
        /* <DEDUP_REMOVED lines=35> */
.L_x_7274:
[----:B------:R-:W-:Y:S05]  /*1280*/  BSYNC.RECONVERGENT B1 ;  /* 0x0000000000017941 */ /* 0x000fea0003800200 */
.L_x_7272:
[----:B------:R-:W-:Y:S01]  /*1290*/  MOV R28, 0xd1f60179 ;  /* 0xd1f60179001c7802 */ /* 0x000fe20000000f00 */
[----:B------:R-:W-:Y:S01]  /*12a0*/  IMAD.MOV.U32 R29, RZ, RZ, 0x3fc12ba9 ;  /* 0x3fc12ba9ff1d7424 */ /* 0x000fe200078e00ff */
[----:B------:R-:W-:Y:S02]  /*12b0*/  DMUL R10, R10, 0.5 ;  /* 0x3fe000000a0a7828 */ /* 0x000fe40000000000 */
[C---:B------:R-:W-:Y:S02]  /*12c0*/  DFMA R26, -R24.reuse, R24, 1 ;  /* 0x3ff00000181a742b */ /* 0x040fe40000000118 */
[----:B------:R-:W-:Y:S02]  /*12d0*/  DADD R24, R24, 1 ;  /* 0x3ff0000018187429 */ /* 0x000fe40000000000 */
[----:B------:R-:W-:-:S04]  /*12e0*/  DFMA R20, R20, R28, 1 ;  /* 0x3ff000001414742b */ /* 0x000fc8000000001c */
[----:B------:R-:W-:-:S04]  /*12f0*/  DMUL R10, R10, R26 ;  /* 0x0000001a0a0a7228 */ /* 0x000fc80000000000 */
[----:B------:R-:W-:-:S08]  /*1300*/  DMUL R20, R20, R22 ;  /* 0x0000001614147228 */ /* 0x000fd00000000000 */
[----:B------:R-:W-:-:S08]  /*1310*/  DMUL R10, R20, R10 ;  /* 0x0000000a140a7228 */ /* 0x000fd00000000000 */
[----:B------:R-:W-:-:S08]  /*1320*/  DFMA R10, R24, 0.5, R10 ;  /* 0x3fe00000180a782b */ /* 0x000fd0000000000a */
[----:B------:R-:W-:-:S11]  /*1330*/  DMUL R12, R10, R12 ;  /* 0x0000000c0a0c7228 */ /* 0x000fd60000000000 */
.L_x_7271:
[----:B------:R-:W-:Y:S05]  /*1340*/  BSYNC.RECONVERGENT B0 ;  /* 0x0000000000007941 */ /* 0x000fea0003800200 */
.L_x_7270:
[----:B-----5:R-:W-:Y:S01]  /*1350*/  IADD3 R10, PT, PT, R0, 0x100, RZ ;  /* 0x00000100000a7810 */ /* 0x020fe20007ffe0ff */
[----:B------:R-:W-:Y:S03]  /*1360*/  BSSY.RECONVERGENT B0, `(.L_x_7275) ;  /* 0x0000080000007945 */ /* 0x000fe60003800200 */
[----:B------:R-:W-:-:S13]  /*1370*/  ISETP.GE.AND P1, PT, R10, R15, PT ;  /* 0x0000000f0a00720c */ /* 0x000fda0003f26270 */
[----:B------:R-:W-:Y:S05]  /*1380*/  @P1 BRA `(.L_x_7276) ;  /* 0x0000000400f41947 */ /* 0x000fea0003800000 */
[-C--:B------:R-:W-:Y:S01]  /*1390*/  DMUL R10, R6, R6.reuse ;  /* 0x00000006060a7228 */ /* 0x080fe20000000000 */
        /* <DEDUP_REMOVED lines=77> */
.L_x_7278:
        /* <DEDUP_REMOVED lines=35> */
.L_x_7279:
[----:B------:R-:W-:Y:S05]  /*1aa0*/  BSYNC.RECONVERGENT B1 ;  /* 0x0000000000017941 */ /* 0x000fea0003800200 */
.L_x_7277:
[----:B------:R-:W-:Y:S01]  /*1ab0*/  IMAD.MOV.U32 R26, RZ, RZ, -0x2e09fe87 ;  /* 0xd1f60179ff1a7424 */ /* 0x000fe200078e00ff */
[----:B------:R-:W-:Y:S01]  /*1ac0*/  MOV R27, 0x3fc12ba9 ;  /* 0x3fc12ba9001b7802 */ /* 0x000fe20000000f00 */
        /* <DEDUP_REMOVED lines=9> */
.L_x_7276:
[----:B------:R-:W-:Y:S05]  /*1b60*/  BSYNC.RECONVERGENT B0 ;  /* 0x0000000000007941 */ /* 0x000fea0003800200 */
.L_x_7275:
[----:B------:R-:W-:Y:S01]  /*1b70*/  VIADD R6, R0, 0x180 ;  /* 0x0000018000067836 */ /* 0x000fe20000000000 */
[----:B------:R-:W-:Y:S04]  /*1b80*/  BSSY.RECONVERGENT B0, `(.L_x_7280) ;  /* 0x0000080000007945 */ /* 0x000fe80003800200 */
        /* <DEDUP_REMOVED lines=80> */
.L_x_7283:
        /* <DEDUP_REMOVED lines=35> */
.L_x_7284:
[----:B------:R-:W-:Y:S05]  /*22c0*/  BSYNC.RECONVERGENT B1 ;  /* 0x0000000000017941 */ /* 0x000fea0003800200 */
.L_x_7282:
        /* <DEDUP_REMOVED lines=11> */
.L_x_7281:
[----:B------:R-:W-:Y:S05]  /*2380*/  BSYNC.RECONVERGENT B0 ;  /* 0x0000000000007941 */ /* 0x000fea0003800200 */
.L_x_7280:
[----:B------:R-:W0:Y:S01]  /*2390*/  @!P0 LDC.64 R2, c[0x0][0x388] ;  /* 0x0000e200ff028b82 */ /* 0x000e220000000a00 */
[----:B------:R-:W-:Y:S01]  /*23a0*/  @!P0 LEA R7, R17, R0, 0x9 ;  /* 0x0000000011078211 */ /* 0x000fe200078e48ff */
[----:B------:R-:W-:Y:S01]  /*23b0*/  @!P0 IMAD.MOV.U32 R0, RZ, RZ, R14 ;  /* 0x000000ffff008224 */ /* 0x000fe200078e000e */
[----:B------:R-:W-:Y:S04]  /*23c0*/  BSSY.RECONVERGENT B0, `(.L_x_7285) ;  /* 0x000000f000007945 */ /* 0x000fe80003800200 */
[----:B------:R-:W-:Y:S01]  /*23d0*/  ISETP.GE.AND P1, PT, R0, R15, PT ;  /* 0x0000000f0000720c */ /* 0x000fe20003f26270 */
[----:B0-----:R-:W-:-:S05]  /*23e0*/  @!P0 IMAD.WIDE.U32 R2, R7, 0x8, R2 ;  /* 0x0000000807028825 */ /* 0x001fca00078e0002 */
[----:B------:R0:W-:Y:S07]  /*23f0*/  @!P0 STG.E.64 desc[UR4][R2.64], R18 ;  /* 0x0000001202008986 */ /* 0x0001ee000c101b04 */
[----:B------:R-:W-:Y:S05]  /*2400*/  @P1 BRA `(.L_x_7286) ;  /* 0x0000000000281947 */ /* 0x000fea0003800000 */
[----:B0-----:R-:W0:Y:S01]  /*2410*/  LDC.64 R2, c[0x0][0x388] ;  /* 0x0000e200ff027b82 */ /* 0x001e220000000a00 */
[----:B------:R-:W-:Y:S01]  /*2420*/  LEA R7, R17, R0, 0x9 ;  /* 0x0000000011077211 */ /* 0x000fe200078e48ff */
        /* <DEDUP_REMOVED lines=8> */
.L_x_7286:
[----:B------:R-:W-:Y:S05]  /*24b0*/  BSYNC.RECONVERGENT B0 ;  /* 0x0000000000007941 */ /* 0x000fea0003800200 */
.L_x_7285:
[----:B------:R-:W-:-:S13]  /*24c0*/  ISETP.GE.AND P0, PT, R0, R15, PT ;  /* 0x0000000f0000720c */ /* 0x000fda0003f06270 */
[----:B------:R-:W-:Y:S05]  /*24d0*/  @P0 EXIT ;  /* 0x000000000000094d */ /* 0x000fea0003800000 */
[----:B01----:R-:W0:Y:S01]  /*24e0*/  LDC.64 R2, c[0x0][0x388] ;  /* 0x0000e200ff027b82 */ /* 0x003e220000000a00 */
[----:B------:R-:W-:-:S05]  /*24f0*/  LEA R17, R17, R0, 0x9 ;  /* 0x0000000011117211 */ /* 0x000fca00078e48ff */
[----:B0-----:R-:W-:-:S05]  /*2500*/  IMAD.WIDE.U32 R2, R17, 0x8, R2 ;  /* 0x0000000811027825 */ /* 0x001fca00078e0002 */
[----:B------:R-:W-:Y:S01]  /*2510*/  STG.E.64 desc[UR4][R2.64], R4 ;  /* 0x0000000402007986 */ /* 0x000fe2000c101b04 */
[----:B------:R-:W-:Y:S05]  /*2520*/  EXIT ;  /* 0x000000000000794d */ /* 0x000fea0003800000 */
.L_x_7287:
        /* <DEDUP_REMOVED lines=13> */
.L_x_12908:


//--------------------- .text._ZN2at6native29vectorized_elementwise_kernelILi2EZZZNS0_26GeluBackwardCUDAKernelImplERNS_18TensorIteratorBaseENS0_8GeluTypeEENKUlvE_clEvENKUlvE_clEvEUlddE_St5arrayIPcLm3EEEEviT0_T1_ --------------------------
	.section	.text._ZN2at6native29vectorized_elementwise_kernelILi2EZZZNS0_26GeluBackwardCUDAKernelImplERNS_18TensorIteratorBaseENS0_8GeluTypeEENKUlvE_clEvENKUlvE_clEvEUlddE_St5arrayIPcLm3EEEEviT0_T1_,"ax",@progbits
	.align	128
        .global         _ZN2at6native29vectorized_elementwise_kernelILi2EZZZNS0_26GeluBackwardCUDAKernelImplERNS_18TensorIteratorBaseENS0_8GeluTypeEENKUlvE_clEvENKUlvE_clEvEUlddE_St5arrayIPcLm3EEEEviT0_T1_
        .type           _ZN2at6native29vectorized_elementwise_kernelILi2EZZZNS0_26GeluBackwardCUDAKernelImplERNS_18TensorIteratorBaseENS0_8GeluTypeEENKUlvE_clEvENKUlvE_clEvEUlddE_St5arrayIPcLm3EEEEviT0_T1_,@function
        .size           _ZN2at6native29vectorized_elementwise_kernelILi2EZZZNS0_26GeluBackwardCUDAKernelImplERNS_18TensorIteratorBaseENS0_8GeluTypeEENKUlvE_clEvENKUlvE_clEvEUlddE_St5arrayIPcLm3EEEEviT0_T1_,(.L_x_12909 - _ZN2at6native29vectorized_elementwise_kernelILi2EZZZNS0_26GeluBackwardCUDAKernelImplERNS_18TensorIteratorBaseENS0_8GeluTypeEENKUlvE_clEvENKUlvE_clEvEUlddE_St5arrayIPcLm3EEEEviT0_T1_)
        .other          _ZN2at6native29vectorized_elementwise_kernelILi2EZZZNS0_26GeluBackwardCUDAKernelImplERNS_18TensorIteratorBaseENS0_8GeluTypeEENKUlvE_clEvENKUlvE_clEvEUlddE_St5arrayIPcLm3EEEEviT0_T1_,@"STO_CUDA_ENTRY STV_DEFAULT"
_ZN2at6native29vectorized_elementwise_kernelILi2EZZZNS0_26GeluBackwardCUDAKernelImplERNS_18TensorIteratorBaseENS0_8GeluTypeEENKUlvE_clEvENKUlvE_clEvEUlddE_St5arrayIPcLm3EEEEviT0_T1_:
.text._ZN2at6native29vectorized_elementwise_kernelILi2EZZZNS0_26GeluBackwardCUDAKernelImplERNS_18TensorIteratorBaseENS0_8GeluTypeEENKUlvE_clEvENKUlvE_clEvEUlddE_St5arrayIPcLm3EEEEviT0_T1_:
        /* <DEDUP_REMOVED lines=14> */
[----:B0-----:R-:W-:-:S05]  /*00e0*/  ISETP.GE.U32.AND P0, PT, R21, R2, PT ;  /* 0x000000021500720c */ /* 0x001fca0003f06070 */
[----:B------:R-:W0:Y:S01]  /*00f0*/  LDC.64 R40, c[0x0][0x390] ;  /* 0x0000e400ff287b82 */ /* 0x000e220000000a00 */
[----:B------:R-:W-:-:S07]  /*0100*/  MOV R49, R21 ;  /* 0x0000001500317202 */ /* 0x000fce0000000f00 */
[----:B------:R-:W0:Y:S01]  /*0110*/  LDC.64 R42, c[0x0][0x398] ;  /* 0x0000e600ff2a7b82 */ /* 0x000e220000000a00 */
[----:B------:R-:W-:Y:S01]  /*0120*/  @!P0 VIADD R49, R21, 0x80 ;  /* 0x0000008015318836 */ /* 0x000fe20000000000 */
[----:B------:R-:W-:-:S06]  /*0130*/  CS2R R16, SRZ ;  /* 0x0000000000107805 */ /* 0x000fcc000001ff00 */
[----:B------:R-:W0:Y:S01]  /*0140*/  LDC.64 R44, c[0x0][0x390] ;  /* 0x0000e400ff2c7b82 */ /* 0x000e220000000a00 */
[----:B------:R-:W-:-:S07]  /*0150*/  ISETP.GE.U32.AND P6, PT, R49, R2, PT ;  /* 0x000000023100720c */ /* 0x000fce0003fc6070 */
[----:B------:R-:W0:Y:S06]  /*0160*/  LDC.64 R46, c[0x0][0x398] ;  /* 0x0000e600ff2e7b82 */ /* 0x000e2c0000000a00 */
[----:B------:R-:W-:Y:S01]  /*0170*/  @!P6 IMAD.IADD R11, R0, 0x1, R49 ;  /* 0x00000001000be824 */ /* 0x000fe200078e0231 */
[----:B------:R-:W-:Y:S01]  /*0180*/  @!P6 IADD3 R49, PT, PT, R49, 0x80, RZ ;  /* 0x000000803131e810 */ /* 0x000fe20007ffe0ff */
[----:B------:R-:W0:Y:S02]  /*0190*/  LDC.64 R38, c[0x0][0x398] ;  /* 0x0000e600ff267b82 */ /* 0x000e240000000a00 */
[----:B---3--:R-:W-:Y:S01]  /*01a0*/  @!P6 IMAD.WIDE.U32 R4, R11, 0x8, R4 ;  /* 0x000000080b04e825 */ /* 0x008fe200078e0004 */
[----:B------:R-:W-:-:S03]  /*01b0*/  ISETP.GE.U32.AND P5, PT, R49, R2, PT ;  /* 0x000000023100720c */ /* 0x000fc60003fa6070 */
[----:B----4-:R-:W-:Y:S01]  /*01c0*/  @!P6 IMAD.WIDE.U32 R6, R11, 0x8, R6 ;  /* 0x000000080b06e825 */ /* 0x010fe200078e0006 */
[----:B------:R-:W-:Y:S01]  /*01d0*/  CS2R R10, SRZ ;  /* 0x00000000000a7805 */ /* 0x000fe2000001ff00 */
[----:B------:R-:W3:Y:S03]  /*01e0*/  LDC.64 R36, c[0x0][0x390] ;  /* 0x0000e400ff247b82 */ /* 0x000ee60000000a00 */
[----:B------:R-:W5:Y:S04]  /*01f0*/  @!P6 LDG.E.64 R12, desc[UR4][R6.64] ;  /* 0x00000004060ce981 */ /* 0x000f68000c1e1b00 */
[----:B------:R-:W5:Y:S01]  /*0200*/  @!P6 LDG.E.64 R10, desc[UR4][R4.64] ;  /* 0x00000004040ae981 */ /* 0x000f62000c1e1b00 */
[----:B------:R-:W-:Y:S01]  /*0210*/  @!P5 IMAD.IADD R33, R0, 0x1, R49 ;  /* 0x000000010021d824 */ /* 0x000fe200078e0231 */
[----:B------:R-:W4:Y:S01]  /*0220*/  LDC.64 R22, c[0x0][0x390] ;  /* 0x0000e400ff167b82 */ /* 0x000f220000000a00 */
[----:B------:R-:W-:-:S05]  /*0230*/  @!P5 VIADD R49, R49, 0x80 ;  /* 0x000000803131d836 */ /* 0x000fca0000000000 */
[C---:B------:R-:W-:Y:S02]  /*0240*/  ISETP.GE.U32.AND P4, PT, R49.reuse, R2, PT ;  /* 0x000000023100720c */ /* 0x040fe40003f86070 */
[----:B------:R-:W4:Y:S08]  /*0250*/  LDC.64 R26, c[0x0][0x390] ;  /* 0x0000e400ff1a7b82 */ /* 0x000f300000000a00 */
[----:B------:R-:W4:Y:S03]  /*0260*/  LDC.64 R28, c[0x0][0x398] ;  /* 0x0000e600ff1c7b82 */ /* 0x000f260000000a00 */
[----:B------:R-:W-:Y:S01]  /*0270*/  @!P4 IADD3 R25, PT, PT, R0, R49, RZ ;  /* 0x000000310019c210 */ /* 0x000fe20007ffe0ff */
[----:B------:R-:W-:-:S05]  /*0280*/  @!P4 VIADD R49, R49, 0x80 ;  /* 0x000000803131c836 */ /* 0x000fca0000000000 */
[----:B------:R-:W-:-:S13]  /*0290*/  ISETP.GE.U32.AND P3, PT, R49, R2, PT ;  /* 0x000000023100720c */ /* 0x000fda0003f66070 */
[----:B------:R-:W-:Y:S01]  /*02a0*/  @!P3 IMAD.IADD R3, R0, 0x1, R49 ;  /* 0x000000010003b824 */ /* 0x000fe200078e0231 */
[----:B------:R-:W-:-:S04]  /*02b0*/  @!P3 IADD3 R49, PT, PT, R49, 0x80, RZ ;  /* 0x000000803131b810 */ /* 0x000fc80007ffe0ff */
[----:B------:R-:W-:Y:S01]  /*02c0*/  ISETP.GE.U32.AND P2, PT, R49, R2, PT ;  /* 0x000000023100720c */ /* 0x000fe20003f46070 */
[----:B-1----:R-:W-:-:S12]  /*02d0*/  @!P5 IMAD.WIDE.U32 R30, R33, 0x8, R8 ;  /* 0x00000008211ed825 */ /* 0x002fd800078e0008 */
[----:B------:R-:W-:Y:S02]  /*02e0*/  @!P2 IMAD.IADD R53, R0, 0x1, R49 ;  /* 0x000000010035a824 */ /* 0x000fe400078e0231 */
[----:B------:R-:W-:-:S05]  /*02f0*/  @!P2 VIADD R49, R49, 0x80 ;  /* 0x000000803131a836 */ /* 0x000fca0000000000 */
[----:B------:R-:W-:Y:S01]  /*0300*/  ISETP.GE.U32.AND P1, PT, R49, R2, PT ;  /* 0x000000023100720c */ /* 0x000fe20003f26070 */
[----:B--2---:R-:W-:Y:S01]  /*0310*/  @!P5 IMAD.WIDE.U32 R32, R33, 0x8, R14 ;  /* 0x000000082120d825 */ /* 0x004fe200078e000e */
[----:B------:R-:W-:-:S03]  /*0320*/  CS2R R14, SRZ ;  /* 0x00000000000e7805 */ /* 0x000fc6000001ff00 */
[C---:B0-----:R-:W-:Y:S01]  /*0330*/  @!P4 IMAD.WIDE.U32 R40, R25.reuse, 0x8, R40 ;  /* 0x000000081928c825 */ /* 0x041fe200078e0028 */
[----:B------:R0:W5:Y:S03]  /*0340*/  @!P5 LDG.E.64 R16, desc[UR4][R32.64] ;  /* 0x000000042010d981 */ /* 0x000166000c1e1b00 */
[----:B------:R-:W-:Y:S01]  /*0350*/  @!P4 IMAD.WIDE.U32 R42, R25, 0x8, R42 ;  /* 0x00000008192ac825 */ /* 0x000fe200078e002a */
[----:B------:R1:W5:Y:S01]  /*0360*/  @!P5 LDG.E.64 R14, desc[UR4][R30.64] ;  /* 0x000000041e0ed981 */ /* 0x000362000c1e1b00 */
[----:B------:R-:W2:Y:S02]  /*0370*/  LDC.64 R24, c[0x0][0x398] ;  /* 0x0000e600ff187b82 */ /* 0x000ea40000000a00 */
[----:B------:R-:W-:Y:S01]  /*0380*/  @!P1 IADD3 R51, PT, PT, R0, R49, RZ ;  /* 0x0000003100339210 */ /* 0x000fe20007ffe0ff */
[----:B------:R-:W-:-:S05]  /*0390*/  @!P1 VIADD R49, R49, 0x80 ;  /* 0x0000008031319836 */ /* 0x000fca0000000000 */
[----:B0-----:R-:W0:Y:S01]  /*03a0*/  LDC.64 R32, c[0x0][0x398] ;  /* 0x0000e600ff207b82 */ /* 0x001e220000000a00 */
[----:B------:R-:W-:-:S07]  /*03b0*/  ISETP.GE.U32.AND P6, PT, R49, R2, PT ;  /* 0x000000023100720c */ /* 0x000fce0003fc6070 */
[----:B-1----:R-:W1:Y:S01]  /*03c0*/  LDC.64 R30, c[0x0][0x390] ;  /* 0x0000e400ff1e7b82 */ /* 0x002e620000000a00 */
[----:B------:R-:W-:Y:S02]  /*03d0*/  CS2R R6, SRZ ;  /* 0x0000000000067805 */ /* 0x000fe4000001ff00 */
[----:B------:R-:W-:Y:S01]  /*03e0*/  CS2R R8, SRZ ;  /* 0x0000000000087805 */ /* 0x000fe2000001ff00 */
[----:B------:R-:W-:Y:S01]  /*03f0*/  @!P3 IMAD.WIDE.U32 R44, R3, 0x8, R44 ;  /* 0x00000008032cb825 */ /* 0x000fe200078e002c */
[----:B------:R-:W-:-:S03]  /*0400*/  CS2R R4, SRZ ;  /* 0x0000000000047805 */ /* 0x000fc6000001ff00 */
[----:B------:R-:W-:Y:S01]  /*0410*/  @!P3 IMAD.WIDE.U32 R46, R3, 0x8, R46 ;  /* 0x00000008032eb825 */ /* 0x000fe200078e002e */
[----:B------:R3:W5:Y:S01]  /*0420*/  @!P4 LDG.E.64 R6, desc[UR4][R42.64] ;  /* 0x000000042a06c981 */ /* 0x000762000c1e1b00 */
[----:B------:R-:W-:-:S03]  /*0430*/  CS2R R2, SRZ ;  /* 0x0000000000027805 */ /* 0x000fc6000001ff00 */
[----:B------:R4:W5:Y:S01]  /*0440*/  @!P4 LDG.E.64 R8, desc[UR4][R40.64] ;  /* 0x000000042808c981 */ /* 0x000962000c1e1b00 */
[----:B------:R-:W-:-:S03]  /*0450*/  @!P6 IMAD.IADD R49, R0, 0x1, R49 ;  /* 0x000000010031e824 */ /* 0x000fc600078e0231 */
[----:B------:R2:W5:Y:S01]  /*0460*/  @!P3 LDG.E.64 R4, desc[UR4][R44.64] ;  /* 0x000000042c04b981 */ /* 0x000562000c1e1b00 */
[C---:B---3--:R-:W-:Y:S01]  /*0470*/  @!P2 IMAD.WIDE.U32 R42, R53.reuse, 0x8, R38 ;  /* 0x00000008352aa825 */ /* 0x048fe200078e0026 */
[----:B------:R-:W-:Y:S02]  /*0480*/  CS2R R38, SRZ ;  /* 0x0000000000267805 */ /* 0x000fe4000001ff00 */
[----:B------:R3:W5:Y:S01]  /*0490*/  @!P3 LDG.E.64 R2, desc[UR4][R46.64] ;  /* 0x000000042e02b981 */ /* 0x000762000c1e1b00 */
[----:B----4-:R-:W-:Y:S01]  /*04a0*/  @!P2 IMAD.WIDE.U32 R40, R53, 0x8, R36 ;  /* 0x000000083528a825 */ /* 0x010fe200078e0024 */
[----:B------:R-:W-:Y:S02]  /*04b0*/  CS2R R34, SRZ ;  /* 0x0000000000227805 */ /* 0x000fe4000001ff00 */
[----:B------:R4:W5:Y:S01]  /*04c0*/  @!P2 LDG.E.64 R38, desc[UR4][R42.64] ;  /* 0x000000042a26a981 */ /* 0x000962000c1e1b00 */
[----:B------:R-:W-:Y:S01]  /*04d0*/  @!P1 IMAD.WIDE.U32 R52, R51, 0x8, R22 ;  /* 0x0000000833349825 */ /* 0x000fe200078e0016 */
[----:B------:R-:W-:-:S02]  /*04e0*/  @!P0 IADD3 R23, PT, PT, R0, R21, RZ ;  /* 0x0000001500178210 */ /* 0x000fc40007ffe0ff */
[----:B------:R-:W-:Y:S01]  /*04f0*/  CS2R R36, SRZ ;  /* 0x0000000000247805 */ /* 0x000fe2000001ff00 */
[----:B------:R0:W5:Y:S01]  /*0500*/  @!P2 LDG.E.64 R34, desc[UR4][R40.64] ;  /* 0x000000042822a981 */ /* 0x000162000c1e1b00 */
[----:B--2---:R-:W-:Y:S01]  /*0510*/  @!P6 IMAD.WIDE.U32 R44, R49, 0x8, R26 ;  /* 0x00000008312ce825 */ /* 0x004fe200078e001a */
[----:B------:R-:W-:-:S03]  /*0520*/  CS2R R26, SRZ ;  /* 0x00000000001a7805 */ /* 0x000fc6000001ff00 */
[----:B---3--:R-:W-:Y:S01]  /*0530*/  @!P6 IMAD.WIDE.U32 R46, R49, 0x8, R28 ;  /* 0x00000008312ee825 */ /* 0x008fe200078e001c */
[----:B------:R-:W-:Y:S01]  /*0540*/  CS2R R28, SRZ ;  /* 0x00000000001c7805 */ /* 0x000fe2000001ff00 */
[----:B------:R2:W5:Y:S02]  /*0550*/  @!P1 LDG.E.64 R36, desc[UR4][R52.64] ;  /* 0x0000000434249981 */ /* 0x000564000c1e1b00 */
[----:B----4-:R-:W-:Y:S01]  /*0560*/  @!P1 IMAD.WIDE.U32 R42, R51, 0x8, R24 ;  /* 0x00000008332a9825 */ /* 0x010fe200078e0018 */
[----:B------:R-:W-:-:S03]  /*0570*/  CS2R R24, SRZ ;  /* 0x0000000000187805 */ /* 0x000fc6000001ff00 */
[C---:B-1----:R-:W-:Y:S01]  /*0580*/  @!P0 IMAD.WIDE.U32 R48, R23.reuse, 0x8, R30 ;  /* 0x0000000817308825 */ /* 0x042fe200078e001e */
[----:B------:R-:W-:Y:S01]  /*0590*/  CS2R R30, SRZ ;  /* 0x00000000001e7805 */ /* 0x000fe2000001ff00 */
[----:B------:R2:W5:Y:S02]  /*05a0*/  @!P1 LDG.E.64 R26, desc[UR4][R42.64] ;  /* 0x000000042a1a9981 */ /* 0x000564000c1e1b00 */
[----:B0-----:R-:W-:Y:S01]  /*05b0*/  @!P0 IMAD.WIDE.U32 R32, R23, 0x8, R32 ;  /* 0x0000000817208825 */ /* 0x001fe200078e0020 */
[----:B------:R-:W-:Y:S01]  /*05c0*/  CS2R R22, SRZ ;  /* 0x0000000000167805 */ /* 0x000fe2000001ff00 */
[----:B------:R2:W5:Y:S04]  /*05d0*/  @!P6 LDG.E.64 R24, desc[UR4][R44.64] ;  /* 0x000000042c18e981 */ /* 0x000568000c1e1b00 */
[----:B------:R2:W5:Y:S04]  /*05e0*/  @!P0 LDG.E.64 R28, desc[UR4][R48.64] ;  /* 0x00000004301c8981 */ /* 0x000568000c1e1b00 */
[----:B------:R2:W5:Y:S04]  /*05f0*/  @!P6 LDG.E.64 R22, desc[UR4][R46.64] ;  /* 0x000000042e16e981 */ /* 0x000568000c1e1b00 */
[----:B------:R2:W5:Y:S01]  /*0600*/  @!P0 LDG.E.64 R30, desc[UR4][R32.64] ;  /* 0x00000004201e8981 */ /* 0x000562000c1e1b00 */
[----:B------:R-:W-:Y:S04]  /*0610*/  BSSY.RECONVERGENT B0, `(.L_x_7289) ;  /* 0x000007f000007945 */ /* 0x000fe80003800200 */
[----:B------:R-:W-:Y:S05]  /*0620*/  @P0 BRA `(.L_x_7290) ;  /* 0x0000000400f40947 */ /* 0x000fea0003800000 */
[-C--:B--2--5:R-:W-:Y:S01]  /*0630*/  DMUL R32, R30, R30.reuse ;  /* 0x0000001e1e207228 */ /* 0x0a4fe20000000000 */
        /* <DEDUP_REMOVED lines=65> */
[----:B------:R-:W-:-:S05]  /*0a50*/  MOV R46, RZ ;  /* 0x000000ff002e7202 */ /* 0x000fca0000000f00 */
        /* <DEDUP_REMOVED lines=11> */
.L_x_7292:
        /* <DEDUP_REMOVED lines=35> */
.L_x_7293:
[----:B------:R-:W-:Y:S05]  /*0d40*/  BSYNC.RECONVERGENT B1 ;  /* 0x0000000000017941 */ /* 0x000fea0003800200 */
.L_x_7291:
        /* <DEDUP_REMOVED lines=11> */
.L_x_7290:
[----:B------:R-:W-:Y:S05]  /*0e00*/  BSYNC.RECONVERGENT B0 ;  /* 0x0000000000007941 */ /* 0x000fea0003800200 */
.L_x_7289:
[----:B------:R-:W-:Y:S01]  /*0e10*/  IMAD R19, R18, -0x400, R19 ;  /* 0xfffffc0012137824 */ /* 0x000fe200078e0213 */
[----:B------:R-:W-:Y:S01]  /*0e20*/  BSSY.RECONVERGENT B0, `(.L_x_7294) ;  /* 0x0000081000007945 */ /* 0x000fe20003800200 */
[----:B------:R-:W-:-:S05]  /*0e30*/  VIADD R0, R21, 0x80 ;  /* 0x0000008015007836 */ /* 0x000fca0000000000 */
[----:B------:R-:W-:-:S13]  /*0e40*/  ISETP.GE.U32.AND P0, PT, R0, R19, PT ;  /* 0x000000130000720c */ /* 0x000fda0003f06070 */
        /* <DEDUP_REMOVED lines=65> */
[----:B------:R-:W-:Y:S01]  /*1260*/  DFMA R44, -R48, R46, R44 ;  /* 0x0000002e302c722b */ /* 0x000fe2000000012c */
[----:B------:R-:W-:-:S07]  /*1270*/  IMAD.MOV.U32 R46, RZ, RZ, RZ ;  /* 0x000000ffff2e7224 */ /* 0x000fce00078e00ff */
        /* <DEDUP_REMOVED lines=12> */
.L_x_7297:
        /* <DEDUP_REMOVED lines=35> */
.L_x_7298:
[----:B------:R-:W-:Y:S05]  /*1570*/  BSYNC.RECONVERGENT B1 ;  /* 0x0000000000017941 */ /* 0x000fea0003800200 */
.L_x_7296:
        /* <DEDUP_REMOVED lines=11> */
.L_x_7295:
[----:B------:R-:W-:Y:S05]  /*1630*/  BSYNC.RECONVERGENT B0 ;  /* 0x0000000000007941 */ /* 0x000fea0003800200 */
.L_x_7294:
[----:B------:R-:W-:Y:S01]  /*1640*/  VIADD R0, R21, 0x100 ;  /* 0x0000010015007836 */ /* 0x000fe20000000000 */
[----:B------:R-:W-:Y:S04]  /*1650*/  BSSY.RECONVERGENT B0, `(.L_x_7299) ;  /* 0x0000080000007945 */ /* 0x000fe80003800200 */
[----:B------:R-:W-:-:S13]  /*1660*/  ISETP.GE.U32.AND P0, PT, R0, R19, PT ;  /* 0x000000130000720c */ /* 0x000fda0003f06070 */
[----:B------:R-:W-:Y:S05]  /*1670*/  @P0 BRA `(.L_x_7300) ;  /* 0x0000000400f40947 */ /* 0x000fea0003800000 */
[-C--:B-----5:R-:W-:Y:S01]  /*1680*/  DMUL R30, R16, R16.reuse ;  /* 0x00000010101e7228 */ /* 0x0a0fe20000000000 */
[----:B------:R-:W-:Y:S01]  /*1690*/  UMOV UR6, 0x6d4801f7 ;  /* 0x6d4801f700067882 */ /* 0x000fe20000000000 */
[----:B------:R-:W-:Y:S01]  /*16a0*/  UMOV UR7, 0x3fa6e4e2 ;  /* 0x3fa6e4e200077882 */ /* 0x000fe20000000000 */
[----:B------:R-:W-:Y:S05]  /*16b0*/  BSSY.RECONVERGENT B1, `(.L_x_7301) ;  /* 0x000006e000017945 */ /* 0x000fea0003800200 */
[----:B------:R-:W-:-:S08]  /*16c0*/  DMUL R12, R30, R16 ;  /* 0x000000101e0c7228 */ /* 0x000fd00000000000 */
[----:B--2---:R-:W-:Y:S01]  /*16d0*/  DFMA R32, R12, UR6, R16 ;  /* 0x000000060c207c2b */ /* 0x004fe20008000010 */
        /* <DEDUP_REMOVED lines=72> */
.L_x_7302:
        /* <DEDUP_REMOVED lines=35> */
.L_x_7303:
[----:B------:R-:W-:Y:S05]  /*1d90*/  BSYNC.RECONVERGENT B1 ;  /* 0x0000000000017941 */ /* 0x000fea0003800200 */
.L_x_7301:
        /* <DEDUP_REMOVED lines=11> */
.L_x_7300:
[----:B------:R-:W-:Y:S05]  /*1e50*/  BSYNC.RECONVERGENT B0 ;  /* 0x0000000000007941 */ /* 0x000fea0003800200 */
.L_x_7299:
[----:B------:R-:W-:Y:S01]  /*1e60*/  IADD3 R0, PT, PT, R21, 0x180, RZ ;  /* 0x0000018015007810 */ /* 0x000fe20007ffe0ff */
[----:B------:R-:W-:Y:S03]  /*1e70*/  BSSY.RECONVERGENT B0, `(.L_x_7304) ;  /* 0x0000080000007945 */ /* 0x000fe60003800200 */
[----:B------:R-:W-:-:S13]  /*1e80*/  ISETP.GE.U32.AND P0, PT, R0, R19, PT ;  /* 0x000000130000720c */ /* 0x000fda0003f06070 */
        /* <DEDUP_REMOVED lines=12> */
[----:B--2---:R-:W-:Y:S02]  /*1f50*/  LOP3.LUT R33, R31, 0x7fffffff, RZ, 0xc0, !PT ;  /* 0x7fffffff1f217812 */ /* 0x004fe400078ec0ff */
        /* <DEDUP_REMOVED lines=66> */
.L_x_7307:
        /* <DEDUP_REMOVED lines=35> */
.L_x_7308:
[----:B------:R-:W-:Y:S05]  /*25b0*/  BSYNC.RECONVERGENT B1 ;  /* 0x0000000000017941 */ /* 0x000fea0003800200 */
.L_x_7306:
        /* <DEDUP_REMOVED lines=11> */
.L_x_7305:
[----:B------:R-:W-:Y:S05]  /*2670*/  BSYNC.RECONVERGENT B0 ;  /* 0x0000000000007941 */ /* 0x000fea0003800200 */
.L_x_7304:
        /* <DEDUP_REMOVED lines=22> */
[----:B--2---:R-:W-:Y:S01]  /*27e0*/  MOV R42, 0xf89b6999 ;  /* 0xf89b6999002a7802 */ /* 0x004fe20000000f00 */
        /* <DEDUP_REMOVED lines=59> */
.L_x_7312:
[----:B------:R-:W-:Y:S01]  /*2ba0*/  DMUL R30, R16, R16 ;  /* 0x00000010101e7228 */ /* 0x000fe20000000000 */
[----:B--2---:R-:W-:Y:S01]  /*2bb0*/  IMAD.MOV.U32 R32, RZ, RZ, 0x420afc3d ;  /* 0x420afc3dff207424 */ /* 0x004fe200078e00ff */
        /* <DEDUP_REMOVED lines=33> */
.L_x_7313:
[----:B------:R-:W-:Y:S05]  /*2dd0*/  BSYNC.RECONVERGENT B1 ;  /* 0x0000000000017941 */ /* 0x000fea0003800200 */
.L_x_7311:
        /* <DEDUP_REMOVED lines=11> */
.L_x_7310:
[----:B------:R-:W-:Y:S05]  /*2e90*/  BSYNC.RECONVERGENT B0 ;  /* 0x0000000000007941 */ /* 0x000fea0003800200 */
.L_x_7309:
        /* <DEDUP_REMOVED lines=19> */
[----:B--2---:R-:W-:Y:S01]  /*2fd0*/  DADD R32, R16, R16 ;  /* 0x0000000010207229 */ /* 0x004fe20000000010 */
        /* <DEDUP_REMOVED lines=62> */
.L_x_7317:
        /* <DEDUP_REMOVED lines=35> */
.L_x_7318:
[----:B------:R-:W-:Y:S05]  /*35f0*/  BSYNC.RECONVERGENT B1 ;  /* 0x0000000000017941 */ /* 0x000fea0003800200 */
.L_x_7316:
        /* <DEDUP_REMOVED lines=11> */
.L_x_7315:
[----:B------:R-:W-:Y:S05]  /*36b0*/  BSYNC.RECONVERGENT B0 ;  /* 0x0000000000007941 */ /* 0x000fea0003800200 */
.L_x_7314:
        /* <DEDUP_REMOVED lines=19> */
[----:B--2---:R-:W-:Y:S01]  /*37f0*/  DADD R32, R16, R16 ;  /* 0x0000000010207229 */ /* 0x004fe20000000010 */
        /* <DEDUP_REMOVED lines=62> */
.L_x_7322:
        /* <DEDUP_REMOVED lines=35> */
.L_x_7323:
[----:B------:R-:W-:Y:S05]  /*3e10*/  BSYNC.RECONVERGENT B1 ;  /* 0x0000000000017941 */ /* 0x000fea0003800200 */
.L_x_7321:
        /* <DEDUP_REMOVED lines=11> */
.L_x_7320:
[----:B------:R-:W-:Y:S05]  /*3ed0*/  BSYNC.RECONVERGENT B0 ;  /* 0x0000000000007941 */ /* 0x000fea0003800200 */
.L_x_7319:
        /* <DEDUP_REMOVED lines=22> */
[----:B--2---:R-:W-:Y:S01]  /*4040*/  IMAD.MOV.U32 R32, RZ, RZ, -0x7649667 ;  /* 0xf89b6999ff207424 */ /* 0x004fe200078e00ff */
        /* <DEDUP_REMOVED lines=59> */
.L_x_7327:
        /* <DEDUP_REMOVED lines=35> */
.L_x_7328:
[----:B------:R-:W-:Y:S05]  /*4630*/  BSYNC.RECONVERGENT B1 ;  /* 0x0000000000017941 */ /* 0x000fea0003800200 */
.L_x_7326:
        /* <DEDUP_REMOVED lines=11> */
.L_x_7325:
[----:B------:R-:W-:Y:S05]  /*46f0*/  BSYNC.RECONVERGENT B0 ;  /* 0x0000000000007941 */ /* 0x000fea0003800200 */
.L_x_7324:
[----:B------:R-:W-:Y:S01]  /*4700*/  ISETP.GE.U32.AND P0, PT, R21, R19, PT ;  /* 0x000000131500720c */ /* 0x000fe20003f06070 */
[----:B------:R-:W-:Y:S04]  /*4710*/  BSSY.RECONVERGENT B0, `(.L_x_7329) ;  /* 0x0000033000007945 */ /* 0x000fe80003800200 */
[----:B------:R-:W-:Y:S08]  /*4720*/  BSSY.RELIABLE B1, `(.L_x_7330) ;  /* 0x000002b000017945 */ /* 0x000ff00003800100 */
[----:B------:R-:W-:Y:S05]  /*4730*/  @P0 BRA `(.L_x_7331) ;  /* 0x0000000000300947 */ /* 0x000fea0003800000 */
[----:B-----5:R-:W0:Y:S01]  /*4740*/  LDC.64 R2, c[0x0][0x388] ;  /* 0x0000e200ff027b82 */ /* 0x020e220000000a00 */
[----:B------:R-:W-:Y:S01]  /*4750*/  LEA R7, R18, R21, 0xa ;  /* 0x0000001512077211 */ /* 0x000fe200078e50ff */
[----:B------:R-:W-:-:S05]  /*4760*/  VIADD R21, R21, 0x80 ;  /* 0x0000008015157836 */ /* 0x000fca0000000000 */
[----:B------:R-:W-:Y:S01]  /*4770*/  ISETP.GE.U32.AND P0, PT, R21, R19, PT ;  /* 0x000000131500720c */ /* 0x000fe20003f06070 */
[----:B0-----:R-:W-:-:S05]  /*4780*/  IMAD.WIDE.U32 R2, R7, 0x8, R2 ;  /* 0x0000000807027825 */ /* 0x001fca00078e0002 */
[----:B------:R0:W-:Y:S07]  /*4790*/  STG.E.64 desc[UR4][R2.64], R28 ;  /* 0x0000001c02007986 */ /* 0x0001ee000c101b04 */
[----:B------:R-:W-:Y:S05]  /*47a0*/  @P0 BRA `(.L_x_7332) ;  /* 0x0000000000300947 */ /* 0x000fea0003800000 */
[----:B0-----:R-:W0:Y:S01]  /*47b0*/  LDC.64 R2, c[0x0][0x388] ;  /* 0x0000e200ff027b82 */ /* 0x001e220000000a00 */
[----:B------:R-:W-:Y:S01]  /*47c0*/  LEA R7, R18, R21, 0xa ;  /* 0x0000001512077211 */ /* 0x000fe200078e50ff */
[----:B------:R-:W-:-:S04]  /*47d0*/  VIADD R21, R21, 0x80 ;  /* 0x0000008015157836 */ /* 0x000fc80000000000 */
[----:B0-----:R-:W-:-:S05]  /*47e0*/  IMAD.WIDE.U32 R2, R7, 0x8, R2 ;  /* 0x0000000807027825 */ /* 0x001fca00078e0002 */
[----:B------:R0:W-:Y:S02]  /*47f0*/  STG.E.64 desc[UR4][R2.64], R10 ;  /* 0x0000000a02007986 */ /* 0x0001e4000c101b04 */
.L_x_7331:
[----:B------:R-:W-:-:S13]  /*4800*/  ISETP.GE.U32.AND P0, PT, R21, R19, PT ;  /* 0x000000131500720c */ /* 0x000fda0003f06070 */
[----:B------:R-:W-:Y:S05]  /*4810*/  @P0 BRA `(.L_x_7333) ;  /* 0x0000000000300947 */ /* 0x000fea0003800000 */
[----:B0----5:R-:W0:Y:S01]  /*4820*/  LDC.64 R2, c[0x0][0x388] ;  /* 0x0000e200ff027b82 */ /* 0x021e220000000a00 */
[----:B------:R-:W-:Y:S01]  /*4830*/  LEA R7, R18, R21, 0xa ;  /* 0x0000001512077211 */ /* 0x000fe200078e50ff */
[----:B------:R-:W-:-:S04]  /*4840*/  VIADD R21, R21, 0x80 ;  /* 0x0000008015157836 */ /* 0x000fc80000000000 */
[----:B0-----:R-:W-:-:S05]  /*4850*/  IMAD.WIDE.U32 R2, R7, 0x8, R2 ;  /* 0x0000000807027825 */ /* 0x001fca00078e0002 */
[----:B------:R1:W-:Y:S02]  /*4860*/  STG.E.64 desc[UR4][R2.64], R14 ;  /* 0x0000000e02007986 */ /* 0x0003e4000c101b04 */
.L_x_7332:
[----:B------:R-:W-:-:S13]  /*4870*/  ISETP.GE.U32.AND P0, PT, R21, R19, PT ;  /* 0x000000131500720c */ /* 0x000fda0003f06070 */
[----:B------:R-:W-:Y:S05]  /*4880*/  @P0 BRA `(.L_x_7334) ;  /* 0x0000000000300947 */ /* 0x000fea0003800000 */
[----:B01----:R-:W0:Y:S01]  /*4890*/  LDC.64 R2, c[0x0][0x388] ;  /* 0x0000e200ff027b82 */ /* 0x003e220000000a00 */
[----:B------:R-:W-:Y:S01]  /*48a0*/  LEA R7, R18, R21, 0xa ;  /* 0x0000001512077211 */ /* 0x000fe200078e50ff */
[----:B------:R-:W-:-:S04]  /*48b0*/  VIADD R21, R21, 0x80 ;  /* 0x0000008015157836 */ /* 0x000fc80000000000 */
[----:B0-----:R-:W-:-:S05]  /*48c0*/  IMAD.WIDE.U32 R2, R7, 0x8, R2 ;  /* 0x0000000807027825 */ /* 0x001fca00078e0002 */
[----:B------:R1:W-:Y:S02]  /*48d0*/  STG.E.64 desc[UR4][R2.64], R8 ;  /* 0x0000000802007986 */ /* 0x0003e4000c101b04 */
.L_x_7333:
[----:B------:R-:W-:-:S13]  /*48e0*/  ISETP.GE.U32.AND P0, PT, R21, R19, PT ;  /* 0x000000131500720c */ /* 0x000fda0003f06070 */
[----:B------:R-:W-:Y:S05]  /*48f0*/  @P0 BRA `(.L_x_7335) ;  /* 0x0000000000340947 */ /* 0x000fea0003800000 */
[----:B01---5:R-:W0:Y:S01]  /*4900*/  LDC.64 R2, c[0x0][0x388] ;  /* 0x0000e200ff027b82 */ /* 0x023e220000000a00 */
[----:B------:R-:W-:Y:S01]  /*4910*/  LEA R7, R18, R21, 0xa ;  /* 0x0000001512077211 */ /* 0x000fe200078e50ff */
[----:B------:R-:W-:-:S04]  /*4920*/  VIADD R21, R21, 0x80 ;  /* 0x0000008015157836 */ /* 0x000fc80000000000 */
[----:B0-----:R-:W-:-:S05]  /*4930*/  IMAD.WIDE.U32 R2, R7, 0x8, R2 ;  /* 0x0000000807027825 */ /* 0x001fca00078e0002 */
[----:B------:R3:W-:Y:S02]  /*4940*/  STG.E.64 desc[UR4][R2.64], R4 ;  /* 0x0000000402007986 */ /* 0x0007e4000c101b04 */
.L_x_7334:
[----:B------:R-:W-:-:S13]  /*4950*/  ISETP.GE.U32.AND P0, PT, R21, R19, PT ;  /* 0x000000131500720c */ /* 0x000fda0003f06070 */
[----:B------:R-:W-:Y:S05]  /*4960*/  @P0 BREAK.RELIABLE B1 ;  /* 0x0000000000010942 */ /* 0x000fea0003800100 */
[----:B------:R-:W-:Y:S05]  /*4970*/  @P0 BRA `(.L_x_7336) ;  /* 0x0000000000300947 */ /* 0x000fea0003800000 */
[----:B01-3--:R-:W0:Y:S01]  /*4980*/  LDC.64 R2, c[0x0][0x388] ;  /* 0x0000e200ff027b82 */ /* 0x00be220000000a00 */
[----:B------:R-:W-:Y:S01]  /*4990*/  LEA R5, R18, R21, 0xa ;  /* 0x0000001512057211 */ /* 0x000fe200078e50ff */
[----:B------:R-:W-:-:S04]  /*49a0*/  VIADD R21, R21, 0x80 ;  /* 0x0000008015157836 */ /* 0x000fc80000000000 */
[----:B0-----:R-:W-:-:S05]  /*49b0*/  IMAD.WIDE.U32 R2, R5, 0x8, R2 ;  /* 0x0000000805027825 */ /* 0x001fca00078e0002 */
[----:B------:R3:W-:Y:S02]  /*49c0*/  STG.E.64 desc[UR4][R2.64], R34 ;  /* 0x0000002202007986 */ /* 0x0007e4000c101b04 */
.L_x_7335:
[----:B------:R-:W-:Y:S05]  /*49d0*/  BSYNC.RELIABLE B1 ;  /* 0x0000000000017941 */ /* 0x000fea0003800100 */
.L_x_7330:
[----:B------:R-:W-:-:S13]  /*49e0*/  ISETP.GE.U32.AND P0, PT, R21, R19, PT ;  /* 0x000000131500720c */ /* 0x000fda0003f06070 */
[----:B01-3-5:R-:W0:Y:S01]  /*49f0*/  @!P0 LDC.64 R2, c[0x0][0x388] ;  /* 0x0000e200ff028b82 */ /* 0x02be220000000a00 */
[----:B------:R-:W-:Y:S01]  /*4a00*/  @!P0 LEA R5, R18, R21, 0xa ;  /* 0x0000001512058211 */ /* 0x000fe200078e50ff */
[----:B------:R-:W-:-:S04]  /*4a10*/  @!P0 VIADD R21, R21, 0x80 ;  /* 0x0000008015158836 */ /* 0x000fc80000000000 */
[----:B0-----:R-:W-:-:S05]  /*4a20*/  @!P0 IMAD.WIDE.U32 R2, R5, 0x8, R2 ;  /* 0x0000000805028825 */ /* 0x001fca00078e0002 */
[----:B------:R4:W-:Y:S02]  /*4a30*/  @!P0 STG.E.64 desc[UR4][R2.64], R36 ;  /* 0x0000002402008986 */ /* 0x0009e4000c101b04 */
.L_x_7336:
[----:B------:R-:W-:Y:S05]  /*4a40*/  BSYNC.RECONVERGENT B0 ;  /* 0x0000000000007941 */ /* 0x000fea0003800200 */
.L_x_7329:
[----:B------:R-:W-:Y:S05]  /*4a50*/  WARPSYNC.ALL ;  /* 0x0000000000007948 */ /* 0x000fea0003800000 */
[----:B------:R-:W-:-:S13]  /*4a60*/  ISETP.GE.U32.AND P0, PT, R21, R19, PT ;  /* 0x000000131500720c */ /* 0x000fda0003f06070 */
[----:B------:R-:W-:Y:S05]  /*4a70*/  @P0 EXIT ;  /* 0x000000000000094d */ /* 0x000fea0003800000 */
[----:B01-34-:R-:W0:Y:S01]  /*4a80*/  LDC.64 R2, c[0x0][0x388] ;  /* 0x0000e200ff027b82 */ /* 0x01be220000000a00 */
[----:B------:R-:W-:-:S05]  /*4a90*/  LEA R21, R18, R21, 0xa ;  /* 0x0000001512157211 */ /* 0x000fca00078e50ff */
[----:B0-----:R-:W-:-:S05]  /*4aa0*/  IMAD.WIDE.U32 R2, R21, 0x8, R2 ;  /* 0x0000000815027825 */ /* 0x001fca00078e0002 */
[----:B------:R-:W-:Y:S01]  /*4ab0*/  STG.E.64 desc[UR4][R2.64], R24 ;  /* 0x0000001802007986 */ /* 0x000fe2000c101b04 */
[----:B------:R-:W-:Y:S05]  /*4ac0*/  EXIT ;  /* 0x000000000000794d */ /* 0x000fea0003800000 */
.L_x_7288:
[----:B------:R-:W0:Y:S01]  /*4ad0*/  S2R R2, SR_TID.X ;  /* 0x0000000000027919 */ /* 0x000e220000002100 */
[----:B------:R-:W1:Y:S02]  /*4ae0*/  LDC.64 R4, c[0x0][0x398] ;  /* 0x0000e600ff047b82 */ /* 0x000e640000000a00 */
[----:B-1----:R-:W-:-:S04]  /*4af0*/  IMAD.WIDE.U32 R4, R0, 0x8, R4 ;  /* 0x0000000800047825 */ /* 0x002fc800078e0004 */
[----:B0-----:R-:W-:Y:S02]  /*4b00*/  IMAD.WIDE.U32 R40, R2, 0x10, R4 ;  /* 0x0000001002287825 */ /* 0x001fe400078e0004 */
[----:B------:R-:W0:Y:S03]  /*4b10*/  LDC.64 R4, c[0x0][0x390] ;  /* 0x0000e400ff047b82 */ /* 0x000e260000000a00 */
[----:B------:R-:W2:Y:S04]  /*4b20*/  LDG.E.128 R32, desc[UR4][R40.64] ;  /* 0x0000000428207981 */ /* 0x000ea8000c1e1d00 */
[----:B------:R1:W5:Y:S04]  /*4b30*/  LDG.E.128 R12, desc[UR4][R40.64+0x800] ;  /* 0x00080004280c7981 */ /* 0x000368000c1e1d00 */
[----:B------:R1:W5:Y:S01]  /*4b40*/  LDG.E.128 R8, desc[UR4][R40.64+0x1000] ;  /* 0x0010000428087981 */ /* 0x000362000c1e1d00 */
[----:B0-----:R-:W-:-:S04]  /*4b50*/  IMAD.WIDE.U32 R4, R0, 0x8, R4 ;  /* 0x0000000800047825 */ /* 0x001fc800078e0004 */
[----:B------:R-:W-:Y:S02]  /*4b60*/  IMAD.WIDE.U32 R38, R2, 0x10, R4 ;  /* 0x0000001002267825 */ /* 0x000fe400078e0004 */
[----:B------:R1:W5:Y:S04]  /*4b70*/  LDG.E.128 R4, desc[UR4][R40.64+0x1800] ;  /* 0x0018000428047981 */ /* 0x000368000c1e1d00 */
[----:B------:R1:W5:Y:S04]  /*4b80*/  LDG.E.128 R28, desc[UR4][R38.64] ;  /* 0x00000004261c7981 */ /* 0x000368000c1e1d00 */
[----:B------:R1:W5:Y:S04]  /*4b90*/  LDG.E.128 R24, desc[UR4][R38.64+0x800] ;  /* 0x0008000426187981 */ /* 0x000368000c1e1d00 */
[----:B------:R1:W5:Y:S04]  /*4ba0*/  LDG.E.128 R20, desc[UR4][R38.64+0x1000] ;  /* 0x0010000426147981 */ /* 0x000368000c1e1d00 */
[----:B------:R1:W5:Y:S01]  /*4bb0*/  LDG.E.128 R16, desc[UR4][R38.64+0x1800] ;  /* 0x0018000426107981 */ /* 0x000362000c1e1d00 */
        /* <DEDUP_REMOVED lines=9> */
[----:B------:R-:W-:-:S08]  /*4c50*/  DFMA R36, R36, UR6, R32 ;  /* 0x0000000624247c2b */ /* 0x000fd00008000020 */
[----:B------:R-:W-:-:S10]  /*4c60*/  DMUL R36, R36, UR8 ;  /* 0x0000000824247c28 */ /* 0x000fd40008000000 */
[----:B------:R-:W-:Y:S01]  /*4c70*/  LOP3.LUT R43, R37, 0x7fffffff, RZ, 0xc0, !PT ;  /* 0x7fffffff252b7812 */ /* 0x000fe200078ec0ff */
[----:B------:R-:W-:-:S06]  /*4c80*/  IMAD.MOV.U32 R42, RZ, RZ, R36 ;  /* 0x000000ffff2a7224 */ /* 0x000fcc00078e0024 */
[----:B------:R-:W-:-:S14]  /*4c90*/  DSETP.GE.AND P0, PT, R42, UR10, PT ;  /* 0x0000000a2a007e2a */ /* 0x000fdc000bf06000 */
[----:B-1----:R-:W-:Y:S05]  /*4ca0*/  @!P0 BRA `(.L_x_7338) ;  /* 0x0000000400008947 */ /* 0x002fea0003800000 */
        /* <DEDUP_REMOVED lines=9> */
[----:B0-----:R-:W-:-:S04]  /*4d40*/  @!P0 FMUL R3, R3, 1.175494350822287508e-38 ;  /* 0x0080000003038820 */ /* 0x001fc80000400000 */
[----:B------:R-:W-:-:S06]  /*4d50*/  FMUL.FTZ R3, R3, 1.4426950216293334961 ;  /* 0x3fb8aa3b03037820 */ /* 0x000fcc0000410000 */
[----:B------:R-:W0:Y:S02]  /*4d60*/  FRND R3, R3 ;  /* 0x0000000300037307 */ /* 0x000e240000201000 */
[----:B0-----:R-:W-:-:S06]  /*4d70*/  FMUL.FTZ R36, R3, 1 ;  /* 0x3f80000003247820 */ /* 0x001fcc0000410000 */
[----:B------:R-:W0:Y:S08]  /*4d80*/  MUFU.EX2 R3, R3 ;  /* 0x0000000300037308 */ /* 0x000e300000000800 */
[----:B------:R0:W1:Y:S02]  /*4d90*/  F2F.F64.F32 R38, R36 ;  /* 0x0000002400267310 */ /* 0x0000640000201800 */
[----:B0-----:R-:W-:Y:S01]  /*4da0*/  FMUL.FTZ R36, R3, 1 ;  /* 0x3f80000003247820 */ /* 0x001fe20000410000 */
[----:B------:R-:W-:-:S04]  /*4db0*/  LOP3.LUT R3, R37, 0x7fffffff, RZ, 0xc0, !PT ;  /* 0x7fffffff25037812 */ /* 0x000fc800078ec0ff */
[----:B------:R-:W-:Y:S01]  /*4dc0*/  ISETP.GT.U32.AND P0, PT, R3, 0x40330fc1, PT ;  /* 0x40330fc10300780c */ /* 0x000fe20003f04070 */
[----:B-1----:R-:W-:Y:S01]  /*4dd0*/  DFMA R38, R38, -UR12, R42 ;  /* 0x8000000c26267c2b */ /* 0x002fe2000800002a */
[----:B------:R-:W-:Y:S01]  /*4de0*/  UMOV UR12, 0xa4741b81 ;  /* 0xa4741b81000c7882 */ /* 0x000fe20000000000 */
[----:B------:R-:W-:Y:S01]  /*4df0*/  UMOV UR13, 0x3e5ae904 ;  /* 0x3e5ae904000d7882 */ /* 0x000fe20000000000 */
[----:B------:R-:W0:Y:S05]  /*4e00*/  F2F.F64.F32 R42, R36 ;  /* 0x00000024002a7310 */ /* 0x000e2a0000201800 */
[----:B------:R-:W-:Y:S01]  /*4e10*/  DFMA R40, R38, UR12, R40 ;  /* 0x0000000c26287c2b */ /* 0x000fe20008000028 */
        /* <DEDUP_REMOVED lines=41> */
.L_x_7338:
        /* <DEDUP_REMOVED lines=35> */
.L_x_7339:
[----:B------:R-:W-:Y:S05]  /*52e0*/  BSYNC.RECONVERGENT B0 ;  /* 0x0000000000007941 */ /* 0x000fea0003800200 */
.L_x_7337:
[----:B------:R-:W-:Y:S01]  /*52f0*/  DMUL R36, R34, R34 ;  /* 0x0000002222247228 */ /* 0x000fe20000000000 */
[----:B------:R-:W-:Y:S01]  /*5300*/  IMAD.MOV.U32 R42, RZ, RZ, -0x2e09fe87 ;  /* 0xd1f60179ff2a7424 */ /* 0x000fe200078e00ff */
[C---:B------:R-:W-:Y:S01]  /*5310*/  DMUL R46, R32.reuse, R32 ;  /* 0x00000020202e7228 */ /* 0x040fe20000000000 */
[----:B------:R-:W-:Y:S01]  /*5320*/  MOV R43, 0x3fc12ba9 ;  /* 0x3fc12ba9002b7802 */ /* 0x000fe20000000f00 */
[----:B------:R-:W-:Y:S01]  /*5330*/  DMUL R32, R32, 0.5 ;  /* 0x3fe0000020207828 */ /* 0x000fe20000000000 */
[----:B------:R-:W-:Y:S01]  /*5340*/  BSSY.RECONVERGENT B0, `(.L_x_7340) ;  /* 0x0000072000007945 */ /* 0x000fe20003800200 */
[----:B------:R-:W-:Y:S02]  /*5350*/  DFMA R40, -R38, R38, 1 ;  /* 0x3ff000002628742b */ /* 0x000fe40000000126 */
[----:B------:R-:W-:Y:S02]  /*5360*/  DMUL R44, R34, R36 ;  /* 0x00000024222c7228 */ /* 0x000fe40000000000 */
[----:B------:R-:W-:-:S06]  /*5370*/  DFMA R42, R46, R42, 1 ;  /* 0x3ff000002e2a742b */ /* 0x000fcc000000002a */
[----:B------:R-:W-:Y:S02]  /*5380*/  DFMA R46, R44, UR6, R34 ;  /* 0x000000062c2e7c2b */ /* 0x000fe40008000022 */
[----:B------:R-:W-:Y:S02]  /*5390*/  DMUL R44, R32, R40 ;  /* 0x00000028202c7228 */ /* 0x000fe40000000000 */
[----:B------:R-:W-:Y:S02]  /*53a0*/  DMUL R42, R42, UR8 ;  /* 0x000000082a2a7c28 */ /* 0x000fe40008000000 */
[----:B------:R-:W-:Y:S02]  /*53b0*/  DADD R40, R38, 1 ;  /* 0x3ff0000026287429 */ /* 0x000fe40000000000 */
[----:B------:R-:W-:-:S04]  /*53c0*/  DMUL R32, R46, UR8 ;  /* 0x000000082e207c28 */ /* 0x000fc80008000000 */
[----:B------:R-:W-:-:S06]  /*53d0*/  DMUL R42, R42, R44 ;  /* 0x0000002c2a2a7228 */ /* 0x000fcc0000000000 */
[----:B------:R-:W-:Y:S01]  /*53e0*/  LOP3.LUT R39, R33, 0x7fffffff, RZ, 0xc0, !PT ;  /* 0x7fffffff21277812 */ /* 0x000fe200078ec0ff */
[----:B------:R-:W-:Y:S01]  /*53f0*/  IMAD.MOV.U32 R38, RZ, RZ, R32 ;  /* 0x000000ffff267224 */ /* 0x000fe200078e0020 */
[----:B------:R-:W-:-:S05]  /*5400*/  DFMA R40, R40, 0.5, R42 ;  /* 0x3fe000002828782b */ /* 0x000fca000000002a */
[----:B------:R-:W-:-:S03]  /*5410*/  DSETP.GE.AND P0, PT, R38, UR10, PT ;  /* 0x0000000a26007e2a */ /* 0x000fc6000bf06000 */
[----:B-----5:R-:W-:-:S11]  /*5420*/  DMUL R28, R28, R40 ;  /* 0x000000281c1c7228 */ /* 0x020fd60000000000 */
        /* <DEDUP_REMOVED lines=64> */
.L_x_7341:
        /* <DEDUP_REMOVED lines=35> */
.L_x_7342:
[----:B------:R-:W-:Y:S05]  /*5a60*/  BSYNC.RECONVERGENT B0 ;  /* 0x0000000000007941 */ /* 0x000fea0003800200 */
.L_x_7340:
[----:B------:R-:W-:Y:S01]  /*5a70*/  DMUL R38, R12, R12 ;  /* 0x0000000c0c267228 */ /* 0x000fe20000000000 */
[----:B------:R-:W-:Y:S01]  /*5a80*/  IMAD.MOV.U32 R32, RZ, RZ, -0x2e09fe87 ;  /* 0xd1f60179ff207424 */ /* 0x000fe200078e00ff */
[----:B------:R-:W-:Y:S01]  /*5a90*/  MOV R33, 0x3fc12ba9 ;  /* 0x3fc12ba900217802 */ /* 0x000fe20000000f00 */
[----:B------:R-:W-:Y:S01]  /*5aa0*/  DMUL R34, R34, 0.5 ;  /* 0x3fe0000022227828 */ /* 0x000fe20000000000 */
[----:B------:R-:W-:Y:S01]  /*5ab0*/  BSSY.RECONVERGENT B0, `(.L_x_7343) ;  /* 0x0000072000007945 */ /* 0x000fe20003800200 */
[C---:B------:R-:W-:Y:S02]  /*5ac0*/  DFMA R42, -R40.reuse, R40, 1 ;  /* 0x3ff00000282a742b */ /* 0x040fe40000000128 */
[----:B------:R-:W-:Y:S02]  /*5ad0*/  DADD R40, R40, 1 ;  /* 0x3ff0000028287429 */ /* 0x000fe40000000000 */
[----:B------:R-:W-:Y:S02]  /*5ae0*/  DMUL R44, R12, R38 ;  /* 0x000000260c2c7228 */ /* 0x000fe40000000000 */
[----:B------:R-:W-:-:S02]  /*5af0*/  DFMA R36, R36, R32, 1 ;  /* 0x3ff000002424742b */ /* 0x000fc40000000020 */
[----:B------:R-:W-:-:S04]  /*5b00*/  DMUL R42, R34, R42 ;  /* 0x0000002a222a7228 */ /* 0x000fc80000000000 */
[----:B------:R-:W-:Y:S02]  /*5b10*/  DFMA R44, R44, UR6, R12 ;  /* 0x000000062c2c7c2b */ /* 0x000fe4000800000c */
[----:B------:R-:W-:-:S06]  /*5b20*/  DMUL R36, R36, UR8 ;  /* 0x0000000824247c28 */ /* 0x000fcc0008000000 */
[----:B------:R-:W-:Y:S02]  /*5b30*/  DMUL R34, R44, UR8 ;  /* 0x000000082c227c28 */ /* 0x000fe40008000000 */
[----:B------:R-:W-:-:S08]  /*5b40*/  DMUL R42, R36, R42 ;  /* 0x0000002a242a7228 */ /* 0x000fd00000000000 */
[----:B------:R-:W-:Y:S01]  /*5b50*/  LOP3.LUT R37, R35, 0x7fffffff, RZ, 0xc0, !PT ;  /* 0x7fffffff23257812 */ /* 0x000fe200078ec0ff */
[----:B------:R-:W-:Y:S01]  /*5b60*/  IMAD.MOV.U32 R36, RZ, RZ, R34 ;  /* 0x000000ffff247224 */ /* 0x000fe200078e0022 */
[----:B------:R-:W-:-:S05]  /*5b70*/  DFMA R40, R40, 0.5, R42 ;  /* 0x3fe000002828782b */ /* 0x000fca000000002a */
[----:B------:R-:W-:-:S03]  /*5b80*/  DSETP.GE.AND P0, PT, R36, UR10, PT ;  /* 0x0000000a24007e2a */ /* 0x000fc6000bf06000 */
[----:B------:R-:W-:-:S11]  /*5b90*/  DMUL R30, R30, R40 ;  /* 0x000000281e1e7228 */ /* 0x000fd60000000000 */
        /* <DEDUP_REMOVED lines=64> */
.L_x_7344:
        /* <DEDUP_REMOVED lines=35> */
.L_x_7345:
[----:B------:R-:W-:Y:S05]  /*61d0*/  BSYNC.RECONVERGENT B0 ;  /* 0x0000000000007941 */ /* 0x000fea0003800200 */
.L_x_7343:
[----:B------:R-:W-:Y:S01]  /*61e0*/  DMUL R34, R14, R14 ;  /* 0x0000000e0e227228 */ /* 0x000fe20000000000 */
[----:B------:R-:W-:Y:S01]  /*61f0*/  BSSY.RECONVERGENT B0, `(.L_x_7346) ;  /* 0x0000073000007945 */ /* 0x000fe20003800200 */
[----:B------:R-:W-:Y:S02]  /*6200*/  DMUL R12, R12, 0.5 ;  /* 0x3fe000000c0c7828 */ /* 0x000fe40000000000 */
[----:B------:R-:W-:Y:S02]  /*6210*/  DFMA R40, -R36, R36, 1 ;  /* 0x3ff000002428742b */ /* 0x000fe40000000124 */
[----:B------:R-:W-:Y:S02]  /*6220*/  DFMA R38, R38, R32, 1 ;  /* 0x3ff000002626742b */ /* 0x000fe40000000020 */
[----:B------:R-:W-:-:S08]  /*6230*/  DMUL R42, R14, R34 ;  /* 0x000000220e2a7228 */ /* 0x000fd00000000000 */
        /* <DEDUP_REMOVED lines=75> */
.L_x_7347:
        /* <DEDUP_REMOVED lines=35> */
.L_x_7348:
[----:B------:R-:W-:Y:S05]  /*6920*/  BSYNC.RECONVERGENT B0 ;  /* 0x0000000000007941 */ /* 0x000fea0003800200 */
.L_x_7346:
[----:B------:R-:W-:Y:S01]  /*6930*/  DMUL R12, R8, R8 ;  /* 0x00000008080c7228 */ /* 0x000fe20000000000 */
[----:B------:R-:W-:Y:S01]  /*6940*/  BSSY.RECONVERGENT B0, `(.L_x_7349) ;  /* 0x0000073000007945 */ /* 0x000fe20003800200 */
[----:B------:R-:W-:Y:S02]  /*6950*/  DMUL R14, R14, 0.5 ;  /* 0x3fe000000e0e7828 */ /* 0x000fe40000000000 */
[----:B------:R-:W-:Y:S02]  /*6960*/  DFMA R38, -R36, R36, 1 ;  /* 0x3ff000002426742b */ /* 0x000fe40000000124 */
[----:B------:R-:W-:Y:S02]  /*6970*/  DFMA R34, R34, R32, 1 ;  /* 0x3ff000002222742b */ /* 0x000fe40000000020 */
[----:B------:R-:W-:Y:S02]  /*6980*/  DMUL R40, R8, R12 ;  /* 0x0000000c08287228 */ /* 0x000fe40000000000 */
[----:B------:R-:W-:-:S02]  /*6990*/  DADD R36, R36, 1 ;  /* 0x3ff0000024247429 */ /* 0x000fc40000000000 */
[----:B------:R-:W-:Y:S02]  /*69a0*/  DMUL R38, R14, R38 ;  /* 0x000000260e267228 */ /* 0x000fe40000000000 */
[----:B------:R-:W-:Y:S02]  /*69b0*/  DMUL R34, R34, UR8 ;  /* 0x0000000822227c28 */ /* 0x000fe40008000000 */
[----:B------:R-:W-:-:S06]  /*69c0*/  DFMA R40, R40, UR6, R8 ;  /* 0x0000000628287c2b */ /* 0x000fcc0008000008 */
[----:B------:R-:W-:Y:S02]  /*69d0*/  DMUL R38, R34, R38 ;  /* 0x0000002622267228 */ /* 0x000fe40000000000 */
[----:B------:R-:W-:-:S06]  /*69e0*/  DMUL R14, R40, UR8 ;  /* 0x00000008280e7c28 */ /* 0x000fcc0008000000 */
[----:B------:R-:W-:-:S04]  /*69f0*/  DFMA R36, R36, 0.5, R38 ;  /* 0x3fe000002424782b */ /* 0x000fc80000000026 */
[----:B------:R-:W-:Y:S01]  /*6a00*/  LOP3.LUT R35, R15, 0x7fffffff, RZ, 0xc0, !PT ;  /* 0x7fffffff0f237812 */ /* 0x000fe200078ec0ff */
[----:B------:R-:W-:-:S03]  /*6a10*/  IMAD.MOV.U32 R34, RZ, RZ, R14 ;  /* 0x000000ffff227224 */ /* 0x000fc600078e000e */
[----:B------:R-:W-:-:S03]  /*6a20*/  DMUL R26, R26, R36 ;  /* 0x000000241a1a7228 */ /* 0x000fc60000000000 */
        /* <DEDUP_REMOVED lines=65> */
.L_x_7350:
        /* <DEDUP_REMOVED lines=35> */
.L_x_7351:
[----:B------:R-:W-:Y:S05]  /*7070*/  BSYNC.RECONVERGENT B0 ;  /* 0x0000000000007941 */ /* 0x000fea0003800200 */
.L_x_7349:
        /* <DEDUP_REMOVED lines=81> */
.L_x_7353:
        /* <DEDUP_REMOVED lines=35> */
.L_x_7354:
[----:B------:R-:W-:Y:S05]  /*77c0*/  BSYNC.RECONVERGENT B0 ;  /* 0x0000000000007941 */ /* 0x000fea0003800200 */
.L_x_7352:
        /* <DEDUP_REMOVED lines=81> */
.L_x_7356:
        /* <DEDUP_REMOVED lines=35> */
.L_x_7357:
[----:B------:R-:W-:Y:S05]  /*7f10*/  BSYNC.RECONVERGENT B0 ;  /* 0x0000000000007941 */ /* 0x000fea0003800200 */
.L_x_7355:
        /* <DEDUP_REMOVED lines=81> */
.L_x_7359:
        /* <DEDUP_REMOVED lines=35> */
.L_x_7360:
[----:B------:R-:W-:Y:S05]  /*8660*/  BSYNC.RECONVERGENT B0 ;  /* 0x0000000000007941 */ /* 0x000fea0003800200 */
.L_x_7358:
[----:B------:R-:W-:Y:S01]  /*8670*/  DMUL R6, R6, 0.5 ;  /* 0x3fe0000006067828 */ /* 0x000fe20000000000 */
[----:B------:R-:W0:Y:S01]  /*8680*/  LDC.64 R12, c[0x0][0x388] ;  /* 0x0000e200ff0c7b82 */ /* 0x000e220000000a00 */
[----:B------:R-:W-:Y:S02]  /*8690*/  DFMA R8, -R4, R4, 1 ;  /* 0x3ff000000408742b */ /* 0x000fe40000000104 */
[----:B------:R-:W-:Y:S02]  /*86a0*/  DFMA R10, R10, R32, 1 ;  /* 0x3ff000000a0a742b */ /* 0x000fe40000000020 */
[----:B------:R-:W-:-:S04]  /*86b0*/  DADD R4, R4, 1 ;  /* 0x3ff0000004047429 */ /* 0x000fc80000000000 */
[----:B------:R-:W-:Y:S02]  /*86c0*/  DMUL R6, R6, R8 ;  /* 0x0000000806067228 */ /* 0x000fe40000000000 */
[----:B------:R-:W-:-:S08]  /*86d0*/  DMUL R10, R10, UR8 ;  /* 0x000000080a0a7c28 */ /* 0x000fd00008000000 */
[----:B------:R-:W-:-:S08]  /*86e0*/  DMUL R6, R10, R6 ;  /* 0x000000060a067228 */ /* 0x000fd00000000000 */
[----:B------:R-:W-:Y:S01]  /*86f0*/  DFMA R4, R4, 0.5, R6 ;  /* 0x3fe000000404782b */ /* 0x000fe20000000006 */
[----:B0-----:R-:W-:-:S07]  /*8700*/  IMAD.WIDE.U32 R6, R0, 0x8, R12 ;  /* 0x0000000800067825 */ /* 0x001fce00078e000c */
[----:B------:R-:W-:Y:S01]  /*8710*/  DMUL R18, R18, R4 ;  /* 0x0000000412127228 */ /* 0x000fe20000000000 */
[----:B------:R-:W-:-:S05]  /*8720*/  IMAD.WIDE.U32 R6, R2, 0x10, R6 ;  /* 0x0000001002067825 */ /* 0x000fca00078e0006 */
[----:B------:R-:W-:Y:S04]  /*8730*/  STG.E.128 desc[UR4][R6.64], R28 ;  /* 0x0000001c06007986 */ /* 0x000fe8000c101d04 */
[----:B------:R-:W-:Y:S04]  /*8740*/  STG.E.128 desc[UR4][R6.64+0x800], R24 ;  /* 0x0008001806007986 */ /* 0x000fe8000c101d04 */
[----:B------:R-:W-:Y:S04]  /*8750*/  STG.E.128 desc[UR4][R6.64+0x1000], R20 ;  /* 0x0010001406007986 */ /* 0x000fe8000c101d04 */
[----:B------:R-:W-:Y:S01]  /*8760*/  STG.E.128 desc[UR4][R6.64+0x1800], R16 ;  /* 0x0018001006007986 */ /* 0x000fe2000c101d04 */
[----:B------:R-:W-:Y:S05]  /*8770*/  EXIT ;  /* 0x000000000000794d */ /* 0x000fea0003800000 */
.L_x_7361:
        /* <DEDUP_REMOVED lines=16> */
.L_x_12909:


//--------------------- .text._ZN2at6native29vectorized_elementwise_kernelILi4EZZZNS0_26GeluBackwardCUDAKernelImplERNS_18TensorIteratorBaseENS0_8GeluTypeEENKUlvE_clEvENKUlvE_clEvEUlddE_St5arrayIPcLm3EEEEviT0_T1_ --------------------------
	.section	.text._ZN2at6native29vectorized_elementwise_kernelILi4EZZZNS0_26GeluBackwardCUDAKernelImplERNS_18TensorIteratorBaseENS0_8GeluTypeEENKUlvE_clEvENKUlvE_clEvEUlddE_St5arrayIPcLm3EEEEviT0_T1_,"ax",@progbits
	.align	128
        .global         _ZN2at6native29vectorized_elementwise_kernelILi4EZZZNS0_26GeluBackwardCUDAKernelImplERNS_18TensorIteratorBaseENS0_8GeluTypeEENKUlvE_clEvENKUlvE_clEvEUlddE_St5arrayIPcLm3EEEEviT0_T1_
        .type           _ZN2at6native29vectorized_elementwise_kernelILi4EZZZNS0_26GeluBackwardCUDAKernelImplERNS_18TensorIteratorBaseENS0_8GeluTypeEENKUlvE_clEvENKUlvE_clEvEUlddE_St5arrayIPcLm3EEEEviT0_T1_,@function
        .size           _ZN2at6native29vectorized_elementwise_kernelILi4EZZZNS0_26GeluBackwardCUDAKernelImplERNS_18TensorIteratorBaseENS0_8GeluTypeEENKUlvE_clEvENKUlvE_clEvEUlddE_St5arrayIPcLm3EEEEviT0_T1_,(.L_x_12910 - _ZN2at6native29vectorized_elementwise_kernelILi4EZZZNS0_26GeluBackwardCUDAKernelImplERNS_18TensorIteratorBaseENS0_8GeluTypeEENKUlvE_clEvENKUlvE_clEvEUlddE_St5arrayIPcLm3EEEEviT0_T1_)
        .other          _ZN2at6native29vectorized_elementwise_kernelILi4EZZZNS0_26GeluBackwardCUDAKernelImplERNS_18TensorIteratorBaseENS0_8GeluTypeEENKUlvE_clEvENKUlvE_clEvEUlddE_St5arrayIPcLm3EEEEviT0_T1_,@"STO_CUDA_ENTRY STV_DEFAULT"
_ZN2at6native29vectorized_elementwise_kernelILi4EZZZNS0_26GeluBackwardCUDAKernelImplERNS_18TensorIteratorBaseENS0_8GeluTypeEENKUlvE_clEvENKUlvE_clEvEUlddE_St5arrayIPcLm3EEEEviT0_T1_:
.text._ZN2at6native29vectorized_elementwise_kernelILi4EZZZNS0_26GeluBackwardCUDAKernelImplERNS_18TensorIteratorBaseENS0_8GeluTypeEENKUlvE_clEvENKUlvE_clEvEUlddE_St5arrayIPcLm3EEEEviT0_T1_:
        /* <DEDUP_REMOVED lines=177> */
.L_x_7366:
        /* <DEDUP_REMOVED lines=35> */
.L_x_7367:
[----:B------:R-:W-:Y:S05]  /*0d40*/  BSYNC.RECONVERGENT B1 ;  /* 0x0000000000017941 */ /* 0x000fea0003800200 */
.L_x_7365:
        /* <DEDUP_REMOVED lines=11> */
.L_x_7364:
[----:B------:R-:W-:Y:S05]  /*0e00*/  BSYNC.RECONVERGENT B0 ;  /* 0x0000000000007941 */ /* 0x000fea0003800200 */
.L_x_7363:
        /* <DEDUP_REMOVED lines=83> */
.L_x_7371:
        /* <DEDUP_REMOVED lines=35> */
.L_x_7372:
[----:B------:R-:W-:Y:S05]  /*1570*/  BSYNC.RECONVERGENT B1 ;  /* 0x0000000000017941 */ /* 0x000fea0003800200 */
.L_x_7370:
        /* <DEDUP_REMOVED lines=11> */
.L_x_7369:
[----:B------:R-:W-:Y:S05]  /*1630*/  BSYNC.RECONVERGENT B0 ;  /* 0x0000000000007941 */ /* 0x000fea0003800200 */
.L_x_7368:
        /* <DEDUP_REMOVED lines=82> */
.L_x_7376:
        /* <DEDUP_REMOVED lines=35> */
.L_x_7377:
[----:B------:R-:W-:Y:S05]  /*1d90*/  BSYNC.RECONVERGENT B1 ;  /* 0x0000000000017941 */ /* 0x000fea0003800200 */
.L_x_7375:
        /* <DEDUP_REMOVED lines=11> */
.L_x_7374:
[----:B------:R-:W-:Y:S05]  /*1e50*/  BSYNC.RECONVERGENT B0 ;  /* 0x0000000000007941 */ /* 0x000fea0003800200 */
.L_x_7373:
        /* <DEDUP_REMOVED lines=82> */
.L_x_7381:
        /* <DEDUP_REMOVED lines=35> */
.L_x_7382:
[----:B------:R-:W-:Y:S05]  /*25b0*/  BSYNC.RECONVERGENT B1 ;  /* 0x0000000000017941 */ /* 0x000fea0003800200 */
.L_x_7380:
        /* <DEDUP_REMOVED lines=11> */
.L_x_7379:
[----:B------:R-:W-:Y:S05]  /*2670*/  BSYNC.RECONVERGENT B0 ;  /* 0x0000000000007941 */ /* 0x000fea0003800200 */
.L_x_7378:
        /* <DEDUP_REMOVED lines=82> */
.L_x_7386:
        /* <DEDUP_REMOVED lines=35> */
.L_x_7387:
[----:B------:R-:W-:Y:S05]  /*2dd0*/  BSYNC.RECONVERGENT B1 ;  /* 0x0000000000017941 */ /* 0x000fea0003800200 */
.L_x_7385:
        /* <DEDUP_REMOVED lines=11> */
.L_x_7384:
[----:B------:R-:W-:Y:S05]  /*2e90*/  BSYNC.RECONVERGENT B0 ;  /* 0x0000000000007941 */ /* 0x000fea0003800200 */
.L_x_7383:
        /* <DEDUP_REMOVED lines=82> */
.L_x_7391:
        /* <DEDUP_REMOVED lines=35> */
.L_x_7392:
[----:B------:R-:W-:Y:S05]  /*35f0*/  BSYNC.RECONVERGENT B1 ;  /* 0x0000000000017941 */ /* 0x000fea0003800200 */
.L_x_7390:
        /* <DEDUP_REMOVED lines=11> */
.L_x_7389:
[----:B------:R-:W-:Y:S05]  /*36b0*/  BSYNC.RECONVERGENT B0 ;  /* 0x0000000000007941 */ /* 0x000fea0003800200 */
.L_x_7388:
        /* <DEDUP_REMOVED lines=82> */
.L_x_7396:
        /* <DEDUP_REMOVED lines=35> */
.L_x_7397:
[----:B------:R-:W-:Y:S05]  /*3e10*/  BSYNC.RECONVERGENT B1 ;  /* 0x0000000000017941 */ /* 0x000fea0003800200 */
.L_x_7395:
        /* <DEDUP_REMOVED lines=11> */
.L_x_7394:
[----:B------:R-:W-:Y:S05]  /*3ed0*/  BSYNC.RECONVERGENT B0 ;  /* 0x0000000000007941 */ /* 0x000fea0003800200 */
.L_x_7393:
        /* <DEDUP_REMOVED lines=82> */
.L_x_7401:
        /* <DEDUP_REMOVED lines=35> */
.L_x_7402:
[----:B------:R-:W-:Y:S05]  /*4630*/  BSYNC.RECONVERGENT B1 ;  /* 0x0000000000017941 */ /* 0x000fea0003800200 */
.L_x_7400:
        /* <DEDUP_REMOVED lines=11> */
.L_x_7399:
[----:B------:R-:W-:Y:S05]  /*46f0*/  BSYNC.RECONVERGENT B0 ;  /* 0x0000000000007941 */ /* 0x000fea0003800200 */
.L_x_7398:
        /* <DEDUP_REMOVED lines=16> */
.L_x_7405:
[----:B------:R-:W-:-:S13]  /*4800*/  ISETP.GE.U32.AND P0, PT, R21, R19, PT ;  /* 0x000000131500720c */ /* 0x000fda0003f06070 */
[----:B------:R-:W-:Y:S05]  /*4810*/  @P0 BRA `(.L_x_7407) ;  /* 0x0000000000300947 */ /* 0x000fea0003800000 */
[----:B0----5:R-:W0:Y:S01]  /*4820*/  LDC.64 R2, c[0x0][0x388] ;  /* 0x0000e200ff027b82 */ /* 0x021e220000000a00 */
[----:B------:R-:W-:Y:S01]  /*4830*/  LEA R7, R18, R21, 0xa ;  /* 0x0000001512077211 */ /* 0x000fe200078e50ff */
[----:B------:R-:W-:-:S04]  /*4840*/  VIADD R21, R21, 0x80 ;  /* 0x0000008015157836 */ /* 0x000fc80000000000 */
[----:B0-----:R-:W-:-:S05]  /*4850*/  IMAD.WIDE.U32 R2, R7, 0x8, R2 ;  /* 0x0000000807027825 */ /* 0x001fca00078e0002 */
[----:B------:R1:W-:Y:S02]  /*4860*/  STG.E.64 desc[UR4][R2.64], R14 ;  /* 0x0000000e02007986 */ /* 0x0003e4000c101b04 */
.L_x_7406:
[----:B------:R-:W-:-:S13]  /*4870*/  ISETP.GE.U32.AND P0, PT, R21, R19, PT ;  /* 0x000000131500720c */ /* 0x000fda0003f06070 */
[----:B------:R-:W-:Y:S05]  /*4880*/  @P0 BRA `(.L_x_7408) ;  /* 0x0000000000300947 */ /* 0x000fea0003800000 */
[----:B01----:R-:W0:Y:S01]  /*4890*/  LDC.64 R2, c[0x0][0x388] ;  /* 0x0000e200ff027b82 */ /* 0x003e220000000a00 */
[----:B------:R-:W-:Y:S01]  /*48a0*/  LEA R7, R18, R21, 0xa ;  /* 0x0000001512077211 */ /* 0x000fe200078e50ff */
[----:B------:R-:W-:-:S04]  /*48b0*/  VIADD R21, R21, 0x80 ;  /* 0x0000008015157836 */ /* 0x000fc80000000000 */
[----:B0-----:R-:W-:-:S05]  /*48c0*/  IMAD.WIDE.U32 R2, R7, 0x8, R2 ;  /* 0x0000000807027825 */ /* 0x001fca00078e0002 */
[----:B------:R1:W-:Y:S02]  /*48d0*/  STG.E.64 desc[UR4][R2.64], R8 ;  /* 0x0000000802007986 */ /* 0x0003e4000c101b04 */
.L_x_7407:
[----:B------:R-:W-:-:S13]  /*48e0*/  ISETP.GE.U32.AND P0, PT, R21, R19, PT ;  /* 0x000000131500720c */ /* 0x000fda0003f06070 */
[----:B------:R-:W-:Y:S05]  /*48f0*/  @P0 BRA `(.L_x_7409) ;  /* 0x0000000000340947 */ /* 0x000fea0003800000 */
[----:B01---5:R-:W0:Y:S01]  /*4900*/  LDC.64 R2, c[0x0][0x388] ;  /* 0x0000e200ff027b82 */ /* 0x023e220000000a00 */
[----:B------:R-:W-:Y:S01]  /*4910*/  LEA R7, R18, R21, 0xa ;  /* 0x0000001512077211 */ /* 0x000fe200078e50ff */
[----:B------:R-:W-:-:S04]  /*4920*/  VIADD R21, R21, 0x80 ;  /* 0x0000008015157836 */ /* 0x000fc80000000000 */
[----:B0-----:R-:W-:-:S05]  /*4930*/  IMAD.WIDE.U32 R2, R7, 0x8, R2 ;  /* 0x0000000807027825 */ /* 0x001fca00078e0002 */
[----:B------:R3:W-:Y:S02]  /*4940*/  STG.E.64 desc[UR4][R2.64], R4 ;  /* 0x0000000402007986 */ /* 0x0007e4000c101b04 */
.L_x_7408:
        /* <DEDUP_REMOVED lines=8> */
.L_x_7409:
[----:B------:R-:W-:Y:S05]  /*49d0*/  BSYNC.RELIABLE B1 ;  /* 0x0000000000017941 */ /* 0x000fea0003800100 */
.L_x_7404:
[----:B------:R-:W-:-:S13]  /*49e0*/  ISETP.GE.U32.AND P0, PT, R21, R19, PT ;  /* 0x000000131500720c */ /* 0x000fda0003f06070 */
[----:B01-3-5:R-:W0:Y:S01]  /*49f0*/  @!P0 LDC.64 R2, c[0x0][0x388] ;  /* 0x0000e200ff028b82 */ /* 0x02be220000000a00 */
[----:B------:R-:W-:Y:S01]  /*4a00*/  @!P0 LEA R5, R18, R21, 0xa ;  /* 0x0000001512058211 */ /* 0x000fe200078e50ff */
[----:B------:R-:W-:-:S04]  /*4a10*/  @!P0 VIADD R21, R21, 0x80 ;  /* 0x0000008015158836 */ /* 0x000fc80000000000 */
[----:B0-----:R-:W-:-:S05]  /*4a20*/  @!P0 IMAD.WIDE.U32 R2, R5, 0x8, R2 ;  /* 0x0000000805028825 */ /* 0x001fca00078e0002 */
[----:B------:R4:W-:Y:S02]  /*4a30*/  @!P0 STG.E.64 desc[UR4][R2.64], R36 ;  /* 0x0000002402008986 */ /* 0x0009e4000c101b04 */
.L_x_7410:
[----:B------:R-:W-:Y:S05]  /*4a40*/  BSYNC.RECONVERGENT B0 ;  /* 0x0000000000007941 */ /* 0x000fea0003800200 */
.L_x_7403:
        /* <DEDUP_REMOVED lines=8> */
.L_x_7362:
[----:B------:R-:W0:Y:S01]  /*4ad0*/  S2R R2, SR_TID.X ;  /* 0x0000000000027919 */ /* 0x000e220000002100 */
[----:B------:R-:W1:Y:S02]  /*4ae0*/  LDC.64 R4, c[0x0][0x398] ;  /* 0x0000e600ff047b82 */ /* 0x000e640000000a00 */
[----:B-1----:R-:W-:-:S04]  /*4af0*/  IMAD.WIDE.U32 R4, R0, 0x8, R4 ;  /* 0x0000000800047825 */ /* 0x002fc800078e0004 */
[----:B0-----:R-:W-:Y:S02]  /*4b00*/  IMAD.WIDE.U32 R40, R2, 0x20, R4 ;  /* 0x0000002002287825 */ /* 0x001fe400078e0004 */
[----:B------:R-:W0:Y:S03]  /*4b10*/  LDC.64 R4, c[0x0][0x390] ;  /* 0x0000e400ff047b82 */ /* 0x000e260000000a00 */
[----:B------:R-:W2:Y:S01]  /*4b20*/  LDG.E.ENL2.256 R24, R32, desc[UR4][R40.64] ;  /* 0xfe0000042820797e */ /* 0x000ea20008121918 */
[----:B0-----:R-:W-:-:S04]  /*4b30*/  IMAD.WIDE.U32 R4, R0, 0x8, R4 ;  /* 0x0000000800047825 */ /* 0x001fc800078e0004 */
[----:B------:R-:W-:Y:S02]  /*4b40*/  IMAD.WIDE.U32 R38, R2, 0x20, R4 ;  /* 0x0000002002267825 */ /* 0x000fe400078e0004 */
[----:B------:R0:W5:Y:S04]  /*4b50*/  LDG.E.ENL2.256 R4, R8, desc[UR4][R40.64+0x1000] ;  /* 0xfe0080042808797e */ /* 0x0001680008121904 */
[----:B------:R0:W5:Y:S04]  /*4b60*/  LDG.E.ENL2.256 R20, R28, desc[UR4][R38.64] ;  /* 0xfe000004261c797e */ /* 0x0001680008121914 */
[----:B------:R0:W5:Y:S01]  /*4b70*/  LDG.E.ENL2.256 R12, R16, desc[UR4][R38.64+0x1000] ;  /* 0xfe0080042610797e */ /* 0x000162000812190c */
        /* <DEDUP_REMOVED lines=14> */
[----:B0-----:R-:W-:Y:S05]  /*4c60*/  @!P0 BRA `(.L_x_7412) ;  /* 0x0000000400008947 */ /* 0x001fea0003800000 */
        /* <DEDUP_REMOVED lines=64> */
.L_x_7412:
        /* <DEDUP_REMOVED lines=35> */
.L_x_7413:
[----:B------:R-:W-:Y:S05]  /*52a0*/  BSYNC.RECONVERGENT B0 ;  /* 0x0000000000007941 */ /* 0x000fea0003800200 */
.L_x_7411:
        /* <DEDUP_REMOVED lines=84> */
.L_x_7415:
        /* <DEDUP_REMOVED lines=35> */
.L_x_7416:
[----:B------:R-:W-:Y:S05]  /*5a20*/  BSYNC.RECONVERGENT B0 ;  /* 0x0000000000007941 */ /* 0x000fea0003800200 */
.L_x_7414:
        /* <DEDUP_REMOVED lines=83> */
.L_x_7418:
        /* <DEDUP_REMOVED lines=35> */
.L_x_7419:
[----:B------:R-:W-:Y:S05]  /*6190*/  BSYNC.RECONVERGENT B0 ;  /* 0x0000000000007941 */ /* 0x000fea0003800200 */
.L_x_7417:
        /* <DEDUP_REMOVED lines=81> */
.L_x_7421:
        /* <DEDUP_REMOVED lines=35> */
.L_x_7422:
[----:B------:R-:W-:Y:S05]  /*68e0*/  BSYNC.RECONVERGENT B0 ;  /* 0x0000000000007941 */ /* 0x000fea0003800200 */
.L_x_7420:
        /* <DEDUP_REMOVED lines=81> */
.L_x_7424:
        /* <DEDUP_REMOVED lines=35> */
.L_x_7425:
[----:B------:R-:W-:Y:S05]  /*7030*/  BSYNC.RECONVERGENT B0 ;  /* 0x0000000000007941 */ /* 0x000fea0003800200 */
.L_x_7423:
        /* <DEDUP_REMOVED lines=81> */
.L_x_7427:
        /* <DEDUP_REMOVED lines=35> */
.L_x_7428:
[----:B------:R-:W-:Y:S05]  /*7780*/  BSYNC.RECONVERGENT B0 ;  /* 0x0000000000007941 */ /* 0x000fea0003800200 */
.L_x_7426:
        /* <DEDUP_REMOVED lines=81> */
.L_x_7430:
        /* <DEDUP_REMOVED lines=35> */
.L_x_7431:
[----:B------:R-:W-:Y:S05]  /*7ed0*/  BSYNC.RECONVERGENT B0 ;  /* 0x0000000000007941 */ /* 0x000fea0003800200 */
.L_x_7429:
        /* <DEDUP_REMOVED lines=81> */
.L_x_7433:
        /* <DEDUP_REMOVED lines=35> */
.L_x_7434:
[----:B------:R-:W-:Y:S05]  /*8620*/  BSYNC.RECONVERGENT B0 ;  /* 0x0000000000007941 */ /* 0x000fea0003800200 */
.L_x_7432:
        /* <DEDUP_REMOVED lines=12> */
[----:B------:R-:W-:Y:S04]  /*86f0*/  STG.E.ENL2.256 desc[UR4][R6.64], R28, R20 ;  /* 0xf800001c0614797f */ /* 0x000fe8000f121804 */
[----:B------:R-:W-:Y:S01]  /*8700*/  STG.E.ENL2.256 desc[UR4][R6.64+0x1000], R16, R12 ;  /* 0xf8008010060c797f */ /* 0x000fe2000f121804 */
[----:B------:R-:W-:Y:S05]  /*8710*/  EXIT ;  /* 0x000000000000794d */ /* 0x000fea0003800000 */
.L_x_7435:
        /* <DEDUP_REMOVED lines=14> */
.L_x_12910:


//--------------------- .text._ZN2at6native29vectorized_elementwise_kernelILi8EZZZNS0_26GeluBackwardCUDAKernelImplERNS_18TensorIteratorBaseENS0_8GeluTypeEENKUlvE_clEvENKUlvE_clEvEUlddE_St5arrayIPcLm3EEEEviT0_T1_ --------------------------
	.section	.text._ZN2at6native29vectorized_elementwise_kernelILi8EZZZNS0_26GeluBackwardCUDAKernelImplERNS_18TensorIteratorBaseENS0_8GeluTypeEENKUlvE_clEvENKUlvE_clEvEUlddE_St5arrayIPcLm3EEEEviT0_T1_,"ax",@progbits
	.align	128
        .global         _ZN2at6native29vectorized_elementwise_kernelILi8EZZZNS0_26GeluBackwardCUDAKernelImplERNS_18TensorIteratorBaseENS0_8GeluTypeEENKUlvE_clEvENKUlvE_clEvEUlddE_St5arrayIPcLm3EEEEviT0_T1_
        .type           _ZN2at6native29vectorized_elementwise_kernelILi8EZZZNS0_26GeluBackwardCUDAKernelImplERNS_18TensorIteratorBaseENS0_8GeluTypeEENKUlvE_clEvENKUlvE_clEvEUlddE_St5arrayIPcLm3EEEEviT0_T1_,@function
        .size           _ZN2at6native29vectorized_elementwise_kernelILi8EZZZNS0_26GeluBackwardCUDAKernelImplERNS_18TensorIteratorBaseENS0_8GeluTypeEENKUlvE_clEvENKUlvE_clEvEUlddE_St5arrayIPcLm3EEEEviT0_T1_,(.L_x_12911 - _ZN2at6native29vectorized_elementwise_kernelILi8EZZZNS0_26GeluBackwardCUDAKernelImplERNS_18TensorIteratorBaseENS0_8GeluTypeEENKUlvE_clEvENKUlvE_clEvEUlddE_St5arrayIPcLm3EEEEviT0_T1_)
        .other          _ZN2at6native29vectorized_elementwise_kernelILi8EZZZNS0_26GeluBackwardCUDAKernelImplERNS_18TensorIteratorBaseENS0_8GeluTypeEENKUlvE_clEvENKUlvE_clEvEUlddE_St5arrayIPcLm3EEEEviT0_T1_,@"STO_CUDA_ENTRY STV_DEFAULT"
_ZN2at6native29vectorized_elementwise_kernelILi8EZZZNS0_26GeluBackwardCUDAKernelImplERNS_18TensorIteratorBaseENS0_8GeluTypeEENKUlvE_clEvENKUlvE_clEvEUlddE_St5arrayIPcLm3EEEEviT0_T1_:
.text._ZN2at6native29vectorized_elementwise_kernelILi8EZZZNS0_26GeluBackwardCUDAKernelImplERNS_18TensorIteratorBaseENS0_8GeluTypeEENKUlvE_clEvENKUlvE_clEvEUlddE_St5arrayIPcLm3EEEEviT0_T1_:
        /* <DEDUP_REMOVED lines=177> */
.L_x_7440:
        /* <DEDUP_REMOVED lines=35> */
.L_x_7441:
[----:B------:R-:W-:Y:S05]  /*0d40*/  BSYNC.RECONVERGENT B1 ;  /* 0x0000000000017941 */ /* 0x000fea0003800200 */
.L_x_7439:
        /* <DEDUP_REMOVED lines=11> */
.L_x_7438:
[----:B------:R-:W-:Y:S05]  /*0e00*/  BSYNC.RECONVERGENT B0 ;  /* 0x0000000000007941 */ /* 0x000fea0003800200 */
.L_x_7437:
        /* <DEDUP_REMOVED lines=83> */
.L_x_7445:
        /* <DEDUP_REMOVED lines=35> */
.L_x_7446:
[----:B------:R-:W-:Y:S05]  /*1570*/  BSYNC.RECONVERGENT B1 ;  /* 0x0000000000017941 */ /* 0x000fea0003800200 */
.L_x_7444:
        /* <DEDUP_REMOVED lines=11> */
.L_x_7443:
[----:B------:R-:W-:Y:S05]  /*1630*/  BSYNC.RECONVERGENT B0 ;  /* 0x0000000000007941 */ /* 0x000fea0003800200 */
.L_x_7442:
        /* <DEDUP_REMOVED lines=82> */
.L_x_7450:
        /* <DEDUP_REMOVED lines=35> */
.L_x_7451:
[----:B------:R-:W-:Y:S05]  /*1d90*/  BSYNC.RECONVERGENT B1 ;  /* 0x0000000000017941 */ /* 0x000fea0003800200 */
.L_x_7449:
        /* <DEDUP_REMOVED lines=11> */
.L_x_7448:
[----:B------:R-:W-:Y:S05]  /*1e50*/  BSYNC.RECONVERGENT B0 ;  /* 0x0000000000007941 */ /* 0x000fea0003800200 */
.L_x_7447:
        /* <DEDUP_REMOVED lines=82> */
.L_x_7455:
        /* <DEDUP_REMOVED lines=35> */
.L_x_7456:
[----:B------:R-:W-:Y:S05]  /*25b0*/  BSYNC.RECONVERGENT B1 ;  /* 0x0000000000017941 */ /* 0x000fea0003800200 */
.L_x_7454:
        /* <DEDUP_REMOVED lines=11> */
.L_x_7453:
[----:B------:R-:W-:Y:S05]  /*2670*/  BSYNC.RECONVERGENT B0 ;  /* 0x0000000000007941 */ /* 0x000fea0003800200 */
.L_x_7452:
        /* <DEDUP_REMOVED lines=82> */
.L_x_7460:
        /* <DEDUP_REMOVED lines=35> */
.L_x_7461:
[----:B------:R-:W-:Y:S05]  /*2dd0*/  BSYNC.RECONVERGENT B1 ;  /* 0x0000000000017941 */ /* 0x000fea0003800200 */
.L_x_7459:
        /* <DEDUP_REMOVED lines=11> */
.L_x_7458:
[----:B------:R-:W-:Y:S05]  /*2e90*/  BSYNC.RECONVERGENT B0 ;  /* 0x0000000000007941 */ /* 0x000fea0003800200 */
.L_x_7457:
        /* <DEDUP_REMOVED lines=82> */
.L_x_7465:
        /* <DEDUP_REMOVED lines=35> */
.L_x_7466:
[----:B------:R-:W-:Y:S05]  /*35f0*/  BSYNC.RECONVERGENT B1 ;  /* 0x0000000000017941 */ /* 0x000fea0003800200 */
.L_x_7464:
        /* <DEDUP_REMOVED lines=11> */
.L_x_7463:
[----:B------:R-:W-:Y:S05]  /*36b0*/  BSYNC.RECONVERGENT B0 ;  /* 0x0000000000007941 */ /* 0x000fea0003800200 */
.L_x_7462:
        /* <DEDUP_REMOVED lines=82> */
.L_x_7470:
        /* <DEDUP_REMOVED lines=35> */
.L_x_7471:
[----:B------:R-:W-:Y:S05]  /*3e10*/  BSYNC.RECONVERGENT B1 ;  /* 0x0000000000017941 */ /* 0x000fea0003800200 */
.L_x_7469:
        /* <DEDUP_REMOVED lines=11> */
.L_x_7468:
[----:B------:R-:W-:Y:S05]  /*3ed0*/  BSYNC.RECONVERGENT B0 ;  /* 0x0000000000007941 */ /* 0x000fea0003800200 */
.L_x_7467:
        /* <DEDUP_REMOVED lines=82> */
.L_x_7475:
        /* <DEDUP_REMOVED lines=35> */
.L_x_7476:
[----:B------:R-:W-:Y:S05]  /*4630*/  BSYNC.RECONVERGENT B1 ;  /* 0x0000000000017941 */ /* 0x000fea0003800200 */
.L_x_7474:
        /* <DEDUP_REMOVED lines=11> */
.L_x_7473:
[----:B------:R-:W-:Y:S05]  /*46f0*/  BSYNC.RECONVERGENT B0 ;  /* 0x0000000000007941 */ /* 0x000fea0003800200 */
.L_x_7472:
        /* <DEDUP_REMOVED lines=16> */
.L_x_7479:
[----:B------:R-:W-:-:S13]  /*4800*/  ISETP.GE.U32.AND P0, PT, R21, R19, PT ;  /* 0x000000131500720c */ /* 0x000fda0003f06070 */
[----:B------:R-:W-:Y:S05]  /*4810*/  @P0 BRA `(.L_x_7481) ;  /* 0x0000000000300947 */ /* 0x000fea0003800000 */
[----:B0----5:R-:W0:Y:S01]  /*4820*/  LDC.64 R2, c[0x0][0x388] ;  /* 0x0000e200ff027b82 */ /* 0x021e220000000a00 */
[----:B------:R-:W-:Y:S01]  /*4830*/  LEA R7, R18, R21, 0xa ;  /* 0x0000001512077211 */ /* 0x000fe200078e50ff */
[----:B------:R-:W-:-:S04]  /*4840*/  VIADD R21, R21, 0x80 ;  /* 0x0000008015157836 */ /* 0x000fc80000000000 */
[----:B0-----:R-:W-:-:S05]  /*4850*/  IMAD.WIDE.U32 R2, R7, 0x8, R2 ;  /* 0x0000000807027825 */ /* 0x001fca00078e0002 */
[----:B------:R1:W-:Y:S02]  /*4860*/  STG.E.64 desc[UR4][R2.64], R14 ;  /* 0x0000000e02007986 */ /* 0x0003e4000c101b04 */
.L_x_7480:
[----:B------:R-:W-:-:S13]  /*4870*/  ISETP.GE.U32.AND P0, PT, R21, R19, PT ;  /* 0x000000131500720c */ /* 0x000fda0003f06070 */
[----:B------:R-:W-:Y:S05]  /*4880*/  @P0 BRA `(.L_x_7482) ;  /* 0x0000000000300947 */ /* 0x000fea0003800000 */
[----:B01----:R-:W0:Y:S01]  /*4890*/  LDC.64 R2, c[0x0][0x388] ;  /* 0x0000e200ff027b82 */ /* 0x003e220000000a00 */
[----:B------:R-:W-:Y:S01]  /*48a0*/  LEA R7, R18, R21, 0xa ;  /* 0x0000001512077211 */ /* 0x000fe200078e50ff */
[----:B------:R-:W-:-:S04]  /*48b0*/  VIADD R21, R21, 0x80 ;  /* 0x0000008015157836 */ /* 0x000fc80000000000 */
[----:B0-----:R-:W-:-:S05]  /*48c0*/  IMAD.WIDE.U32 R2, R7, 0x8, R2 ;  /* 0x0000000807027825 */ /* 0x001fca00078e0002 */
[----:B------:R1:W-:Y:S02]  /*48d0*/  STG.E.64 desc[UR4][R2.64], R8 ;  /* 0x0000000802007986 */ /* 0x0003e4000c101b04 */
.L_x_7481:
[----:B------:R-:W-:-:S13]  /*48e0*/  ISETP.GE.U32.AND P0, PT, R21, R19, PT ;  /* 0x000000131500720c */ /* 0x000fda0003f06070 */
[----:B------:R-:W-:Y:S05]  /*48f0*/  @P0 BRA `(.L_x_7483) ;  /* 0x0000000000340947 */ /* 0x000fea0003800000 */
[----:B01---5:R-:W0:Y:S01]  /*4900*/  LDC.64 R2, c[0x0][0x388] ;  /* 0x0000e200ff027b82 */ /* 0x023e220000000a00 */
[----:B------:R-:W-:Y:S01]  /*4910*/  LEA R7, R18, R21, 0xa ;  /* 0x0000001512077211 */ /* 0x000fe200078e50ff */
[----:B------:R-:W-:-:S04]  /*4920*/  VIADD R21, R21, 0x80 ;  /* 0x0000008015157836 */ /* 0x000fc80000000000 */
[----:B0-----:R-:W-:-:S05]  /*4930*/  IMAD.WIDE.U32 R2, R7, 0x8, R2 ;  /* 0x0000000807027825 */ /* 0x001fca00078e0002 */
[----:B------:R3:W-:Y:S02]  /*4940*/  STG.E.64 desc[UR4][R2.64], R4 ;  /* 0x0000000402007986 */ /* 0x0007e4000c101b04 */
.L_x_7482:
        /* <DEDUP_REMOVED lines=8> */
.L_x_7483:
[----:B------:R-:W-:Y:S05]  /*49d0*/  BSYNC.RELIABLE B1 ;  /* 0x0000000000017941 */ /* 0x000fea0003800100 */
.L_x_7478:
[----:B------:R-:W-:-:S13]  /*49e0*/  ISETP.GE.U32.AND P0, PT, R21, R19, PT ;  /* 0x000000131500720c */ /* 0x000fda0003f06070 */
[----:B01-3-5:R-:W0:Y:S01]  /*49f0*/  @!P0 LDC.64 R2, c[0x0][0x388] ;  /* 0x0000e200ff028b82 */ /* 0x02be220000000a00 */
[----:B------:R-:W-:Y:S01]  /*4a00*/  @!P0 LEA R5, R18, R21, 0xa ;  /* 0x0000001512058211 */ /* 0x000fe200078e50ff */
[----:B------:R-:W-:-:S04]  /*4a10*/  @!P0 VIADD R21, R21, 0x80 ;  /* 0x0000008015158836 */ /* 0x000fc80000000000 */
[----:B0-----:R-:W-:-:S05]  /*4a20*/  @!P0 IMAD.WIDE.U32 R2, R5, 0x8, R2 ;  /* 0x0000000805028825 */ /* 0x001fca00078e0002 */
[----:B------:R4:W-:Y:S02]  /*4a30*/  @!P0 STG.E.64 desc[UR4][R2.64], R36 ;  /* 0x0000002402008986 */ /* 0x0009e4000c101b04 */
.L_x_7484:
[----:B------:R-:W-:Y:S05]  /*4a40*/  BSYNC.RECONVERGENT B0 ;  /* 0x0000000000007941 */ /* 0x000fea0003800200 */
.L_x_7477:
        /* <DEDUP_REMOVED lines=8> */
.L_x_7436:
        /* <DEDUP_REMOVED lines=90> */
.L_x_7486:
        /* <DEDUP_REMOVED lines=35> */
.L_x_7487:
[----:B------:R-:W-:Y:S05]  /*52a0*/  BSYNC.RECONVERGENT B0 ;  /* 0x0000000000007941 */ /* 0x000fea0003800200 */
.L_x_7485:
        /* <DEDUP_REMOVED lines=84> */
.L_x_7489:
        /* <DEDUP_REMOVED lines=35> */
.L_x_7490:
[----:B------:R-:W-:Y:S05]  /*5a20*/  BSYNC.RECONVERGENT B0 ;  /* 0x0000000000007941 */ /* 0x000fea0003800200 */
.L_x_7488:
        /* <DEDUP_REMOVED lines=83> */
.L_x_7492:
        /* <DEDUP_REMOVED lines=35> */
.L_x_7493:
[----:B------:R-:W-:Y:S05]  /*6190*/  BSYNC.RECONVERGENT B0 ;  /* 0x0000000000007941 */ /* 0x000fea0003800200 */
.L_x_7491:
        /* <DEDUP_REMOVED lines=81> */
.L_x_7495:
        /* <DEDUP_REMOVED lines=35> */
.L_x_7496:
[----:B------:R-:W-:Y:S05]  /*68e0*/  BSYNC.RECONVERGENT B0 ;  /* 0x0000000000007941 */ /* 0x000fea0003800200 */
.L_x_7494:
        /* <DEDUP_REMOVED lines=81> */
.L_x_7498:
        /* <DEDUP_REMOVED lines=35> */
.L_x_7499:
[----:B------:R-:W-:Y:S05]  /*7030*/  BSYNC.RECONVERGENT B0 ;  /* 0x0000000000007941 */ /* 0x000fea0003800200 */
.L_x_7497:
        /* <DEDUP_REMOVED lines=81> */
.L_x_7501:
        /* <DEDUP_REMOVED lines=35> */
.L_x_7502:
[----:B------:R-:W-:Y:S05]  /*7780*/  BSYNC.RECONVERGENT B0 ;  /* 0x0000000000007941 */ /* 0x000fea0003800200 */
.L_x_7500:
        /* <DEDUP_REMOVED lines=81> */
.L_x_7504:
        /* <DEDUP_REMOVED lines=35> */
.L_x_7505:
[----:B------:R-:W-:Y:S05]  /*7ed0*/  BSYNC.RECONVERGENT B0 ;  /* 0x0000000000007941 */ /* 0x000fea0003800200 */
.L_x_7503:
        /* <DEDUP_REMOVED lines=81> */
.L_x_7507:
        /* <DEDUP_REMOVED lines=35> */
.L_x_7508:
[----:B------:R-:W-:Y:S05]  /*8620*/  BSYNC.RECONVERGENT B0 ;  /* 0x0000000000007941 */ /* 0x000fea0003800200 */
.L_x_7506:
        /* <DEDUP_REMOVED lines=15> */
.L_x_7509:
        /* <DEDUP_REMOVED lines=14> */
.L_x_12911:


//--------------------- .text._ZN2at6native18elementwise_kernelILi128ELi4EZNS0_15gpu_kernel_implIZZZNS0_18GeluCUDAKernelImplERNS_18TensorIteratorBaseENS0_8GeluTypeEENKUlvE0_clEvENKUlvE2_clEvEUlN3c108BFloat16EE_EEvS4_RKT_EUliE_EEviT1_ --------------------------
	.section	.text._ZN2at6native18elementwise_kernelILi128ELi4EZNS0_15gpu_kernel_implIZZZNS0_18GeluCUDAKernelImplERNS_18TensorIteratorBaseENS0_8GeluTypeEENKUlvE0_clEvENKUlvE2_clEvEUlN3c108BFloat16EE_EEvS4_RKT_EUliE_EEviT1_,"ax",@progbits
	.align	128
        .global         _ZN2at6native18elementwise_kernelILi128ELi4EZNS0_15gpu_kernel_implIZZZNS0_18GeluCUDAKernelImplERNS_18TensorIteratorBaseENS0_8GeluTypeEENKUlvE0_clEvENKUlvE2_clEvEUlN3c108BFloat16EE_EEvS4_RKT_EUliE_EEviT1_
        .type           _ZN2at6native18elementwise_kernelILi128ELi4EZNS0_15gpu_kernel_implIZZZNS0_18GeluCUDAKernelImplERNS_18TensorIteratorBaseENS0_8GeluTypeEENKUlvE0_clEvENKUlvE2_clEvEUlN3c108BFloat16EE_EEvS4_RKT_EUliE_EEviT1_,@function
        .size           _ZN2at6native18elementwise_kernelILi128ELi4EZNS0_15gpu_kernel_implIZZZNS0_18GeluCUDAKernelImplERNS_18TensorIteratorBaseENS0_8GeluTypeEENKUlvE0_clEvENKUlvE2_clEvEUlN3c108BFloat16EE_EEvS4_RKT_EUliE_EEviT1_,(.L_x_12912 - _ZN2at6native18elementwise_kernelILi128ELi4EZNS0_15gpu_kernel_implIZZZNS0_18GeluCUDAKernelImplERNS_18TensorIteratorBaseENS0_8GeluTypeEENKUlvE0_clEvENKUlvE2_clEvEUlN3c108BFloat16EE_EEvS4_RKT_EUliE_EEviT1_)
        .other          _ZN2at6native18elementwise_kernelILi128ELi4EZNS0_15gpu_kernel_implIZZZNS0_18GeluCUDAKernelImplERNS_18TensorIteratorBaseENS0_8GeluTypeEENKUlvE0_clEvENKUlvE2_clEvEUlN3c108BFloat16EE_EEvS4_RKT_EUliE_EEviT1_,@"STO_CUDA_ENTRY STV_DEFAULT"
_ZN2at6native18elementwise_kernelILi128ELi4EZNS0_15gpu_kernel_implIZZZNS0_18GeluCUDAKernelImplERNS_18TensorIteratorBaseENS0_8GeluTypeEENKUlvE0_clEvENKUlvE2_clEvEUlN3c108BFloat16EE_EEvS4_RKT_EUliE_EEviT1_:
.text._ZN2at6native18elementwise_kernelILi128ELi4EZNS0_15gpu_kernel_implIZZZNS0_18GeluCUDAKernelImplERNS_18TensorIteratorBaseENS0_8GeluTypeEENKUlvE0_clEvENKUlvE2_clEvEUlN3c108BFloat16EE_EEvS4_RKT_EUliE_EEviT1_:
        /* <DEDUP_REMOVED lines=9> */
[----:B---3--:R-:W-:-:S02]  /*0090*/  UIADD3 UR40, UPT, UPT, UR39, -0x1, URZ ;  /* 0xffffffff27287890 */ /* 0x008fc4000fffe0ff */
[----:B--2---:R-:W-:Y:S02]  /*00a0*/  USHF.L.U32 UR4, UR4, 0x9, URZ ;  /* 0x0000000904047899 */ /* 0x004fe400080006ff */
[----:B------:R-:W-:-:S04]  /*00b0*/  UISETP.LT.U32.AND UP0, UPT, UR40, 0x18, UPT ;  /* 0x000000182800788c */ /* 0x000fc8000bf01070 */
[----:B------:R-:W-:Y:S01]  /*00c0*/  USEL UR38, UR40, 0x18, UP0 ;  /* 0x0000001828267887 */ /* 0x000fe20008000000 */
[----:B-1----:R-:W-:-:S03]  /*00d0*/  LOP3.LUT R17, R17, UR4, RZ, 0xfc, !PT ;  /* 0x0000000411117c12 */ /* 0x002fc6000f8efcff */
[----:B------:R-:W-:Y:S01]  /*00e0*/  UIADD3 UR38, UPT, UPT, UR38, 0x1, URZ ;  /* 0x0000000126267890 */ /* 0x000fe2000fffe0ff */
[----:B----4-:R-:W-:-:S13]  /*00f0*/  ISETP.GE.AND P0, PT, R17, UR5, PT ;  /* 0x0000000511007c0c */ /* 0x010fda000bf06270 */
[----:B0-----:R-:W-:Y:S05]  /*0100*/  @P0 BRA `(.L_x_7511) ;  /* 0x0000003000ec0947 */ /* 0x001fea0003800000 */
[----:B------:R-:W-:Y:S01]  /*0110*/  UISETP.NE.AND UP0, UPT, UR39, URZ, UPT ;  /* 0x000000ff2700728c */ /* 0x000fe2000bf05270 */
[----:B------:R-:W-:Y:S02]  /*0120*/  IMAD.MOV.U32 R0, RZ, RZ, RZ ;  /* 0x000000ffff007224 */ /* 0x000fe400078e00ff */
[----:B------:R-:W-:-:S06]  /*0130*/  IMAD.MOV.U32 R16, RZ, RZ, RZ ;  /* 0x000000ffff107224 */ /* 0x000fcc00078e00ff */
[----:B------:R-:W-:Y:S05]  /*0140*/  BRA.U !UP0, `(.L_x_7512) ;  /* 0x0000001108a87547 */ /* 0x000fea000b800000 */
[----:B------:R-:W0:Y:S01]  /*0150*/  LDCU.64 UR4, c[0x0][0x390] ;  /* 0x00007200ff0477ac */ /* 0x000e220008000a00 */
[----:B------:R-:W-:Y:S01]  /*0160*/  HFMA2 R16, -RZ, RZ, 0, 0 ;  /* 0x00000000ff107431 */ /* 0x000fe200000001ff */
[----:B------:R-:W1:Y:S01]  /*0170*/  LDCU UR6, c[0x0][0x38c] ;  /* 0x00007180ff0677ac */ /* 0x000e620008000800 */
[----:B------:R-:W2:Y:S01]  /*0180*/  LDCU.64 UR8, c[0x0][0x4b8] ;  /* 0x00009700ff0877ac */ /* 0x000ea20008000a00 */
[----:B------:R-:W-:Y:S02]  /*0190*/  UISETP.NE.AND UP0, UPT, UR40, URZ, UPT ;  /* 0x000000ff2800728c */ /* 0x000fe4000bf05270 */
[----:B0-----:R-:W-:-:S05]  /*01a0*/  IMAD.HI.U32 R2, R17, UR4, R16 ;  /* 0x0000000411027c27 */ /* 0x001fca000f8e0010 */
[----:B------:R-:W-:-:S05]  /*01b0*/  SHF.R.U32.HI R3, RZ, UR5, R2 ;  /* 0x00000005ff037c19 */ /* 0x000fca0008011602 */
[----:B------:R-:W-:-:S04]  /*01c0*/  IMAD.MOV R0, RZ, RZ, -R3 ;  /* 0x000000ffff007224 */ /* 0x000fc800078e0a03 */
[----:B-1----:R-:W-:-:S04]  /*01d0*/  IMAD R0, R0, UR6, R17 ;  /* 0x0000000600007c24 */ /* 0x002fc8000f8e0211 */
[C---:B--2---:R-:W-:Y:S02]  /*01e0*/  IMAD R16, R0.reuse, UR8, RZ ;  /* 0x0000000800107c24 */ /* 0x044fe4000f8e02ff */
[----:B------:R-:W-:Y:S01]  /*01f0*/  IMAD R0, R0, UR9, RZ ;  /* 0x0000000900007c24 */ /* 0x000fe2000f8e02ff */
[----:B------:R-:W-:Y:S06]  /*0200*/  BRA.U !UP0, `(.L_x_7512) ;  /* 0x0000001108787547 */ /* 0x000fec000b800000 */
[----:B------:R-:W0:Y:S01]  /*0210*/  LDCU.64 UR6, c[0x0][0x398] ;  /* 0x00007300ff0677ac */ /* 0x000e220008000a00 */
[----:B------:R-:W-:Y:S01]  /*0220*/  IMAD.MOV.U32 R2, RZ, RZ, RZ ;  /* 0x000000ffff027224 */ /* 0x000fe200078e00ff */
[----:B------:R-:W1:Y:S01]  /*0230*/  LDCU UR4, c[0x0][0x3a0] ;  /* 0x00007400ff0477ac */ /* 0x000e620008000800 */
[----:B------:R-:W2:Y:S01]  /*0240*/  LDCU.64 UR8, c[0x0][0x4c0] ;  /* 0x00009800ff0877ac */ /* 0x000ea20008000a00 */
[----:B------:R-:W-:Y:S01]  /*0250*/  UISETP.NE.AND UP0, UPT, UR38, 0x2, UPT ;  /* 0x000000022600788c */ /* 0x000fe2000bf05270 */
[----:B0-----:R-:W-:-:S05]  /*0260*/  IMAD.HI.U32 R4, R3, UR7, R2 ;  /* 0x0000000703047c27 */ /* 0x001fca000f8e0002 */
[----:B-1----:R-:W-:-:S04]  /*0270*/  SHF.R.U32.HI R5, RZ, UR4, R4 ;  /* 0x00000004ff057c19 */ /* 0x002fc80008011604 */
[----:B------:R-:W-:-:S05]  /*0280*/  IADD3 R2, PT, PT, -R5, RZ, RZ ;  /* 0x000000ff05027210 */ /* 0x000fca0007ffe1ff */
[----:B------:R-:W-:-:S04]  /*0290*/  IMAD R3, R2, UR6, R3 ;  /* 0x0000000602037c24 */ /* 0x000fc8000f8e0203 */
[C---:B--2---:R-:W-:Y:S02]  /*02a0*/  IMAD R16, R3.reuse, UR8, R16 ;  /* 0x0000000803107c24 */ /* 0x044fe4000f8e0210 */
[----:B------:R-:W-:Y:S01]  /*02b0*/  IMAD R0, R3, UR9, R0 ;  /* 0x0000000903007c24 */ /* 0x000fe2000f8e0200 */
[----:B------:R-:W-:Y:S06]  /*02c0*/  BRA.U !UP0, `(.L_x_7512) ;  /* 0x0000001108487547 */ /* 0x000fec000b800000 */
[----:B------:R-:W0:Y:S01]  /*02d0*/  LDCU.64 UR4, c[0x0][0x3a8] ;  /* 0x00007500ff0477ac */ /* 0x000e220008000a00 */
[----:B------:R-:W-:Y:S01]  /*02e0*/  IMAD.MOV.U32 R4, RZ, RZ, RZ ;  /* 0x000000ffff047224 */ /* 0x000fe200078e00ff */
[----:B------:R-:W1:Y:S01]  /*02f0*/  LDCU UR6, c[0x0][0x3a4] ;  /* 0x00007480ff0677ac */ /* 0x000e620008000800 */
[----:B------:R-:W2:Y:S01]  /*0300*/  LDCU.64 UR8, c[0x0][0x4c8] ;  /* 0x00009900ff0877ac */ /* 0x000ea20008000a00 */
[----:B------:R-:W-:Y:S01]  /*0310*/  UISETP.NE.AND UP0, UPT, UR38, 0x3, UPT ;  /* 0x000000032600788c */ /* 0x000fe2000bf05270 */
[----:B0-----:R-:W-:-:S05]  /*0320*/  IMAD.HI.U32 R2, R5, UR4, R4 ;  /* 0x0000000405027c27 */ /* 0x001fca000f8e0004 */
[----:B------:R-:W-:-:S05]  /*0330*/  SHF.R.U32.HI R3, RZ, UR5, R2 ;  /* 0x00000005ff037c19 */ /* 0x000fca0008011602 */
[----:B------:R-:W-:-:S04]  /*0340*/  IMAD.MOV R4, RZ, RZ, -R3 ;  /* 0x000000ffff047224 */ /* 0x000fc800078e0a03 */
[----:B-1----:R-:W-:-:S04]  /*0350*/  IMAD R5, R4, UR6, R5 ;  /* 0x0000000604057c24 */ /* 0x002fc8000f8e0205 */
[C---:B--2---:R-:W-:Y:S02]  /*0360*/  IMAD R16, R5.reuse, UR8, R16 ;  /* 0x0000000805107c24 */ /* 0x044fe4000f8e0210 */
[----:B------:R-:W-:Y:S01]  /*0370*/  IMAD R0, R5, UR9, R0 ;  /* 0x0000000905007c24 */ /* 0x000fe2000f8e0200 */
[----:B------:R-:W-:Y:S06]  /*0380*/  BRA.U !UP0, `(.L_x_7512) ;  /* 0x0000001108187547 */ /* 0x000fec000b800000 */
[----:B------:R-:W0:Y:S01]  /*0390*/  LDCU.64 UR6, c[0x0][0x3b0] ;  /* 0x00007600ff0677ac */ /* 0x000e220008000a00 */
[----:B------:R-:W-:Y:S01]  /*03a0*/  MOV R2, RZ ;  /* 0x000000ff00027202 */ /* 0x000fe20000000f00 */
[----:B------:R-:W1:Y:S01]  /*03b0*/  LDCU UR4, c[0x0][0x3b8] ;  /* 0x00007700ff0477ac */ /* 0x000e620008000800 */
[----:B------:R-:W2:Y:S01]  /*03c0*/  LDCU.64 UR8, c[0x0][0x4d0] ;  /* 0x00009a00ff0877ac */ /* 0x000ea20008000a00 */
[----:B------:R-:W-:Y:S02]  /*03d0*/  UISETP.NE.AND UP0, UPT, UR38, 0x4, UPT ;  /* 0x000000042600788c */ /* 0x000fe4000bf05270 */
[----:B0-----:R-:W-:-:S05]  /*03e0*/  IMAD.HI.U32 R4, R3, UR7, R2 ;  /* 0x0000000703047c27 */ /* 0x001fca000f8e0002 */
[----:B-1----:R-:W-:-:S05]  /*03f0*/  SHF.R.U32.HI R5, RZ, UR4, R4 ;  /* 0x00000004ff057c19 */ /* 0x002fca0008011604 */
[----:B------:R-:W-:-:S04]  /*0400*/  IMAD.MOV R2, RZ, RZ, -R5 ;  /* 0x000000ffff027224 */ /* 0x000fc800078e0a05 */
        /* <DEDUP_REMOVED lines=10> */
[----:B------:R-:W-:-:S04]  /*04b0*/  SHF.R.U32.HI R3, RZ, UR5, R2 ;  /* 0x00000005ff037c19 */ /* 0x000fc80008011602 */
[----:B------:R-:W-:-:S05]  /*04c0*/  IADD3 R4, PT, PT, -R3, RZ, RZ ;  /* 0x000000ff03047210 */ /* 0x000fca0007ffe1ff */
[----:B-1----:R-:W-:-:S04]  /*04d0*/  IMAD R5, R4, UR6, R5 ;  /* 0x0000000604057c24 */ /* 0x002fc8000f8e0205 */
        /* <DEDUP_REMOVED lines=16> */
[----:B------:R-:W-:Y:S01]  /*05e0*/  HFMA2 R4, -RZ, RZ, 0, 0 ;  /* 0x00000000ff047431 */ /* 0x000fe200000001ff */
[----:B------:R-:W1:Y:S01]  /*05f0*/  LDCU UR6, c[0x0][0x3d4] ;  /* 0x00007a80ff0677ac */ /* 0x000e620008000800 */
[----:B------:R-:W2:Y:S01]  /*0600*/  LDCU.64 UR8, c[0x0][0x4e8] ;  /* 0x00009d00ff0877ac */ /* 0x000ea20008000a00 */
[----:B------:R-:W-:Y:S02]  /*0610*/  UISETP.NE.AND UP0, UPT, UR38, 0x7, UPT ;  /* 0x000000072600788c */ /* 0x000fe4000bf05270 */
        /* <DEDUP_REMOVED lines=214> */
[----:B------:R-:W2:Y:S03]  /*1380*/  LDCU.64 UR8, c[0x0][0x578] ;  /* 0x0000af00ff0877ac */ /* 0x000ea60008000a00 */
[----:B0-----:R-:W-:-:S05]  /*1390*/  IMAD.HI.U32 R2, R5, UR4, R4 ;  /* 0x0000000405027c27 */ /* 0x001fca000f8e0004 */
[----:B------:R-:W-:-:S05]  /*13a0*/  SHF.R.U32.HI R2, RZ, UR5, R2 ;  /* 0x00000005ff027c19 */ /* 0x000fca0008011602 */
[----:B------:R-:W-:-:S04]  /*13b0*/  IMAD.MOV R3, RZ, RZ, -R2 ;  /* 0x000000ffff037224 */ /* 0x000fc800078e0a02 */
[----:B-1----:R-:W-:-:S04]  /*13c0*/  IMAD R5, R3, UR6, R5 ;  /* 0x0000000603057c24 */ /* 0x002fc8000f8e0205 */
[C---:B--2---:R-:W-:Y:S02]  /*13d0*/  IMAD R16, R5.reuse, UR8, R16 ;  /* 0x0000000805107c24 */ /* 0x044fe4000f8e0210 */
[----:B------:R-:W-:-:S07]  /*13e0*/  IMAD R0, R5, UR9, R0 ;  /* 0x0000000905007c24 */ /* 0x000fce000f8e0200 */
.L_x_7512:
        /* <DEDUP_REMOVED lines=18> */
.L_x_7516:
[----:B------:R-:W2:Y:S02]  /*1510*/  LDG.E.U8 R2, desc[UR36][R2.64] ;  /* 0x0000002402027981 */ /* 0x000ea4000c1e1100 */
[----:B--2---:R-:W-:-:S04]  /*1520*/  I2FP.F32.U32 R0, R2 ;  /* 0x0000000200007245 */ /* 0x004fc80000201000 */
[----:B------:R-:W-:Y:S01]  /*1530*/  F2FP.BF16.F32.PACK_AB R0, RZ, R0 ;  /* 0x00000000ff00723e */ /* 0x000fe200000010ff */
[----:B------:R-:W-:Y:S06]  /*1540*/  BRA `(.L_x_7518) ;  /* 0x0000000c00847947 */ /* 0x000fec0003800000 */
.L_x_7515:
        /* <DEDUP_REMOVED lines=10> */
.L_x_7520:
[----:B------:R-:W2:Y:S02]  /*15f0*/  LDG.E R2, desc[UR36][R2.64] ;  /* 0x0000002402027981 */ /* 0x000ea4000c1e1900 */
[----:B--2---:R-:W-:-:S04]  /*1600*/  I2FP.F32.S32 R0, R2 ;  /* 0x0000000200007245 */ /* 0x004fc80000201400 */
[----:B------:R-:W-:Y:S01]  /*1610*/  F2FP.BF16.F32.PACK_AB R0, RZ, R0 ;  /* 0x00000000ff00723e */ /* 0x000fe200000010ff */
[----:B------:R-:W-:Y:S06]  /*1620*/  BRA `(.L_x_7518) ;  /* 0x0000000c004c7947 */ /* 0x000fec0003800000 */
.L_x_7519:
[----:B------:R-:W2:Y:S02]  /*1630*/  LDG.E.U16 R2, desc[UR36][R2.64] ;  /* 0x0000002402027981 */ /* 0x000ea4000c1e1500 */
[----:B--2---:R-:W0:Y:S02]  /*1640*/  I2F.S16 R0, R2 ;  /* 0x0000000200007306 */ /* 0x004e240000101400 */
[----:B0-----:R-:W-:Y:S01]  /*1650*/  F2FP.BF16.F32.PACK_AB R0, RZ, R0 ;  /* 0x00000000ff00723e */ /* 0x001fe200000010ff */
[----:B------:R-:W-:Y:S06]  /*1660*/  BRA `(.L_x_7518) ;  /* 0x0000000c003c7947 */ /* 0x000fec0003800000 */
.L_x_7514:
        /* <DEDUP_REMOVED lines=9> */
.L_x_7522:
[----:B------:R-:W2:Y:S02]  /*1700*/  LDG.E.U16 R0, desc[UR36][R2.64] ;  /* 0x0000002402007981 */ /* 0x000ea4000c1e1500 */
[----:B--2---:R-:W-:-:S05]  /*1710*/  HADD2.F32 R0, -RZ, R0.H0_H0 ;  /* 0x20000000ff007230 */ /* 0x004fca0000004100 */
[----:B------:R-:W-:Y:S01]  /*1720*/  F2FP.BF16.F32.PACK_AB R0, RZ, R0 ;  /* 0x00000000ff00723e */ /* 0x000fe200000010ff */
[----:B------:R-:W-:Y:S06]  /*1730*/  BRA `(.L_x_7518) ;  /* 0x0000000c00087947 */ /* 0x000fec0003800000 */
.L_x_7521:
        /* <DEDUP_REMOVED lines=9> */
.L_x_7524:
[----:B------:R-:W2:Y:S02]  /*17d0*/  LDG.E.U16 R2, desc[UR36][R2.64] ;  /* 0x0000002402027981 */ /* 0x000ea4000c1e1500 */
[----:B--2---:R-:W-:-:S05]  /*17e0*/  HADD2.F32 R0, -RZ, R2.H0_H0 ;  /* 0x20000002ff007230 */ /* 0x004fca0000004100 */
[----:B------:R-:W-:Y:S01]  /*17f0*/  F2FP.BF16.F32.PACK_AB R0, RZ, R0 ;  /* 0x00000000ff00723e */ /* 0x000fe200000010ff */
[----:B------:R-:W-:Y:S06]  /*1800*/  BRA `(.L_x_7518) ;  /* 0x0000000800d47947 */ /* 0x000fec0003800000 */
.L_x_7523:
        /* <DEDUP_REMOVED lines=8> */
.L_x_7513:
        /* <DEDUP_REMOVED lines=13> */
.L_x_7527:
        /* <DEDUP_REMOVED lines=8> */
.L_x_7526:
        /* <DEDUP_REMOVED lines=27> */
.L_x_7529:
        /* <DEDUP_REMOVED lines=13> */
.L_x_7528:
[----:B------:R0:W5:Y:S01]  /*1c60*/  LDG.E.U16 R0, desc[UR36][R2.64] ;  /* 0x0000002402007981 */ /* 0x000162000c1e1500 */
[----:B------:R-:W-:Y:S05]  /*1c70*/  BRA `(.L_x_7518) ;  /* 0x0000000400b87947 */ /* 0x000fea0003800000 */
.L_x_7525:
        /* <DEDUP_REMOVED lines=12> */
.L_x_7532:
        /* <DEDUP_REMOVED lines=21> */
.L_x_7536:
[----:B------:R-:W-:Y:S05]  /*1e90*/  BSYNC.RECONVERGENT B1 ;  /* 0x0000000000017941 */ /* 0x000fea0003800200 */
.L_x_7535:
[----:B------:R-:W-:Y:S01]  /*1ea0*/  IMAD.SHL.U32 R0, R0, 0x100000, RZ ;  /* 0x0010000000007824 */ /* 0x000fe200078e00ff */
[----:B------:R-:W-:-:S04]  /*1eb0*/  LEA R2, R2, 0x3b800000, 0x17 ;  /* 0x3b80000002027811 */ /* 0x000fc800078eb8ff */
[----:B------:R-:W-:-:S07]  /*1ec0*/  LOP3.LUT R0, R2, R0, R7, 0xfe, !PT ;  /* 0x0000000002007212 */ /* 0x000fce00078efe07 */
.L_x_7534:
[----:B------:R-:W-:Y:S05]  /*1ed0*/  BSYNC.RECONVERGENT B0 ;  /* 0x0000000000007941 */ /* 0x000fea0003800200 */
.L_x_7533:
[----:B------:R-:W-:Y:S01]  /*1ee0*/  F2FP.BF16.F32.PACK_AB R0, RZ, R0 ;  /* 0x00000000ff00723e */ /* 0x000fe200000010ff */
[----:B------:R-:W-:Y:S06]  /*1ef0*/  BRA `(.L_x_7518) ;  /* 0x0000000400187947 */ /* 0x000fec0003800000 */
.L_x_7531:
        /* <DEDUP_REMOVED lines=21> */
.L_x_7540:
[----:B------:R-:W-:Y:S05]  /*2050*/  BSYNC.RECONVERGENT B1 ;  /* 0x0000000000017941 */ /* 0x000fea0003800200 */
.L_x_7539:
[----:B------:R-:W-:Y:S02]  /*2060*/  SHF.L.U32 R0, R0, 0x15, RZ ;  /* 0x0000001500007819 */ /* 0x000fe400000006ff */
[----:B------:R-:W-:-:S04]  /*2070*/  LEA R2, R2, 0x37800000, 0x17 ;  /* 0x3780000002027811 */ /* 0x000fc800078eb8ff */
[----:B------:R-:W-:-:S07]  /*2080*/  LOP3.LUT R0, R2, R0, R7, 0xfe, !PT ;  /* 0x0000000002007212 */ /* 0x000fce00078efe07 */
.L_x_7538:
[----:B------:R-:W-:Y:S05]  /*2090*/  BSYNC.RECONVERGENT B0 ;  /* 0x0000000000007941 */ /* 0x000fea0003800200 */
.L_x_7537:
[----:B------:R-:W-:Y:S01]  /*20a0*/  F2FP.BF16.F32.PACK_AB R0, RZ, R0 ;  /* 0x00000000ff00723e */ /* 0x000fe200000010ff */
[----:B------:R-:W-:Y:S06]  /*20b0*/  BRA `(.L_x_7518) ;  /* 0x0000000000a87947 */ /* 0x000fec0003800000 */
.L_x_7530:
[----:B------:R-:W-:-:S09]  /*20c0*/  UISETP.NE.AND UP0, UPT, UR4, 0x1c, UPT ;  /* 0x0000001c0400788c */ /* 0x000fd2000bf05270 */
[----:B------:R-:W-:Y:S05]  /*20d0*/  BRA.U !UP0, `(.L_x_7541) ;  /* 0x0000000108947547 */ /* 0x000fea000b800000 */
[----:B------:R-:W-:-:S09]  /*20e0*/  UISETP.NE.AND UP0, UPT, UR4, 0x1d, UPT ;  /* 0x0000001d0400788c */ /* 0x000fd2000bf05270 */
[----:B------:R-:W-:Y:S05]  /*20f0*/  BRA.U !UP0, `(.L_x_7542) ;  /* 0x00000001087c7547 */ /* 0x000fea000b800000 */
[----:B------:R-:W-:-:S09]  /*2100*/  UISETP.NE.AND UP0, UPT, UR4, 0x2c, UPT ;  /* 0x0000002c0400788c */ /* 0x000fd2000bf05270 */
[----:B------:R-:W-:Y:S05]  /*2110*/  BRA.U !UP0, `(.L_x_7543) ;  /* 0x0000000108487547 */ /* 0x000fea000b800000 */
.L_x_7517:
        /* <DEDUP_REMOVED lines=16> */
.L_x_7544:
[----:B------:R-:W-:Y:S01]  /*2220*/  PRMT R0, RZ, 0x7610, R0 ;  /* 0x00007610ff007816 */ /* 0x000fe20000000000 */
[----:B------:R-:W-:Y:S06]  /*2230*/  BRA `(.L_x_7518) ;  /* 0x0000000000487947 */ /* 0x000fec0003800000 */
.L_x_7543:
        /* <DEDUP_REMOVED lines=8> */
.L_x_7546:
[----:B------:R-:W-:Y:S05]  /*22c0*/  BSYNC.RECONVERGENT B0 ;  /* 0x0000000000007941 */ /* 0x000fea0003800200 */
.L_x_7545:
[----:B------:R-:W-:Y:S01]  /*22d0*/  F2FP.BF16.F32.PACK_AB R0, RZ, R0 ;  /* 0x00000000ff00723e */ /* 0x000fe200000010ff */
[----:B------:R-:W-:Y:S06]  /*22e0*/  BRA `(.L_x_7518) ;  /* 0x00000000001c7947 */ /* 0x000fec0003800000 */
.L_x_7542:
[----:B------:R-:W2:Y:S02]  /*22f0*/  LDG.E.64 R2, desc[UR36][R2.64] ;  /* 0x0000002402027981 */ /* 0x000ea4000c1e1b00 */
[----:B--2---:R-:W0:Y:S02]  /*2300*/  I2F.U64 R0, R2 ;  /* 0x0000000200007312 */ /* 0x004e240000301000 */
[----:B0-----:R-:W-:Y:S01]  /*2310*/  F2FP.BF16.F32.PACK_AB R0, RZ, R0 ;  /* 0x00000000ff00723e */ /* 0x001fe200000010ff */
[----:B------:R-:W-:Y:S06]  /*2320*/  BRA `(.L_x_7518) ;  /* 0x00000000000c7947 */ /* 0x000fec0003800000 */
.L_x_7541:
[----:B------:R-:W2:Y:S02]  /*2330*/  LDG.E R2, desc[UR36][R2.64] ;  /* 0x0000002402027981 */ /* 0x000ea4000c1e1900 */
[----:B--2---:R-:W-:-:S04]  /*2340*/  I2FP.F32.U32 R0, R2 ;  /* 0x0000000200007245 */ /* 0x004fc80000201000 */
[----:B------:R-:W-:-:S07]  /*2350*/  F2FP.BF16.F32.PACK_AB R0, RZ, R0 ;  /* 0x00000000ff00723e */ /* 0x000fce00000010ff */
.L_x_7518:
[----:B0----5:R-:W-:Y:S01]  /*2360*/  IMAD.U32 R2, R0, 0x10000, RZ ;  /* 0x0001000000027824 */ /* 0x021fe200078e00ff */
[----:B------:R-:W-:Y:S01]  /*2370*/  MOV R6, 0x3aae005b ;  /* 0x3aae005b00067802 */ /* 0x000fe20000000f00 */
[----:B------:R-:W-:Y:S01]  /*2380*/  IMAD.MOV.U32 R4, RZ, RZ, 0x38eb4c3a ;  /* 0x38eb4c3aff047424 */ /* 0x000fe200078e00ff */
[----:B------:R-:W0:Y:S01]  /*2390*/  LDCU.64 UR6, c[0x0][0x580] ;  /* 0x0000b000ff0677ac */ /* 0x000e220008000a00 */
[----:B------:R-:W-:Y:S01]  /*23a0*/  FMUL.FTZ R0, R2, 0.70710676908493041992 ;  /* 0x3f3504f302007820 */ /* 0x000fe20000410000 */
[----:B------:R-:W-:Y:S02]  /*23b0*/  IMAD.MOV.U32 R5, RZ, RZ, 0x3c09919f ;  /* 0x3c09919fff057424 */ /* 0x000fe400078e00ff */
        /* <DEDUP_REMOVED lines=23> */
[----:B------:R-:W-:-:S04]  /*2530*/  FFMA.FTZ R4, R3, R4, R5 ;  /* 0x0000000403047223 */ /* 0x000fc80000010005 */
[----:B------:R-:W-:-:S04]  /*2540*/  FFMA.FTZ R4, R4, R9, R9 ;  /* 0x0000000904047223 */ /* 0x000fc80000010009 */
[----:B------:R-:W1:Y:S02]  /*2550*/  @P0 MUFU.EX2 R3, R4 ;  /* 0x0000000400030308 */ /* 0x000e640000000800 */
[----:B-1----:R-:W-:-:S05]  /*2560*/  @P0 FADD.FTZ R3, -R3, 1 ;  /* 0x3f80000003030421 */ /* 0x002fca0000010100 */
[----:B------:R-:W-:Y:S01]  /*2570*/  @P0 LOP3.LUT R4, R3, 0x80000000, R0, 0xb8, !PT ;  /* 0x8000000003040812 */ /* 0x000fe200078eb800 */
[----:B------:R-:W-:Y:S01]  /*2580*/  FMUL.FTZ R3, R2, 0.5 ;  /* 0x3f00000002037820 */ /* 0x000fe20000410000 */
[----:B0-----:R-:W-:-:S03]  /*2590*/  IADD3 R2, P0, PT, R16, UR6, RZ ;  /* 0x0000000610027c10 */ /* 0x001fc6000ff1e0ff */
[----:B------:R-:W-:-:S04]  /*25a0*/  FADD.FTZ R0, R4, 1 ;  /* 0x3f80000004007421 */ /* 0x000fc80000010000 */
[----:B------:R-:W-:Y:S01]  /*25b0*/  FMUL.FTZ R0, R0, R3 ;  /* 0x0000000300007220 */ /* 0x000fe20000410000 */
[----:B------:R-:W-:-:S03]  /*25c0*/  IADD3.X R3, PT, PT, RZ, UR7, RZ, P0, !PT ;  /* 0x00000007ff037c10 */ /* 0x000fc600087fe4ff */
        /* <DEDUP_REMOVED lines=14> */
.L_x_7550:
[----:B-1----:R-:W-:-:S06]  /*26b0*/  IMAD.U32 R5, R5, 0x10000, RZ ;  /* 0x0001000005057824 */ /* 0x002fcc00078e00ff */
[----:B------:R-:W1:Y:S02]  /*26c0*/  F2I.S64.TRUNC R4, R5 ;  /* 0x0000000500047311 */ /* 0x000e64000020d900 */
[----:B-1----:R4:W-:Y:S01]  /*26d0*/  STG.E.U8 desc[UR36][R2.64], R4 ;  /* 0x0000000402007986 */ /* 0x0029e2000c101124 */
[----:B------:R-:W-:Y:S05]  /*26e0*/  BRA `(.L_x_7552) ;  /* 0x0000000c00707947 */ /* 0x000fea0003800000 */
.L_x_7549:
        /* <DEDUP_REMOVED lines=10> */
.L_x_7554:
[----:B-1----:R-:W-:-:S06]  /*2790*/  IMAD.U32 R5, R5, 0x10000, RZ ;  /* 0x0001000005057824 */ /* 0x002fcc00078e00ff */
[----:B------:R-:W1:Y:S02]  /*27a0*/  F2I.FTZ.TRUNC.NTZ R5, R5 ;  /* 0x0000000500057305 */ /* 0x000e64000021f100 */
[----:B-1----:R2:W-:Y:S01]  /*27b0*/  STG.E desc[UR36][R2.64], R5 ;  /* 0x0000000502007986 */ /* 0x0025e2000c101924 */
[----:B------:R-:W-:Y:S05]  /*27c0*/  BRA `(.L_x_7552) ;  /* 0x0000000c00387947 */ /* 0x000fea0003800000 */
.L_x_7553:
[----:B-1----:R-:W-:-:S06]  /*27d0*/  IMAD.U32 R5, R5, 0x10000, RZ ;  /* 0x0001000005057824 */ /* 0x002fcc00078e00ff */
[----:B------:R-:W1:Y:S02]  /*27e0*/  F2I.FTZ.TRUNC.NTZ R5, R5 ;  /* 0x0000000500057305 */ /* 0x000e64000021f100 */
[----:B-1----:R3:W-:Y:S01]  /*27f0*/  STG.E.U16 desc[UR36][R2.64], R5 ;  /* 0x0000000502007986 */ /* 0x0027e2000c101524 */
[----:B------:R-:W-:Y:S05]  /*2800*/  BRA `(.L_x_7552) ;  /* 0x0000000c00287947 */ /* 0x000fea0003800000 */
.L_x_7548:
[----:B------:R-:W-:-:S09]  /*2810*/  UISETP.GT.AND UP0, UPT, UR4, 0x6, UPT ;  /* 0x000000060400788c */ /* 0x000fd2000bf04270 */
[----:B------:R-:W-:Y:S05]  /*2820*/  BRA.U UP0, `(.L_x_7555) ;  /* 0x00000001002c7547 */ /* 0x000fea000b800000 */
[----:B------:R-:W-:-:S09]  /*2830*/  UISETP.NE.AND UP0, UPT, UR4, 0x5, UPT ;  /* 0x000000050400788c */ /* 0x000fd2000bf05270 */
[----:B------:R-:W-:Y:S05]  /*2840*/  BRA.U !UP0, `(.L_x_7556) ;  /* 0x0000000108147547 */ /* 0x000fea000b800000 */
[----:B------:R-:W-:-:S09]  /*2850*/  UISETP.NE.AND UP0, UPT, UR4, 0x6, UPT ;  /* 0x000000060400788c */ /* 0x000fd2000bf05270 */
[----:B------:R-:W-:Y:S05]  /*2860*/  BRA.U UP0, `(.L_x_7551) ;  /* 0x0000000900707547 */ /* 0x000fea000b800000 */
[----:B-1----:R-:W-:-:S05]  /*2870*/  SHF.L.U32 R5, R5, 0x10, RZ ;  /* 0x0000001005057819 */ /* 0x002fca00000006ff */
[----:B------:R1:W-:Y:S01]  /*2880*/  STG.E desc[UR36][R2.64], R5 ;  /* 0x0000000502007986 */ /* 0x0003e2000c101924 */
[----:B------:R-:W-:Y:S05]  /*2890*/  BRA `(.L_x_7552) ;  /* 0x0000000c00047947 */ /* 0x000fea0003800000 */
.L_x_7556:
[----:B01----:R-:W-:-:S05]  /*28a0*/  IMAD.U32 R0, R5, 0x10000, RZ ;  /* 0x0001000005007824 */ /* 0x003fca00078e00ff */
[----:B------:R-:W-:-:S05]  /*28b0*/  F2FP.F16.F32.PACK_AB R0, RZ, R0 ;  /* 0x00000000ff00723e */ /* 0x000fca00000000ff */
[----:B------:R0:W-:Y:S01]  /*28c0*/  STG.E.U16 desc[UR36][R2.64], R0 ;  /* 0x0000000002007986 */ /* 0x0001e2000c101524 */
[----:B------:R-:W-:Y:S05]  /*28d0*/  BRA `(.L_x_7552) ;  /* 0x0000000800f47947 */ /* 0x000fea0003800000 */
.L_x_7555:
        /* <DEDUP_REMOVED lines=10> */
.L_x_7558:
[----:B-1----:R-:W-:-:S05]  /*2980*/  IMAD.U32 R5, R5, 0x10000, RZ ;  /* 0x0001000005057824 */ /* 0x002fca00078e00ff */
[----:B------:R-:W-:-:S04]  /*2990*/  F2FP.F16.F32.PACK_AB R5, RZ, R5 ;  /* 0x00000005ff05723e */ /* 0x000fc800000000ff */
[----:B------:R-:W-:-:S05]  /*29a0*/  PRMT R5, R5, 0x5410, RZ ;  /* 0x0000541005057816 */ /* 0x000fca00000000ff */
[----:B------:R1:W-:Y:S01]  /*29b0*/  STG.E desc[UR36][R2.64], R5 ;  /* 0x0000000502007986 */ /* 0x0003e2000c101924 */
[----:B------:R-:W-:Y:S05]  /*29c0*/  BRA `(.L_x_7552) ;  /* 0x0000000800b87947 */ /* 0x000fea0003800000 */
.L_x_7557:
[----:B-1----:R-:W-:-:S04]  /*29d0*/  IMAD.U32 R4, R5, 0x10000, RZ ;  /* 0x0001000005047824 */ /* 0x002fc800078e00ff */
[----:B------:R-:W-:-:S06]  /*29e0*/  FMUL.FTZ R4, R4, 1 ;  /* 0x3f80000004047820 */ /* 0x000fcc0000410000 */
[----:B------:R-:W1:Y:S02]  /*29f0*/  F2F.F64.F32 R4, R4 ;  /* 0x0000000400047310 */ /* 0x000e640000201800 */
[----:B-1----:R1:W-:Y:S01]  /*2a00*/  STG.E.64 desc[UR36][R2.64], R4 ;  /* 0x0000000402007986 */ /* 0x0023e2000c101b24 */
[----:B------:R-:W-:Y:S05]  /*2a10*/  BRA `(.L_x_7552) ;  /* 0x0000000800a47947 */ /* 0x000fea0003800000 */
.L_x_7547:
        /* <DEDUP_REMOVED lines=11> */
[----:B------:R1:W-:Y:S01]  /*2ad0*/  STG.E.U8 desc[UR36][R2.64], R5 ;  /* 0x0000000502007986 */ /* 0x0003e2000c101124 */
[----:B------:R-:W-:Y:S05]  /*2ae0*/  BRA `(.L_x_7552) ;  /* 0x0000000800707947 */ /* 0x000fea0003800000 */
.L_x_7561:
[----:B-1----:R-:W-:Y:S01]  /*2af0*/  IMAD.U32 R5, R5, 0x10000, RZ ;  /* 0x0001000005057824 */ /* 0x002fe200078e00ff */
[----:B------:R-:W-:-:S03]  /*2b00*/  CS2R R6, SRZ ;  /* 0x0000000000067805 */ /* 0x000fc6000001ff00 */
[----:B------:R-:W-:-:S06]  /*2b10*/  FMUL.FTZ R5, R5, 1 ;  /* 0x3f80000005057820 */ /* 0x000fcc0000410000 */
[----:B------:R-:W1:Y:S02]  /*2b20*/  F2F.F64.F32 R4, R5 ;  /* 0x0000000500047310 */ /* 0x000e640000201800 */
[----:B-1----:R1:W-:Y:S01]  /*2b30*/  STG.E.128 desc[UR36][R2.64], R4 ;  /* 0x0000000402007986 */ /* 0x0023e2000c101d24 */
[----:B------:R-:W-:Y:S05]  /*2b40*/  BRA `(.L_x_7552) ;  /* 0x0000000800587947 */ /* 0x000fea0003800000 */
.L_x_7560:
        /* <DEDUP_REMOVED lines=8> */
[----:B0-----:R-:W-:-:S03]  /*2bd0*/  HFMA2 R0, -RZ, RZ, 0, 7.569789886474609375e-06 ;  /* 0x0000007fff007431 */ /* 0x001fc600000001ff */
        /* <DEDUP_REMOVED lines=10> */
.L_x_7565:
[----:B------:R-:W-:Y:S05]  /*2c80*/  BSYNC.RECONVERGENT B0 ;  /* 0x0000000000007941 */ /* 0x000fea0003800200 */
.L_x_7564:
[----:B------:R-:W-:-:S05]  /*2c90*/  LOP3.LUT R5, R0, 0x80, R5, 0xf8, !PT ;  /* 0x0000008000057812 */ /* 0x000fca00078ef805 */
[----:B------:R0:W-:Y:S01]  /*2ca0*/  STG.E.U8 desc[UR36][R2.64], R5 ;  /* 0x0000000502007986 */ /* 0x0001e2000c101124 */
[----:B------:R-:W-:Y:S05]  /*2cb0*/  BRA `(.L_x_7552) ;  /* 0x0000000400fc7947 */ /* 0x000fea0003800000 */
.L_x_7563:
        /* <DEDUP_REMOVED lines=15> */
.L_x_7567:
[----:B------:R-:W-:Y:S05]  /*2db0*/  BSYNC.RECONVERGENT B0 ;  /* 0x0000000000007941 */ /* 0x000fea0003800200 */
.L_x_7566:
[----:B------:R-:W-:-:S05]  /*2dc0*/  LOP3.LUT R5, R0, 0x80, R5, 0xf8, !PT ;  /* 0x0000008000057812 */ /* 0x000fca00078ef805 */
[----:B------:R0:W-:Y:S01]  /*2dd0*/  STG.E.U8 desc[UR36][R2.64], R5 ;  /* 0x0000000502007986 */ /* 0x0001e2000c101124 */
[----:B------:R-:W-:Y:S05]  /*2de0*/  BRA `(.L_x_7552) ;  /* 0x0000000400b07947 */ /* 0x000fea0003800000 */
.L_x_7562:
[----:B-1----:R1:W-:Y:S01]  /*2df0*/  STG.E.U16 desc[UR36][R2.64], R5 ;  /* 0x0000000502007986 */ /* 0x0023e2000c101524 */
[----:B------:R-:W-:Y:S05]  /*2e00*/  BRA `(.L_x_7552) ;  /* 0x0000000400a87947 */ /* 0x000fea0003800000 */
.L_x_7559:
        /* <DEDUP_REMOVED lines=12> */
.L_x_7570:
        /* <DEDUP_REMOVED lines=13> */
.L_x_7573:
[----:B------:R-:W-:-:S04]  /*2fa0*/  SHF.R.U32.HI R0, RZ, 0x14, R5 ;  /* 0x00000014ff007819 */ /* 0x000fc80000011605 */
[----:B------:R-:W-:-:S04]  /*2fb0*/  LOP3.LUT R0, R0, 0x1, RZ, 0xc0, !PT ;  /* 0x0000000100007812 */ /* 0x000fc800078ec0ff */
[----:B------:R-:W-:-:S04]  /*2fc0*/  IADD3 R0, PT, PT, R5, 0x487ffff, R0 ;  /* 0x0487ffff05007810 */ /* 0x000fc80007ffe000 */
[----:B------:R-:W-:-:S04]  /*2fd0*/  SHF.R.U32.HI R0, RZ, 0x14, R0 ;  /* 0x00000014ff007819 */ /* 0x000fc80000011600 */
[----:B------:R-:W-:-:S07]  /*2fe0*/  LOP3.LUT R4, R0, 0xff, RZ, 0xc0, !PT ;  /* 0x000000ff00047812 */ /* 0x000fce00078ec0ff */
.L_x_7574:
[----:B------:R-:W-:-:S04]  /*2ff0*/  SHF.R.U32.HI R5, RZ, 0x18, R5 ;  /* 0x00000018ff057819 */ /* 0x000fc80000011605 */
[----:B------:R-:W-:-:S04]  /*3000*/  LOP3.LUT R4, R4, 0x80, R5, 0xf8, !PT ;  /* 0x0000008004047812 */ /* 0x000fc800078ef805 */
[----:B------:R-:W-:-:S07]  /*3010*/  PRMT R0, R4, 0x7610, R0 ;  /* 0x0000761004007816 */ /* 0x000fce0000000000 */
.L_x_7572:
[----:B------:R-:W-:Y:S05]  /*3020*/  BSYNC.RECONVERGENT B0 ;  /* 0x0000000000007941 */ /* 0x000fea0003800200 */
.L_x_7571:
[----:B------:R0:W-:Y:S01]  /*3030*/  STG.E.U8 desc[UR36][R2.64], R0 ;  /* 0x0000000002007986 */ /* 0x0001e2000c101124 */
[----:B------:R-:W-:Y:S05]  /*3040*/  BRA `(.L_x_7552) ;  /* 0x0000000400187947 */ /* 0x000fea0003800000 */
.L_x_7569:
        /* <DEDUP_REMOVED lines=13> */
.L_x_7577:
[----:B------:R-:W-:-:S04]  /*3120*/  SHF.R.U32.HI R0, RZ, 0x15, R5 ;  /* 0x00000015ff007819 */ /* 0x000fc80000011605 */
[----:B------:R-:W-:-:S04]  /*3130*/  LOP3.LUT R0, R0, 0x1, RZ, 0xc0, !PT ;  /* 0x0000000100007812 */ /* 0x000fc800078ec0ff */
[----:B------:R-:W-:-:S04]  /*3140*/  IADD3 R0, PT, PT, R5, 0x88fffff, R0 ;  /* 0x088fffff05007810 */ /* 0x000fc80007ffe000 */
[----:B------:R-:W-:-:S04]  /*3150*/  SHF.R.U32.HI R0, RZ, 0x15, R0 ;  /* 0x00000015ff007819 */ /* 0x000fc80000011600 */
[----:B------:R-:W-:-:S07]  /*3160*/  LOP3.LUT R4, R0, 0xff, RZ, 0xc0, !PT ;  /* 0x000000ff00047812 */ /* 0x000fce00078ec0ff */
.L_x_7578:
[----:B------:R-:W-:-:S04]  /*3170*/  SHF.R.U32.HI R5, RZ, 0x18, R5 ;  /* 0x00000018ff057819 */ /* 0x000fc80000011605 */
[----:B------:R-:W-:-:S04]  /*3180*/  LOP3.LUT R4, R4, 0x80, R5, 0xf8, !PT ;  /* 0x0000008004047812 */ /* 0x000fc800078ef805 */
[----:B------:R-:W-:-:S07]  /*3190*/  PRMT R0, R4, 0x7610, R0 ;  /* 0x0000761004007816 */ /* 0x000fce0000000000 */
.L_x_7576:
[----:B------:R-:W-:Y:S05]  /*31a0*/  BSYNC.RECONVERGENT B0 ;  /* 0x0000000000007941 */ /* 0x000fea0003800200 */
.L_x_7575:
[----:B------:R0:W-:Y:S01]  /*31b0*/  STG.E.U8 desc[UR36][R2.64], R0 ;  /* 0x0000000002007986 */ /* 0x0001e2000c101124 */
[----:B------:R-:W-:Y:S05]  /*31c0*/  BRA `(.L_x_7552) ;  /* 0x0000000000b87947 */ /* 0x000fea0003800000 */
.L_x_7568:
[----:B------:R-:W-:-:S09]  /*31d0*/  UISETP.NE.AND UP0, UPT, UR4, 0x1c, UPT ;  /* 0x0000001c0400788c */ /* 0x000fd2000bf05270 */
[----:B------:R-:W-:Y:S05]  /*31e0*/  BRA.U !UP0, `(.L_x_7579) ;  /* 0x0000000108a47547 */ /* 0x000fea000b800000 */
[----:B------:R-:W-:-:S09]  /*31f0*/  UISETP.NE.AND UP0, UPT, UR4, 0x1d, UPT ;  /* 0x0000001d0400788c */ /* 0x000fd2000bf05270 */
[----:B------:R-:W-:Y:S05]  /*3200*/  BRA.U !UP0, `(.L_x_7580) ;  /* 0x00000001088c7547 */ /* 0x000fea000b800000 */
[----:B------:R-:W-:-:S09]  /*3210*/  UISETP.NE.AND UP0, UPT, UR4, 0x2c, UPT ;  /* 0x0000002c0400788c */ /* 0x000fd2000bf05270 */
[----:B------:R-:W-:Y:S05]  /*3220*/  BRA.U !UP0, `(.L_x_7581) ;  /* 0x0000000108447547 */ /* 0x000fea000b800000 */
.L_x_7551:
[----:B0-----:R-:W-:Y:S01]  /*3230*/  MOV R0, 0x0 ;  /* 0x0000000000007802 */ /* 0x001fe20000000f00 */
[----:B------:R-:W0:Y:S01]  /*3240*/  LDCU.64 UR6, c[0x4][0x128] ;  /* 0x01002500ff0677ac */ /* 0x000e220008000a00 */
[----:B------:R-:W-:Y:S02]  /*3250*/  HFMA2 R12, -RZ, RZ, 0, 5.9604644775390625e-08 ;  /* 0x00000001ff0c7431 */ /* 0x000fe400000001ff */
        /* <DEDUP_REMOVED lines=8> */
[----:B------:R-:W-:Y:S01]  /*32e0*/  IMAD.U32 R7, RZ, RZ, UR9 ;  /* 0x00000009ff077e24 */ /* 0x000fe2000f8e00ff */
[----:B-----5:R-:W-:Y:S01]  /*32f0*/  MOV R10, UR4 ;  /* 0x00000004000a7c02 */ /* 0x020fe20008000f00 */
[----:B--2---:R-:W-:-:S07]  /*3300*/  IMAD.U32 R11, RZ, RZ, UR5 ;  /* 0x00000005ff0b7e24 */ /* 0x004fce000f8e00ff */
[----:B------:R-:W-:-:S07]  /*3310*/  LEPC R20, `(.L_x_7582) ;  /* 0x000000001014794e */ /* 0x000fce0000000000 */
[----:B---3--:R-:W-:Y:S05]  /*3320*/  CALL.ABS.NOINC R2 ;  /* 0x0000000002007343 */ /* 0x008fea0003c00000 */
.L_x_7582:
[----:B------:R-:W-:Y:S05]  /*3330*/  BRA `(.L_x_7552) ;  /* 0x00000000005c7947 */ /* 0x000fea0003800000 */
.L_x_7581:
        /* <DEDUP_REMOVED lines=16> */
.L_x_7580:
[----:B-1----:R-:W-:-:S06]  /*3440*/  IMAD.U32 R5, R5, 0x10000, RZ ;  /* 0x0001000005057824 */ /* 0x002fcc00078e00ff */
[----:B------:R-:W1:Y:S02]  /*3450*/  F2I.U64.TRUNC R4, R5 ;  /* 0x0000000500047311 */ /* 0x000e64000020d800 */
[----:B-1----:R1:W-:Y:S01]  /*3460*/  STG.E.64 desc[UR36][R2.64], R4 ;  /* 0x0000000402007986 */ /* 0x0023e2000c101b24 */
[----:B------:R-:W-:Y:S05]  /*3470*/  BRA `(.L_x_7552) ;  /* 0x00000000000c7947 */ /* 0x000fea0003800000 */
.L_x_7579:
[----:B-1----:R-:W-:-:S06]  /*3480*/  IMAD.U32 R5, R5, 0x10000, RZ ;  /* 0x0001000005057824 */ /* 0x002fcc00078e00ff */
[----:B------:R-:W1:Y:S02]  /*3490*/  F2I.FTZ.U32.TRUNC.NTZ R5, R5 ;  /* 0x0000000500057305 */ /* 0x000e64000021f000 */
[----:B-1----:R1:W-:Y:S02]  /*34a0*/  STG.E desc[UR36][R2.64], R5 ;  /* 0x0000000502007986 */ /* 0x0023e4000c101924 */
.L_x_7552:
[----:B------:R-:W-:-:S07]  /*34b0*/  IADD3 R17, PT, PT, R17, 0x80, RZ ;  /* 0x0000008011117810 */ /* 0x000fce0007ffe0ff */
.L_x_7511:
[----:B------:R-:W-:Y:S05]  /*34c0*/  BSYNC.RECONVERGENT B6 ;  /* 0x0000000000067941 */ /* 0x000fea0003800200 */
.L_x_7510:
[----:B------:R-:W5:Y:S01]  /*34d0*/  LDCU UR4, c[0x0][0x380] ;  /* 0x00007000ff0477ac */ /* 0x000f620008000800 */
[----:B------:R-:W-:Y:S01]  /*34e0*/  BSSY.RECONVERGENT B6, `(.L_x_7583) ;  /* 0x000033e000067945 */ /* 0x000fe20003800200 */
[----:B-----5:R-:W-:-:S13]  /*34f0*/  ISETP.GE.AND P0, PT, R17, UR4, PT ;  /* 0x0000000411007c0c */ /* 0x020fda000bf06270 */
[----:B------:R-:W-:Y:S05]  /*3500*/  @P0 BRA `(.L_x_7584) ;  /* 0x0000003000ec0947 */ /* 0x000fea0003800000 */
[----:B------:R-:W5:Y:S01]  /*3510*/  LDCU UR4, c[0x0][0x388] ;  /* 0x00007100ff0477ac */ /* 0x000f620008000800 */
[----:B0-----:R-:W-:Y:S02]  /*3520*/  IMAD.MOV.U32 R0, RZ, RZ, RZ ;  /* 0x000000ffff007224 */ /* 0x001fe400078e00ff */
[----:B------:R-:W-:Y:S01]  /*3530*/  IMAD.MOV.U32 R16, RZ, RZ, RZ ;  /* 0x000000ffff107224 */ /* 0x000fe200078e00ff */
[----:B-----5:R-:W-:-:S09]  /*3540*/  UISETP.NE.AND UP0, UPT, UR4, URZ, UPT ;  /* 0x000000ff0400728c */ /* 0x020fd2000bf05270 */
[----:B------:R-:W-:Y:S05]  /*3550*/  BRA.U !UP0, `(.L_x_7585) ;  /* 0x0000001108a87547 */ /* 0x000fea000b800000 */
[----:B------:R-:W1:Y:S01]  /*3560*/  LDCU.64 UR4, c[0x0][0x390] ;  /* 0x00007200ff0477ac */ /* 0x000e620008000a00 */
[----:B------:R-:W-:Y:S01]  /*3570*/  HFMA2 R16, -RZ, RZ, 0, 0 ;  /* 0x00000000ff107431 */ /* 0x000fe200000001ff */
[----:B------:R-:W0:Y:S01]  /*3580*/  LDCU UR6, c[0x0][0x38c] ;  /* 0x00007180ff0677ac */ /* 0x000e220008000800 */
[----:B------:R-:W5:Y:S01]  /*3590*/  LDCU.64 UR8, c[0x0][0x4b8] ;  /* 0x00009700ff0877ac */ /* 0x000f620008000a00 */
[----:B------:R-:W-:Y:S02]  /*35a0*/  UISETP.NE.AND UP0, UPT, UR40, URZ, UPT ;  /* 0x000000ff2800728c */ /* 0x000fe4000bf05270 */
[----:B-1234-:R-:W-:-:S05]  /*35b0*/  IMAD.HI.U32 R2, R17, UR4, R16 ;  /* 0x0000000411027c27 */ /* 0x01efca000f8e0010 */
[----:B------:R-:W-:-:S05]  /*35c0*/  SHF.R.U32.HI R3, RZ, UR5, R2 ;  /* 0x00000005ff037c19 */ /* 0x000fca0008011602 */
[----:B------:R-:W-:-:S04]  /*35d0*/  IMAD.MOV R0, RZ, RZ, -R3 ;  /* 0x000000ffff007224 */ /* 0x000fc800078e0a03 */
[----:B0-----:R-:W-:-:S04]  /*35e0*/  IMAD R0, R0, UR6, R17 ;  /* 0x0000000600007c24 */ /* 0x001fc8000f8e0211 */
[C---:B-----5:R-:W-:Y:S02]  /*35f0*/  IMAD R16, R0.reuse, UR8, RZ ;  /* 0x0000000800107c24 */ /* 0x060fe4000f8e02ff */
        /* <DEDUP_REMOVED lines=288> */
.L_x_7585:
        /* <DEDUP_REMOVED lines=18> */
.L_x_7589:
[----:B------:R-:W2:Y:S02]  /*4920*/  LDG.E.U8 R2, desc[UR36][R2.64] ;  /* 0x0000002402027981 */ /* 0x000ea4000c1e1100 */
[----:B--2---:R-:W-:-:S04]  /*4930*/  I2FP.F32.U32 R0, R2 ;  /* 0x0000000200007245 */ /* 0x004fc80000201000 */
[----:B------:R-:W-:Y:S01]  /*4940*/  F2FP.BF16.F32.PACK_AB R0, RZ, R0 ;  /* 0x00000000ff00723e */ /* 0x000fe200000010ff */
[----:B------:R-:W-:Y:S06]  /*4950*/  BRA `(.L_x_7591) ;  /* 0x0000000c00847947 */ /* 0x000fec0003800000 */
.L_x_7588:
        /* <DEDUP_REMOVED lines=10> */
.L_x_7593:
[----:B------:R-:W2:Y:S02]  /*4a00*/  LDG.E R2, desc[UR36][R2.64] ;  /* 0x0000002402027981 */ /* 0x000ea4000c1e1900 */
[----:B--2---:R-:W-:-:S04]  /*4a10*/  I2FP.F32.S32 R0, R2 ;  /* 0x0000000200007245 */ /* 0x004fc80000201400 */
[----:B------:R-:W-:Y:S01]  /*4a20*/  F2FP.BF16.F32.PACK_AB R0, RZ, R0 ;  /* 0x00000000ff00723e */ /* 0x000fe200000010ff */
[----:B------:R-:W-:Y:S06]  /*4a30*/  BRA `(.L_x_7591) ;  /* 0x0000000c004c7947 */ /* 0x000fec0003800000 */
.L_x_7592:
[----:B------:R-:W2:Y:S02]  /*4a40*/  LDG.E.U16 R2, desc[UR36][R2.64] ;  /* 0x0000002402027981 */ /* 0x000ea4000c1e1500 */
[----:B--2---:R-:W0:Y:S02]  /*4a50*/  I2F.S16 R0, R2 ;  /* 0x0000000200007306 */ /* 0x004e240000101400 */
[----:B0-----:R-:W-:Y:S01]  /*4a60*/  F2FP.BF16.F32.PACK_AB R0, RZ, R0 ;  /* 0x00000000ff00723e */ /* 0x001fe200000010ff */
[----:B------:R-:W-:Y:S06]  /*4a70*/  BRA `(.L_x_7591) ;  /* 0x0000000c003c7947 */ /* 0x000fec0003800000 */
.L_x_7587:
        /* <DEDUP_REMOVED lines=9> */
.L_x_7595:
[----:B------:R-:W2:Y:S02]  /*4b10*/  LDG.E.U16 R0, desc[UR36][R2.64] ;  /* 0x0000002402007981 */ /* 0x000ea4000c1e1500 */
[----:B--2---:R-:W-:-:S05]  /*4b20*/  HADD2.F32 R0, -RZ, R0.H0_H0 ;  /* 0x20000000ff007230 */ /* 0x004fca0000004100 */
[----:B------:R-:W-:Y:S01]  /*4b30*/  F2FP.BF16.F32.PACK_AB R0, RZ, R0 ;  /* 0x00000000ff00723e */ /* 0x000fe200000010ff */
[----:B------:R-:W-:Y:S06]  /*4b40*/  BRA `(.L_x_7591) ;  /* 0x0000000c00087947 */ /* 0x000fec0003800000 */
.L_x_7594:
        /* <DEDUP_REMOVED lines=9> */
.L_x_7597:
[----:B------:R-:W2:Y:S02]  /*4be0*/  LDG.E.U16 R2, desc[UR36][R2.64] ;  /* 0x0000002402027981 */ /* 0x000ea4000c1e1500 */
[----:B--2---:R-:W-:-:S05]  /*4bf0*/  HADD2.F32 R0, -RZ, R2.H0_H0 ;  /* 0x20000002ff007230 */ /* 0x004fca0000004100 */
[----:B------:R-:W-:Y:S01]  /*4c00*/  F2FP.BF16.F32.PACK_AB R0, RZ, R0 ;  /* 0x00000000ff00723e */ /* 0x000fe200000010ff */
[----:B------:R-:W-:Y:S06]  /*4c10*/  BRA `(.L_x_7591) ;  /* 0x0000000800d47947 */ /* 0x000fec0003800000 */
.L_x_7596:
        /* <DEDUP_REMOVED lines=8> */
.L_x_7586:
        /* <DEDUP_REMOVED lines=13> */
.L_x_7600:
        /* <DEDUP_REMOVED lines=8> */
.L_x_7599:
        /* <DEDUP_REMOVED lines=27> */
.L_x_7602:
        /* <DEDUP_REMOVED lines=13> */
.L_x_7601:
[----:B------:R0:W5:Y:S01]  /*5070*/  LDG.E.U16 R0, desc[UR36][R2.64] ;  /* 0x0000002402007981 */ /* 0x000162000c1e1500 */
[----:B------:R-:W-:Y:S05]  /*5080*/  BRA `(.L_x_7591) ;  /* 0x0000000400b87947 */ /* 0x000fea0003800000 */
.L_x_7598:
        /* <DEDUP_REMOVED lines=12> */
.L_x_7605:
        /* <DEDUP_REMOVED lines=21> */
.L_x_7609:
[----:B------:R-:W-:Y:S05]  /*52a0*/  BSYNC.RECONVERGENT B1 ;  /* 0x0000000000017941 */ /* 0x000fea0003800200 */
.L_x_7608:
[----:B------:R-:W-:Y:S01]  /*52b0*/  IMAD.SHL.U32 R0, R0, 0x100000, RZ ;  /* 0x0010000000007824 */ /* 0x000fe200078e00ff */
[----:B------:R-:W-:-:S04]  /*52c0*/  LEA R2, R2, 0x3b800000, 0x17 ;  /* 0x3b80000002027811 */ /* 0x000fc800078eb8ff */
[----:B------:R-:W-:-:S07]  /*52d0*/  LOP3.LUT R0, R2, R0, R7, 0xfe, !PT ;  /* 0x0000000002007212 */ /* 0x000fce00078efe07 */
.L_x_7607:
[----:B------:R-:W-:Y:S05]  /*52e0*/  BSYNC.RECONVERGENT B0 ;  /* 0x0000000000007941 */ /* 0x000fea0003800200 */
.L_x_7606:
[----:B------:R-:W-:Y:S01]  /*52f0*/  F2FP.BF16.F32.PACK_AB R0, RZ, R0 ;  /* 0x00000000ff00723e */ /* 0x000fe200000010ff */
[----:B------:R-:W-:Y:S06]  /*5300*/  BRA `(.L_x_7591) ;  /* 0x0000000400187947 */ /* 0x000fec0003800000 */
.L_x_7604:
        /* <DEDUP_REMOVED lines=21> */
.L_x_7613:
[----:B------:R-:W-:Y:S05]  /*5460*/  BSYNC.RECONVERGENT B1 ;  /* 0x0000000000017941 */ /* 0x000fea0003800200 */
.L_x_7612:
[----:B------:R-:W-:Y:S02]  /*5470*/  SHF.L.U32 R0, R0, 0x15, RZ ;  /* 0x0000001500007819 */ /* 0x000fe400000006ff */
[----:B------:R-:W-:-:S04]  /*5480*/  LEA R2, R2, 0x37800000, 0x17 ;  /* 0x3780000002027811 */ /* 0x000fc800078eb8ff */
[----:B------:R-:W-:-:S07]  /*5490*/  LOP3.LUT R0, R2, R0, R7, 0xfe, !PT ;  /* 0x0000000002007212 */ /* 0x000fce00078efe07 */
.L_x_7611:
[----:B------:R-:W-:Y:S05]  /*54a0*/  BSYNC.RECONVERGENT B0 ;  /* 0x0000000000007941 */ /* 0x000fea0003800200 */
.L_x_7610:
[----:B------:R-:W-:Y:S01]  /*54b0*/  F2FP.BF16.F32.PACK_AB R0, RZ, R0 ;  /* 0x00000000ff00723e */ /* 0x000fe200000010ff */
[----:B------:R-:W-:Y:S06]  /*54c0*/  BRA `(.L_x_7591) ;  /* 0x0000000000a87947 */ /* 0x000fec0003800000 */
.L_x_7603:
        /* <DEDUP_REMOVED lines=14> */
.L_x_7617:
[----:B------:R-:W-:Y:S05]  /*55b0*/  BSYNC.RECONVERGENT B0 ;  /* 0x0000000000007941 */ /* 0x000fea0003800200 */
.L_x_7616:
[----:B------:R-:W-:Y:S01]  /*55c0*/  F2FP.BF16.F32.PACK_AB R0, RZ, R0 ;  /* 0x00000000ff00723e */ /* 0x000fe200000010ff */
[----:B------:R-:W-:Y:S06]  /*55d0*/  BRA `(.L_x_7591) ;  /* 0x0000000000647947 */ /* 0x000fec0003800000 */
.L_x_7590:
        /* <DEDUP_REMOVED lines=16> */
.L_x_7618:
[----:B------:R-:W-:Y:S01]  /*56e0*/  PRMT R0, RZ, 0x7610, R0 ;  /* 0x00007610ff007816 */ /* 0x000fe20000000000 */
[----:B------:R-:W-:Y:S06]  /*56f0*/  BRA `(.L_x_7591) ;  /* 0x00000000001c7947 */ /* 0x000fec0003800000 */
.L_x_7615:
[----:B------:R-:W2:Y:S02]  /*5700*/  LDG.E.64 R2, desc[UR36][R2.64] ;  /* 0x0000002402027981 */ /* 0x000ea4000c1e1b00 */
[----:B--2---:R-:W0:Y:S02]  /*5710*/  I2F.U64 R0, R2 ;  /* 0x0000000200007312 */ /* 0x004e240000301000 */
[----:B0-----:R-:W-:Y:S01]  /*5720*/  F2FP.BF16.F32.PACK_AB R0, RZ, R0 ;  /* 0x00000000ff00723e */ /* 0x001fe200000010ff */
[----:B------:R-:W-:Y:S06]  /*5730*/  BRA `(.L_x_7591) ;  /* 0x00000000000c7947 */ /* 0x000fec0003800000 */
.L_x_7614:
[----:B------:R-:W2:Y:S02]  /*5740*/  LDG.E R2, desc[UR36][R2.64] ;  /* 0x0000002402027981 */ /* 0x000ea4000c1e1900 */
[----:B--2---:R-:W-:-:S04]  /*5750*/  I2FP.F32.U32 R0, R2 ;  /* 0x0000000200007245 */ /* 0x004fc80000201000 */
[----:B------:R-:W-:-:S07]  /*5760*/  F2FP.BF16.F32.PACK_AB R0, RZ, R0 ;  /* 0x00000000ff00723e */ /* 0x000fce00000010ff */
.L_x_7591:
        /* <DEDUP_REMOVED lines=53> */
.L_x_7622:
[----:B-1----:R-:W-:-:S06]  /*5ac0*/  IMAD.U32 R5, R5, 0x10000, RZ ;  /* 0x0001000005057824 */ /* 0x002fcc00078e00ff */
[----:B------:R-:W1:Y:S02]  /*5ad0*/  F2I.S64.TRUNC R4, R5 ;  /* 0x0000000500047311 */ /* 0x000e64000020d900 */
[----:B-1----:R1:W-:Y:S01]  /*5ae0*/  STG.E.U8 desc[UR36][R2.64], R4 ;  /* 0x0000000402007986 */ /* 0x0023e2000c101124 */
[----:B------:R-:W-:Y:S05]  /*5af0*/  BRA `(.L_x_7624) ;  /* 0x0000000c006c7947 */ /* 0x000fea0003800000 */
.L_x_7621:
        /* <DEDUP_REMOVED lines=10> */
.L_x_7626:
[----:B-1----:R-:W-:-:S06]  /*5ba0*/  IMAD.U32 R5, R5, 0x10000, RZ ;  /* 0x0001000005057824 */ /* 0x002fcc00078e00ff */
[----:B------:R-:W1:Y:S02]  /*5bb0*/  F2I.FTZ.TRUNC.NTZ R5, R5 ;  /* 0x0000000500057305 */ /* 0x000e64000021f100 */
[----:B-1----:R1:W-:Y:S01]  /*5bc0*/  STG.E desc[UR36][R2.64], R5 ;  /* 0x0000000502007986 */ /* 0x0023e2000c101924 */
[----:B------:R-:W-:Y:S05]  /*5bd0*/  BRA `(.L_x_7624) ;  /* 0x0000000c00347947 */ /* 0x000fea0003800000 */
.L_x_7625:
[----:B-1----:R-:W-:-:S06]  /*5be0*/  IMAD.U32 R5, R5, 0x10000, RZ ;  /* 0x0001000005057824 */ /* 0x002fcc00078e00ff */
[----:B------:R-:W1:Y:S02]  /*5bf0*/  F2I.FTZ.TRUNC.NTZ R5, R5 ;  /* 0x0000000500057305 */ /* 0x000e64000021f100 */
[----:B-1----:R1:W-:Y:S01]  /*5c00*/  STG.E.U16 desc[UR36][R2.64], R5 ;  /* 0x0000000502007986 */ /* 0x0023e2000c101524 */
[----:B------:R-:W-:Y:S05]  /*5c10*/  BRA `(.L_x_7624) ;  /* 0x0000000c00247947 */ /* 0x000fea0003800000 */
.L_x_7620:
        /* <DEDUP_REMOVED lines=9> */
.L_x_7628:
[----:B01----:R-:W-:-:S05]  /*5cb0*/  IMAD.U32 R0, R5, 0x10000, RZ ;  /* 0x0001000005007824 */ /* 0x003fca00078e00ff */
[----:B------:R-:W-:-:S05]  /*5cc0*/  F2FP.F16.F32.PACK_AB R0, RZ, R0 ;  /* 0x00000000ff00723e */ /* 0x000fca00000000ff */
[----:B------:R0:W-:Y:S01]  /*5cd0*/  STG.E.U16 desc[UR36][R2.64], R0 ;  /* 0x0000000002007986 */ /* 0x0001e2000c101524 */
[----:B------:R-:W-:Y:S05]  /*5ce0*/  BRA `(.L_x_7624) ;  /* 0x0000000800f07947 */ /* 0x000fea0003800000 */
.L_x_7627:
        /* <DEDUP_REMOVED lines=10> */
.L_x_7630:
[----:B-1----:R-:W-:-:S05]  /*5d90*/  IMAD.U32 R5, R5, 0x10000, RZ ;  /* 0x0001000005057824 */ /* 0x002fca00078e00ff */
[----:B------:R-:W-:-:S04]  /*5da0*/  F2FP.F16.F32.PACK_AB R5, RZ, R5 ;  /* 0x00000005ff05723e */ /* 0x000fc800000000ff */
[----:B------:R-:W-:-:S05]  /*5db0*/  PRMT R5, R5, 0x5410, RZ ;  /* 0x0000541005057816 */ /* 0x000fca00000000ff */
[----:B------:R1:W-:Y:S01]  /*5dc0*/  STG.E desc[UR36][R2.64], R5 ;  /* 0x0000000502007986 */ /* 0x0003e2000c101924 */
[----:B------:R-:W-:Y:S05]  /*5dd0*/  BRA `(.L_x_7624) ;  /* 0x0000000800b47947 */ /* 0x000fea0003800000 */
.L_x_7629:
[----:B-1----:R-:W-:-:S04]  /*5de0*/  IMAD.U32 R4, R5, 0x10000, RZ ;  /* 0x0001000005047824 */ /* 0x002fc800078e00ff */
[----:B------:R-:W-:-:S06]  /*5df0*/  FMUL.FTZ R4, R4, 1 ;  /* 0x3f80000004047820 */ /* 0x000fcc0000410000 */
[----:B------:R-:W1:Y:S02]  /*5e00*/  F2F.F64.F32 R4, R4 ;  /* 0x0000000400047310 */ /* 0x000e640000201800 */
[----:B-1----:R1:W-:Y:S01]  /*5e10*/  STG.E.64 desc[UR36][R2.64], R4 ;  /* 0x0000000402007986 */ /* 0x0023e2000c101b24 */
[----:B------:R-:W-:Y:S05]  /*5e20*/  BRA `(.L_x_7624) ;  /* 0x0000000800a07947 */ /* 0x000fea0003800000 */
.L_x_7619:
        /* <DEDUP_REMOVED lines=14> */
.L_x_7634:
        /* <DEDUP_REMOVED lines=17> */
[----:B------:R-:W-:-:S07]  /*6020*/  MOV R0, R4 ;  /* 0x0000000400007202 */ /* 0x000fce0000000f00 */
.L_x_7637:
[----:B------:R-:W-:-:S04]  /*6030*/  SHF.R.U32.HI R5, RZ, 0x18, R5 ;  /* 0x00000018ff057819 */ /* 0x000fc80000011605 */
[----:B------:R-:W-:-:S07]  /*6040*/  LOP3.LUT R0, R0, 0x80, R5, 0xf8, !PT ;  /* 0x0000008000007812 */ /* 0x000fce00078ef805 */
.L_x_7636:
[----:B------:R-:W-:Y:S05]  /*6050*/  BSYNC.RECONVERGENT B0 ;  /* 0x0000000000007941 */ /* 0x000fea0003800200 */
.L_x_7635:
[----:B------:R0:W-:Y:S01]  /*6060*/  STG.E.U8 desc[UR36][R2.64], R0 ;  /* 0x0000000002007986 */ /* 0x0001e2000c101124 */
[----:B------:R-:W-:Y:S05]  /*6070*/  BRA `(.L_x_7624) ;  /* 0x00000008000c7947 */ /* 0x000fea0003800000 */
.L_x_7633:
        /* <DEDUP_REMOVED lines=18> */
.L_x_7640:
[----:B------:R-:W-:-:S04]  /*61a0*/  SHF.R.U32.HI R5, RZ, 0x18, R5 ;  /* 0x00000018ff057819 */ /* 0x000fc80000011605 */
[----:B------:R-:W-:-:S07]  /*61b0*/  LOP3.LUT R0, R0, 0x80, R5, 0xf8, !PT ;  /* 0x0000008000007812 */ /* 0x000fce00078ef805 */
.L_x_7639:
[----:B------:R-:W-:Y:S05]  /*61c0*/  BSYNC.RECONVERGENT B0 ;  /* 0x0000000000007941 */ /* 0x000fea0003800200 */
.L_x_7638:
[----:B------:R0:W-:Y:S01]  /*61d0*/  STG.E.U8 desc[UR36][R2.64], R0 ;  /* 0x0000000002007986 */ /* 0x0001e2000c101124 */
[----:B------:R-:W-:Y:S05]  /*61e0*/  BRA `(.L_x_7624) ;  /* 0x0000000400b07947 */ /* 0x000fea0003800000 */
.L_x_7632:
        /* <DEDUP_REMOVED lines=22> */
.L_x_7642:
[----:B-1----:R-:W-:-:S06]  /*6350*/  SHF.L.U32 R5, R5, 0x10, RZ ;  /* 0x0000001005057819 */ /* 0x002fcc00000006ff */
[----:B------:R-:W1:Y:S02]  /*6360*/  F2I.U64.TRUNC R4, R5 ;  /* 0x0000000500047311 */ /* 0x000e64000020d800 */
[----:B-1----:R1:W-:Y:S01]  /*6370*/  STG.E.64 desc[UR36][R2.64], R4 ;  /* 0x0000000402007986 */ /* 0x0023e2000c101b24 */
[----:B------:R-:W-:Y:S05]  /*6380*/  BRA `(.L_x_7624) ;  /* 0x0000000400487947 */ /* 0x000fea0003800000 */
.L_x_7641:
[----:B-1----:R-:W-:-:S06]  /*6390*/  IMAD.U32 R5, R5, 0x10000, RZ ;  /* 0x0001000005057824 */ /* 0x002fcc00078e00ff */
[----:B------:R-:W1:Y:S02]  /*63a0*/  F2I.FTZ.U32.TRUNC.NTZ R5, R5 ;  /* 0x0000000500057305 */ /* 0x000e64000021f000 */
[----:B-1----:R1:W-:Y:S01]  /*63b0*/  STG.E desc[UR36][R2.64], R5 ;  /* 0x0000000502007986 */ /* 0x0023e2000c101924 */
[----:B------:R-:W-:Y:S05]  /*63c0*/  BRA `(.L_x_7624) ;  /* 0x0000000400387947 */ /* 0x000fea0003800000 */
.L_x_7631:
        /* <DEDUP_REMOVED lines=11> */
.L_x_7644:
[----:B-1----:R-:W-:Y:S02]  /*6480*/  SHF.L.U32 R5, R5, 0x10, RZ ;  /* 0x0000001005057819 */ /* 0x002fe400000006ff */
[----:B------:R-:W-:-:S03]  /*6490*/  CS2R R6, SRZ ;  /* 0x0000000000067805 */ /* 0x000fc6000001ff00 */
[----:B------:R-:W-:-:S06]  /*64a0*/  FMUL.FTZ R5, R5, 1 ;  /* 0x3f80000005057820 */ /* 0x000fcc0000410000 */
[----:B------:R-:W1:Y:S02]  /*64b0*/  F2F.F64.F32 R4, R5 ;  /* 0x0000000500047310 */ /* 0x000e640000201800 */
[----:B-1----:R1:W-:Y:S01]  /*64c0*/  STG.E.128 desc[UR36][R2.64], R4 ;  /* 0x0000000402007986 */ /* 0x0023e2000c101d24 */
[----:B------:R-:W-:Y:S05]  /*64d0*/  BRA `(.L_x_7624) ;  /* 0x0000000000f47947 */ /* 0x000fea0003800000 */
.L_x_7643:
[----:B------:R-:W-:-:S09]  /*64e0*/  UISETP.NE.AND UP0, UPT, UR4, 0xf, UPT ;  /* 0x0000000f0400788c */ /* 0x000fd2000bf05270 */
[----:B------:R-:W-:Y:S05]  /*64f0*/  BRA.U !UP0, `(.L_x_7645) ;  /* 0x0000000108e87547 */ /* 0x000fea000b800000 */
[----:B------:R-:W-:-:S09]  /*6500*/  UISETP.NE.AND UP0, UPT, UR4, 0x17, UPT ;  /* 0x000000170400788c */ /* 0x000fd2000bf05270 */
[----:B------:R-:W-:Y:S05]  /*6510*/  BRA.U !UP0, `(.L_x_7646) ;  /* 0x0000000108907547 */ /* 0x000fea000b800000 */
[----:B------:R-:W-:-:S09]  /*6520*/  UISETP.NE.AND UP0, UPT, UR4, 0x18, UPT ;  /* 0x000000180400788c */ /* 0x000fd2000bf05270 */
[----:B------:R-:W-:Y:S05]  /*6530*/  BRA.U !UP0, `(.L_x_7647) ;  /* 0x0000000108447547 */ /* 0x000fea000b800000 */
.L_x_7623:
[----:B0-----:R-:W-:Y:S01]  /*6540*/  MOV R0, 0x0 ;  /* 0x0000000000007802 */ /* 0x001fe20000000f00 */
[----:B------:R-:W0:Y:S01]  /*6550*/  LDCU.64 UR4, c[0x4][0x128] ;  /* 0x01002500ff0477ac */ /* 0x000e220008000a00 */
[----:B------:R-:W-:Y:S02]  /*6560*/  HFMA2 R13, -RZ, RZ, 0, 0 ;  /* 0x00000000ff0d7431 */ /* 0x000fe400000001ff */
[----:B------:R-:W-:Y:S01]  /*6570*/  IMAD.MOV.U32 R8, RZ, RZ, 0x65 ;  /* 0x00000065ff087424 */ /* 0x000fe200078e00ff */
[----:B------:R2:W3:Y:S01]  /*6580*/  LDC.64 R2, c[0x4][R0] ;  /* 0x0100000000027b82 */ /* 0x0004e20000000a00 */
[----:B------:R-:W4:Y:S01]  /*6590*/  LDCU.64 UR6, c[0x4][0x130] ;  /* 0x01002600ff0677ac */ /* 0x000f220008000a00 */
[----:B------:R-:W-:Y:S01]  /*65a0*/  IMAD.MOV.U32 R12, RZ, RZ, 0x1 ;  /* 0x00000001ff0c7424 */ /* 0x000fe200078e00ff */
[----:B------:R-:W5:Y:S01]  /*65b0*/  LDCU.64 UR8, c[0x4][0x40] ;  /* 0x01000800ff0877ac */ /* 0x000f620008000a00 */
[----:B0-----:R-:W-:Y:S02]  /*65c0*/  IMAD.U32 R4, RZ, RZ, UR4 ;  /* 0x00000004ff047e24 */ /* 0x001fe4000f8e00ff */
[----:B-1----:R-:W-:Y:S01]  /*65d0*/  IMAD.U32 R5, RZ, RZ, UR5 ;  /* 0x00000005ff057e24 */ /* 0x002fe2000f8e00ff */
[----:B----4-:R-:W-:Y:S01]  /*65e0*/  MOV R6, UR6 ;  /* 0x0000000600067c02 */ /* 0x010fe20008000f00 */
[----:B------:R-:W-:-:S02]  /*65f0*/  IMAD.U32 R7, RZ, RZ, UR7 ;  /* 0x00000007ff077e24 */ /* 0x000fc4000f8e00ff */
[----:B-----5:R-:W-:Y:S01]  /*6600*/  IMAD.U32 R10, RZ, RZ, UR8 ;  /* 0x00000008ff0a7e24 */ /* 0x020fe2000f8e00ff */
[----:B--2---:R-:W-:-:S07]  /*6610*/  MOV R11, UR9 ;  /* 0x00000009000b7c02 */ /* 0x004fce0008000f00 */
[----:B------:R-:W-:-:S07]  /*6620*/  LEPC R20, `(.L_x_7648) ;  /* 0x000000001014794e */ /* 0x000fce0000000000 */
[----:B---3--:R-:W-:Y:S05]  /*6630*/  CALL.ABS.NOINC R2 ;  /* 0x0000000002007343 */ /* 0x008fea0003c00000 */
.L_x_7648:
[----:B------:R-:W-:Y:S05]  /*6640*/  BRA `(.L_x_7624) ;  /* 0x0000000000987947 */ /* 0x000fea0003800000 */
.L_x_7647:
        /* <DEDUP_REMOVED lines=13> */
.L_x_7650:
[----:B------:R-:W-:Y:S05]  /*6720*/  BSYNC.RECONVERGENT B0 ;  /* 0x0000000000007941 */ /* 0x000fea0003800200 */
.L_x_7649:
[----:B------:R-:W-:-:S05]  /*6730*/  LOP3.LUT R5, R0, 0x80, R5, 0xf8, !PT ;  /* 0x0000008000057812 */ /* 0x000fca00078ef805 */
[----:B------:R3:W-:Y:S01]  /*6740*/  STG.E.U8 desc[UR36][R2.64], R5 ;  /* 0x0000000502007986 */ /* 0x0007e2000c101124 */
[----:B------:R-:W-:Y:S05]  /*6750*/  BRA `(.L_x_7624) ;  /* 0x0000000000547947 */ /* 0x000fea0003800000 */
.L_x_7646:
        /* <DEDUP_REMOVED lines=12> */
.L_x_7652:
[----:B0-----:R-:W-:Y:S01]  /*6820*/  IMAD.MOV.U32 R0, RZ, RZ, 0x7f ;  /* 0x0000007fff007424 */ /* 0x001fe200078e00ff */
[----:B------:R-:W-:-:S04]  /*6830*/  ISETP.GT.U32.AND P0, PT, R4, 0x7f800000, PT ;  /* 0x7f8000000400780c */ /* 0x000fc80003f04070 */
[----:B------:R-:W-:-:S09]  /*6840*/  SEL R0, R0, 0x7c, P0 ;  /* 0x0000007c00007807 */ /* 0x000fd20000000000 */
.L_x_7653:
[----:B------:R-:W-:Y:S05]  /*6850*/  BSYNC.RECONVERGENT B0 ;  /* 0x0000000000007941 */ /* 0x000fea0003800200 */
.L_x_7651:
[----:B------:R-:W-:-:S04]  /*6860*/  SHF.R.U32.HI R5, RZ, 0x18, R5 ;  /* 0x00000018ff057819 */ /* 0x000fc80000011605 */
[----:B------:R-:W-:-:S05]  /*6870*/  LOP3.LUT R5, R0, 0x80, R5, 0xf8, !PT ;  /* 0x0000008000057812 */ /* 0x000fca00078ef805 */
[----:B------:R2:W-:Y:S01]  /*6880*/  STG.E.U8 desc[UR36][R2.64], R5 ;  /* 0x0000000502007986 */ /* 0x0005e2000c101124 */
[----:B------:R-:W-:Y:S05]  /*6890*/  BRA `(.L_x_7624) ;  /* 0x0000000000047947 */ /* 0x000fea0003800000 */
.L_x_7645:
[----:B-1----:R1:W-:Y:S02]  /*68a0*/  STG.E.U16 desc[UR36][R2.64], R5 ;  /* 0x0000000502007986 */ /* 0x0023e4000c101524 */
.L_x_7624:
[----:B------:R-:W-:-:S07]  /*68b0*/  VIADD R17, R17, 0x80 ;  /* 0x0000008011117836 */ /* 0x000fce0000000000 */
.L_x_7584:
[----:B------:R-:W-:Y:S05]  /*68c0*/  BSYNC.RECONVERGENT B6 ;  /* 0x0000000000067941 */ /* 0x000fea0003800200 */
.L_x_7583:
[----:B------:R-:W5:Y:S01]  /*68d0*/  LDCU UR4, c[0x0][0x380] ;  /* 0x00007000ff0477ac */ /* 0x000f620008000800 */
[----:B------:R-:W-:Y:S01]  /*68e0*/  BSSY.RECONVERGENT B6, `(.L_x_7654) ;  /* 0x000033e000067945 */ /* 0x000fe20003800200 */
[----:B-----5:R-:W-:-:S13]  /*68f0*/  ISETP.GE.AND P0, PT, R17, UR4, PT ;  /* 0x0000000411007c0c */ /* 0x020fda000bf06270 */
[----:B------:R-:W-:Y:S05]  /*6900*/  @P0 BRA `(.L_x_7655) ;  /* 0x0000003000ec0947 */ /* 0x000fea0003800000 */
[----:B------:R-:W5:Y:S01]  /*6910*/  LDCU UR4, c[0x0][0x388] ;  /* 0x00007100ff0477ac */ /* 0x000f620008000800 */
[----:B0-----:R-:W-:Y:S01]  /*6920*/  MOV R0, RZ ;  /* 0x000000ff00007202 */ /* 0x001fe20000000f00 */
        /* <DEDUP_REMOVED lines=8> */
[----:B-1234-:R-:W-:-:S05]  /*69b0*/  IMAD.HI.U32 R2, R17, UR4, R16 ;  /* 0x0000000411027c27 */ /* 0x01efca000f8e0010 */
[----:B------:R-:W-:-:S04]  /*69c0*/  SHF.R.U32.HI R3, RZ, UR5, R2 ;  /* 0x00000005ff037c19 */ /* 0x000fc80008011602 */
[----:B------:R-:W-:-:S05]  /*69d0*/  IADD3 R0, PT, PT, -R3, RZ, RZ ;  /* 0x000000ff03007210 */ /* 0x000fca0007ffe1ff */
        /* <DEDUP_REMOVED lines=283> */
[----:B------:R-:W2:Y:S02]  /*7b90*/  LDCU.64 UR8, c[0x0][0x578] ;  /* 0x0000af00ff0877ac */ /* 0x000ea40008000a00 */
[----:B0-----:R-:W-:-:S05]  /*7ba0*/  IMAD.HI.U32 R2, R5, UR4, R4 ;  /* 0x0000000405027c27 */ /* 0x001fca000f8e0004 */
[----:B------:R-:W-:-:S04]  /*7bb0*/  SHF.R.U32.HI R2, RZ, UR5, R2 ;  /* 0x00000005ff027c19 */ /* 0x000fc80008011602 */
[----:B------:R-:W-:-:S05]  /*7bc0*/  IADD3 R3, PT, PT, -R2, RZ, RZ ;  /* 0x000000ff02037210 */ /* 0x000fca0007ffe1ff */
[----:B-1----:R-:W-:-:S04]  /*7bd0*/  IMAD R5, R3, UR6, R5 ;  /* 0x0000000603057c24 */ /* 0x002fc8000f8e0205 */
[C---:B--2---:R-:W-:Y:S02]  /*7be0*/  IMAD R16, R5.reuse, UR8, R16 ;  /* 0x0000000805107c24 */ /* 0x044fe4000f8e0210 */
[----:B------:R-:W-:-:S07]  /*7bf0*/  IMAD R0, R5, UR9, R0 ;  /* 0x0000000905007c24 */ /* 0x000fce000f8e0200 */
.L_x_7656:
        /* <DEDUP_REMOVED lines=18> */
.L_x_7660:
[----:B------:R-:W2:Y:S02]  /*7d20*/  LDG.E.U8 R2, desc[UR36][R2.64] ;  /* 0x0000002402027981 */ /* 0x000ea4000c1e1100 */
[----:B--2---:R-:W-:-:S04]  /*7d30*/  I2FP.F32.U32 R0, R2 ;  /* 0x0000000200007245 */ /* 0x004fc80000201000 */
[----:B------:R-:W-:Y:S01]  /*7d40*/  F2FP.BF16.F32.PACK_AB R0, RZ, R0 ;  /* 0x00000000ff00723e */ /* 0x000fe200000010ff */
[----:B------:R-:W-:Y:S06]  /*7d50*/  BRA `(.L_x_7662) ;  /* 0x0000000c00847947 */ /* 0x000fec0003800000 */
.L_x_7659:
        /* <DEDUP_REMOVED lines=10> */
.L_x_7664:
[----:B------:R-:W2:Y:S02]  /*7e00*/  LDG.E R2, desc[UR36][R2.64] ;  /* 0x0000002402027981 */ /* 0x000ea4000c1e1900 */
[----:B--2---:R-:W-:-:S04]  /*7e10*/  I2FP.F32.S32 R0, R2 ;  /* 0x0000000200007245 */ /* 0x004fc80000201400 */
[----:B------:R-:W-:Y:S01]  /*7e20*/  F2FP.BF16.F32.PACK_AB R0, RZ, R0 ;  /* 0x00000000ff00723e */ /* 0x000fe200000010ff */
[----:B------:R-:W-:Y:S06]  /*7e30*/  BRA `(.L_x_7662) ;  /* 0x0000000c004c7947 */ /* 0x000fec0003800000 */
.L_x_7663:
[----:B------:R-:W2:Y:S02]  /*7e40*/  LDG.E.U16 R2, desc[UR36][R2.64] ;  /* 0x0000002402027981 */ /* 0x000ea4000c1e1500 */
[----:B--2---:R-:W0:Y:S02]  /*7e50*/  I2F.S16 R0, R2 ;  /* 0x0000000200007306 */ /* 0x004e240000101400 */
[----:B0-----:R-:W-:Y:S01]  /*7e60*/  F2FP.BF16.F32.PACK_AB R0, RZ, R0 ;  /* 0x00000000ff00723e */ /* 0x001fe200000010ff */
[----:B------:R-:W-:Y:S06]  /*7e70*/  BRA `(.L_x_7662) ;  /* 0x0000000c003c7947 */ /* 0x000fec0003800000 */
.L_x_7658:
        /* <DEDUP_REMOVED lines=9> */
.L_x_7666:
[----:B------:R-:W2:Y:S02]  /*7f10*/  LDG.E.U16 R0, desc[UR36][R2.64] ;  /* 0x0000002402007981 */ /* 0x000ea4000c1e1500 */
[----:B--2---:R-:W-:-:S05]  /*7f20*/  HADD2.F32 R0, -RZ, R0.H0_H0 ;  /* 0x20000000ff007230 */ /* 0x004fca0000004100 */
[----:B------:R-:W-:Y:S01]  /*7f30*/  F2FP.BF16.F32.PACK_AB R0, RZ, R0 ;  /* 0x00000000ff00723e */ /* 0x000fe200000010ff */
[----:B------:R-:W-:Y:S06]  /*7f40*/  BRA `(.L_x_7662) ;  /* 0x0000000c00087947 */ /* 0x000fec0003800000 */
.L_x_7665:
        /* <DEDUP_REMOVED lines=9> */
.L_x_7668:
[----:B------:R-:W2:Y:S02]  /*7fe0*/  LDG.E.U16 R2, desc[UR36][R2.64] ;  /* 0x0000002402027981 */ /* 0x000ea4000c1e1500 */
[----:B--2---:R-:W-:-:S05]  /*7ff0*/  HADD2.F32 R0, -RZ, R2.H0_H0 ;  /* 0x20000002ff007230 */ /* 0x004fca0000004100 */
[----:B------:R-:W-:Y:S01]  /*8000*/  F2FP.BF16.F32.PACK_AB R0, RZ, R0 ;  /* 0x00000000ff00723e */ /* 0x000fe200000010ff */
[----:B------:R-:W-:Y:S06]  /*8010*/  BRA `(.L_x_7662) ;  /* 0x0000000800d47947 */ /* 0x000fec0003800000 */
.L_x_7667:
        /* <DEDUP_REMOVED lines=8> */
.L_x_7657:
        /* <DEDUP_REMOVED lines=13> */
.L_x_7671:
        /* <DEDUP_REMOVED lines=8> */
.L_x_7670:
        /* <DEDUP_REMOVED lines=27> */
.L_x_7673:
        /* <DEDUP_REMOVED lines=13> */
.L_x_7672:
[----:B------:R0:W5:Y:S01]  /*8470*/  LDG.E.U16 R0, desc[UR36][R2.64] ;  /* 0x0000002402007981 */ /* 0x000162000c1e1500 */
[----:B------:R-:W-:Y:S05]  /*8480*/  BRA `(.L_x_7662) ;  /* 0x0000000400b87947 */ /* 0x000fea0003800000 */
.L_x_7669:
        /* <DEDUP_REMOVED lines=12> */
.L_x_7676:
        /* <DEDUP_REMOVED lines=21> */
.L_x_7680:
[----:B------:R-:W-:Y:S05]  /*86a0*/  BSYNC.RECONVERGENT B1 ;  /* 0x0000000000017941 */ /* 0x000fea0003800200 */
.L_x_7679:
[----:B------:R-:W-:Y:S02]  /*86b0*/  SHF.L.U32 R0, R0, 0x14, RZ ;  /* 0x0000001400007819 */ /* 0x000fe400000006ff */
[----:B------:R-:W-:-:S04]  /*86c0*/  LEA R2, R2, 0x3b800000, 0x17 ;  /* 0x3b80000002027811 */ /* 0x000fc800078eb8ff */
[----:B------:R-:W-:-:S07]  /*86d0*/  LOP3.LUT R0, R2, R0, R7, 0xfe, !PT ;  /* 0x0000000002007212 */ /* 0x000fce00078efe07 */
.L_x_7678:
[----:B------:R-:W-:Y:S05]  /*86e0*/  BSYNC.RECONVERGENT B0 ;  /* 0x0000000000007941 */ /* 0x000fea0003800200 */
.L_x_7677:
[----:B------:R-:W-:Y:S01]  /*86f0*/  F2FP.BF16.F32.PACK_AB R0, RZ, R0 ;  /* 0x00000000ff00723e */ /* 0x000fe200000010ff */
[----:B------:R-:W-:Y:S06]  /*8700*/  BRA `(.L_x_7662) ;  /* 0x0000000400187947 */ /* 0x000fec0003800000 */
.L_x_7675:
        /* <DEDUP_REMOVED lines=21> */
.L_x_7684:
[----:B------:R-:W-:Y:S05]  /*8860*/  BSYNC.RECONVERGENT B1 ;  /* 0x0000000000017941 */ /* 0x000fea0003800200 */
.L_x_7683:
[----:B------:R-:W-:Y:S01]  /*8870*/  IMAD.SHL.U32 R0, R0, 0x200000, RZ ;  /* 0x0020000000007824 */ /* 0x000fe200078e00ff */
[----:B------:R-:W-:-:S04]  /*8880*/  LEA R2, R2, 0x37800000, 0x17 ;  /* 0x3780000002027811 */ /* 0x000fc800078eb8ff */
[----:B------:R-:W-:-:S07]  /*8890*/  LOP3.LUT R0, R2, R0, R7, 0xfe, !PT ;  /* 0x0000000002007212 */ /* 0x000fce00078efe07 */
.L_x_7682:
[----:B------:R-:W-:Y:S05]  /*88a0*/  BSYNC.RECONVERGENT B0 ;  /* 0x0000000000007941 */ /* 0x000fea0003800200 */
.L_x_7681:
[----:B------:R-:W-:Y:S01]  /*88b0*/  F2FP.BF16.F32.PACK_AB R0, RZ, R0 ;  /* 0x00000000ff00723e */ /* 0x000fe200000010ff */
[----:B------:R-:W-:Y:S06]  /*88c0*/  BRA `(.L_x_7662) ;  /* 0x0000000000a87947 */ /* 0x000fec0003800000 */
.L_x_7674:
        /* <DEDUP_REMOVED lines=14> */
.L_x_7688:
[----:B------:R-:W-:Y:S05]  /*89b0*/  BSYNC.RECONVERGENT B0 ;  /* 0x0000000000007941 */ /* 0x000fea0003800200 */
.L_x_7687:
[----:B------:R-:W-:Y:S01]  /*89c0*/  F2FP.BF16.F32.PACK_AB R0, RZ, R0 ;  /* 0x00000000ff00723e */ /* 0x000fe200000010ff */
[----:B------:R-:W-:Y:S06]  /*89d0*/  BRA `(.L_x_7662) ;  /* 0x0000000000647947 */ /* 0x000fec0003800000 */
.L_x_7661:
        /* <DEDUP_REMOVED lines=16> */
.L_x_7689:
[----:B------:R-:W-:Y:S01]  /*8ae0*/  PRMT R0, RZ, 0x7610, R0 ;  /* 0x00007610ff007816 */ /* 0x000fe20000000000 */
[----:B------:R-:W-:Y:S06]  /*8af0*/  BRA `(.L_x_7662) ;  /* 0x00000000001c7947 */ /* 0x000fec0003800000 */
.L_x_7686:
[----:B------:R-:W2:Y:S02]  /*8b00*/  LDG.E.64 R2, desc[UR36][R2.64] ;  /* 0x0000002402027981 */ /* 0x000ea4000c1e1b00 */
[----:B--2---:R-:W0:Y:S02]  /*8b10*/  I2F.U64 R0, R2 ;  /* 0x0000000200007312 */ /* 0x004e240000301000 */
[----:B0-----:R-:W-:Y:S01]  /*8b20*/  F2FP.BF16.F32.PACK_AB R0, RZ, R0 ;  /* 0x00000000ff00723e */ /* 0x001fe200000010ff */
[----:B------:R-:W-:Y:S06]  /*8b30*/  BRA `(.L_x_7662) ;  /* 0x00000000000c7947 */ /* 0x000fec0003800000 */
.L_x_7685:
[----:B------:R-:W2:Y:S02]  /*8b40*/  LDG.E R2, desc[UR36][R2.64] ;  /* 0x0000002402027981 */ /* 0x000ea4000c1e1900 */
[----:B--2---:R-:W-:-:S04]  /*8b50*/  I2FP.F32.U32 R0, R2 ;  /* 0x0000000200007245 */ /* 0x004fc80000201000 */
[----:B------:R-:W-:-:S07]  /*8b60*/  F2FP.BF16.F32.PACK_AB R0, RZ, R0 ;  /* 0x00000000ff00723e */ /* 0x000fce00000010ff */
.L_x_7662:
[----:B0----5:R-:W-:Y:S01]  /*8b70*/  SHF.L.U32 R2, R0, 0x10, RZ ;  /* 0x0000001000027819 */ /* 0x021fe200000006ff */
[----:B------:R-:W-:Y:S01]  /*8b80*/  IMAD.MOV.U32 R4, RZ, RZ, 0x38eb4c3a ;  /* 0x38eb4c3aff047424 */ /* 0x000fe200078e00ff */
[----:B------:R-:W-:Y:S01]  /*8b90*/  MOV R5, 0x3c09919f ;  /* 0x3c09919f00057802 */ /* 0x000fe20000000f00 */
[----:B------:R-:W-:Y:S01]  /*8ba0*/  IMAD.MOV.U32 R6, RZ, RZ, 0x3aae005b ;  /* 0x3aae005bff067424 */ /* 0x000fe200078e00ff */
[----:B------:R-:W-:Y:S01]  /*8bb0*/  MOV R8, 0x3f69b4f9 ;  /* 0x3f69b4f900087802 */ /* 0x000fe20000000f00 */
[----:B------:R-:W-:Y:S01]  /*8bc0*/  FMUL.FTZ R0, R2, 0.70710676908493041992 ;  /* 0x3f3504f302007820 */ /* 0x000fe20000410000 */
[----:B------:R-:W-:Y:S01]  /*8bd0*/  IMAD.MOV.U32 R7, RZ, RZ, 0x3d24d99a ;  /* 0x3d24d99aff077424 */ /* 0x000fe200078e00ff */
[----:B------:R-:W0:Y:S02]  /*8be0*/  LDCU.64 UR6, c[0x0][0x580] ;  /* 0x0000b000ff0677ac */ /* 0x000e240008000a00 */
        /* <DEDUP_REMOVED lines=30> */
[----:B------:R-:W-:-:S03]  /*8dd0*/  IMAD.X R3, RZ, RZ, UR7, P0 ;  /* 0x00000007ff037e24 */ /* 0x000fc600080e06ff */
        /* <DEDUP_REMOVED lines=10> */
[----:B01----:R-:W-:-:S04]  /*8e80*/  SHF.L.U32 R0, R5, 0x10, RZ ;  /* 0x0000001005007819 */ /* 0x003fc800000006ff */
[----:B------:R-:W0:Y:S02]  /*8e90*/  F2I.FTZ.TRUNC.NTZ R5, R0 ;  /* 0x0000000000057305 */ /* 0x000e24000021f100 */
[----:B0-----:R4:W-:Y:S01]  /*8ea0*/  STG.E.U8 desc[UR36][R2.64], R5 ;  /* 0x0000000502007986 */ /* 0x0019e2000c101124 */
[----:B------:R-:W-:Y:S05]  /*8eb0*/  BRA `(.L_x_7695) ;  /* 0x0000000c007c7947 */ /* 0x000fea0003800000 */
.L_x_7693:
[----:B-1----:R-:W-:-:S06]  /*8ec0*/  IMAD.U32 R5, R5, 0x10000, RZ ;  /* 0x0001000005057824 */ /* 0x002fcc00078e00ff */
[----:B------:R-:W1:Y:S02]  /*8ed0*/  F2I.S64.TRUNC R4, R5 ;  /* 0x0000000500047311 */ /* 0x000e64000020d900 */
[----:B-1----:R1:W-:Y:S01]  /*8ee0*/  STG.E.U8 desc[UR36][R2.64], R4 ;  /* 0x0000000402007986 */ /* 0x0023e2000c101124 */
[----:B------:R-:W-:Y:S05]  /*8ef0*/  BRA `(.L_x_7695) ;  /* 0x0000000c006c7947 */ /* 0x000fea0003800000 */
.L_x_7692:
        /* <DEDUP_REMOVED lines=10> */
.L_x_7697:
[----:B-1----:R-:W-:-:S06]  /*8fa0*/  SHF.L.U32 R5, R5, 0x10, RZ ;  /* 0x0000001005057819 */ /* 0x002fcc00000006ff */
[----:B------:R-:W1:Y:S02]  /*8fb0*/  F2I.FTZ.TRUNC.NTZ R5, R5 ;  /* 0x0000000500057305 */ /* 0x000e64000021f100 */
[----:B-1----:R3:W-:Y:S01]  /*8fc0*/  STG.E desc[UR36][R2.64], R5 ;  /* 0x0000000502007986 */ /* 0x0027e2000c101924 */
[----:B------:R-:W-:Y:S05]  /*8fd0*/  BRA `(.L_x_7695) ;  /* 0x0000000c00347947 */ /* 0x000fea0003800000 */
.L_x_7696:
[----:B-1----:R-:W-:-:S06]  /*8fe0*/  IMAD.U32 R5, R5, 0x10000, RZ ;  /* 0x0001000005057824 */ /* 0x002fcc00078e00ff */
[----:B------:R-:W1:Y:S02]  /*8ff0*/  F2I.FTZ.TRUNC.NTZ R5, R5 ;  /* 0x0000000500057305 */ /* 0x000e64000021f100 */
[----:B-1----:R1:W-:Y:S01]  /*9000*/  STG.E.U16 desc[UR36][R2.64], R5 ;  /* 0x0000000502007986 */ /* 0x0023e2000c101524 */
[----:B------:R-:W-:Y:S05]  /*9010*/  BRA `(.L_x_7695) ;  /* 0x0000000c00247947 */ /* 0x000fea0003800000 */
.L_x_7691:
        /* <DEDUP_REMOVED lines=9> */
.L_x_7699:
[----:B01----:R-:W-:-:S04]  /*90b0*/  SHF.L.U32 R0, R5, 0x10, RZ ;  /* 0x0000001005007819 */ /* 0x003fc800000006ff */
[----:B------:R-:W-:-:S05]  /*90c0*/  F2FP.F16.F32.PACK_AB R0, RZ, R0 ;  /* 0x00000000ff00723e */ /* 0x000fca00000000ff */
[----:B------:R0:W-:Y:S01]  /*90d0*/  STG.E.U16 desc[UR36][R2.64], R0 ;  /* 0x0000000002007986 */ /* 0x0001e2000c101524 */
[----:B------:R-:W-:Y:S05]  /*90e0*/  BRA `(.L_x_7695) ;  /* 0x0000000800f07947 */ /* 0x000fea0003800000 */
.L_x_7698:
        /* <DEDUP_REMOVED lines=10> */
.L_x_7701:
[----:B-1----:R-:W-:-:S04]  /*9190*/  SHF.L.U32 R5, R5, 0x10, RZ ;  /* 0x0000001005057819 */ /* 0x002fc800000006ff */
[----:B------:R-:W-:-:S04]  /*91a0*/  F2FP.F16.F32.PACK_AB R5, RZ, R5 ;  /* 0x00000005ff05723e */ /* 0x000fc800000000ff */
[----:B------:R-:W-:-:S05]  /*91b0*/  PRMT R5, R5, 0x5410, RZ ;  /* 0x0000541005057816 */ /* 0x000fca00000000ff */
[----:B------:R1:W-:Y:S01]  /*91c0*/  STG.E desc[UR36][R2.64], R5 ;  /* 0x0000000502007986 */ /* 0x0003e2000c101924 */
[----:B------:R-:W-:Y:S05]  /*91d0*/  BRA `(.L_x_7695) ;  /* 0x0000000800b47947 */ /* 0x000fea0003800000 */
.L_x_7700:
[----:B-1----:R-:W-:-:S04]  /*91e0*/  IMAD.U32 R4, R5, 0x10000, RZ ;  /* 0x0001000005047824 */ /* 0x002fc800078e00ff */
[----:B------:R-:W-:-:S06]  /*91f0*/  FMUL.FTZ R4, R4, 1 ;  /* 0x3f80000004047820 */ /* 0x000fcc0000410000 */
[----:B------:R-:W1:Y:S02]  /*9200*/  F2F.F64.F32 R4, R4 ;  /* 0x0000000400047310 */ /* 0x000e640000201800 */
[----:B-1----:R1:W-:Y:S01]  /*9210*/  STG.E.64 desc[UR36][R2.64], R4 ;  /* 0x0000000402007986 */ /* 0x0023e2000c101b24 */
[----:B------:R-:W-:Y:S05]  /*9220*/  BRA `(.L_x_7695) ;  /* 0x0000000800a07947 */ /* 0x000fea0003800000 */
.L_x_7690:
        /* <DEDUP_REMOVED lines=14> */
.L_x_7705:
[----:B-1----:R-:W-:Y:S01]  /*9310*/  SHF.L.U32 R5, R5, 0x10, RZ ;  /* 0x0000001005057819 */ /* 0x002fe200000006ff */
[----:B------:R-:W-:Y:S01]  /*9320*/  BSSY.RECONVERGENT B0, `(.L_x_7706) ;  /* 0x0000013000007945 */ /* 0x000fe20003800200 */
[----:B0-----:R-:W-:Y:S02]  /*9330*/  IMAD.MOV.U32 R0, RZ, RZ, 0x80 ;  /* 0x00000080ff007424 */ /* 0x001fe400078e00ff */
        /* <DEDUP_REMOVED lines=15> */
.L_x_7708:
[----:B------:R-:W-:-:S04]  /*9430*/  SHF.R.U32.HI R5, RZ, 0x18, R5 ;  /* 0x00000018ff057819 */ /* 0x000fc80000011605 */
[----:B------:R-:W-:-:S07]  /*9440*/  LOP3.LUT R0, R0, 0x80, R5, 0xf8, !PT ;  /* 0x0000008000007812 */ /* 0x000fce00078ef805 */
.L_x_7707:
[----:B------:R-:W-:Y:S05]  /*9450*/  BSYNC.RECONVERGENT B0 ;  /* 0x0000000000007941 */ /* 0x000fea0003800200 */
.L_x_7706:
[----:B------:R0:W-:Y:S01]  /*9460*/  STG.E.U8 desc[UR36][R2.64], R0 ;  /* 0x0000000002007986 */ /* 0x0001e2000c101124 */
[----:B------:R-:W-:Y:S05]  /*9470*/  BRA `(.L_x_7695) ;  /* 0x00000008000c7947 */ /* 0x000fea0003800000 */
.L_x_7704:
        /* <DEDUP_REMOVED lines=18> */
.L_x_7711:
[----:B------:R-:W-:-:S04]  /*95a0*/  SHF.R.U32.HI R5, RZ, 0x18, R5 ;  /* 0x00000018ff057819 */ /* 0x000fc80000011605 */
[----:B------:R-:W-:-:S07]  /*95b0*/  LOP3.LUT R0, R0, 0x80, R5, 0xf8, !PT ;  /* 0x0000008000007812 */ /* 0x000fce00078ef805 */
.L_x_7710:
[----:B------:R-:W-:Y:S05]  /*95c0*/  BSYNC.RECONVERGENT B0 ;  /* 0x0000000000007941 */ /* 0x000fea0003800200 */
.L_x_7709:
[----:B------:R0:W-:Y:S01]  /*95d0*/  STG.E.U8 desc[UR36][R2.64], R0 ;  /* 0x0000000002007986 */ /* 0x0001e2000c101124 */
[----:B------:R-:W-:Y:S05]  /*95e0*/  BRA `(.L_x_7695) ;  /* 0x0000000400b07947 */ /* 0x000fea0003800000 */
.L_x_7703:
        /* <DEDUP_REMOVED lines=22> */
.L_x_7713:
[----:B-1----:R-:W-:-:S06]  /*9750*/  IMAD.U32 R5, R5, 0x10000, RZ ;  /* 0x0001000005057824 */ /* 0x002fcc00078e00ff */
[----:B------:R-:W1:Y:S02]  /*9760*/  F2I.U64.TRUNC R4, R5 ;  /* 0x0000000500047311 */ /* 0x000e64000020d800 */
[----:B-1----:R1:W-:Y:S01]  /*9770*/  STG.E.64 desc[UR36][R2.64], R4 ;  /* 0x0000000402007986 */ /* 0x0023e2000c101b24 */
[----:B------:R-:W-:Y:S05]  /*9780*/  BRA `(.L_x_7695) ;  /* 0x0000000400487947 */ /* 0x000fea0003800000 */
.L_x_7712:
[----:B-1----:R-:W-:-:S06]  /*9790*/  SHF.L.U32 R5, R5, 0x10, RZ ;  /* 0x0000001005057819 */ /* 0x002fcc00000006ff */
[----:B------:R-:W1:Y:S02]  /*97a0*/  F2I.FTZ.U32.TRUNC.NTZ R5, R5 ;  /* 0x0000000500057305 */ /* 0x000e64000021f000 */
[----:B-1----:R1:W-:Y:S01]  /*97b0*/  STG.E desc[UR36][R2.64], R5 ;  /* 0x0000000502007986 */ /* 0x0023e2000c101924 */
[----:B------:R-:W-:Y:S05]  /*97c0*/  BRA `(.L_x_7695) ;  /* 0x0000000400387947 */ /* 0x000fea0003800000 */
.L_x_7702:
        /* <DEDUP_REMOVED lines=11> */
.L_x_7715:
[----:B-1----:R-:W-:Y:S01]  /*9880*/  IMAD.U32 R5, R5, 0x10000, RZ ;  /* 0x0001000005057824 */ /* 0x002fe200078e00ff */
[----:B------:R-:W-:-:S03]  /*9890*/  CS2R R6, SRZ ;  /* 0x0000000000067805 */ /* 0x000fc6000001ff00 */
[----:B------:R-:W-:-:S06]  /*98a0*/  FMUL.FTZ R5, R5, 1 ;  /* 0x3f80000005057820 */ /* 0x000fcc0000410000 */
[----:B------:R-:W1:Y:S02]  /*98b0*/  F2F.F64.F32 R4, R5 ;  /* 0x0000000500047310 */ /* 0x000e640000201800 */
[----:B-1----:R1:W-:Y:S01]  /*98c0*/  STG.E.128 desc[UR36][R2.64], R4 ;  /* 0x0000000402007986 */ /* 0x0023e2000c101d24 */
[----:B------:R-:W-:Y:S05]  /*98d0*/  BRA `(.L_x_7695) ;  /* 0x0000000000f47947 */ /* 0x000fea0003800000 */
.L_x_7714:
[----:B------:R-:W-:-:S09]  /*98e0*/  UISETP.NE.AND UP0, UPT, UR4, 0xf, UPT ;  /* 0x0000000f0400788c */ /* 0x000fd2000bf05270 */
[----:B------:R-:W-:Y:S05]  /*98f0*/  BRA.U !UP0, `(.L_x_7716) ;  /* 0x0000000108e87547 */ /* 0x000fea000b800000 */
[----:B------:R-:W-:-:S09]  /*9900*/  UISETP.NE.AND UP0, UPT, UR4, 0x17, UPT ;  /* 0x000000170400788c */ /* 0x000fd2000bf05270 */
[----:B------:R-:W-:Y:S05]  /*9910*/  BRA.U !UP0, `(.L_x_7717) ;  /* 0x0000000108907547 */ /* 0x000fea000b800000 */
[----:B------:R-:W-:-:S09]  /*9920*/  UISETP.NE.AND UP0, UPT, UR4, 0x18, UPT ;  /* 0x000000180400788c */ /* 0x000fd2000bf05270 */
[----:B------:R-:W-:Y:S05]  /*9930*/  BRA.U !UP0, `(.L_x_7718) ;  /* 0x0000000108447547 */ /* 0x000fea000b800000 */
.L_x_7694:
        /* <DEDUP_REMOVED lines=8> */
[----:B0-----:R-:W-:Y:S01]  /*99c0*/  MOV R4, UR4 ;  /* 0x0000000400047c02 */ /* 0x001fe20008000f00 */
[----:B-1----:R-:W-:-:S02]  /*99d0*/  IMAD.U32 R5, RZ, RZ, UR5 ;  /* 0x00000005ff057e24 */ /* 0x002fc4000f8e00ff */
[----:B----4-:R-:W-:Y:S01]  /*99e0*/  IMAD.U32 R6, RZ, RZ, UR6 ;  /* 0x00000006ff067e24 */ /* 0x010fe2000f8e00ff */
[----:B------:R-:W-:Y:S01]  /*99f0*/  MOV R7, UR7 ;  /* 0x0000000700077c02 */ /* 0x000fe20008000f00 */
[----:B-----5:R-:W-:Y:S02]  /*9a00*/  IMAD.U32 R10, RZ, RZ, UR8 ;  /* 0x00000008ff0a7e24 */ /* 0x020fe4000f8e00ff */
[----:B--2---:R-:W-:-:S07]  /*9a10*/  IMAD.U32 R11, RZ, RZ, UR9 ;  /* 0x00000009ff0b7e24 */ /* 0x004fce000f8e00ff */
[----:B------:R-:W-:-:S07]  /*9a20*/  LEPC R20, `(.L_x_7719) ;  /* 0x000000001014794e */ /* 0x000fce0000000000 */
[----:B---3--:R-:W-:Y:S05]  /*9a30*/  CALL.ABS.NOINC R2 ;  /* 0x0000000002007343 */ /* 0x008fea0003c00000 */
.L_x_7719:
[----:B------:R-:W-:Y:S05]  /*9a40*/  BRA `(.L_x_7695) ;  /* 0x0000000000987947 */ /* 0x000fea0003800000 */
.L_x_7718:
        /* <DEDUP_REMOVED lines=13> */
.L_x_7721:
[----:B------:R-:W-:Y:S05]  /*9b20*/  BSYNC.RECONVERGENT B0 ;  /* 0x0000000000007941 */ /* 0x000fea0003800200 */
.L_x_7720:
[----:B------:R-:W-:-:S05]  /*9b30*/  LOP3.LUT R5, R0, 0x80, R5, 0xf8, !PT ;  /* 0x0000008000057812 */ /* 0x000fca00078ef805 */
[----:B------:R0:W-:Y:S01]  /*9b40*/  STG.E.U8 desc[UR36][R2.64], R5 ;  /* 0x0000000502007986 */ /* 0x0001e2000c101124 */
[----:B------:R-:W-:Y:S05]  /*9b50*/  BRA `(.L_x_7695) ;  /* 0x0000000000547947 */ /* 0x000fea0003800000 */
.L_x_7717:
        /* <DEDUP_REMOVED lines=12> */
.L_x_7723:
[----:B------:R-:W-:Y:S02]  /*9c20*/  ISETP.GT.U32.AND P0, PT, R4, 0x7f800000, PT ;  /* 0x7f8000000400780c */ /* 0x000fe40003f04070 */
[----:B0-----:R-:W-:-:S04]  /*9c30*/  MOV R0, 0x7f ;  /* 0x0000007f00007802 */ /* 0x001fc80000000f00 */
[----:B------:R-:W-:-:S07]  /*9c40*/  SEL R0, R0, 0x7c, P0 ;  /* 0x0000007c00007807 */ /* 0x000fce0000000000 */
.L_x_7724:
[----:B------:R-:W-:Y:S05]  /*9c50*/  BSYNC.RECONVERGENT B0 ;  /* 0x0000000000007941 */ /* 0x000fea0003800200 */
.L_x_7722:
[----:B------:R-:W-:-:S04]  /*9c60*/  SHF.R.U32.HI R5, RZ, 0x18, R5 ;  /* 0x00000018ff057819 */ /* 0x000fc80000011605 */
[----:B------:R-:W-:-:S05]  /*9c70*/  LOP3.LUT R5, R0, 0x80, R5, 0xf8, !PT ;  /* 0x0000008000057812 */ /* 0x000fca00078ef805 */
[----:B------:R0:W-:Y:S01]  /*9c80*/  STG.E.U8 desc[UR36][R2.64], R5 ;  /* 0x0000000502007986 */ /* 0x0001e2000c101124 */
[----:B------:R-:W-:Y:S05]  /*9c90*/  BRA `(.L_x_7695) ;  /* 0x0000000000047947 */ /* 0x000fea0003800000 */
.L_x_7716:
[----:B-1----:R1:W-:Y:S02]  /*9ca0*/  STG.E.U16 desc[UR36][R2.64], R5 ;  /* 0x0000000502007986 */ /* 0x0023e4000c101524 */
.L_x_7695:
[----:B------:R-:W-:-:S07]  /*9cb0*/  VIADD R17, R17, 0x80 ;  /* 0x0000008011117836 */ /* 0x000fce0000000000 */
.L_x_7655:
[----:B------:R-:W-:Y:S05]  /*9cc0*/  BSYNC.RECONVERGENT B6 ;  /* 0x0000000000067941 */ /* 0x000fea0003800200 */
.L_x_7654:
[----:B------:R-:W5:Y:S02]  /*9cd0*/  LDCU UR4, c[0x0][0x380] ;  /* 0x00007000ff0477ac */ /* 0x000f640008000800 */
[----:B-----5:R-:W-:-:S13]  /*9ce0*/  ISETP.GE.AND P0, PT, R17, UR4, PT ;  /* 0x0000000411007c0c */ /* 0x020fda000bf06270 */
[----:B------:R-:W-:Y:S05]  /*9cf0*/  @P0 EXIT ;  /* 0x000000000000094d */ /* 0x000fea0003800000 */
[----:B------:R-:W5:Y:S01]  /*9d00*/  LDCU UR4, c[0x0][0x388] ;  /* 0x00007100ff0477ac */ /* 0x000f620008000800 */
[----:B------:R-:W-:Y:S02]  /*9d10*/  HFMA2 R16, -RZ, RZ, 0, 0 ;  /* 0x00000000ff107431 */ /* 0x000fe400000001ff */
        /* <DEDUP_REMOVED lines=296> */
[----:B------:R-:W-:-:S05]  /*afa0*/  SHF.R.U32.HI R2, RZ, UR5, R2 ;  /* 0x00000005ff027c19 */ /* 0x000fca0008011602 */
[----:B------:R-:W-:-:S04]  /*afb0*/  IMAD.MOV R3, RZ, RZ, -R2 ;  /* 0x000000ffff037224 */ /* 0x000fc800078e0a02 */
[----:B-1----:R-:W-:-:S04]  /*afc0*/  IMAD R5, R3, UR6, R5 ;  /* 0x0000000603057c24 */ /* 0x002fc8000f8e0205 */
[C---:B--2---:R-:W-:Y:S02]  /*afd0*/  IMAD R16, R5.reuse, UR8, R16 ;  /* 0x0000000805107c24 */ /* 0x044fe4000f8e0210 */
[----:B------:R-:W-:-:S07]  /*afe0*/  IMAD R0, R5, UR9, R0 ;  /* 0x0000000905007c24 */ /* 0x000fce000f8e0200 */
.L_x_7725:
[----:B------:R-:W1:Y:S01]  /*aff0*/  LDCU.128 UR8, c[0x0][0x580] ;  /* 0x0000b000ff0877ac */ /* 0x000e620008000c00 */
[----:B------:R-:W-:-:S04]  /*b000*/  UPRMT UR4, UR41, 0x9910, URZ ;  /* 0x0000991029047896 */ /* 0x000fc800080000ff */
[----:B------:R-:W-:Y:S01]  /*b010*/  UISETP.GT.AND UP0, UPT, UR4, 0x9, UPT ;  /* 0x000000090400788c */ /* 0x000fe2000bf04270 */
[----:B-1234-:R-:W-:Y:S02]  /*b020*/  IADD3 R2, P1, PT, R0, UR10, RZ ;  /* 0x0000000a00027c10 */ /* 0x01efe4000ff3e0ff */
[----:B------:R-:W-:-:S03]  /*b030*/  IADD3 R16, P0, PT, R16, UR8, RZ ;  /* 0x0000000810107c10 */ /* 0x000fc6000ff1e0ff */
        /* <DEDUP_REMOVED lines=15> */
.L_x_7729:
[----:B------:R-:W2:Y:S02]  /*b130*/  LDG.E.U8 R2, desc[UR36][R2.64] ;  /* 0x0000002402027981 */ /* 0x000ea4000c1e1100 */
[----:B--2---:R-:W-:-:S04]  /*b140*/  I2FP.F32.U32 R0, R2 ;  /* 0x0000000200007245 */ /* 0x004fc80000201000 */
[----:B------:R-:W-:Y:S01]  /*b150*/  F2FP.BF16.F32.PACK_AB R0, RZ, R0 ;  /* 0x00000000ff00723e */ /* 0x000fe200000010ff */
[----:B------:R-:W-:Y:S06]  /*b160*/  BRA `(.L_x_7731) ;  /* 0x0000000c00847947 */ /* 0x000fec0003800000 */
.L_x_7728:
        /* <DEDUP_REMOVED lines=10> */
.L_x_7733:
[----:B------:R-:W2:Y:S02]  /*b210*/  LDG.E R2, desc[UR36][R2.64] ;  /* 0x0000002402027981 */ /* 0x000ea4000c1e1900 */
[----:B--2---:R-:W-:-:S04]  /*b220*/  I2FP.F32.S32 R0, R2 ;  /* 0x0000000200007245 */ /* 0x004fc80000201400 */
[----:B------:R-:W-:Y:S01]  /*b230*/  F2FP.BF16.F32.PACK_AB R0, RZ, R0 ;  /* 0x00000000ff00723e */ /* 0x000fe200000010ff */
[----:B------:R-:W-:Y:S06]  /*b240*/  BRA `(.L_x_7731) ;  /* 0x0000000c004c7947 */ /* 0x000fec0003800000 */
.L_x_7732:
[----:B------:R-:W2:Y:S02]  /*b250*/  LDG.E.U16 R2, desc[UR36][R2.64] ;  /* 0x0000002402027981 */ /* 0x000ea4000c1e1500 */
[----:B--2---:R-:W0:Y:S02]  /*b260*/  I2F.S16 R0, R2 ;  /* 0x0000000200007306 */ /* 0x004e240000101400 */
[----:B0-----:R-:W-:Y:S01]  /*b270*/  F2FP.BF16.F32.PACK_AB R0, RZ, R0 ;  /* 0x00000000ff00723e */ /* 0x001fe200000010ff */
[----:B------:R-:W-:Y:S06]  /*b280*/  BRA `(.L_x_7731) ;  /* 0x0000000c003c7947 */ /* 0x000fec0003800000 */
.L_x_7727:
        /* <DEDUP_REMOVED lines=9> */
.L_x_7735:
[----:B------:R-:W2:Y:S02]  /*b320*/  LDG.E.U16 R0, desc[UR36][R2.64] ;  /* 0x0000002402007981 */ /* 0x000ea4000c1e1500 */
[----:B--2---:R-:W-:-:S05]  /*b330*/  HADD2.F32 R0, -RZ, R0.H0_H0 ;  /* 0x20000000ff007230 */ /* 0x004fca0000004100 */
[----:B------:R-:W-:Y:S01]  /*b340*/  F2FP.BF16.F32.PACK_AB R0, RZ, R0 ;  /* 0x00000000ff00723e */ /* 0x000fe200000010ff */
[----:B------:R-:W-:Y:S06]  /*b350*/  BRA `(.L_x_7731) ;  /* 0x0000000c00087947 */ /* 0x000fec0003800000 */
.L_x_7734:
        /* <DEDUP_REMOVED lines=9> */
.L_x_7737:
[----:B------:R-:W2:Y:S02]  /*b3f0*/  LDG.E.U16 R2, desc[UR36][R2.64] ;  /* 0x0000002402027981 */ /* 0x000ea4000c1e1500 */
[----:B--2---:R-:W-:-:S05]  /*b400*/  HADD2.F32 R0, -RZ, R2.H0_H0 ;  /* 0x20000002ff007230 */ /* 0x004fca0000004100 */
[----:B------:R-:W-:Y:S01]  /*b410*/  F2FP.BF16.F32.PACK_AB R0, RZ, R0 ;  /* 0x00000000ff00723e */ /* 0x000fe200000010ff */
[----:B------:R-:W-:Y:S06]  /*b420*/  BRA `(.L_x_7731) ;  /* 0x0000000800d47947 */ /* 0x000fec0003800000 */
.L_x_7736:
        /* <DEDUP_REMOVED lines=8> */
.L_x_7726:
        /* <DEDUP_REMOVED lines=13> */
.L_x_7740:
        /* <DEDUP_REMOVED lines=8> */
.L_x_7739:
        /* <DEDUP_REMOVED lines=27> */
.L_x_7742:
        /* <DEDUP_REMOVED lines=13> */
.L_x_7741:
[----:B------:R0:W5:Y:S01]  /*b880*/  LDG.E.U16 R0, desc[UR36][R2.64] ;  /* 0x0000002402007981 */ /* 0x000162000c1e1500 */
[----:B------:R-:W-:Y:S05]  /*b890*/  BRA `(.L_x_7731) ;  /* 0x0000000400b87947 */ /* 0x000fea0003800000 */
.L_x_7738:
        /* <DEDUP_REMOVED lines=12> */
.L_x_7745:
        /* <DEDUP_REMOVED lines=21> */
.L_x_7749:
[----:B------:R-:W-:Y:S05]  /*bab0*/  BSYNC.RECONVERGENT B1 ;  /* 0x0000000000017941 */ /* 0x000fea0003800200 */
.L_x_7748:
[----:B------:R-:W-:Y:S02]  /*bac0*/  SHF.L.U32 R0, R0, 0x14, RZ ;  /* 0x0000001400007819 */ /* 0x000fe400000006ff */
[----:B------:R-:W-:-:S04]  /*bad0*/  LEA R2, R2, 0x3b800000, 0x17 ;  /* 0x3b80000002027811 */ /* 0x000fc800078eb8ff */
[----:B------:R-:W-:-:S07]  /*bae0*/  LOP3.LUT R0, R2, R0, R7, 0xfe, !PT ;  /* 0x0000000002007212 */ /* 0x000fce00078efe07 */
.L_x_7747:
[----:B------:R-:W-:Y:S05]  /*baf0*/  BSYNC.RECONVERGENT B0 ;  /* 0x0000000000007941 */ /* 0x000fea0003800200 */
.L_x_7746:
[----:B------:R-:W-:Y:S01]  /*bb00*/  F2FP.BF16.F32.PACK_AB R0, RZ, R0 ;  /* 0x00000000ff00723e */ /* 0x000fe200000010ff */
[----:B------:R-:W-:Y:S06]  /*bb10*/  BRA `(.L_x_7731) ;  /* 0x0000000400187947 */ /* 0x000fec0003800000 */
.L_x_7744:
        /* <DEDUP_REMOVED lines=21> */
.L_x_7753:
[----:B------:R-:W-:Y:S05]  /*bc70*/  BSYNC.RECONVERGENT B1 ;  /* 0x0000000000017941 */ /* 0x000fea0003800200 */
.L_x_7752:
[----:B------:R-:W-:Y:S01]  /*bc80*/  IMAD.SHL.U32 R0, R0, 0x200000, RZ ;  /* 0x0020000000007824 */ /* 0x000fe200078e00ff */
[----:B------:R-:W-:-:S04]  /*bc90*/  LEA R2, R2, 0x37800000, 0x17 ;  /* 0x3780000002027811 */ /* 0x000fc800078eb8ff */
[----:B------:R-:W-:-:S07]  /*bca0*/  LOP3.LUT R0, R2, R0, R7, 0xfe, !PT ;  /* 0x0000000002007212 */ /* 0x000fce00078efe07 */
.L_x_7751:
[----:B------:R-:W-:Y:S05]  /*bcb0*/  BSYNC.RECONVERGENT B0 ;  /* 0x0000000000007941 */ /* 0x000fea0003800200 */
.L_x_7750:
[----:B------:R-:W-:Y:S01]  /*bcc0*/  F2FP.BF16.F32.PACK_AB R0, RZ, R0 ;  /* 0x00000000ff00723e */ /* 0x000fe200000010ff */
[----:B------:R-:W-:Y:S06]  /*bcd0*/  BRA `(.L_x_7731) ;  /* 0x0000000000a87947 */ /* 0x000fec0003800000 */
.L_x_7743:
        /* <DEDUP_REMOVED lines=14> */
.L_x_7757:
[----:B------:R-:W-:Y:S05]  /*bdc0*/  BSYNC.RECONVERGENT B0 ;  /* 0x0000000000007941 */ /* 0x000fea0003800200 */
.L_x_7756:
[----:B------:R-:W-:Y:S01]  /*bdd0*/  F2FP.BF16.F32.PACK_AB R0, RZ, R0 ;  /* 0x00000000ff00723e */ /* 0x000fe200000010ff */
[----:B------:R-:W-:Y:S06]  /*bde0*/  BRA `(.L_x_7731) ;  /* 0x0000000000647947 */ /* 0x000fec0003800000 */
.L_x_7730:
[----:B------:R-:W-:Y:S01]  /*bdf0*/  MOV R0, 0x0 ;  /* 0x0000000000007802 */ /* 0x000fe20000000f00 */
[----:B------:R-:W0:Y:S01]  /*be00*/  LDCU.64 UR4, c[0x4][0x128] ;  /* 0x01002500ff0477ac */ /* 0x000e220008000a00 */
[----:B------:R-:W-:Y:S02]  /*be10*/  HFMA2 R8, -RZ, RZ, 0, 4.64916229248046875e-06 ;  /* 0x0000004eff087431 */ /* 0x000fe400000001ff */
[----:B------:R-:W-:Y:S01]  /*be20*/  IMAD.MOV.U32 R12, RZ, RZ, 0x1 ;  /* 0x00000001ff0c7424 */ /* 0x000fe200078e00ff */
[----:B------:R1:W2:Y:S01]  /*be30*/  LDC.64 R2, c[0x4][R0] ;  /* 0x0100000000027b82 */ /* 0x0002a20000000a00 */
[----:B------:R-:W3:Y:S01]  /*be40*/  LDCU.64 UR6, c[0x4][0x130] ;  /* 0x01002600ff0677ac */ /* 0x000ee20008000a00 */
[----:B------:R-:W-:Y:S01]  /*be50*/  IMAD.MOV.U32 R13, RZ, RZ, RZ ;  /* 0x000000ffff0d7224 */ /* 0x000fe200078e00ff */
[----:B------:R-:W4:Y:S01]  /*be60*/  LDCU.64 UR8, c[0x4][0x38] ;  /* 0x01000700ff0877ac */ /* 0x000f220008000a00 */
[----:B0-----:R-:W-:Y:S01]  /*be70*/  MOV R4, UR4 ;  /* 0x0000000400047c02 */ /* 0x001fe20008000f00 */
[----:B------:R-:W-:-:S02]  /*be80*/  IMAD.U32 R5, RZ, RZ, UR5 ;  /* 0x00000005ff057e24 */ /* 0x000fc4000f8e00ff */
[----:B---3--:R-:W-:Y:S01]  /*be90*/  IMAD.U32 R6, RZ, RZ, UR6 ;  /* 0x00000006ff067e24 */ /* 0x008fe2000f8e00ff */
[----:B------:R-:W-:Y:S01]  /*bea0*/  MOV R7, UR7 ;  /* 0x0000000700077c02 */ /* 0x000fe20008000f00 */
[----:B----4-:R-:W-:Y:S02]  /*beb0*/  IMAD.U32 R10, RZ, RZ, UR8 ;  /* 0x00000008ff0a7e24 */ /* 0x010fe4000f8e00ff */
[----:B-1----:R-:W-:-:S07]  /*bec0*/  IMAD.U32 R11, RZ, RZ, UR9 ;  /* 0x00000009ff0b7e24 */ /* 0x002fce000f8e00ff */
[----:B------:R-:W-:-:S07]  /*bed0*/  LEPC R20, `(.L_x_7758) ;  /* 0x000000001014794e */ /* 0x000fce0000000000 */
[----:B--2---:R-:W-:Y:S05]  /*bee0*/  CALL.ABS.NOINC R2 ;  /* 0x0000000002007343 */ /* 0x004fea0003c00000 */
.L_x_7758:
[----:B------:R-:W-:Y:S01]  /*bef0*/  PRMT R0, RZ, 0x7610, R0 ;  /* 0x00007610ff007816 */ /* 0x000fe20000000000 */
[----:B------:R-:W-:Y:S06]  /*bf00*/  BRA `(.L_x_7731) ;  /* 0x00000000001c7947 */ /* 0x000fec0003800000 */
.L_x_7755:
[----:B------:R-:W2:Y:S02]  /*bf10*/  LDG.E.64 R2, desc[UR36][R2.64] ;  /* 0x0000002402027981 */ /* 0x000ea4000c1e1b00 */
[----:B--2---:R-:W0:Y:S02]  /*bf20*/  I2F.U64 R0, R2 ;  /* 0x0000000200007312 */ /* 0x004e240000301000 */
[----:B0-----:R-:W-:Y:S01]  /*bf30*/  F2FP.BF16.F32.PACK_AB R0, RZ, R0 ;  /* 0x00000000ff00723e */ /* 0x001fe200000010ff */
[----:B------:R-:W-:Y:S06]  /*bf40*/  BRA `(.L_x_7731) ;  /* 0x00000000000c7947 */ /* 0x000fec0003800000 */
.L_x_7754:
[----:B------:R-:W2:Y:S02]  /*bf50*/  LDG.E R2, desc[UR36][R2.64] ;  /* 0x0000002402027981 */ /* 0x000ea4000c1e1900 */
[----:B--2---:R-:W-:-:S04]  /*bf60*/  I2FP.F32.U32 R0, R2 ;  /* 0x0000000200007245 */ /* 0x004fc80000201000 */
[----:B------:R-:W-:-:S07]  /*bf70*/  F2FP.BF16.F32.PACK_AB R0, RZ, R0 ;  /* 0x00000000ff00723e */ /* 0x000fce00000010ff */
.L_x_7731:
[----:B0----5:R-:W-:Y:S01]  /*bf80*/  SHF.L.U32 R2, R0, 0x10, RZ ;  /* 0x0000001000027819 */ /* 0x021fe200000006ff */
[----:B------:R-:W-:Y:S01]  /*bf90*/  IMAD.MOV.U32 R4, RZ, RZ, 0x38eb4c3a ;  /* 0x38eb4c3aff047424 */ /* 0x000fe200078e00ff */
[----:B------:R-:W-:Y:S01]  /*bfa0*/  MOV R5, 0x3c09919f ;  /* 0x3c09919f00057802 */ /* 0x000fe20000000f00 */
[----:B------:R-:W-:Y:S01]  /*bfb0*/  IMAD.MOV.U32 R6, RZ, RZ, 0x3aae005b ;  /* 0x3aae005bff067424 */ /* 0x000fe200078e00ff */
[----:B------:R-:W-:Y:S01]  /*bfc0*/  MOV R8, 0x3f69b4f9 ;  /* 0x3f69b4f900087802 */ /* 0x000fe20000000f00 */
[----:B------:R-:W-:Y:S01]  /*bfd0*/  FMUL.FTZ R0, R2, 0.70710676908493041992 ;  /* 0x3f3504f302007820 */ /* 0x000fe20000410000 */
[----:B------:R-:W-:Y:S01]  /*bfe0*/  IMAD.MOV.U32 R7, RZ, RZ, 0x3d24d99a ;  /* 0x3d24d99aff077424 */ /* 0x000fe200078e00ff */
[----:B------:R-:W-:Y:S02]  /*bff0*/  UPRMT UR4, UR42, 0x9910, URZ ;  /* 0x000099102a047896 */ /* 0x000fe400080000ff */
        /* <DEDUP_REMOVED lines=22> */
[----:B------:R-:W0:Y:S02]  /*c160*/  @P0 MUFU.EX2 R3, R4 ;  /* 0x0000000400030308 */ /* 0x000e240000000800 */
[----:B0-----:R-:W-:-:S05]  /*c170*/  @P0 FADD.FTZ R3, -R3, 1 ;  /* 0x3f80000003030421 */ /* 0x001fca0000010100 */
[----:B------:R-:W-:Y:S01]  /*c180*/  @P0 LOP3.LUT R4, R3, 0x80000000, R0, 0xb8, !PT ;  /* 0x8000000003040812 */ /* 0x000fe200078eb800 */
[----:B------:R-:W-:-:S04]  /*c190*/  FMUL.FTZ R3, R2, 0.5 ;  /* 0x3f00000002037820 */ /* 0x000fc80000410000 */
[----:B------:R-:W-:-:S04]  /*c1a0*/  FADD.FTZ R0, R4, 1 ;  /* 0x3f80000004007421 */ /* 0x000fc80000010000 */
        /* <DEDUP_REMOVED lines=15> */
.L_x_7762:
[----:B-1----:R-:W-:-:S06]  /*c2a0*/  SHF.L.U32 R3, R3, 0x10, RZ ;  /* 0x0000001003037819 */ /* 0x002fcc00000006ff */
[----:B------:R-:W1:Y:S02]  /*c2b0*/  F2I.S64.TRUNC R2, R3 ;  /* 0x0000000300027311 */ /* 0x000e64000020d900 */
[----:B-1----:R-:W-:Y:S01]  /*c2c0*/  STG.E.U8 desc[UR36][R16.64], R2 ;  /* 0x0000000210007986 */ /* 0x002fe2000c101124 */
[----:B------:R-:W-:Y:S05]  /*c2d0*/  EXIT ;  /* 0x000000000000794d */ /* 0x000fea0003800000 */
.L_x_7761:
        /* <DEDUP_REMOVED lines=10> */
.L_x_7765:
[----:B-1----:R-:W-:-:S06]  /*c380*/  IMAD.U32 R3, R3, 0x10000, RZ ;  /* 0x0001000003037824 */ /* 0x002fcc00078e00ff */
[----:B------:R-:W1:Y:S02]  /*c390*/  F2I.FTZ.TRUNC.NTZ R3, R3 ;  /* 0x0000000300037305 */ /* 0x000e64000021f100 */
[----:B-1----:R-:W-:Y:S01]  /*c3a0*/  STG.E desc[UR36][R16.64], R3 ;  /* 0x0000000310007986 */ /* 0x002fe2000c101924 */
[----:B------:R-:W-:Y:S05]  /*c3b0*/  EXIT ;  /* 0x000000000000794d */ /* 0x000fea0003800000 */
.L_x_7764:
[----:B-1----:R-:W-:-:S06]  /*c3c0*/  SHF.L.U32 R3, R3, 0x10, RZ ;  /* 0x0000001003037819 */ /* 0x002fcc00000006ff */
[----:B------:R-:W1:Y:S02]  /*c3d0*/  F2I.FTZ.TRUNC.NTZ R3, R3 ;  /* 0x0000000300037305 */ /* 0x000e64000021f100 */
[----:B-1----:R-:W-:Y:S01]  /*c3e0*/  STG.E.U16 desc[UR36][R16.64], R3 ;  /* 0x0000000310007986 */ /* 0x002fe2000c101524 */
[----:B------:R-:W-:Y:S05]  /*c3f0*/  EXIT ;  /* 0x000000000000794d */ /* 0x000fea0003800000 */
.L_x_7760:
        /* <DEDUP_REMOVED lines=9> */
.L_x_7767:
[----:B01----:R-:W-:-:S05]  /*c490*/  IMAD.U32 R0, R3, 0x10000, RZ ;  /* 0x0001000003007824 */ /* 0x003fca00078e00ff */
[----:B------:R-:W-:-:S05]  /*c4a0*/  F2FP.F16.F32.PACK_AB R0, RZ, R0 ;  /* 0x00000000ff00723e */ /* 0x000fca00000000ff */
[----:B------:R-:W-:Y:S01]  /*c4b0*/  STG.E.U16 desc[UR36][R16.64], R0 ;  /* 0x0000000010007986 */ /* 0x000fe2000c101524 */
[----:B------:R-:W-:Y:S05]  /*c4c0*/  EXIT ;  /* 0x000000000000794d */ /* 0x000fea0003800000 */
.L_x_7766:
        /* <DEDUP_REMOVED lines=10> */
.L_x_7769:
[----:B-1----:R-:W-:-:S05]  /*c570*/  IMAD.U32 R3, R3, 0x10000, RZ ;  /* 0x0001000003037824 */ /* 0x002fca00078e00ff */
[----:B------:R-:W-:-:S04]  /*c580*/  F2FP.F16.F32.PACK_AB R3, RZ, R3 ;  /* 0x00000003ff03723e */ /* 0x000fc800000000ff */
[----:B------:R-:W-:-:S05]  /*c590*/  PRMT R3, R3, 0x5410, RZ ;  /* 0x0000541003037816 */ /* 0x000fca00000000ff */
[----:B------:R-:W-:Y:S01]  /*c5a0*/  STG.E desc[UR36][R16.64], R3 ;  /* 0x0000000310007986 */ /* 0x000fe2000c101924 */
[----:B------:R-:W-:Y:S05]  /*c5b0*/  EXIT ;  /* 0x000000000000794d */ /* 0x000fea0003800000 */
.L_x_7768:
[----:B-1----:R-:W-:-:S05]  /*c5c0*/  SHF.L.U32 R2, R3, 0x10, RZ ;  /* 0x0000001003027819 */ /* 0x002fca00000006ff */
[----:B------:R-:W-:-:S06]  /*c5d0*/  FMUL.FTZ R2, R2, 1 ;  /* 0x3f80000002027820 */ /* 0x000fcc0000410000 */
[----:B------:R-:W1:Y:S02]  /*c5e0*/  F2F.F64.F32 R2, R2 ;  /* 0x0000000200027310 */ /* 0x000e640000201800 */
[----:B-1----:R-:W-:Y:S01]  /*c5f0*/  STG.E.64 desc[UR36][R16.64], R2 ;  /* 0x0000000210007986 */ /* 0x002fe2000c101b24 */
[----:B------:R-:W-:Y:S05]  /*c600*/  EXIT ;  /* 0x000000000000794d */ /* 0x000fea0003800000 */
.L_x_7759:
        /* <DEDUP_REMOVED lines=12> */
[----:B-1----:R-:W-:Y:S01]  /*c6d0*/  STG.E.U16 desc[UR36][R16.64], R3 ;  /* 0x0000000310007986 */ /* 0x002fe2000c101524 */
[----:B------:R-:W-:Y:S05]  /*c6e0*/  EXIT ;  /* 0x000000000000794d */ /* 0x000fea0003800000 */
.L_x_7773:
        /* <DEDUP_REMOVED lines=17> */
.L_x_7776:
[----:B------:R-:W-:-:S04]  /*c800*/  SHF.R.U32.HI R3, RZ, 0x18, R3 ;  /* 0x00000018ff037819 */ /* 0x000fc80000011603 */
[----:B------:R-:W-:-:S04]  /*c810*/  LOP3.LUT R0, R0, 0x80, R3, 0xf8, !PT ;  /* 0x0000008000007812 */ /* 0x000fc800078ef803 */
[----:B------:R-:W-:-:S07]  /*c820*/  PRMT R8, R0, 0x7610, R8 ;  /* 0x0000761000087816 */ /* 0x000fce0000000008 */
.L_x_7775:
[----:B------:R-:W-:Y:S05]  /*c830*/  BSYNC.RECONVERGENT B0 ;  /* 0x0000000000007941 */ /* 0x000fea0003800200 */
.L_x_7774:
[----:B------:R-:W-:Y:S01]  /*c840*/  STG.E.U8 desc[UR36][R16.64], R8 ;  /* 0x0000000810007986 */ /* 0x000fe2000c101124 */
[----:B------:R-:W-:Y:S05]  /*c850*/  EXIT ;  /* 0x000000000000794d */ /* 0x000fea0003800000 */
.L_x_7772:
        /* <DEDUP_REMOVED lines=17> */
.L_x_7779:
[----:B------:R-:W-:-:S04]  /*c970*/  SHF.R.U32.HI R3, RZ, 0x18, R3 ;  /* 0x00000018ff037819 */ /* 0x000fc80000011603 */
[----:B------:R-:W-:-:S04]  /*c980*/  LOP3.LUT R0, R0, 0x80, R3, 0xf8, !PT ;  /* 0x0000008000007812 */ /* 0x000fc800078ef803 */
[----:B------:R-:W-:-:S07]  /*c990*/  PRMT R8, R0, 0x7610, R8 ;  /* 0x0000761000087816 */ /* 0x000fce0000000008 */
.L_x_7778:
[----:B------:R-:W-:Y:S05]  /*c9a0*/  BSYNC.RECONVERGENT B0 ;  /* 0x0000000000007941 */ /* 0x000fea0003800200 */
.L_x_7777:
[----:B------:R-:W-:Y:S01]  /*c9b0*/  STG.E.U8 desc[UR36][R16.64], R8 ;  /* 0x0000000810007986 */ /* 0x000fe2000c101124 */
[----:B------:R-:W-:Y:S05]  /*c9c0*/  EXIT ;  /* 0x000000000000794d */ /* 0x000fea0003800000 */
.L_x_7771:
        /* <DEDUP_REMOVED lines=22> */
.L_x_7781:
[----:B-1----:R-:W-:-:S06]  /*cb30*/  IMAD.U32 R3, R3, 0x10000, RZ ;  /* 0x0001000003037824 */ /* 0x002fcc00078e00ff */
[----:B------:R-:W1:Y:S02]  /*cb40*/  F2I.U64.TRUNC R2, R3 ;  /* 0x0000000300027311 */ /* 0x000e64000020d800 */
[----:B-1----:R-:W-:Y:S01]  /*cb50*/  STG.E.64 desc[UR36][R16.64], R2 ;  /* 0x0000000210007986 */ /* 0x002fe2000c101b24 */
[----:B------:R-:W-:Y:S05]  /*cb60*/  EXIT ;  /* 0x000000000000794d */ /* 0x000fea0003800000 */
.L_x_7780:
[----:B-1----:R-:W-:-:S06]  /*cb70*/  SHF.L.U32 R3, R3, 0x10, RZ ;  /* 0x0000001003037819 */ /* 0x002fcc00000006ff */
[----:B------:R-:W1:Y:S02]  /*cb80*/  F2I.FTZ.U32.TRUNC.NTZ R3, R3 ;  /* 0x0000000300037305 */ /* 0x000e64000021f000 */
[----:B-1----:R-:W-:Y:S01]  /*cb90*/  STG.E desc[UR36][R16.64], R3 ;  /* 0x0000000310007986 */ /* 0x002fe2000c101924 */
[----:B------:R-:W-:Y:S05]  /*cba0*/  EXIT ;  /* 0x000000000000794d */ /* 0x000fea0003800000 */
.L_x_7770:
        /* <DEDUP_REMOVED lines=9> */
[----:B------:R-:W-:Y:S01]  /*cc40*/  STG.E.U8 desc[UR36][R16.64], R3 ;  /* 0x0000000310007986 */ /* 0x000fe2000c101124 */
[----:B------:R-:W-:Y:S05]  /*cc50*/  EXIT ;  /* 0x000000000000794d */ /* 0x000fea0003800000 */
.L_x_7783:
[----:B-1----:R-:W-:Y:S01]  /*cc60*/  IMAD.U32 R3, R3, 0x10000, RZ ;  /* 0x0001000003037824 */ /* 0x002fe200078e00ff */
[----:B------:R-:W-:-:S03]  /*cc70*/  CS2R R6, SRZ ;  /* 0x0000000000067805 */ /* 0x000fc6000001ff00 */
[----:B------:R-:W-:-:S04]  /*cc80*/  FMUL.FTZ R3, R3, 1 ;  /* 0x3f80000003037820 */ /* 0x000fc80000410000 */
[----:B------:R-:W1:Y:S02]  /*cc90*/  F2F.F64.F32 R4, R3 ;  /* 0x0000000300047310 */ /* 0x000e640000201800 */
[----:B-1----:R-:W-:Y:S01]  /*cca0*/  STG.E.128 desc[UR36][R16.64], R4 ;  /* 0x0000000410007986 */ /* 0x002fe2000c101d24 */
[----:B------:R-:W-:Y:S05]  /*ccb0*/  EXIT ;  /* 0x000000000000794d */ /* 0x000fea0003800000 */
.L_x_7782:
[----:B------:R-:W-:-:S09]  /*ccc0*/  UISETP.NE.AND UP0, UPT, UR4, 0xf, UPT ;  /* 0x0000000f0400788c */ /* 0x000fd2000bf05270 */
[----:B------:R-:W-:Y:S05]  /*ccd0*/  BRA.U !UP0, `(.L_x_7784) ;  /* 0x0000000108e87547 */ /* 0x000fea000b800000 */
[----:B------:R-:W-:-:S09]  /*cce0*/  UISETP.NE.AND UP0, UPT, UR4, 0x17, UPT ;  /* 0x000000170400788c */ /* 0x000fd2000bf05270 */
[----:B------:R-:W-:Y:S05]  /*ccf0*/  BRA.U !UP0, `(.L_x_7785) ;  /* 0x0000000108907547 */ /* 0x000fea000b800000 */
[----:B------:R-:W-:-:S09]  /*cd00*/  UISETP.NE.AND UP0, UPT, UR4, 0x18, UPT ;  /* 0x000000180400788c */ /* 0x000fd2000bf05270 */
[----:B------:R-:W-:Y:S05]  /*cd10*/  BRA.U !UP0, `(.L_x_7786) ;  /* 0x0000000108447547 */ /* 0x000fea000b800000 */
.L_x_7763:
[----:B0-----:R-:W-:Y:S01]  /*cd20*/  MOV R0, 0x0 ;  /* 0x0000000000007802 */ /* 0x001fe20000000f00 */
[----:B------:R-:W0:Y:S01]  /*cd30*/  LDCU.64 UR4, c[0x4][0x128] ;  /* 0x01002500ff0477ac */ /* 0x000e220008000a00 */
[----:B------:R-:W-:Y:S02]  /*cd40*/  HFMA2 R8, -RZ, RZ, 0, 6.020069122314453125e-06 ;  /* 0x00000065ff087431 */ /* 0x000fe400000001ff */
[----:B------:R-:W-:Y:S01]  /*cd50*/  IMAD.MOV.U32 R12, RZ, RZ, 0x1 ;  /* 0x00000001ff0c7424 */ /* 0x000fe200078e00ff */
[----:B-1----:R1:W2:Y:S01]  /*cd60*/  LDC.64 R2, c[0x4][R0] ;  /* 0x0100000000027b82 */ /* 0x0022a20000000a00 */
[----:B------:R-:W3:Y:S01]  /*cd70*/  LDCU.64 UR6, c[0x4][0x130] ;  /* 0x01002600ff0677ac */ /* 0x000ee20008000a00 */
[----:B------:R-:W-:Y:S01]  /*cd80*/  MOV R13, RZ ;  /* 0x000000ff000d7202 */ /* 0x000fe20000000f00 */
        /* <DEDUP_REMOVED lines=9> */
.L_x_7787:
[----:B------:R-:W-:Y:S05]  /*ce20*/  EXIT ;  /* 0x000000000000794d */ /* 0x000fea0003800000 */
.L_x_7786:
[----:B-1----:R-:W-:Y:S01]  /*ce30*/  IMAD.U32 R5, R3, 0x10000, RZ ;  /* 0x0001000003057824 */ /* 0x002fe200078e00ff */
[----:B------:R-:W-:Y:S01]  /*ce40*/  BSSY.RECONVERGENT B0, `(.L_x_7788) ;  /* 0x000000c000007945 */ /* 0x000fe20003800200 */
[----:B0-----:R-:W-:-:S03]  /*ce50*/  HFMA2 R0, -RZ, RZ, 0, 7.569789886474609375e-06 ;  /* 0x0000007fff007431 */ /* 0x001fc600000001ff */
        /* <DEDUP_REMOVED lines=10> */
.L_x_7789:
[----:B------:R-:W-:Y:S05]  /*cf00*/  BSYNC.RECONVERGENT B0 ;  /* 0x0000000000007941 */ /* 0x000fea0003800200 */
.L_x_7788:
[----:B------:R-:W-:-:S05]  /*cf10*/  LOP3.LUT R3, R0, 0x80, R3, 0xf8, !PT ;  /* 0x0000008000037812 */ /* 0x000fca00078ef803 */
[----:B------:R-:W-:Y:S01]  /*cf20*/  STG.E.U8 desc[UR36][R16.64], R3 ;  /* 0x0000000310007986 */ /* 0x000fe2000c101124 */
[----:B------:R-:W-:Y:S05]  /*cf30*/  EXIT ;  /* 0x000000000000794d */ /* 0x000fea0003800000 */
.L_x_7785:
        /* <DEDUP_REMOVED lines=12> */
.L_x_7791:
[----:B------:R-:W-:Y:S02]  /*d000*/  ISETP.GT.U32.AND P0, PT, R2, 0x7f800000, PT ;  /* 0x7f8000000200780c */ /* 0x000fe40003f04070 */
[----:B0-----:R-:W-:-:S04]  /*d010*/  MOV R0, 0x7f ;  /* 0x0000007f00007802 */ /* 0x001fc80000000f00 */
[----:B------:R-:W-:-:S07]  /*d020*/  SEL R0, R0, 0x7c, P0 ;  /* 0x0000007c00007807 */ /* 0x000fce0000000000 */
.L_x_7792:
[----:B------:R-:W-:Y:S05]  /*d030*/  BSYNC.RECONVERGENT B0 ;  /* 0x0000000000007941 */ /* 0x000fea0003800200 */
.L_x_7790:
[----:B------:R-:W-:-:S04]  /*d040*/  SHF.R.U32.HI R3, RZ, 0x18, R3 ;  /* 0x00000018ff037819 */ /* 0x000fc80000011603 */
[----:B------:R-:W-:-:S05]  /*d050*/  LOP3.LUT R3, R0, 0x80, R3, 0xf8, !PT ;  /* 0x0000008000037812 */ /* 0x000fca00078ef803 */
[----:B------:R-:W-:Y:S01]  /*d060*/  STG.E.U8 desc[UR36][R16.64], R3 ;  /* 0x0000000310007986 */ /* 0x000fe2000c101124 */
[----:B------:R-:W-:Y:S05]  /*d070*/  EXIT ;  /* 0x000000000000794d */ /* 0x000fea0003800000 */
.L_x_7784:
[----:B-1----:R-:W-:Y:S01]  /*d080*/  STG.E.U16 desc[UR36][R16.64], R3 ;  /* 0x0000000310007986 */ /* 0x002fe2000c101524 */
[----:B------:R-:W-:Y:S05]  /*d090*/  EXIT ;  /* 0x000000000000794d */ /* 0x000fea0003800000 */
.L_x_7793:
        /* <DEDUP_REMOVED lines=14> */
.L_x_12912:


//--------------------- .text._ZN2at6native27unrolled_elementwise_kernelIZZZNS0_18GeluCUDAKernelImplERNS_18TensorIteratorBaseENS0_8GeluTypeEENKUlvE0_clEvENKUlvE2_clEvEUlN3c108BFloat16EE_St5arrayIPcLm2EELi4E23TrivialOffsetCalculatorILi1EjESE_NS0_6memory12LoadWithCastILi1EEENSF_13StoreWithCastILi1EEEEEviT_T0_T2_T3_T4_T5_ --------------------------
	.section	.text._ZN2at6native27unrolled_elementwise_kernelIZZZNS0_18GeluCUDAKernelImplERNS_18TensorIteratorBaseENS0_8GeluTypeEENKUlvE0_clEvENKUlvE2_clEvEUlN3c108BFloat16EE_St5arrayIPcLm2EELi4E23TrivialOffsetCalculatorILi1EjESE_NS0_6memory12LoadWithCastILi1EEENSF_13StoreWithCastILi1EEEEEviT_T0_T2_T3_T4_T5_,"ax",@progbits
	.align	128
        .global         _ZN2at6native27unrolled_elementwise_kernelIZZZNS0_18GeluCUDAKernelImplERNS_18TensorIteratorBaseENS0_8GeluTypeEENKUlvE0_clEvENKUlvE2_clEvEUlN3c108BFloat16EE_St5arrayIPcLm2EELi4E23TrivialOffsetCalculatorILi1EjESE_NS0_6memory12LoadWithCastILi1EEENSF_13StoreWithCastILi1EEEEEviT_T0_T2_T3_T4_T5_
        .type           _ZN2at6native27unrolled_elementwise_kernelIZZZNS0_18GeluCUDAKernelImplERNS_18TensorIteratorBaseENS0_8GeluTypeEENKUlvE0_clEvENKUlvE2_clEvEUlN3c108BFloat16EE_St5arrayIPcLm2EELi4E23TrivialOffsetCalculatorILi1EjESE_NS0_6memory12LoadWithCastILi1EEENSF_13StoreWithCastILi1EEEEEviT_T0_T2_T3_T4_T5_,@function
        .size           _ZN2at6native27unrolled_elementwise_kernelIZZZNS0_18GeluCUDAKernelImplERNS_18TensorIteratorBaseENS0_8GeluTypeEENKUlvE0_clEvENKUlvE2_clEvEUlN3c108BFloat16EE_St5arrayIPcLm2EELi4E23TrivialOffsetCalculatorILi1EjESE_NS0_6memory12LoadWithCastILi1EEENSF_13StoreWithCastILi1EEEEEviT_T0_T2_T3_T4_T5_,(.L_x_12913 - _ZN2at6native27unrolled_elementwise_kernelIZZZNS0_18GeluCUDAKernelImplERNS_18TensorIteratorBaseENS0_8GeluTypeEENKUlvE0_clEvENKUlvE2_clEvEUlN3c108BFloat16EE_St5arrayIPcLm2EELi4E23TrivialOffsetCalculatorILi1EjESE_NS0_6memory12LoadWithCastILi1EEENSF_13StoreWithCastILi1EEEEEviT_T0_T2_T3_T4_T5_)
        .other          _ZN2at6native27unrolled_elementwise_kernelIZZZNS0_18GeluCUDAKernelImplERNS_18TensorIteratorBaseENS0_8GeluTypeEENKUlvE0_clEvENKUlvE2_clEvEUlN3c108BFloat16EE_St5arrayIPcLm2EELi4E23TrivialOffsetCalculatorILi1EjESE_NS0_6memory12LoadWithCastILi1EEENSF_13StoreWithCastILi1EEEEEviT_T0_T2_T3_T4_T5_,@"STO_CUDA_ENTRY STV_DEFAULT"
_ZN2at6native27unrolled_elementwise_kernelIZZZNS0_18GeluCUDAKernelImplERNS_18TensorIteratorBaseENS0_8GeluTypeEENKUlvE0_clEvENKUlvE2_clEvEUlN3c108BFloat16EE_St5arrayIPcLm2EELi4E23TrivialOffsetCalculatorILi1EjESE_NS0_6memory12LoadWithCastILi1EEENSF_13StoreWithCastILi1EEEEEviT_T0_T2_T3_T4_T5_:
.text._ZN2at6native27unrolled_elementwise_kernelIZZZNS0_18GeluCUDAKernelImplERNS_18TensorIteratorBaseENS0_8GeluTypeEENKUlvE0_clEvENKUlvE2_clEvEUlN3c108BFloat16EE_St5arrayIPcLm2EELi4E23TrivialOffsetCalculatorILi1EjESE_NS0_6memory12LoadWithCastILi1EEENSF_13StoreWithCastILi1EEEEEviT_T0_T2_T3_T4_T5_:
        /* <DEDUP_REMOVED lines=34> */
.L_x_7799:
[----:B------:R-:W2:Y:S02]  /*0220*/  LDG.E.U8 R4, desc[UR36][R4.64] ;  /* 0x0000002404047981 */ /* 0x000ea4000c1e1100 */
[----:B--2---:R-:W-:-:S04]  /*0230*/  I2FP.F32.U32 R0, R4 ;  /* 0x0000000400007245 */ /* 0x004fc80000201000 */
[----:B------:R-:W-:-:S04]  /*0240*/  F2FP.BF16.F32.PACK_AB R0, RZ, R0 ;  /* 0x00000000ff00723e */ /* 0x000fc800000010ff */
[----:B------:R-:W-:Y:S01]  /*0250*/  PRMT R19, R0, 0x7610, R19 ;  /* 0x0000761000137816 */ /* 0x000fe20000000013 */
[----:B------:R-:W-:Y:S06]  /*0260*/  BRA `(.L_x_7801) ;  /* 0x0000000c00c47947 */ /* 0x000fec0003800000 */
.L_x_7798:
        /* <DEDUP_REMOVED lines=11> */
.L_x_7803:
[----:B------:R-:W2:Y:S02]  /*0320*/  LDG.E R4, desc[UR36][R4.64] ;  /* 0x0000002404047981 */ /* 0x000ea4000c1e1900 */
[----:B--2---:R-:W-:-:S04]  /*0330*/  I2FP.F32.S32 R0, R4 ;  /* 0x0000000400007245 */ /* 0x004fc80000201400 */
[----:B------:R-:W-:-:S04]  /*0340*/  F2FP.BF16.F32.PACK_AB R0, RZ, R0 ;  /* 0x00000000ff00723e */ /* 0x000fc800000010ff */
[----:B------:R-:W-:Y:S01]  /*0350*/  PRMT R19, R0, 0x7610, R19 ;  /* 0x0000761000137816 */ /* 0x000fe20000000013 */
[----:B------:R-:W-:Y:S06]  /*0360*/  BRA `(.L_x_7801) ;  /* 0x0000000c00847947 */ /* 0x000fec0003800000 */
.L_x_7802:
[----:B------:R-:W2:Y:S02]  /*0370*/  LDG.E.U16 R4, desc[UR36][R4.64] ;  /* 0x0000002404047981 */ /* 0x000ea4000c1e1500 */
[----:B--2---:R-:W0:Y:S02]  /*0380*/  I2F.S16 R0, R4 ;  /* 0x0000000400007306 */ /* 0x004e240000101400 */
[----:B0-----:R-:W-:-:S04]  /*0390*/  F2FP.BF16.F32.PACK_AB R0, RZ, R0 ;  /* 0x00000000ff00723e */ /* 0x001fc800000010ff */
[----:B------:R-:W-:Y:S01]  /*03a0*/  PRMT R19, R0, 0x7610, R19 ;  /* 0x0000761000137816 */ /* 0x000fe20000000013 */
[----:B------:R-:W-:Y:S06]  /*03b0*/  BRA `(.L_x_7801) ;  /* 0x0000000c00707947 */ /* 0x000fec0003800000 */
.L_x_7797:
        /* <DEDUP_REMOVED lines=9> */
.L_x_7805:
[----:B------:R-:W2:Y:S02]  /*0450*/  LDG.E.U16 R0, desc[UR36][R4.64] ;  /* 0x0000002404007981 */ /* 0x000ea4000c1e1500 */
[----:B--2---:R-:W-:-:S05]  /*0460*/  HADD2.F32 R0, -RZ, R0.H0_H0 ;  /* 0x20000000ff007230 */ /* 0x004fca0000004100 */
[----:B------:R-:W-:-:S04]  /*0470*/  F2FP.BF16.F32.PACK_AB R0, RZ, R0 ;  /* 0x00000000ff00723e */ /* 0x000fc800000010ff */
[----:B------:R-:W-:Y:S01]  /*0480*/  PRMT R19, R0, 0x7610, R19 ;  /* 0x0000761000137816 */ /* 0x000fe20000000013 */
[----:B------:R-:W-:Y:S06]  /*0490*/  BRA `(.L_x_7801) ;  /* 0x0000000c00387947 */ /* 0x000fec0003800000 */
.L_x_7804:
        /* <DEDUP_REMOVED lines=9> */
.L_x_7807:
[----:B------:R-:W2:Y:S02]  /*0530*/  LDG.E.U16 R4, desc[UR36][R4.64] ;  /* 0x0000002404047981 */ /* 0x000ea4000c1e1500 */
[----:B--2---:R-:W-:-:S05]  /*0540*/  HADD2.F32 R0, -RZ, R4.H0_H0 ;  /* 0x20000004ff007230 */ /* 0x004fca0000004100 */
[----:B------:R-:W-:-:S04]  /*0550*/  F2FP.BF16.F32.PACK_AB R0, RZ, R0 ;  /* 0x00000000ff00723e */ /* 0x000fc800000010ff */
[----:B------:R-:W-:Y:S01]  /*0560*/  PRMT R19, R0, 0x7610, R19 ;  /* 0x0000761000137816 */ /* 0x000fe20000000013 */
[----:B------:R-:W-:Y:S06]  /*0570*/  BRA `(.L_x_7801) ;  /* 0x0000000c00007947 */ /* 0x000fec0003800000 */
.L_x_7806:
        /* <DEDUP_REMOVED lines=9> */
.L_x_7796:
        /* <DEDUP_REMOVED lines=14> */
.L_x_7810:
        /* <DEDUP_REMOVED lines=9> */
.L_x_7809:
        /* <DEDUP_REMOVED lines=27> */
.L_x_7812:
        /* <DEDUP_REMOVED lines=15> */
.L_x_7811:
[----:B------:R0:W5:Y:S01]  /*0a20*/  LDG.E.U16 R19, desc[UR36][R4.64] ;  /* 0x0000002404137981 */ /* 0x000162000c1e1500 */
[----:B------:R-:W-:Y:S05]  /*0a30*/  BRA `(.L_x_7801) ;  /* 0x0000000400d07947 */ /* 0x000fea0003800000 */
.L_x_7808:
        /* <DEDUP_REMOVED lines=13> */
.L_x_7815:
        /* <DEDUP_REMOVED lines=21> */
.L_x_7819:
[----:B------:R-:W-:Y:S05]  /*0c60*/  BSYNC.RECONVERGENT B1 ;  /* 0x0000000000017941 */ /* 0x000fea0003800200 */
.L_x_7818:
[----:B------:R-:W-:Y:S01]  /*0c70*/  IMAD.SHL.U32 R0, R0, 0x100000, RZ ;  /* 0x0010000000007824 */ /* 0x000fe200078e00ff */
[----:B------:R-:W-:-:S04]  /*0c80*/  LEA R3, R3, 0x3b800000, 0x17 ;  /* 0x3b80000003037811 */ /* 0x000fc800078eb8ff */
[----:B------:R-:W-:-:S07]  /*0c90*/  LOP3.LUT R0, R3, R0, R7, 0xfe, !PT ;  /* 0x0000000003007212 */ /* 0x000fce00078efe07 */
.L_x_7817:
[----:B------:R-:W-:Y:S05]  /*0ca0*/  BSYNC.RECONVERGENT B0 ;  /* 0x0000000000007941 */ /* 0x000fea0003800200 */
.L_x_7816:
[----:B------:R-:W-:-:S04]  /*0cb0*/  F2FP.BF16.F32.PACK_AB R0, RZ, R0 ;  /* 0x00000000ff00723e */ /* 0x000fc800000010ff */
[----:B------:R-:W-:Y:S01]  /*0cc0*/  PRMT R19, R0, 0x7610, R19 ;  /* 0x0000761000137816 */ /* 0x000fe20000000013 */
[----:B------:R-:W-:Y:S06]  /*0cd0*/  BRA `(.L_x_7801) ;  /* 0x0000000400287947 */ /* 0x000fec0003800000 */
.L_x_7814:
        /* <DEDUP_REMOVED lines=21> */
.L_x_7823:
[----:B------:R-:W-:Y:S05]  /*0e30*/  BSYNC.RECONVERGENT B1 ;  /* 0x0000000000017941 */ /* 0x000fea0003800200 */
.L_x_7822:
[----:B------:R-:W-:Y:S01]  /*0e40*/  IMAD.SHL.U32 R0, R0, 0x200000, RZ ;  /* 0x0020000000007824 */ /* 0x000fe200078e00ff */
[----:B------:R-:W-:-:S04]  /*0e50*/  LEA R3, R3, 0x37800000, 0x17 ;  /* 0x3780000003037811 */ /* 0x000fc800078eb8ff */
[----:B------:R-:W-:-:S07]  /*0e60*/  LOP3.LUT R0, R3, R0, R7, 0xfe, !PT ;  /* 0x0000000003007212 */ /* 0x000fce00078efe07 */
.L_x_7821:
[----:B------:R-:W-:Y:S05]  /*0e70*/  BSYNC.RECONVERGENT B0 ;  /* 0x0000000000007941 */ /* 0x000fea0003800200 */
.L_x_7820:
[----:B------:R-:W-:-:S04]  /*0e80*/  F2FP.BF16.F32.PACK_AB R0, RZ, R0 ;  /* 0x00000000ff00723e */ /* 0x000fc800000010ff */
[----:B------:R-:W-:Y:S01]  /*0e90*/  PRMT R19, R0, 0x7610, R19 ;  /* 0x0000761000137816 */ /* 0x000fe20000000013 */
[----:B------:R-:W-:Y:S06]  /*0ea0*/  BRA `(.L_x_7801) ;  /* 0x0000000000b47947 */ /* 0x000fec0003800000 */
.L_x_7813:
[----:B------:R-:W-:-:S09]  /*0eb0*/  UISETP.NE.AND UP0, UPT, UR4, 0x1c, UPT ;  /* 0x0000001c0400788c */ /* 0x000fd2000bf05270 */
[----:B------:R-:W-:Y:S05]  /*0ec0*/  BRA.U !UP0, `(.L_x_7824) ;  /* 0x00000001089c7547 */ /* 0x000fea000b800000 */
[----:B------:R-:W-:-:S09]  /*0ed0*/  UISETP.NE.AND UP0, UPT, UR4, 0x1d, UPT ;  /* 0x0000001d0400788c */ /* 0x000fd2000bf05270 */
[----:B------:R-:W-:Y:S05]  /*0ee0*/  BRA.U !UP0, `(.L_x_7825) ;  /* 0x0000000108807547 */ /* 0x000fea000b800000 */
[----:B------:R-:W-:-:S09]  /*0ef0*/  UISETP.NE.AND UP0, UPT, UR4, 0x2c, UPT ;  /* 0x0000002c0400788c */ /* 0x000fd2000bf05270 */
[----:B------:R-:W-:Y:S05]  /*0f00*/  BRA.U !UP0, `(.L_x_7826) ;  /* 0x0000000108487547 */ /* 0x000fea000b800000 */
.L_x_7800:
        /* <DEDUP_REMOVED lines=16> */
.L_x_7827:
[----:B------:R-:W-:Y:S01]  /*1010*/  PRMT R19, RZ, 0x7610, R19 ;  /* 0x00007610ff137816 */ /* 0x000fe20000000013 */
[----:B------:R-:W-:Y:S06]  /*1020*/  BRA `(.L_x_7801) ;  /* 0x0000000000547947 */ /* 0x000fec0003800000 */
.L_x_7826:
        /* <DEDUP_REMOVED lines=8> */
.L_x_7829:
[----:B------:R-:W-:Y:S05]  /*10b0*/  BSYNC.RECONVERGENT B0 ;  /* 0x0000000000007941 */ /* 0x000fea0003800200 */
.L_x_7828:
[----:B------:R-:W-:-:S04]  /*10c0*/  F2FP.BF16.F32.PACK_AB R0, RZ, R0 ;  /* 0x00000000ff00723e */ /* 0x000fc800000010ff */
[----:B------:R-:W-:Y:S01]  /*10d0*/  PRMT R19, R0, 0x7610, R19 ;  /* 0x0000761000137816 */ /* 0x000fe20000000013 */
[----:B------:R-:W-:Y:S06]  /*10e0*/  BRA `(.L_x_7801) ;  /* 0x0000000000247947 */ /* 0x000fec0003800000 */
.L_x_7825:
[----:B------:R-:W2:Y:S02]  /*10f0*/  LDG.E.64 R4, desc[UR36][R4.64] ;  /* 0x0000002404047981 */ /* 0x000ea4000c1e1b00 */
[----:B--2---:R-:W0:Y:S02]  /*1100*/  I2F.U64 R0, R4 ;  /* 0x0000000400007312 */ /* 0x004e240000301000 */
[----:B0-----:R-:W-:-:S04]  /*1110*/  F2FP.BF16.F32.PACK_AB R0, RZ, R0 ;  /* 0x00000000ff00723e */ /* 0x001fc800000010ff */
[----:B------:R-:W-:Y:S01]  /*1120*/  PRMT R19, R0, 0x7610, R19 ;  /* 0x0000761000137816 */ /* 0x000fe20000000013 */
[----:B------:R-:W-:Y:S06]  /*1130*/  BRA `(.L_x_7801) ;  /* 0x0000000000107947 */ /* 0x000fec0003800000 */
.L_x_7824:
[----:B------:R-:W2:Y:S02]  /*1140*/  LDG.E R4, desc[UR36][R4.64] ;  /* 0x0000002404047981 */ /* 0x000ea4000c1e1900 */
[----:B--2---:R-:W-:-:S04]  /*1150*/  I2FP.F32.U32 R0, R4 ;  /* 0x0000000400007245 */ /* 0x004fc80000201000 */
[----:B------:R-:W-:-:S04]  /*1160*/  F2FP.BF16.F32.PACK_AB R0, RZ, R0 ;  /* 0x00000000ff00723e */ /* 0x000fc800000010ff */
[----:B------:R-:W-:-:S07]  /*1170*/  PRMT R19, R0, 0x7610, R19 ;  /* 0x0000761000137816 */ /* 0x000fce0000000013 */
.L_x_7801:
[----:B------:R-:W-:-:S07]  /*1180*/  VIADD R17, R25, 0x80 ;  /* 0x0000008019117836 */ /* 0x000fce0000000000 */
.L_x_7795:
[----:B------:R-:W-:Y:S05]  /*1190*/  BSYNC.RECONVERGENT B6 ;  /* 0x0000000000067941 */ /* 0x000fea0003800200 */
.L_x_7794:
[----:B------:R-:W-:Y:S01]  /*11a0*/  ISETP.GE.AND P0, PT, R17, R16, PT ;  /* 0x000000101100720c */ /* 0x000fe20003f06270 */
[----:B------:R-:W-:Y:S01]  /*11b0*/  BSSY.RECONVERGENT B6, `(.L_x_7830) ;  /* 0x0000110000067945 */ /* 0x000fe20003800200 */
[----:B------:R-:W-:-:S11]  /*11c0*/  PRMT R18, RZ, 0x7610, R18 ;  /* 0x00007610ff127816 */ /* 0x000fd60000000012 */
        /* <DEDUP_REMOVED lines=23> */
.L_x_7835:
[----:B------:R-:W2:Y:S02]  /*1340*/  LDG.E.U8 R4, desc[UR36][R4.64] ;  /* 0x0000002404047981 */ /* 0x000ea4000c1e1100 */
[----:B--2---:R-:W-:-:S04]  /*1350*/  I2FP.F32.U32 R0, R4 ;  /* 0x0000000400007245 */ /* 0x004fc80000201000 */
[----:B------:R-:W-:-:S04]  /*1360*/  F2FP.BF16.F32.PACK_AB R0, RZ, R0 ;  /* 0x00000000ff00723e */ /* 0x000fc800000010ff */
[----:B------:R-:W-:Y:S01]  /*1370*/  PRMT R18, R0, 0x7610, R18 ;  /* 0x0000761000127816 */ /* 0x000fe20000000012 */
[----:B------:R-:W-:Y:S06]  /*1380*/  BRA `(.L_x_7837) ;  /* 0x0000000c00c47947 */ /* 0x000fec0003800000 */
.L_x_7834:
        /* <DEDUP_REMOVED lines=11> */
.L_x_7839:
[----:B------:R-:W2:Y:S02]  /*1440*/  LDG.E R4, desc[UR36][R4.64] ;  /* 0x0000002404047981 */ /* 0x000ea4000c1e1900 */
[----:B--2---:R-:W-:-:S04]  /*1450*/  I2FP.F32.S32 R0, R4 ;  /* 0x0000000400007245 */ /* 0x004fc80000201400 */
[----:B------:R-:W-:-:S04]  /*1460*/  F2FP.BF16.F32.PACK_AB R0, RZ, R0 ;  /* 0x00000000ff00723e */ /* 0x000fc800000010ff */
[----:B------:R-:W-:Y:S01]  /*1470*/  PRMT R18, R0, 0x7610, R18 ;  /* 0x0000761000127816 */ /* 0x000fe20000000012 */
[----:B------:R-:W-:Y:S06]  /*1480*/  BRA `(.L_x_7837) ;  /* 0x0000000c00847947 */ /* 0x000fec0003800000 */
.L_x_7838:
[----:B------:R-:W2:Y:S02]  /*1490*/  LDG.E.U16 R4, desc[UR36][R4.64] ;  /* 0x0000002404047981 */ /* 0x000ea4000c1e1500 */
[----:B--2---:R-:W0:Y:S02]  /*14a0*/  I2F.S16 R0, R4 ;  /* 0x0000000400007306 */ /* 0x004e240000101400 */
[----:B0-----:R-:W-:-:S04]  /*14b0*/  F2FP.BF16.F32.PACK_AB R0, RZ, R0 ;  /* 0x00000000ff00723e */ /* 0x001fc800000010ff */
[----:B------:R-:W-:Y:S01]  /*14c0*/  PRMT R18, R0, 0x7610, R18 ;  /* 0x0000761000127816 */ /* 0x000fe20000000012 */
[----:B------:R-:W-:Y:S06]  /*14d0*/  BRA `(.L_x_7837) ;  /* 0x0000000c00707947 */ /* 0x000fec0003800000 */
.L_x_7833:
        /* <DEDUP_REMOVED lines=9> */
.L_x_7841:
[----:B------:R-:W2:Y:S02]  /*1570*/  LDG.E.U16 R0, desc[UR36][R4.64] ;  /* 0x0000002404007981 */ /* 0x000ea4000c1e1500 */
[----:B--2---:R-:W-:-:S05]  /*1580*/  HADD2.F32 R0, -RZ, R0.H0_H0 ;  /* 0x20000000ff007230 */ /* 0x004fca0000004100 */
[----:B------:R-:W-:-:S04]  /*1590*/  F2FP.BF16.F32.PACK_AB R0, RZ, R0 ;  /* 0x00000000ff00723e */ /* 0x000fc800000010ff */
[----:B------:R-:W-:Y:S01]  /*15a0*/  PRMT R18, R0, 0x7610, R18 ;  /* 0x0000761000127816 */ /* 0x000fe20000000012 */
[----:B------:R-:W-:Y:S06]  /*15b0*/  BRA `(.L_x_7837) ;  /* 0x0000000c00387947 */ /* 0x000fec0003800000 */
.L_x_7840:
        /* <DEDUP_REMOVED lines=9> */
.L_x_7843:
[----:B------:R-:W2:Y:S02]  /*1650*/  LDG.E.U16 R4, desc[UR36][R4.64] ;  /* 0x0000002404047981 */ /* 0x000ea4000c1e1500 */
[----:B--2---:R-:W-:-:S05]  /*1660*/  HADD2.F32 R0, -RZ, R4.H0_H0 ;  /* 0x20000004ff007230 */ /* 0x004fca0000004100 */
[----:B------:R-:W-:-:S04]  /*1670*/  F2FP.BF16.F32.PACK_AB R0, RZ, R0 ;  /* 0x00000000ff00723e */ /* 0x000fc800000010ff */
[----:B------:R-:W-:Y:S01]  /*1680*/  PRMT R18, R0, 0x7610, R18 ;  /* 0x0000761000127816 */ /* 0x000fe20000000012 */
[----:B------:R-:W-:Y:S06]  /*1690*/  BRA `(.L_x_7837) ;  /* 0x0000000c00007947 */ /* 0x000fec0003800000 */
.L_x_7842:
        /* <DEDUP_REMOVED lines=9> */
.L_x_7832:
        /* <DEDUP_REMOVED lines=14> */
.L_x_7846:
        /* <DEDUP_REMOVED lines=9> */
.L_x_7845:
        /* <DEDUP_REMOVED lines=27> */
.L_x_7848:
        /* <DEDUP_REMOVED lines=15> */
.L_x_7847:
[----:B------:R0:W5:Y:S01]  /*1b40*/  LDG.E.U16 R18, desc[UR36][R4.64] ;  /* 0x0000002404127981 */ /* 0x000162000c1e1500 */
[----:B------:R-:W-:Y:S05]  /*1b50*/  BRA `(.L_x_7837) ;  /* 0x0000000400d07947 */ /* 0x000fea0003800000 */
.L_x_7844:
        /* <DEDUP_REMOVED lines=13> */
.L_x_7851:
        /* <DEDUP_REMOVED lines=21> */
.L_x_7855:
[----:B------:R-:W-:Y:S05]  /*1d80*/  BSYNC.RECONVERGENT B1 ;  /* 0x0000000000017941 */ /* 0x000fea0003800200 */
.L_x_7854:
[----:B------:R-:W-:Y:S01]  /*1d90*/  IMAD.SHL.U32 R0, R0, 0x100000, RZ ;  /* 0x0010000000007824 */ /* 0x000fe200078e00ff */
[----:B------:R-:W-:-:S04]  /*1da0*/  LEA R3, R3, 0x3b800000, 0x17 ;  /* 0x3b80000003037811 */ /* 0x000fc800078eb8ff */
[----:B------:R-:W-:-:S07]  /*1db0*/  LOP3.LUT R0, R3, R0, R7, 0xfe, !PT ;  /* 0x0000000003007212 */ /* 0x000fce00078efe07 */
.L_x_7853:
[----:B------:R-:W-:Y:S05]  /*1dc0*/  BSYNC.RECONVERGENT B0 ;  /* 0x0000000000007941 */ /* 0x000fea0003800200 */
.L_x_7852:
[----:B------:R-:W-:-:S04]  /*1dd0*/  F2FP.BF16.F32.PACK_AB R0, RZ, R0 ;  /* 0x00000000ff00723e */ /* 0x000fc800000010ff */
[----:B------:R-:W-:Y:S01]  /*1de0*/  PRMT R18, R0, 0x7610, R18 ;  /* 0x0000761000127816 */ /* 0x000fe20000000012 */
[----:B------:R-:W-:Y:S06]  /*1df0*/  BRA `(.L_x_7837) ;  /* 0x0000000400287947 */ /* 0x000fec0003800000 */
.L_x_7850:
        /* <DEDUP_REMOVED lines=21> */
.L_x_7859:
[----:B------:R-:W-:Y:S05]  /*1f50*/  BSYNC.RECONVERGENT B1 ;  /* 0x0000000000017941 */ /* 0x000fea0003800200 */
.L_x_7858:
[----:B------:R-:W-:Y:S01]  /*1f60*/  IMAD.SHL.U32 R0, R0, 0x200000, RZ ;  /* 0x0020000000007824 */ /* 0x000fe200078e00ff */
[----:B------:R-:W-:-:S04]  /*1f70*/  LEA R3, R3, 0x37800000, 0x17 ;  /* 0x3780000003037811 */ /* 0x000fc800078eb8ff */
[----:B------:R-:W-:-:S07]  /*1f80*/  LOP3.LUT R0, R3, R0, R7, 0xfe, !PT ;  /* 0x0000000003007212 */ /* 0x000fce00078efe07 */
.L_x_7857:
[----:B------:R-:W-:Y:S05]  /*1f90*/  BSYNC.RECONVERGENT B0 ;  /* 0x0000000000007941 */ /* 0x000fea0003800200 */
.L_x_7856:
[----:B------:R-:W-:-:S04]  /*1fa0*/  F2FP.BF16.F32.PACK_AB R0, RZ, R0 ;  /* 0x00000000ff00723e */ /* 0x000fc800000010ff */
[----:B------:R-:W-:Y:S01]  /*1fb0*/  PRMT R18, R0, 0x7610, R18 ;  /* 0x0000761000127816 */ /* 0x000fe20000000012 */
[----:B------:R-:W-:Y:S06]  /*1fc0*/  BRA `(.L_x_7837) ;  /* 0x0000000000b47947 */ /* 0x000fec0003800000 */
.L_x_7849:
        /* <DEDUP_REMOVED lines=14> */
.L_x_7863:
[----:B------:R-:W-:Y:S05]  /*20b0*/  BSYNC.RECONVERGENT B0 ;  /* 0x0000000000007941 */ /* 0x000fea0003800200 */
.L_x_7862:
[----:B------:R-:W-:-:S04]  /*20c0*/  F2FP.BF16.F32.PACK_AB R0, RZ, R0 ;  /* 0x00000000ff00723e */ /* 0x000fc800000010ff */
[----:B------:R-:W-:Y:S01]  /*20d0*/  PRMT R18, R0, 0x7610, R18 ;  /* 0x0000761000127816 */ /* 0x000fe20000000012 */
[----:B------:R-:W-:Y:S06]  /*20e0*/  BRA `(.L_x_7837) ;  /* 0x00000000006c7947 */ /* 0x000fec0003800000 */
.L_x_7836:
        /* <DEDUP_REMOVED lines=16> */
.L_x_7864:
[----:B------:R-:W-:Y:S01]  /*21f0*/  PRMT R18, RZ, 0x7610, R18 ;  /* 0x00007610ff127816 */ /* 0x000fe20000000012 */
[----:B------:R-:W-:Y:S06]  /*2200*/  BRA `(.L_x_7837) ;  /* 0x0000000000247947 */ /* 0x000fec0003800000 */
.L_x_7861:
[----:B------:R-:W2:Y:S02]  /*2210*/  LDG.E.64 R4, desc[UR36][R4.64] ;  /* 0x0000002404047981 */ /* 0x000ea4000c1e1b00 */
[----:B--2---:R-:W0:Y:S02]  /*2220*/  I2F.U64 R0, R4 ;  /* 0x0000000400007312 */ /* 0x004e240000301000 */
[----:B0-----:R-:W-:-:S04]  /*2230*/  F2FP.BF16.F32.PACK_AB R0, RZ, R0 ;  /* 0x00000000ff00723e */ /* 0x001fc800000010ff */
[----:B------:R-:W-:Y:S01]  /*2240*/  PRMT R18, R0, 0x7610, R18 ;  /* 0x0000761000127816 */ /* 0x000fe20000000012 */
[----:B------:R-:W-:Y:S06]  /*2250*/  BRA `(.L_x_7837) ;  /* 0x0000000000107947 */ /* 0x000fec0003800000 */
.L_x_7860:
[----:B------:R-:W2:Y:S02]  /*2260*/  LDG.E R4, desc[UR36][R4.64] ;  /* 0x0000002404047981 */ /* 0x000ea4000c1e1900 */
[----:B--2---:R-:W-:-:S04]  /*2270*/  I2FP.F32.U32 R0, R4 ;  /* 0x0000000400007245 */ /* 0x004fc80000201000 */
[----:B------:R-:W-:-:S04]  /*2280*/  F2FP.BF16.F32.PACK_AB R0, RZ, R0 ;  /* 0x00000000ff00723e */ /* 0x000fc800000010ff */
[----:B------:R-:W-:-:S07]  /*2290*/  PRMT R18, R0, 0x7610, R18 ;  /* 0x0000761000127816 */ /* 0x000fce0000000012 */
.L_x_7837:
[----:B------:R-:W-:-:S07]  /*22a0*/  VIADD R17, R17, 0x80 ;  /* 0x0000008011117836 */ /* 0x000fce0000000000 */
.L_x_7831:
[----:B------:R-:W-:Y:S05]  /*22b0*/  BSYNC.RECONVERGENT B6 ;  /* 0x0000000000067941 */ /* 0x000fea0003800200 */
.L_x_7830:
        /* <DEDUP_REMOVED lines=26> */
.L_x_7870:
[----:B------:R-:W2:Y:S02]  /*2460*/  LDG.E.U8 R4, desc[UR36][R4.64] ;  /* 0x0000002404047981 */ /* 0x000ea4000c1e1100 */
[----:B--2---:R-:W-:-:S04]  /*2470*/  I2FP.F32.U32 R0, R4 ;  /* 0x0000000400007245 */ /* 0x004fc80000201000 */
[----:B------:R-:W-:-:S04]  /*2480*/  F2FP.BF16.F32.PACK_AB R0, RZ, R0 ;  /* 0x00000000ff00723e */ /* 0x000fc800000010ff */
[----:B------:R-:W-:Y:S01]  /*2490*/  PRMT R24, R0, 0x7610, R24 ;  /* 0x0000761000187816 */ /* 0x000fe20000000018 */
[----:B------:R-:W-:Y:S06]  /*24a0*/  BRA `(.L_x_7872) ;  /* 0x0000000c00c47947 */ /* 0x000fec0003800000 */
.L_x_7869:
        /* <DEDUP_REMOVED lines=11> */
.L_x_7874:
[----:B------:R-:W2:Y:S02]  /*2560*/  LDG.E R4, desc[UR36][R4.64] ;  /* 0x0000002404047981 */ /* 0x000ea4000c1e1900 */
[----:B--2---:R-:W-:-:S04]  /*2570*/  I2FP.F32.S32 R0, R4 ;  /* 0x0000000400007245 */ /* 0x004fc80000201400 */
[----:B------:R-:W-:-:S04]  /*2580*/  F2FP.BF16.F32.PACK_AB R0, RZ, R0 ;  /* 0x00000000ff00723e */ /* 0x000fc800000010ff */
[----:B------:R-:W-:Y:S01]  /*2590*/  PRMT R24, R0, 0x7610, R24 ;  /* 0x0000761000187816 */ /* 0x000fe20000000018 */
[----:B------:R-:W-:Y:S06]  /*25a0*/  BRA `(.L_x_7872) ;  /* 0x0000000c00847947 */ /* 0x000fec0003800000 */
.L_x_7873:
[----:B------:R-:W2:Y:S02]  /*25b0*/  LDG.E.U16 R4, desc[UR36][R4.64] ;  /* 0x0000002404047981 */ /* 0x000ea4000c1e1500 */
[----:B--2---:R-:W0:Y:S02]  /*25c0*/  I2F.S16 R0, R4 ;  /* 0x0000000400007306 */ /* 0x004e240000101400 */
[----:B0-----:R-:W-:-:S04]  /*25d0*/  F2FP.BF16.F32.PACK_AB R0, RZ, R0 ;  /* 0x00000000ff00723e */ /* 0x001fc800000010ff */
[----:B------:R-:W-:Y:S01]  /*25e0*/  PRMT R24, R0, 0x7610, R24 ;  /* 0x0000761000187816 */ /* 0x000fe20000000018 */
[----:B------:R-:W-:Y:S06]  /*25f0*/  BRA `(.L_x_7872) ;  /* 0x0000000c00707947 */ /* 0x000fec0003800000 */
.L_x_7868:
        /* <DEDUP_REMOVED lines=9> */
.L_x_7876:
[----:B------:R-:W2:Y:S02]  /*2690*/  LDG.E.U16 R0, desc[UR36][R4.64] ;  /* 0x0000002404007981 */ /* 0x000ea4000c1e1500 */
[----:B--2---:R-:W-:-:S05]  /*26a0*/  HADD2.F32 R0, -RZ, R0.H0_H0 ;  /* 0x20000000ff007230 */ /* 0x004fca0000004100 */
[----:B------:R-:W-:-:S04]  /*26b0*/  F2FP.BF16.F32.PACK_AB R0, RZ, R0 ;  /* 0x00000000ff00723e */ /* 0x000fc800000010ff */
[----:B------:R-:W-:Y:S01]  /*26c0*/  PRMT R24, R0, 0x7610, R24 ;  /* 0x0000761000187816 */ /* 0x000fe20000000018 */
[----:B------:R-:W-:Y:S06]  /*26d0*/  BRA `(.L_x_7872) ;  /* 0x0000000c00387947 */ /* 0x000fec0003800000 */
.L_x_7875:
        /* <DEDUP_REMOVED lines=9> */
.L_x_7878:
[----:B------:R-:W2:Y:S02]  /*2770*/  LDG.E.U16 R4, desc[UR36][R4.64] ;  /* 0x0000002404047981 */ /* 0x000ea4000c1e1500 */
[----:B--2---:R-:W-:-:S05]  /*2780*/  HADD2.F32 R0, -RZ, R4.H0_H0 ;  /* 0x20000004ff007230 */ /* 0x004fca0000004100 */
[----:B------:R-:W-:-:S04]  /*2790*/  F2FP.BF16.F32.PACK_AB R0, RZ, R0 ;  /* 0x00000000ff00723e */ /* 0x000fc800000010ff */
[----:B------:R-:W-:Y:S01]  /*27a0*/  PRMT R24, R0, 0x7610, R24 ;  /* 0x0000761000187816 */ /* 0x000fe20000000018 */
[----:B------:R-:W-:Y:S06]  /*27b0*/  BRA `(.L_x_7872) ;  /* 0x0000000c00007947 */ /* 0x000fec0003800000 */
.L_x_7877:
        /* <DEDUP_REMOVED lines=9> */
.L_x_7867:
        /* <DEDUP_REMOVED lines=14> */
.L_x_7881:
        /* <DEDUP_REMOVED lines=9> */
.L_x_7880:
        /* <DEDUP_REMOVED lines=27> */
.L_x_7883:
        /* <DEDUP_REMOVED lines=15> */
.L_x_7882:
[----:B------:R0:W5:Y:S01]  /*2c60*/  LDG.E.U16 R24, desc[UR36][R4.64] ;  /* 0x0000002404187981 */ /* 0x000162000c1e1500 */
[----:B------:R-:W-:Y:S05]  /*2c70*/  BRA `(.L_x_7872) ;  /* 0x0000000400d07947 */ /* 0x000fea0003800000 */
.L_x_7879:
        /* <DEDUP_REMOVED lines=13> */
.L_x_7886:
        /* <DEDUP_REMOVED lines=21> */
.L_x_7890:
[----:B------:R-:W-:Y:S05]  /*2ea0*/  BSYNC.RECONVERGENT B1 ;  /* 0x0000000000017941 */ /* 0x000fea0003800200 */
.L_x_7889:
[----:B------:R-:W-:Y:S01]  /*2eb0*/  IMAD.SHL.U32 R0, R0, 0x100000, RZ ;  /* 0x0010000000007824 */ /* 0x000fe200078e00ff */
[----:B------:R-:W-:-:S04]  /*2ec0*/  LEA R3, R3, 0x3b800000, 0x17 ;  /* 0x3b80000003037811 */ /* 0x000fc800078eb8ff */
[----:B------:R-:W-:-:S07]  /*2ed0*/  LOP3.LUT R0, R3, R0, R7, 0xfe, !PT ;  /* 0x0000000003007212 */ /* 0x000fce00078efe07 */
.L_x_7888:
[----:B------:R-:W-:Y:S05]  /*2ee0*/  BSYNC.RECONVERGENT B0 ;  /* 0x0000000000007941 */ /* 0x000fea0003800200 */
.L_x_7887:
[----:B------:R-:W-:-:S04]  /*2ef0*/  F2FP.BF16.F32.PACK_AB R0, RZ, R0 ;  /* 0x00000000ff00723e */ /* 0x000fc800000010ff */
[----:B------:R-:W-:Y:S01]  /*2f00*/  PRMT R24, R0, 0x7610, R24 ;  /* 0x0000761000187816 */ /* 0x000fe20000000018 */
[----:B------:R-:W-:Y:S06]  /*2f10*/  BRA `(.L_x_7872) ;  /* 0x0000000400287947 */ /* 0x000fec0003800000 */
.L_x_7885:
        /* <DEDUP_REMOVED lines=21> */
.L_x_7894:
[----:B------:R-:W-:Y:S05]  /*3070*/  BSYNC.RECONVERGENT B1 ;  /* 0x0000000000017941 */ /* 0x000fea0003800200 */
.L_x_7893:
[----:B------:R-:W-:Y:S01]  /*3080*/  IMAD.SHL.U32 R0, R0, 0x200000, RZ ;  /* 0x0020000000007824 */ /* 0x000fe200078e00ff */
[----:B------:R-:W-:-:S04]  /*3090*/  LEA R3, R3, 0x37800000, 0x17 ;  /* 0x3780000003037811 */ /* 0x000fc800078eb8ff */
[----:B------:R-:W-:-:S07]  /*30a0*/  LOP3.LUT R0, R3, R0, R7, 0xfe, !PT ;  /* 0x0000000003007212 */ /* 0x000fce00078efe07 */
.L_x_7892:
[----:B------:R-:W-:Y:S05]  /*30b0*/  BSYNC.RECONVERGENT B0 ;  /* 0x0000000000007941 */ /* 0x000fea0003800200 */
.L_x_7891:
[----:B------:R-:W-:-:S04]  /*30c0*/  F2FP.BF16.F32.PACK_AB R0, RZ, R0 ;  /* 0x00000000ff00723e */ /* 0x000fc800000010ff */
[----:B------:R-:W-:Y:S01]  /*30d0*/  PRMT R24, R0, 0x7610, R24 ;  /* 0x0000761000187816 */ /* 0x000fe20000000018 */
[----:B------:R-:W-:Y:S06]  /*30e0*/  BRA `(.L_x_7872) ;  /* 0x0000000000b47947 */ /* 0x000fec0003800000 */
.L_x_7884:
        /* <DEDUP_REMOVED lines=14> */
.L_x_7898:
[----:B------:R-:W-:Y:S05]  /*31d0*/  BSYNC.RECONVERGENT B0 ;  /* 0x0000000000007941 */ /* 0x000fea0003800200 */
.L_x_7897:
[----:B------:R-:W-:-:S04]  /*31e0*/  F2FP.BF16.F32.PACK_AB R0, RZ, R0 ;  /* 0x00000000ff00723e */ /* 0x000fc800000010ff */
[----:B------:R-:W-:Y:S01]  /*31f0*/  PRMT R24, R0, 0x7610, R24 ;  /* 0x0000761000187816 */ /* 0x000fe20000000018 */
[----:B------:R-:W-:Y:S06]  /*3200*/  BRA `(.L_x_7872) ;  /* 0x00000000006c7947 */ /* 0x000fec0003800000 */
.L_x_7871:
        /* <DEDUP_REMOVED lines=16> */
.L_x_7899:
[----:B------:R-:W-:Y:S01]  /*3310*/  PRMT R24, RZ, 0x7610, R24 ;  /* 0x00007610ff187816 */ /* 0x000fe20000000018 */
[----:B------:R-:W-:Y:S06]  /*3320*/  BRA `(.L_x_7872) ;  /* 0x0000000000247947 */ /* 0x000fec0003800000 */
.L_x_7896:
[----:B------:R-:W2:Y:S02]  /*3330*/  LDG.E.64 R4, desc[UR36][R4.64] ;  /* 0x0000002404047981 */ /* 0x000ea4000c1e1b00 */
[----:B--2---:R-:W0:Y:S02]  /*3340*/  I2F.U64 R0, R4 ;  /* 0x0000000400007312 */ /* 0x004e240000301000 */
[----:B0-----:R-:W-:-:S04]  /*3350*/  F2FP.BF16.F32.PACK_AB R0, RZ, R0 ;  /* 0x00000000ff00723e */ /* 0x001fc800000010ff */
[----:B------:R-:W-:Y:S01]  /*3360*/  PRMT R24, R0, 0x7610, R24 ;  /* 0x0000761000187816 */ /* 0x000fe20000000018 */
[----:B------:R-:W-:Y:S06]  /*3370*/  BRA `(.L_x_7872) ;  /* 0x0000000000107947 */ /* 0x000fec0003800000 */
.L_x_7895:
[----:B------:R-:W2:Y:S02]  /*3380*/  LDG.E R4, desc[UR36][R4.64] ;  /* 0x0000002404047981 */ /* 0x000ea4000c1e1900 */
[----:B--2---:R-:W-:-:S04]  /*3390*/  I2FP.F32.U32 R0, R4 ;  /* 0x0000000400007245 */ /* 0x004fc80000201000 */
[----:B------:R-:W-:-:S04]  /*33a0*/  F2FP.BF16.F32.PACK_AB R0, RZ, R0 ;  /* 0x00000000ff00723e */ /* 0x000fc800000010ff */
[----:B------:R-:W-:-:S07]  /*33b0*/  PRMT R24, R0, 0x7610, R24 ;  /* 0x0000761000187816 */ /* 0x000fce0000000018 */
.L_x_7872:
[----:B------:R-:W-:-:S07]  /*33c0*/  VIADD R17, R17, 0x80 ;  /* 0x0000008011117836 */ /* 0x000fce0000000000 */
.L_x_7866:
[----:B------:R-:W-:Y:S05]  /*33d0*/  BSYNC.RECONVERGENT B6 ;  /* 0x0000000000067941 */ /* 0x000fea0003800200 */
.L_x_7865:
        /* <DEDUP_REMOVED lines=25> */
.L_x_7905:
[----:B------:R-:W2:Y:S02]  /*3570*/  LDG.E.U8 R4, desc[UR36][R4.64] ;  /* 0x0000002404047981 */ /* 0x000ea4000c1e1100 */
[----:B--2---:R-:W-:-:S04]  /*3580*/  I2FP.F32.U32 R0, R4 ;  /* 0x0000000400007245 */ /* 0x004fc80000201000 */
[----:B------:R-:W-:Y:S01]  /*3590*/  F2FP.BF16.F32.PACK_AB R0, RZ, R0 ;  /* 0x00000000ff00723e */ /* 0x000fe200000010ff */
[----:B------:R-:W-:Y:S06]  /*35a0*/  BRA `(.L_x_7901) ;  /* 0x0000000c00887947 */ /* 0x000fec0003800000 */
.L_x_7904:
        /* <DEDUP_REMOVED lines=10> */
.L_x_7908:
[----:B------:R-:W2:Y:S02]  /*3650*/  LDG.E R4, desc[UR36][R4.64] ;  /* 0x0000002404047981 */ /* 0x000ea4000c1e1900 */
[----:B--2---:R-:W-:-:S04]  /*3660*/  I2FP.F32.S32 R0, R4 ;  /* 0x0000000400007245 */ /* 0x004fc80000201400 */
[----:B------:R-:W-:Y:S01]  /*3670*/  F2FP.BF16.F32.PACK_AB R0, RZ, R0 ;  /* 0x00000000ff00723e */ /* 0x000fe200000010ff */
[----:B------:R-:W-:Y:S06]  /*3680*/  BRA `(.L_x_7901) ;  /* 0x0000000c00507947 */ /* 0x000fec0003800000 */
.L_x_7907:
[----:B------:R-:W2:Y:S02]  /*3690*/  LDG.E.U16 R4, desc[UR36][R4.64] ;  /* 0x0000002404047981 */ /* 0x000ea4000c1e1500 */
[----:B--2---:R-:W0:Y:S02]  /*36a0*/  I2F.S16 R0, R4 ;  /* 0x0000000400007306 */ /* 0x004e240000101400 */
[----:B0-----:R-:W-:Y:S01]  /*36b0*/  F2FP.BF16.F32.PACK_AB R0, RZ, R0 ;  /* 0x00000000ff00723e */ /* 0x001fe200000010ff */
[----:B------:R-:W-:Y:S06]  /*36c0*/  BRA `(.L_x_7901) ;  /* 0x0000000c00407947 */ /* 0x000fec0003800000 */
.L_x_7903:
        /* <DEDUP_REMOVED lines=9> */
.L_x_7910:
[----:B------:R-:W2:Y:S02]  /*3760*/  LDG.E.U16 R0, desc[UR36][R4.64] ;  /* 0x0000002404007981 */ /* 0x000ea4000c1e1500 */
[----:B--2---:R-:W-:-:S05]  /*3770*/  HADD2.F32 R0, -RZ, R0.H0_H0 ;  /* 0x20000000ff007230 */ /* 0x004fca0000004100 */
[----:B------:R-:W-:Y:S01]  /*3780*/  F2FP.BF16.F32.PACK_AB R0, RZ, R0 ;  /* 0x00000000ff00723e */ /* 0x000fe200000010ff */
[----:B------:R-:W-:Y:S06]  /*3790*/  BRA `(.L_x_7901) ;  /* 0x0000000c000c7947 */ /* 0x000fec0003800000 */
.L_x_7909:
        /* <DEDUP_REMOVED lines=9> */
.L_x_7912:
[----:B------:R-:W2:Y:S02]  /*3830*/  LDG.E.U16 R4, desc[UR36][R4.64] ;  /* 0x0000002404047981 */ /* 0x000ea4000c1e1500 */
[----:B--2---:R-:W-:-:S05]  /*3840*/  HADD2.F32 R0, -RZ, R4.H0_H0 ;  /* 0x20000004ff007230 */ /* 0x004fca0000004100 */
[----:B------:R-:W-:Y:S01]  /*3850*/  F2FP.BF16.F32.PACK_AB R0, RZ, R0 ;  /* 0x00000000ff00723e */ /* 0x000fe200000010ff */
[----:B------:R-:W-:Y:S06]  /*3860*/  BRA `(.L_x_7901) ;  /* 0x0000000800d87947 */ /* 0x000fec0003800000 */
.L_x_7911:
        /* <DEDUP_REMOVED lines=8> */
.L_x_7902:
        /* <DEDUP_REMOVED lines=13> */
.L_x_7915:
        /* <DEDUP_REMOVED lines=8> */
.L_x_7914:
        /* <DEDUP_REMOVED lines=27> */
.L_x_7917:
        /* <DEDUP_REMOVED lines=14> */
.L_x_7916:
[----:B------:R1:W5:Y:S01]  /*3cd0*/  LDG.E.U16 R0, desc[UR36][R4.64] ;  /* 0x0000002404007981 */ /* 0x000362000c1e1500 */
[----:B------:R-:W-:Y:S05]  /*3ce0*/  BRA `(.L_x_7901) ;  /* 0x0000000400b87947 */ /* 0x000fea0003800000 */
.L_x_7913:
        /* <DEDUP_REMOVED lines=12> */
.L_x_7920:
        /* <DEDUP_REMOVED lines=21> */
.L_x_7924:
[----:B------:R-:W-:Y:S05]  /*3f00*/  BSYNC.RECONVERGENT B1 ;  /* 0x0000000000017941 */ /* 0x000fea0003800200 */
.L_x_7923:
[----:B------:R-:W-:Y:S01]  /*3f10*/  IMAD.SHL.U32 R0, R0, 0x100000, RZ ;  /* 0x0010000000007824 */ /* 0x000fe200078e00ff */
[----:B------:R-:W-:-:S04]  /*3f20*/  LEA R3, R3, 0x3b800000, 0x17 ;  /* 0x3b80000003037811 */ /* 0x000fc800078eb8ff */
[----:B------:R-:W-:-:S07]  /*3f30*/  LOP3.LUT R0, R3, R0, R7, 0xfe, !PT ;  /* 0x0000000003007212 */ /* 0x000fce00078efe07 */
.L_x_7922:
[----:B------:R-:W-:Y:S05]  /*3f40*/  BSYNC.RECONVERGENT B0 ;  /* 0x0000000000007941 */ /* 0x000fea0003800200 */
.L_x_7921:
[----:B------:R-:W-:Y:S01]  /*3f50*/  F2FP.BF16.F32.PACK_AB R0, RZ, R0 ;  /* 0x00000000ff00723e */ /* 0x000fe200000010ff */
[----:B------:R-:W-:Y:S06]  /*3f60*/  BRA `(.L_x_7901) ;  /* 0x0000000400187947 */ /* 0x000fec0003800000 */
.L_x_7919:
        /* <DEDUP_REMOVED lines=21> */
.L_x_7928:
[----:B------:R-:W-:Y:S05]  /*40c0*/  BSYNC.RECONVERGENT B1 ;  /* 0x0000000000017941 */ /* 0x000fea0003800200 */
.L_x_7927:
[----:B------:R-:W-:Y:S01]  /*40d0*/  IMAD.SHL.U32 R0, R0, 0x200000, RZ ;  /* 0x0020000000007824 */ /* 0x000fe200078e00ff */
[----:B------:R-:W-:-:S04]  /*40e0*/  LEA R3, R3, 0x37800000, 0x17 ;  /* 0x3780000003037811 */ /* 0x000fc800078eb8ff */
[----:B------:R-:W-:-:S07]  /*40f0*/  LOP3.LUT R0, R3, R0, R7, 0xfe, !PT ;  /* 0x0000000003007212 */ /* 0x000fce00078efe07 */
.L_x_7926:
[----:B------:R-:W-:Y:S05]  /*4100*/  BSYNC.RECONVERGENT B0 ;  /* 0x0000000000007941 */ /* 0x000fea0003800200 */
.L_x_7925:
[----:B------:R-:W-:Y:S01]  /*4110*/  F2FP.BF16.F32.PACK_AB R0, RZ, R0 ;  /* 0x00000000ff00723e */ /* 0x000fe200000010ff */
[----:B------:R-:W-:Y:S06]  /*4120*/  BRA `(.L_x_7901) ;  /* 0x0000000000a87947 */ /* 0x000fec0003800000 */
.L_x_7918:
        /* <DEDUP_REMOVED lines=14> */
.L_x_7932:
[----:B------:R-:W-:Y:S05]  /*4210*/  BSYNC.RECONVERGENT B0 ;  /* 0x0000000000007941 */ /* 0x000fea0003800200 */
.L_x_7931:
[----:B------:R-:W-:Y:S01]  /*4220*/  F2FP.BF16.F32.PACK_AB R0, RZ, R0 ;  /* 0x00000000ff00723e */ /* 0x000fe200000010ff */
[----:B------:R-:W-:Y:S06]  /*4230*/  BRA `(.L_x_7901) ;  /* 0x0000000000647947 */ /* 0x000fec0003800000 */
.L_x_7906:
        /* <DEDUP_REMOVED lines=16> */
.L_x_7933:
[----:B------:R-:W-:Y:S01]  /*4340*/  PRMT R0, RZ, 0x7610, R0 ;  /* 0x00007610ff007816 */ /* 0x000fe20000000000 */
[----:B------:R-:W-:Y:S06]  /*4350*/  BRA `(.L_x_7901) ;  /* 0x00000000001c7947 */ /* 0x000fec0003800000 */
.L_x_7930:
[----:B------:R-:W2:Y:S02]  /*4360*/  LDG.E.64 R4, desc[UR36][R4.64] ;  /* 0x0000002404047981 */ /* 0x000ea4000c1e1b00 */
[----:B--2---:R-:W0:Y:S02]  /*4370*/  I2F.U64 R0, R4 ;  /* 0x0000000400007312 */ /* 0x004e240000301000 */
[----:B0-----:R-:W-:Y:S01]  /*4380*/  F2FP.BF16.F32.PACK_AB R0, RZ, R0 ;  /* 0x00000000ff00723e */ /* 0x001fe200000010ff */
[----:B------:R-:W-:Y:S06]  /*4390*/  BRA `(.L_x_7901) ;  /* 0x00000000000c7947 */ /* 0x000fec0003800000 */
.L_x_7929:
[----:B------:R-:W2:Y:S02]  /*43a0*/  LDG.E R4, desc[UR36][R4.64] ;  /* 0x0000002404047981 */ /* 0x000ea4000c1e1900 */
[----:B--2---:R-:W-:-:S04]  /*43b0*/  I2FP.F32.U32 R0, R4 ;  /* 0x0000000400007245 */ /* 0x004fc80000201000 */
[----:B------:R-:W-:-:S07]  /*43c0*/  F2FP.BF16.F32.PACK_AB R0, RZ, R0 ;  /* 0x00000000ff00723e */ /* 0x000fce00000010ff */
.L_x_7901:
[----:B------:R-:W-:Y:S05]  /*43d0*/  BSYNC.RECONVERGENT B6 ;  /* 0x0000000000067941 */ /* 0x000fea0003800200 */
.L_x_7900:
        /* <DEDUP_REMOVED lines=43> */
[----:B------:R-:W-:-:S06]  /*4690*/  FMUL.FTZ R3, R3, R4 ;  /* 0x0000000403037220 */ /* 0x000fcc0000410000 */
[----:B------:R-:W0:Y:S02]  /*46a0*/  F2F.BF16.F32 R3, R3 ;  /* 0x0000000300037304 */ /* 0x000e240000202000 */
.L_x_7935:
[----:B------:R-:W-:Y:S05]  /*46b0*/  BSYNC.RECONVERGENT B0 ;  /* 0x0000000000007941 */ /* 0x000fea0003800200 */
.L_x_7934:
        /* <DEDUP_REMOVED lines=33> */
[----:B------:R-:W-:-:S04]  /*48d0*/  FMUL.FTZ R5, R18, 0.5 ;  /* 0x3f00000012057820 */ /* 0x000fc80000410000 */
[----:B------:R-:W-:-:S04]  /*48e0*/  FADD.FTZ R4, R6, 1 ;  /* 0x3f80000006047421 */ /* 0x000fc80000010000 */
[----:B------:R-:W-:-:S04]  /*48f0*/  FMUL.FTZ R4, R4, R5 ;  /* 0x0000000504047220 */ /* 0x000fc80000410000 */
[----:B------:R1:W3:Y:S03]  /*4900*/  F2F.BF16.F32 R22, R4 ;  /* 0x0000000400167304 */ /* 0x0002e60000202000 */
.L_x_7937:
[----:B------:R-:W-:Y:S05]  /*4910*/  BSYNC.RECONVERGENT B0 ;  /* 0x0000000000007941 */ /* 0x000fea0003800200 */
.L_x_7936:
[----:B------:R-:W-:Y:S04]  /*4920*/  BSSY.RECONVERGENT B0, `(.L_x_7938) ;  /* 0x0000025000007945 */ /* 0x000fe80003800200 */
[----:B------:R-:W-:Y:S05]  /*4930*/  @P0 BRA `(.L_x_7939) ;  /* 0x00000000008c0947 */ /* 0x000fea0003800000 */
[----:B-----5:R-:W-:Y:S02]  /*4940*/  IMAD.U32 R24, R24, 0x10000, RZ ;  /* 0x0001000018187824 */ /* 0x020fe400078e00ff */
[----:B------:R-:W-:Y:S02]  /*4950*/  IMAD.MOV.U32 R6, RZ, RZ, 0x38eb4c3a ;  /* 0x38eb4c3aff067424 */ /* 0x000fe400078e00ff */
[----:B-1----:R-:W-:Y:S01]  /*4960*/  FMUL.FTZ R4, R24, 0.70710676908493041992 ;  /* 0x3f3504f318047820 */ /* 0x002fe20000410000 */
        /* <DEDUP_REMOVED lines=31> */
[----:B------:R4:W1:Y:S03]  /*4b60*/  F2F.BF16.F32 R18, R4 ;  /* 0x0000000400127304 */ /* 0x0008660000202000 */
.L_x_7939:
[----:B------:R-:W-:Y:S05]  /*4b70*/  BSYNC.RECONVERGENT B0 ;  /* 0x0000000000007941 */ /* 0x000fea0003800200 */
.L_x_7938:
[----:B------:R-:W-:Y:S04]  /*4b80*/  BSSY.RECONVERGENT B0, `(.L_x_7940) ;  /* 0x0000025000007945 */ /* 0x000fe80003800200 */
[----:B------:R-:W-:Y:S05]  /*4b90*/  @P1 BRA `(.L_x_7941) ;  /* 0x00000000008c1947 */ /* 0x000fea0003800000 */
[----:B-1--45:R-:W-:Y:S02]  /*4ba0*/  IMAD.U32 R4, R0, 0x10000, RZ ;  /* 0x0001000000047824 */ /* 0x032fe400078e00ff */
        /* <DEDUP_REMOVED lines=33> */
[----:B------:R1:W4:Y:S03]  /*4dc0*/  F2F.BF16.F32 R19, R0 ;  /* 0x0000000000137304 */ /* 0x0003260000202000 */
.L_x_7941:
[----:B------:R-:W-:Y:S05]  /*4dd0*/  BSYNC.RECONVERGENT B0 ;  /* 0x0000000000007941 */ /* 0x000fea0003800200 */
.L_x_7940:
[----:B------:R-:W-:Y:S04]  /*4de0*/  BSSY.RECONVERGENT B6, `(.L_x_7942) ;  /* 0x000010e000067945 */ /* 0x000fe80003800200 */
[----:B------:R-:W-:Y:S05]  /*4df0*/  @P2 BRA `(.L_x_7943) ;  /* 0x0000001000302947 */ /* 0x000fea0003800000 */
[----:B------:R-:W0:Y:S01]  /*4e00*/  LDCU UR4, c[0x0][0x3a8] ;  /* 0x00007500ff0477ac */ /* 0x000e220008000800 */
[----:B------:R-:W3:Y:S01]  /*4e10*/  LDC.64 R8, c[0x0][0x388] ;  /* 0x0000e200ff087b82 */ /* 0x000ee20000000a00 */
[----:B-1---5:R-:W-:Y:S01]  /*4e20*/  IMAD R0, R2, 0x200, R25 ;  /* 0x0000020002007824 */ /* 0x022fe200078e0219 */
[----:B--2-4-:R-:W-:-:S03]  /*4e30*/  PRMT R4, R17, 0x9910, RZ ;  /* 0x0000991011047816 */ /* 0x014fc600000000ff */
[----:B0-----:R-:W-:Y:S02]  /*4e40*/  IMAD R5, R0, UR4, RZ ;  /* 0x0000000400057c24 */ /* 0x001fe4000f8e02ff */
        /* <DEDUP_REMOVED lines=18> */
.L_x_7947:
[----:B------:R-:W-:Y:S02]  /*4f70*/  IMAD.U32 R5, R3, 0x10000, RZ ;  /* 0x0001000003057824 */ /* 0x000fe400078e00ff */
[----:B------:R-:W-:-:S04]  /*4f80*/  IMAD.MOV.U32 R25, RZ, RZ, R23 ;  /* 0x000000ffff197224 */ /* 0x000fc800078e0017 */
[----:B------:R-:W0:Y:S02]  /*4f90*/  F2I.S64.TRUNC R4, R5 ;  /* 0x0000000500047311 */ /* 0x000e24000020d900 */
[----:B0-----:R0:W-:Y:S01]  /*4fa0*/  STG.E.U8 desc[UR36][R8.64], R4 ;  /* 0x0000000408007986 */ /* 0x0011e2000c101124 */
[----:B------:R-:W-:Y:S05]  /*4fb0*/  BRA `(.L_x_7943) ;  /* 0x0000000c00c07947 */ /* 0x000fea0003800000 */
.L_x_7946:
        /* <DEDUP_REMOVED lines=11> */
.L_x_7950:
[----:B------:R-:W-:Y:S02]  /*5070*/  IMAD.U32 R3, R3, 0x10000, RZ ;  /* 0x0001000003037824 */ /* 0x000fe400078e00ff */
[----:B------:R-:W-:-:S04]  /*5080*/  IMAD.MOV.U32 R25, RZ, RZ, R23 ;  /* 0x000000ffff197224 */ /* 0x000fc800078e0017 */
[----:B------:R-:W0:Y:S02]  /*5090*/  F2I.FTZ.TRUNC.NTZ R3, R3 ;  /* 0x0000000300037305 */ /* 0x000e24000021f100 */
[----:B0-----:R0:W-:Y:S01]  /*50a0*/  STG.E desc[UR36][R8.64], R3 ;  /* 0x0000000308007986 */ /* 0x0011e2000c101924 */
[----:B------:R-:W-:Y:S05]  /*50b0*/  BRA `(.L_x_7943) ;  /* 0x0000000c00807947 */ /* 0x000fea0003800000 */
.L_x_7949:
[----:B------:R-:W-:Y:S02]  /*50c0*/  IMAD.U32 R3, R3, 0x10000, RZ ;  /* 0x0001000003037824 */ /* 0x000fe400078e00ff */
[----:B------:R-:W-:-:S04]  /*50d0*/  IMAD.MOV.U32 R25, RZ, RZ, R23 ;  /* 0x000000ffff197224 */ /* 0x000fc800078e0017 */
[----:B------:R-:W0:Y:S02]  /*50e0*/  F2I.FTZ.TRUNC.NTZ R3, R3 ;  /* 0x0000000300037305 */ /* 0x000e24000021f100 */
[----:B0-----:R0:W-:Y:S01]  /*50f0*/  STG.E.U16 desc[UR36][R8.64], R3 ;  /* 0x0000000308007986 */ /* 0x0011e2000c101524 */
[----:B------:R-:W-:Y:S05]  /*5100*/  BRA `(.L_x_7943) ;  /* 0x0000000c006c7947 */ /* 0x000fea0003800000 */
.L_x_7945:
        /* <DEDUP_REMOVED lines=10> */
.L_x_7952:
[----:B------:R-:W-:Y:S02]  /*51b0*/  IMAD.U32 R0, R3, 0x10000, RZ ;  /* 0x0001000003007824 */ /* 0x000fe400078e00ff */
[----:B------:R-:W-:-:S03]  /*51c0*/  IMAD.MOV.U32 R25, RZ, RZ, R23 ;  /* 0x000000ffff197224 */ /* 0x000fc600078e0017 */
[----:B------:R-:W-:-:S05]  /*51d0*/  F2FP.F16.F32.PACK_AB R0, RZ, R0 ;  /* 0x00000000ff00723e */ /* 0x000fca00000000ff */
[----:B------:R0:W-:Y:S01]  /*51e0*/  STG.E.U16 desc[UR36][R8.64], R0 ;  /* 0x0000000008007986 */ /* 0x0001e2000c101524 */
[----:B------:R-:W-:Y:S05]  /*51f0*/  BRA `(.L_x_7943) ;  /* 0x0000000c00307947 */ /* 0x000fea0003800000 */
.L_x_7951:
        /* <DEDUP_REMOVED lines=11> */
.L_x_7954:
[----:B------:R-:W-:Y:S02]  /*52b0*/  IMAD.U32 R3, R3, 0x10000, RZ ;  /* 0x0001000003037824 */ /* 0x000fe400078e00ff */
[----:B------:R-:W-:-:S03]  /*52c0*/  IMAD.MOV.U32 R25, RZ, RZ, R23 ;  /* 0x000000ffff197224 */ /* 0x000fc600078e0017 */
[----:B------:R-:W-:-:S04]  /*52d0*/  F2FP.F16.F32.PACK_AB R3, RZ, R3 ;  /* 0x00000003ff03723e */ /* 0x000fc800000000ff */
[----:B------:R-:W-:-:S05]  /*52e0*/  PRMT R3, R3, 0x5410, RZ ;  /* 0x0000541003037816 */ /* 0x000fca00000000ff */
[----:B------:R0:W-:Y:S01]  /*52f0*/  STG.E desc[UR36][R8.64], R3 ;  /* 0x0000000308007986 */ /* 0x0001e2000c101924 */
[----:B------:R-:W-:Y:S05]  /*5300*/  BRA `(.L_x_7943) ;  /* 0x0000000800ec7947 */ /* 0x000fea0003800000 */
.L_x_7953:
[----:B------:R-:W-:Y:S02]  /*5310*/  IMAD.U32 R4, R3, 0x10000, RZ ;  /* 0x0001000003047824 */ /* 0x000fe400078e00ff */
[----:B------:R-:W-:Y:S02]  /*5320*/  IMAD.MOV.U32 R25, RZ, RZ, R23 ;  /* 0x000000ffff197224 */ /* 0x000fe400078e0017 */
[----:B------:R-:W-:-:S06]  /*5330*/  FMUL.FTZ R4, R4, 1 ;  /* 0x3f80000004047820 */ /* 0x000fcc0000410000 */
[----:B------:R-:W0:Y:S02]  /*5340*/  F2F.F64.F32 R4, R4 ;  /* 0x0000000400047310 */ /* 0x000e240000201800 */
[----:B0-----:R0:W-:Y:S01]  /*5350*/  STG.E.64 desc[UR36][R8.64], R4 ;  /* 0x0000000408007986 */ /* 0x0011e2000c101b24 */
[----:B------:R-:W-:Y:S05]  /*5360*/  BRA `(.L_x_7943) ;  /* 0x0000000800d47947 */ /* 0x000fea0003800000 */
.L_x_7944:
        /* <DEDUP_REMOVED lines=14> */
.L_x_7957:
[----:B------:R-:W-:Y:S01]  /*5450*/  IMAD.U32 R3, R3, 0x10000, RZ ;  /* 0x0001000003037824 */ /* 0x000fe200078e00ff */
[----:B------:R-:W-:Y:S01]  /*5460*/  CS2R R6, SRZ ;  /* 0x0000000000067805 */ /* 0x000fe2000001ff00 */
[----:B------:R-:W-:Y:S02]  /*5470*/  IMAD.MOV.U32 R25, RZ, RZ, R23 ;  /* 0x000000ffff197224 */ /* 0x000fe400078e0017 */
[----:B------:R-:W-:-:S04]  /*5480*/  FMUL.FTZ R3, R3, 1 ;  /* 0x3f80000003037820 */ /* 0x000fc80000410000 */
[----:B------:R-:W0:Y:S02]  /*5490*/  F2F.F64.F32 R4, R3 ;  /* 0x0000000300047310 */ /* 0x000e240000201800 */
[----:B0-----:R0:W-:Y:S01]  /*54a0*/  STG.E.128 desc[UR36][R8.64], R4 ;  /* 0x0000000408007986 */ /* 0x0011e2000c101d24 */
[----:B------:R-:W-:Y:S05]  /*54b0*/  BRA `(.L_x_7943) ;  /* 0x0000000800807947 */ /* 0x000fea0003800000 */
.L_x_7956:
        /* <DEDUP_REMOVED lines=19> */
.L_x_7961:
[----:B------:R-:W-:Y:S05]  /*55f0*/  BSYNC.RECONVERGENT B0 ;  /* 0x0000000000007941 */ /* 0x000fea0003800200 */
.L_x_7960:
[----:B------:R-:W-:Y:S01]  /*5600*/  LOP3.LUT R5, R0, 0x80, R5, 0xf8, !PT ;  /* 0x0000008000057812 */ /* 0x000fe200078ef805 */
[----:B------:R-:W-:-:S04]  /*5610*/  IMAD.MOV.U32 R25, RZ, RZ, R23 ;  /* 0x000000ffff197224 */ /* 0x000fc800078e0017 */
[----:B------:R0:W-:Y:S01]  /*5620*/  STG.E.U8 desc[UR36][R8.64], R5 ;  /* 0x0000000508007986 */ /* 0x0001e2000c101124 */
[----:B------:R-:W-:Y:S05]  /*5630*/  BRA `(.L_x_7943) ;  /* 0x0000000800207947 */ /* 0x000fea0003800000 */
.L_x_7959:
        /* <DEDUP_REMOVED lines=15> */
.L_x_7963:
[----:B------:R-:W-:Y:S05]  /*5730*/  BSYNC.RECONVERGENT B0 ;  /* 0x0000000000007941 */ /* 0x000fea0003800200 */
.L_x_7962:
[----:B------:R-:W-:Y:S01]  /*5740*/  LOP3.LUT R5, R0, 0x80, R5, 0xf8, !PT ;  /* 0x0000008000057812 */ /* 0x000fe200078ef805 */
[----:B------:R-:W-:-:S04]  /*5750*/  IMAD.MOV.U32 R25, RZ, RZ, R23 ;  /* 0x000000ffff197224 */ /* 0x000fc800078e0017 */
[----:B------:R0:W-:Y:S01]  /*5760*/  STG.E.U8 desc[UR36][R8.64], R5 ;  /* 0x0000000508007986 */ /* 0x0001e2000c101124 */
[----:B------:R-:W-:Y:S05]  /*5770*/  BRA `(.L_x_7943) ;  /* 0x0000000400d07947 */ /* 0x000fea0003800000 */
.L_x_7958:
[----:B------:R0:W-:Y:S01]  /*5780*/  STG.E.U16 desc[UR36][R8.64], R3 ;  /* 0x0000000308007986 */ /* 0x0001e2000c101524 */
[----:B------:R-:W-:Y:S01]  /*5790*/  IMAD.MOV.U32 R25, RZ, RZ, R23 ;  /* 0x000000ffff197224 */ /* 0x000fe200078e0017 */
[----:B------:R-:W-:Y:S06]  /*57a0*/  BRA `(.L_x_7943) ;  /* 0x0000000400c47947 */ /* 0x000fec0003800000 */
.L_x_7955:
        /* <DEDUP_REMOVED lines=13> */
.L_x_7966:
        /* <DEDUP_REMOVED lines=13> */
.L_x_7969:
[----:B------:R-:W-:-:S04]  /*5950*/  SHF.R.U32.HI R0, RZ, 0x14, R3 ;  /* 0x00000014ff007819 */ /* 0x000fc80000011603 */
[----:B------:R-:W-:-:S04]  /*5960*/  LOP3.LUT R0, R0, 0x1, RZ, 0xc0, !PT ;  /* 0x0000000100007812 */ /* 0x000fc800078ec0ff */
[----:B------:R-:W-:-:S04]  /*5970*/  IADD3 R0, PT, PT, R3, 0x487ffff, R0 ;  /* 0x0487ffff03007810 */ /* 0x000fc80007ffe000 */
[----:B------:R-:W-:-:S04]  /*5980*/  SHF.R.U32.HI R0, RZ, 0x14, R0 ;  /* 0x00000014ff007819 */ /* 0x000fc80000011600 */
[----:B------:R-:W-:-:S07]  /*5990*/  LOP3.LUT R0, R0, 0xff, RZ, 0xc0, !PT ;  /* 0x000000ff00007812 */ /* 0x000fce00078ec0ff */
.L_x_7970:
[----:B------:R-:W-:-:S04]  /*59a0*/  SHF.R.U32.HI R3, RZ, 0x18, R3 ;  /* 0x00000018ff037819 */ /* 0x000fc80000011603 */
[----:B------:R-:W-:-:S04]  /*59b0*/  LOP3.LUT R0, R0, 0x80, R3, 0xf8, !PT ;  /* 0x0000008000007812 */ /* 0x000fc800078ef803 */
[----:B------:R-:W-:-:S07]  /*59c0*/  PRMT R4, R0, 0x7610, R4 ;  /* 0x0000761000047816 */ /* 0x000fce0000000004 */
.L_x_7968:
[----:B------:R-:W-:Y:S05]  /*59d0*/  BSYNC.RECONVERGENT B0 ;  /* 0x0000000000007941 */ /* 0x000fea0003800200 */
.L_x_7967:
[----:B------:R0:W-:Y:S01]  /*59e0*/  STG.E.U8 desc[UR36][R8.64], R4 ;  /* 0x0000000408007986 */ /* 0x0001e2000c101124 */
[----:B------:R-:W-:Y:S01]  /*59f0*/  IMAD.MOV.U32 R25, RZ, RZ, R23 ;  /* 0x000000ffff197224 */ /* 0x000fe200078e0017 */
[----:B------:R-:W-:Y:S06]  /*5a00*/  BRA `(.L_x_7943) ;  /* 0x00000004002c7947 */ /* 0x000fec0003800000 */
.L_x_7965:
        /* <DEDUP_REMOVED lines=13> */
.L_x_7973:
[----:B------:R-:W-:-:S04]  /*5ae0*/  SHF.R.U32.HI R0, RZ, 0x15, R3 ;  /* 0x00000015ff007819 */ /* 0x000fc80000011603 */
[----:B------:R-:W-:-:S04]  /*5af0*/  LOP3.LUT R0, R0, 0x1, RZ, 0xc0, !PT ;  /* 0x0000000100007812 */ /* 0x000fc800078ec0ff */
[----:B------:R-:W-:-:S04]  /*5b00*/  IADD3 R0, PT, PT, R3, 0x88fffff, R0 ;  /* 0x088fffff03007810 */ /* 0x000fc80007ffe000 */
[----:B------:R-:W-:-:S04]  /*5b10*/  SHF.R.U32.HI R0, RZ, 0x15, R0 ;  /* 0x00000015ff007819 */ /* 0x000fc80000011600 */
[----:B------:R-:W-:-:S07]  /*5b20*/  LOP3.LUT R0, R0, 0xff, RZ, 0xc0, !PT ;  /* 0x000000ff00007812 */ /* 0x000fce00078ec0ff */
.L_x_7974:
[----:B------:R-:W-:-:S04]  /*5b30*/  SHF.R.U32.HI R3, RZ, 0x18, R3 ;  /* 0x00000018ff037819 */ /* 0x000fc80000011603 */
[----:B------:R-:W-:-:S04]  /*5b40*/  LOP3.LUT R0, R0, 0x80, R3, 0xf8, !PT ;  /* 0x0000008000007812 */ /* 0x000fc800078ef803 */
[----:B------:R-:W-:-:S07]  /*5b50*/  PRMT R4, R0, 0x7610, R4 ;  /* 0x0000761000047816 */ /* 0x000fce0000000004 */
.L_x_7972:
[----:B------:R-:W-:Y:S05]  /*5b60*/  BSYNC.RECONVERGENT B0 ;  /* 0x0000000000007941 */ /* 0x000fea0003800200 */
.L_x_7971:
[----:B------:R0:W-:Y:S01]  /*5b70*/  STG.E.U8 desc[UR36][R8.64], R4 ;  /* 0x0000000408007986 */ /* 0x0001e2000c101124 */
[----:B------:R-:W-:Y:S01]  /*5b80*/  IMAD.MOV.U32 R25, RZ, RZ, R23 ;  /* 0x000000ffff197224 */ /* 0x000fe200078e0017 */
[----:B------:R-:W-:Y:S06]  /*5b90*/  BRA `(.L_x_7943) ;  /* 0x0000000000c87947 */ /* 0x000fec0003800000 */
.L_x_7964:
[----:B------:R-:W-:-:S13]  /*5ba0*/  ISETP.NE.AND P0, PT, R0, 0x1c, PT ;  /* 0x0000001c0000780c */ /* 0x000fda0003f05270 */
[----:B------:R-:W-:Y:S05]  /*5bb0*/  @!P0 BRA `(.L_x_7975) ;  /* 0x0000000000b08947 */ /* 0x000fea0003800000 */
[----:B------:R-:W-:-:S13]  /*5bc0*/  ISETP.NE.AND P0, PT, R0, 0x1d, PT ;  /* 0x0000001d0000780c */ /* 0x000fda0003f05270 */
[----:B------:R-:W-:Y:S05]  /*5bd0*/  @!P0 BRA `(.L_x_7976) ;  /* 0x0000000000948947 */ /* 0x000fea0003800000 */
[----:B------:R-:W-:-:S13]  /*5be0*/  ISETP.NE.AND P0, PT, R0, 0x2c, PT ;  /* 0x0000002c0000780c */ /* 0x000fda0003f05270 */
[----:B------:R-:W-:Y:S05]  /*5bf0*/  @!P0 BRA `(.L_x_7977) ;  /* 0x0000000000488947 */ /* 0x000fea0003800000 */
.L_x_7948:
        /* <DEDUP_REMOVED lines=16> */
.L_x_7978:
[----:B------:R-:W-:Y:S01]  /*5d00*/  IMAD.MOV.U32 R25, RZ, RZ, R23 ;  /* 0x000000ffff197224 */ /* 0x000fe200078e0017 */
[----:B------:R-:W-:Y:S06]  /*5d10*/  BRA `(.L_x_7943) ;  /* 0x0000000000687947 */ /* 0x000fec0003800000 */
.L_x_7977:
        /* <DEDUP_REMOVED lines=17> */
.L_x_7976:
[----:B------:R-:W-:Y:S02]  /*5e30*/  IMAD.U32 R4, R3, 0x10000, RZ ;  /* 0x0001000003047824 */ /* 0x000fe400078e00ff */
[----:B------:R-:W-:-:S04]  /*5e40*/  IMAD.MOV.U32 R25, RZ, RZ, R23 ;  /* 0x000000ffff197224 */ /* 0x000fc800078e0017 */
[----:B------:R-:W0:Y:S02]  /*5e50*/  F2I.U64.TRUNC R4, R4 ;  /* 0x0000000400047311 */ /* 0x000e24000020d800 */
[----:B0-----:R0:W-:Y:S01]  /*5e60*/  STG.E.64 desc[UR36][R8.64], R4 ;  /* 0x0000000408007986 */ /* 0x0011e2000c101b24 */
[----:B------:R-:W-:Y:S05]  /*5e70*/  BRA `(.L_x_7943) ;  /* 0x0000000000107947 */ /* 0x000fea0003800000 */
.L_x_7975:
[----:B------:R-:W-:Y:S02]  /*5e80*/  IMAD.U32 R3, R3, 0x10000, RZ ;  /* 0x0001000003037824 */ /* 0x000fe400078e00ff */
[----:B------:R-:W-:-:S04]  /*5e90*/  IMAD.MOV.U32 R25, RZ, RZ, R23 ;  /* 0x000000ffff197224 */ /* 0x000fc800078e0017 */
[----:B------:R-:W0:Y:S02]  /*5ea0*/  F2I.FTZ.U32.TRUNC.NTZ R3, R3 ;  /* 0x0000000300037305 */ /* 0x000e24000021f000 */
[----:B0-----:R0:W-:Y:S02]  /*5eb0*/  STG.E desc[UR36][R8.64], R3 ;  /* 0x0000000308007986 */ /* 0x0011e4000c101924 */
.L_x_7943:
[----:B------:R-:W-:Y:S05]  /*5ec0*/  BSYNC.RECONVERGENT B6 ;  /* 0x0000000000067941 */ /* 0x000fea0003800200 */
.L_x_7942:
[----:B------:R-:W-:Y:S01]  /*5ed0*/  ISETP.GE.AND P0, PT, R25, R16, PT ;  /* 0x000000101900720c */ /* 0x000fe20003f06270 */
[----:B------:R-:W-:-:S12]  /*5ee0*/  BSSY.RECONVERGENT B6, `(.L_x_7979) ;  /* 0x00001f0000067945 */ /* 0x000fd80003800200 */
[----:B------:R-:W-:Y:S05]  /*5ef0*/  @P0 BRA `(.L_x_7980) ;  /* 0x0000001c00b80947 */ /* 0x000fea0003800000 */
[----:B------:R-:W3:Y:S01]  /*5f00*/  LDCU UR4, c[0x0][0x3a8] ;  /* 0x00007500ff0477ac */ /* 0x000ee20008000800 */
[----:B0-----:R-:W0:Y:S01]  /*5f10*/  LDC.64 R8, c[0x0][0x388] ;  /* 0x0000e200ff087b82 */ /* 0x001e220000000a00 */
[----:B-1---5:R-:W-:Y:S01]  /*5f20*/  IMAD R0, R2, 0x200, R25 ;  /* 0x0000020002007824 */ /* 0x022fe200078e0219 */
[----:B--2-4-:R-:W-:-:S03]  /*5f30*/  PRMT R4, R17, 0x9910, RZ ;  /* 0x0000991011047816 */ /* 0x014fc600000000ff */
        /* <DEDUP_REMOVED lines=18> */
.L_x_7984:
[----:B------:R-:W-:-:S06]  /*6060*/  IMAD.U32 R5, R22, 0x10000, RZ ;  /* 0x0001000016057824 */ /* 0x000fcc00078e00ff */
[----:B------:R-:W0:Y:S02]  /*6070*/  F2I.S64.TRUNC R4, R5 ;  /* 0x0000000500047311 */ /* 0x000e24000020d900 */
[----:B0-----:R3:W-:Y:S01]  /*6080*/  STG.E.U8 desc[UR36][R8.64], R4 ;  /* 0x0000000408007986 */ /* 0x0017e2000c101124 */
[----:B------:R-:W-:Y:S05]  /*6090*/  BRA `(.L_x_7986) ;  /* 0x0000000c006c7947 */ /* 0x000fea0003800000 */
.L_x_7983:
        /* <DEDUP_REMOVED lines=10> */
.L_x_7988:
[----:B------:R-:W-:-:S04]  /*6140*/  IMAD.U32 R22, R22, 0x10000, RZ ;  /* 0x0001000016167824 */ /* 0x000fc800078e00ff */
[----:B------:R-:W0:Y:S02]  /*6150*/  F2I.FTZ.TRUNC.NTZ R3, R22 ;  /* 0x0000001600037305 */ /* 0x000e24000021f100 */
[----:B0-----:R2:W-:Y:S01]  /*6160*/  STG.E desc[UR36][R8.64], R3 ;  /* 0x0000000308007986 */ /* 0x0015e2000c101924 */
[----:B------:R-:W-:Y:S05]  /*6170*/  BRA `(.L_x_7986) ;  /* 0x0000000c00347947 */ /* 0x000fea0003800000 */
.L_x_7987:
[----:B------:R-:W-:-:S04]  /*6180*/  IMAD.U32 R22, R22, 0x10000, RZ ;  /* 0x0001000016167824 */ /* 0x000fc800078e00ff */
[----:B------:R-:W0:Y:S02]  /*6190*/  F2I.FTZ.TRUNC.NTZ R3, R22 ;  /* 0x0000001600037305 */ /* 0x000e24000021f100 */
[----:B0-----:R0:W-:Y:S01]  /*61a0*/  STG.E.U16 desc[UR36][R8.64], R3 ;  /* 0x0000000308007986 */ /* 0x0011e2000c101524 */
[----:B------:R-:W-:Y:S05]  /*61b0*/  BRA `(.L_x_7986) ;  /* 0x0000000c00247947 */ /* 0x000fea0003800000 */
.L_x_7982:
        /* <DEDUP_REMOVED lines=9> */
.L_x_7990:
[----:B------:R-:W-:-:S05]  /*6250*/  IMAD.U32 R0, R22, 0x10000, RZ ;  /* 0x0001000016007824 */ /* 0x000fca00078e00ff */
[----:B------:R-:W-:-:S05]  /*6260*/  F2FP.F16.F32.PACK_AB R0, RZ, R0 ;  /* 0x00000000ff00723e */ /* 0x000fca00000000ff */
[----:B------:R0:W-:Y:S01]  /*6270*/  STG.E.U16 desc[UR36][R8.64], R0 ;  /* 0x0000000008007986 */ /* 0x0001e2000c101524 */
[----:B------:R-:W-:Y:S05]  /*6280*/  BRA `(.L_x_7986) ;  /* 0x0000000800f07947 */ /* 0x000fea0003800000 */
.L_x_7989:
        /* <DEDUP_REMOVED lines=10> */
.L_x_7992:
[----:B------:R-:W-:-:S05]  /*6330*/  IMAD.U32 R22, R22, 0x10000, RZ ;  /* 0x0001000016167824 */ /* 0x000fca00078e00ff */
[----:B------:R-:W-:-:S04]  /*6340*/  F2FP.F16.F32.PACK_AB R3, RZ, R22 ;  /* 0x00000016ff03723e */ /* 0x000fc800000000ff */
[----:B------:R-:W-:-:S05]  /*6350*/  PRMT R3, R3, 0x5410, RZ ;  /* 0x0000541003037816 */ /* 0x000fca00000000ff */
[----:B------:R0:W-:Y:S01]  /*6360*/  STG.E desc[UR36][R8.64], R3 ;  /* 0x0000000308007986 */ /* 0x0001e2000c101924 */
[----:B------:R-:W-:Y:S05]  /*6370*/  BRA `(.L_x_7986) ;  /* 0x0000000800b47947 */ /* 0x000fea0003800000 */
.L_x_7991:
[----:B------:R-:W-:-:S04]  /*6380*/  IMAD.U32 R4, R22, 0x10000, RZ ;  /* 0x0001000016047824 */ /* 0x000fc800078e00ff */
[----:B------:R-:W-:-:S06]  /*6390*/  FMUL.FTZ R4, R4, 1 ;  /* 0x3f80000004047820 */ /* 0x000fcc0000410000 */
[----:B------:R-:W0:Y:S02]  /*63a0*/  F2F.F64.F32 R4, R4 ;  /* 0x0000000400047310 */ /* 0x000e240000201800 */
[----:B0-----:R0:W-:Y:S01]  /*63b0*/  STG.E.64 desc[UR36][R8.64], R4 ;  /* 0x0000000408007986 */ /* 0x0011e2000c101b24 */
[----:B------:R-:W-:Y:S05]  /*63c0*/  BRA `(.L_x_7986) ;  /* 0x0000000800a07947 */ /* 0x000fea0003800000 */
.L_x_7981:
        /* <DEDUP_REMOVED lines=14> */
.L_x_7996:
        /* <DEDUP_REMOVED lines=17> */
.L_x_7999:
[----:B------:R-:W-:-:S04]  /*65c0*/  SHF.R.U32.HI R3, RZ, 0x18, R5 ;  /* 0x00000018ff037819 */ /* 0x000fc80000011605 */
[----:B------:R-:W-:-:S04]  /*65d0*/  LOP3.LUT R0, R0, 0x80, R3, 0xf8, !PT ;  /* 0x0000008000007812 */ /* 0x000fc800078ef803 */
[----:B------:R-:W-:-:S07]  /*65e0*/  PRMT R4, R0, 0x7610, R4 ;  /* 0x0000761000047816 */ /* 0x000fce0000000004 */
.L_x_7998:
[----:B------:R-:W-:Y:S05]  /*65f0*/  BSYNC.RECONVERGENT B0 ;  /* 0x0000000000007941 */ /* 0x000fea0003800200 */
.L_x_7997:
[----:B------:R0:W-:Y:S01]  /*6600*/  STG.E.U8 desc[UR36][R8.64], R4 ;  /* 0x0000000408007986 */ /* 0x0001e2000c101124 */
[----:B------:R-:W-:Y:S05]  /*6610*/  BRA `(.L_x_7986) ;  /* 0x00000008000c7947 */ /* 0x000fea0003800000 */
.L_x_7995:
        /* <DEDUP_REMOVED lines=17> */
.L_x_8002:
[----:B------:R-:W-:-:S04]  /*6730*/  SHF.R.U32.HI R3, RZ, 0x18, R5 ;  /* 0x00000018ff037819 */ /* 0x000fc80000011605 */
[----:B------:R-:W-:-:S04]  /*6740*/  LOP3.LUT R0, R0, 0x80, R3, 0xf8, !PT ;  /* 0x0000008000007812 */ /* 0x000fc800078ef803 */
[----:B------:R-:W-:-:S07]  /*6750*/  PRMT R4, R0, 0x7610, R4 ;  /* 0x0000761000047816 */ /* 0x000fce0000000004 */
.L_x_8001:
[----:B------:R-:W-:Y:S05]  /*6760*/  BSYNC.RECONVERGENT B0 ;  /* 0x0000000000007941 */ /* 0x000fea0003800200 */
.L_x_8000:
[----:B------:R0:W-:Y:S01]  /*6770*/  STG.E.U8 desc[UR36][R8.64], R4 ;  /* 0x0000000408007986 */ /* 0x0001e2000c101124 */
[----:B------:R-:W-:Y:S05]  /*6780*/  BRA `(.L_x_7986) ;  /* 0x0000000400b07947 */ /* 0x000fea0003800000 */
.L_x_7994:
        /* <DEDUP_REMOVED lines=22> */
.L_x_8004:
[----:B------:R-:W-:-:S06]  /*68f0*/  IMAD.U32 R4, R22, 0x10000, RZ ;  /* 0x0001000016047824 */ /* 0x000fcc00078e00ff */
[----:B------:R-:W0:Y:S02]  /*6900*/  F2I.U64.TRUNC R4, R4 ;  /* 0x0000000400047311 */ /* 0x000e24000020d800 */
[----:B0-----:R0:W-:Y:S01]  /*6910*/  STG.E.64 desc[UR36][R8.64], R4 ;  /* 0x0000000408007986 */ /* 0x0011e2000c101b24 */
[----:B------:R-:W-:Y:S05]  /*6920*/  BRA `(.L_x_7986) ;  /* 0x0000000400487947 */ /* 0x000fea0003800000 */
.L_x_8003:
[----:B------:R-:W-:-:S04]  /*6930*/  IMAD.U32 R22, R22, 0x10000, RZ ;  /* 0x0001000016167824 */ /* 0x000fc800078e00ff */
[----:B------:R-:W0:Y:S02]  /*6940*/  F2I.FTZ.U32.TRUNC.NTZ R3, R22 ;  /* 0x0000001600037305 */ /* 0x000e24000021f000 */
[----:B0-----:R0:W-:Y:S01]  /*6950*/  STG.E desc[UR36][R8.64], R3 ;  /* 0x0000000308007986 */ /* 0x0011e2000c101924 */
[----:B------:R-:W-:Y:S05]  /*6960*/  BRA `(.L_x_7986) ;  /* 0x0000000400387947 */ /* 0x000fea0003800000 */
.L_x_7993:
        /* <DEDUP_REMOVED lines=11> */
.L_x_8006:
[----:B------:R-:W-:Y:S01]  /*6a20*/  IMAD.U32 R22, R22, 0x10000, RZ ;  /* 0x0001000016167824 */ /* 0x000fe200078e00ff */
[----:B------:R-:W-:-:S03]  /*6a30*/  CS2R R6, SRZ ;  /* 0x0000000000067805 */ /* 0x000fc6000001ff00 */
[----:B------:R-:W-:-:S06]  /*6a40*/  FMUL.FTZ R4, R22, 1 ;  /* 0x3f80000016047820 */ /* 0x000fcc0000410000 */
[----:B------:R-:W0:Y:S02]  /*6a50*/  F2F.F64.F32 R4, R4 ;  /* 0x0000000400047310 */ /* 0x000e240000201800 */
[----:B0-----:R0:W-:Y:S01]  /*6a60*/  STG.E.128 desc[UR36][R8.64], R4 ;  /* 0x0000000408007986 */ /* 0x0011e2000c101d24 */
[----:B------:R-:W-:Y:S05]  /*6a70*/  BRA `(.L_x_7986) ;  /* 0x0000000000f47947 */ /* 0x000fea0003800000 */
.L_x_8005:
[----:B------:R-:W-:-:S13]  /*6a80*/  ISETP.NE.AND P0, PT, R0, 0xf, PT ;  /* 0x0000000f0000780c */ /* 0x000fda0003f05270 */
[----:B------:R-:W-:Y:S05]  /*6a90*/  @!P0 BRA `(.L_x_8007) ;  /* 0x0000000000e88947 */ /* 0x000fea0003800000 */
[----:B------:R-:W-:-:S13]  /*6aa0*/  ISETP.NE.AND P0, PT, R0, 0x17, PT ;  /* 0x000000170000780c */ /* 0x000fda0003f05270 */
[----:B------:R-:W-:Y:S05]  /*6ab0*/  @!P0 BRA `(.L_x_8008) ;  /* 0x0000000000908947 */ /* 0x000fea0003800000 */
[----:B------:R-:W-:-:S13]  /*6ac0*/  ISETP.NE.AND P0, PT, R0, 0x18, PT ;  /* 0x000000180000780c */ /* 0x000fda0003f05270 */
[----:B------:R-:W-:Y:S05]  /*6ad0*/  @!P0 BRA `(.L_x_8009) ;  /* 0x0000000000448947 */ /* 0x000fea0003800000 */
.L_x_7985:
        /* <DEDUP_REMOVED lines=16> */
.L_x_8010:
[----:B------:R-:W-:Y:S05]  /*6be0*/  BRA `(.L_x_7986) ;  /* 0x0000000000987947 */ /* 0x000fea0003800000 */
.L_x_8009:
        /* <DEDUP_REMOVED lines=13> */
.L_x_8012:
[----:B------:R-:W-:Y:S05]  /*6cc0*/  BSYNC.RECONVERGENT B0 ;  /* 0x0000000000007941 */ /* 0x000fea0003800200 */
.L_x_8011:
[----:B------:R-:W-:-:S05]  /*6cd0*/  LOP3.LUT R3, R0, 0x80, R3, 0xf8, !PT ;  /* 0x0000008000037812 */ /* 0x000fca00078ef803 */
[----:B------:R0:W-:Y:S01]  /*6ce0*/  STG.E.U8 desc[UR36][R8.64], R3 ;  /* 0x0000000308007986 */ /* 0x0001e2000c101124 */
[----:B------:R-:W-:Y:S05]  /*6cf0*/  BRA `(.L_x_7986) ;  /* 0x0000000000547947 */ /* 0x000fea0003800000 */
.L_x_8008:
        /* <DEDUP_REMOVED lines=12> */
.L_x_8014:
[----:B------:R-:W-:Y:S01]  /*6dc0*/  IMAD.MOV.U32 R0, RZ, RZ, 0x7f ;  /* 0x0000007fff007424 */ /* 0x000fe200078e00ff */
[----:B------:R-:W-:-:S04]  /*6dd0*/  ISETP.GT.U32.AND P0, PT, R4, 0x7f800000, PT ;  /* 0x7f8000000400780c */ /* 0x000fc80003f04070 */
[----:B------:R-:W-:-:S09]  /*6de0*/  SEL R0, R0, 0x7c, P0 ;  /* 0x0000007c00007807 */ /* 0x000fd20000000000 */
.L_x_8015:
[----:B------:R-:W-:Y:S05]  /*6df0*/  BSYNC.RECONVERGENT B0 ;  /* 0x0000000000007941 */ /* 0x000fea0003800200 */
.L_x_8013:
[----:B------:R-:W-:-:S04]  /*6e00*/  SHF.R.U32.HI R3, RZ, 0x18, R3 ;  /* 0x00000018ff037819 */ /* 0x000fc80000011603 */
[----:B------:R-:W-:-:S05]  /*6e10*/  LOP3.LUT R3, R0, 0x80, R3, 0xf8, !PT ;  /* 0x0000008000037812 */ /* 0x000fca00078ef803 */
[----:B------:R0:W-:Y:S01]  /*6e20*/  STG.E.U8 desc[UR36][R8.64], R3 ;  /* 0x0000000308007986 */ /* 0x0001e2000c101124 */
[----:B------:R-:W-:Y:S05]  /*6e30*/  BRA `(.L_x_7986) ;  /* 0x0000000000047947 */ /* 0x000fea0003800000 */
.L_x_8007:
[----:B------:R0:W-:Y:S02]  /*6e40*/  STG.E.U16 desc[UR36][R8.64], R22 ;  /* 0x0000001608007986 */ /* 0x0001e4000c101524 */
.L_x_7986:
        /* <DEDUP_REMOVED lines=25> */
.L_x_8019:
[----:B------:R-:W-:-:S06]  /*6fe0*/  IMAD.U32 R5, R18, 0x10000, RZ ;  /* 0x0001000012057824 */ /* 0x000fcc00078e00ff */
[----:B------:R-:W0:Y:S02]  /*6ff0*/  F2I.S64.TRUNC R4, R5 ;  /* 0x0000000500047311 */ /* 0x000e24000020d900 */
[----:B0-----:R0:W-:Y:S01]  /*7000*/  STG.E.U8 desc[UR36][R8.64], R4 ;  /* 0x0000000408007986 */ /* 0x0011e2000c101124 */
[----:B------:R-:W-:Y:S05]  /*7010*/  BRA `(.L_x_8021) ;  /* 0x0000000c006c7947 */ /* 0x000fea0003800000 */
.L_x_8018:
        /* <DEDUP_REMOVED lines=10> */
.L_x_8023:
[----:B------:R-:W-:-:S04]  /*70c0*/  IMAD.U32 R18, R18, 0x10000, RZ ;  /* 0x0001000012127824 */ /* 0x000fc800078e00ff */
[----:B------:R-:W0:Y:S02]  /*70d0*/  F2I.FTZ.TRUNC.NTZ R3, R18 ;  /* 0x0000001200037305 */ /* 0x000e24000021f100 */
[----:B0-----:R0:W-:Y:S01]  /*70e0*/  STG.E desc[UR36][R8.64], R3 ;  /* 0x0000000308007986 */ /* 0x0011e2000c101924 */
[----:B------:R-:W-:Y:S05]  /*70f0*/  BRA `(.L_x_8021) ;  /* 0x0000000c00347947 */ /* 0x000fea0003800000 */
.L_x_8022:
[----:B------:R-:W-:-:S04]  /*7100*/  IMAD.U32 R18, R18, 0x10000, RZ ;  /* 0x0001000012127824 */ /* 0x000fc800078e00ff */
[----:B------:R-:W0:Y:S02]  /*7110*/  F2I.FTZ.TRUNC.NTZ R3, R18 ;  /* 0x0000001200037305 */ /* 0x000e24000021f100 */
[----:B0-----:R0:W-:Y:S01]  /*7120*/  STG.E.U16 desc[UR36][R8.64], R3 ;  /* 0x0000000308007986 */ /* 0x0011e2000c101524 */
[----:B------:R-:W-:Y:S05]  /*7130*/  BRA `(.L_x_8021) ;  /* 0x0000000c00247947 */ /* 0x000fea0003800000 */
.L_x_8017:
        /* <DEDUP_REMOVED lines=9> */
.L_x_8025:
[----:B------:R-:W-:-:S05]  /*71d0*/  IMAD.U32 R0, R18, 0x10000, RZ ;  /* 0x0001000012007824 */ /* 0x000fca00078e00ff */
[----:B------:R-:W-:-:S05]  /*71e0*/  F2FP.F16.F32.PACK_AB R0, RZ, R0 ;  /* 0x00000000ff00723e */ /* 0x000fca00000000ff */
[----:B------:R0:W-:Y:S01]  /*71f0*/  STG.E.U16 desc[UR36][R8.64], R0 ;  /* 0x0000000008007986 */ /* 0x0001e2000c101524 */
[----:B------:R-:W-:Y:S05]  /*7200*/  BRA `(.L_x_8021) ;  /* 0x0000000800f07947 */ /* 0x000fea0003800000 */
.L_x_8024:
        /* <DEDUP_REMOVED lines=10> */
.L_x_8027:
[----:B------:R-:W-:-:S05]  /*72b0*/  IMAD.U32 R18, R18, 0x10000, RZ ;  /* 0x0001000012127824 */ /* 0x000fca00078e00ff */
[----:B------:R-:W-:-:S04]  /*72c0*/  F2FP.F16.F32.PACK_AB R3, RZ, R18 ;  /* 0x00000012ff03723e */ /* 0x000fc800000000ff */
[----:B------:R-:W-:-:S05]  /*72d0*/  PRMT R3, R3, 0x5410, RZ ;  /* 0x0000541003037816 */ /* 0x000fca00000000ff */
[----:B------:R0:W-:Y:S01]  /*72e0*/  STG.E desc[UR36][R8.64], R3 ;  /* 0x0000000308007986 */ /* 0x0001e2000c101924 */
[----:B------:R-:W-:Y:S05]  /*72f0*/  BRA `(.L_x_8021) ;  /* 0x0000000800b47947 */ /* 0x000fea0003800000 */
.L_x_8026:
[----:B------:R-:W-:-:S04]  /*7300*/  IMAD.U32 R4, R18, 0x10000, RZ ;  /* 0x0001000012047824 */ /* 0x000fc800078e00ff */
[----:B------:R-:W-:-:S06]  /*7310*/  FMUL.FTZ R4, R4, 1 ;  /* 0x3f80000004047820 */ /* 0x000fcc0000410000 */
[----:B------:R-:W0:Y:S02]  /*7320*/  F2F.F64.F32 R4, R4 ;  /* 0x0000000400047310 */ /* 0x000e240000201800 */
[----:B0-----:R0:W-:Y:S01]  /*7330*/  STG.E.64 desc[UR36][R8.64], R4 ;  /* 0x0000000408007986 */ /* 0x0011e2000c101b24 */
[----:B------:R-:W-:Y:S05]  /*7340*/  BRA `(.L_x_8021) ;  /* 0x0000000800a07947 */ /* 0x000fea0003800000 */
.L_x_8016:
        /* <DEDUP_REMOVED lines=14> */
.L_x_8031:
        /* <DEDUP_REMOVED lines=17> */
.L_x_8034:
[----:B------:R-:W-:-:S04]  /*7540*/  SHF.R.U32.HI R3, RZ, 0x18, R5 ;  /* 0x00000018ff037819 */ /* 0x000fc80000011605 */
[----:B------:R-:W-:-:S04]  /*7550*/  LOP3.LUT R0, R0, 0x80, R3, 0xf8, !PT ;  /* 0x0000008000007812 */ /* 0x000fc800078ef803 */
[----:B------:R-:W-:-:S07]  /*7560*/  PRMT R4, R0, 0x7610, R4 ;  /* 0x0000761000047816 */ /* 0x000fce0000000004 */
.L_x_8033:
[----:B------:R-:W-:Y:S05]  /*7570*/  BSYNC.RECONVERGENT B0 ;  /* 0x0000000000007941 */ /* 0x000fea0003800200 */
.L_x_8032:
[----:B------:R0:W-:Y:S01]  /*7580*/  STG.E.U8 desc[UR36][R8.64], R4 ;  /* 0x0000000408007986 */ /* 0x0001e2000c101124 */
[----:B------:R-:W-:Y:S05]  /*7590*/  BRA `(.L_x_8021) ;  /* 0x00000008000c7947 */ /* 0x000fea0003800000 */
.L_x_8030:
        /* <DEDUP_REMOVED lines=17> */
.L_x_8037:
[----:B------:R-:W-:-:S04]  /*76b0*/  SHF.R.U32.HI R3, RZ, 0x18, R5 ;  /* 0x00000018ff037819 */ /* 0x000fc80000011605 */
[----:B------:R-:W-:-:S04]  /*76c0*/  LOP3.LUT R0, R0, 0x80, R3, 0xf8, !PT ;  /* 0x0000008000007812 */ /* 0x000fc800078ef803 */
[----:B------:R-:W-:-:S07]  /*76d0*/  PRMT R4, R0, 0x7610, R4 ;  /* 0x0000761000047816 */ /* 0x000fce0000000004 */
.L_x_8036:
[----:B------:R-:W-:Y:S05]  /*76e0*/  BSYNC.RECONVERGENT B0 ;  /* 0x0000000000007941 */ /* 0x000fea0003800200 */
.L_x_8035:
[----:B------:R0:W-:Y:S01]  /*76f0*/  STG.E.U8 desc[UR36][R8.64], R4 ;  /* 0x0000000408007986 */ /* 0x0001e2000c101124 */
[----:B------:R-:W-:Y:S05]  /*7700*/  BRA `(.L_x_8021) ;  /* 0x0000000400b07947 */ /* 0x000fea0003800000 */
.L_x_8029:
        /* <DEDUP_REMOVED lines=22> */
.L_x_8039:
[----:B------:R-:W-:-:S06]  /*7870*/  IMAD.U32 R4, R18, 0x10000, RZ ;  /* 0x0001000012047824 */ /* 0x000fcc00078e00ff */
[----:B------:R-:W0:Y:S02]  /*7880*/  F2I.U64.TRUNC R4, R4 ;  /* 0x0000000400047311 */ /* 0x000e24000020d800 */
[----:B0-----:R0:W-:Y:S01]  /*7890*/  STG.E.64 desc[UR36][R8.64], R4 ;  /* 0x0000000408007986 */ /* 0x0011e2000c101b24 */
[----:B------:R-:W-:Y:S05]  /*78a0*/  BRA `(.L_x_8021) ;  /* 0x0000000400487947 */ /* 0x000fea0003800000 */
.L_x_8038:
[----:B------:R-:W-:-:S04]  /*78b0*/  IMAD.U32 R18, R18, 0x10000, RZ ;  /* 0x0001000012127824 */ /* 0x000fc800078e00ff */
[----:B------:R-:W0:Y:S02]  /*78c0*/  F2I.FTZ.U32.TRUNC.NTZ R3, R18 ;  /* 0x0000001200037305 */ /* 0x000e24000021f000 */
[----:B0-----:R0:W-:Y:S01]  /*78d0*/  STG.E desc[UR36][R8.64], R3 ;  /* 0x0000000308007986 */ /* 0x0011e2000c101924 */
[----:B------:R-:W-:Y:S05]  /*78e0*/  BRA `(.L_x_8021) ;  /* 0x0000000400387947 */ /* 0x000fea0003800000 */
.L_x_8028:
        /* <DEDUP_REMOVED lines=11> */
.L_x_8041:
[----:B------:R-:W-:Y:S01]  /*79a0*/  IMAD.U32 R18, R18, 0x10000, RZ ;  /* 0x0001000012127824 */ /* 0x000fe200078e00ff */
[----:B------:R-:W-:-:S03]  /*79b0*/  CS2R R6, SRZ ;  /* 0x0000000000067805 */ /* 0x000fc6000001ff00 */
[----:B------:R-:W-:-:S06]  /*79c0*/  FMUL.FTZ R4, R18, 1 ;  /* 0x3f80000012047820 */ /* 0x000fcc0000410000 */
[----:B------:R-:W0:Y:S02]  /*79d0*/  F2F.F64.F32 R4, R4 ;  /* 0x0000000400047310 */ /* 0x000e240000201800 */
[----:B0-----:R4:W-:Y:S01]  /*79e0*/  STG.E.128 desc[UR36][R8.64], R4 ;  /* 0x0000000408007986 */ /* 0x0019e2000c101d24 */
[----:B------:R-:W-:Y:S05]  /*79f0*/  BRA `(.L_x_8021) ;  /* 0x0000000000f47947 */ /* 0x000fea0003800000 */
.L_x_8040:
[----:B------:R-:W-:-:S13]  /*7a00*/  ISETP.NE.AND P0, PT, R0, 0xf, PT ;  /* 0x0000000f0000780c */ /* 0x000fda0003f05270 */
[----:B------:R-:W-:Y:S05]  /*7a10*/  @!P0 BRA `(.L_x_8042) ;  /* 0x0000000000e88947 */ /* 0x000fea0003800000 */
[----:B------:R-:W-:-:S13]  /*7a20*/  ISETP.NE.AND P0, PT, R0, 0x17, PT ;  /* 0x000000170000780c */ /* 0x000fda0003f05270 */
[----:B------:R-:W-:Y:S05]  /*7a30*/  @!P0 BRA `(.L_x_8043) ;  /* 0x0000000000908947 */ /* 0x000fea0003800000 */
[----:B------:R-:W-:-:S13]  /*7a40*/  ISETP.NE.AND P0, PT, R0, 0x18, PT ;  /* 0x000000180000780c */ /* 0x000fda0003f05270 */
[----:B------:R-:W-:Y:S05]  /*7a50*/  @!P0 BRA `(.L_x_8044) ;  /* 0x0000000000448947 */ /* 0x000fea0003800000 */
.L_x_8020:
        /* <DEDUP_REMOVED lines=16> */
.L_x_8045:
[----:B------:R-:W-:Y:S05]  /*7b60*/  BRA `(.L_x_8021) ;  /* 0x0000000000987947 */ /* 0x000fea0003800000 */
.L_x_8044:
        /* <DEDUP_REMOVED lines=13> */
.L_x_8047:
[----:B------:R-:W-:Y:S05]  /*7c40*/  BSYNC.RECONVERGENT B0 ;  /* 0x0000000000007941 */ /* 0x000fea0003800200 */
.L_x_8046:
[----:B------:R-:W-:-:S05]  /*7c50*/  LOP3.LUT R3, R0, 0x80, R3, 0xf8, !PT ;  /* 0x0000008000037812 */ /* 0x000fca00078ef803 */
[----:B------:R1:W-:Y:S01]  /*7c60*/  STG.E.U8 desc[UR36][R8.64], R3 ;  /* 0x0000000308007986 */ /* 0x0003e2000c101124 */
[----:B------:R-:W-:Y:S05]  /*7c70*/  BRA `(.L_x_8021) ;  /* 0x0000000000547947 */ /* 0x000fea0003800000 */
.L_x_8043:
        /* <DEDUP_REMOVED lines=12> */
.L_x_8049:
[----:B------:R-:W-:Y:S01]  /*7d40*/  IMAD.MOV.U32 R0, RZ, RZ, 0x7f ;  /* 0x0000007fff007424 */ /* 0x000fe200078e00ff */
[----:B------:R-:W-:-:S04]  /*7d50*/  ISETP.GT.U32.AND P0, PT, R4, 0x7f800000, PT ;  /* 0x7f8000000400780c */ /* 0x000fc80003f04070 */
[----:B------:R-:W-:-:S09]  /*7d60*/  SEL R0, R0, 0x7c, P0 ;  /* 0x0000007c00007807 */ /* 0x000fd20000000000 */
.L_x_8050:
[----:B------:R-:W-:Y:S05]  /*7d70*/  BSYNC.RECONVERGENT B0 ;  /* 0x0000000000007941 */ /* 0x000fea0003800200 */
.L_x_8048:
[----:B------:R-:W-:-:S04]  /*7d80*/  SHF.R.U32.HI R3, RZ, 0x18, R3 ;  /* 0x00000018ff037819 */ /* 0x000fc80000011603 */
[----:B------:R-:W-:-:S05]  /*7d90*/  LOP3.LUT R3, R0, 0x80, R3, 0xf8, !PT ;  /* 0x0000008000037812 */ /* 0x000fca00078ef803 */
[----:B------:R2:W-:Y:S01]  /*7da0*/  STG.E.U8 desc[UR36][R8.64], R3 ;  /* 0x0000000308007986 */ /* 0x0005e2000c101124 */
[----:B------:R-:W-:Y:S05]  /*7db0*/  BRA `(.L_x_8021) ;  /* 0x0000000000047947 */ /* 0x000fea0003800000 */
.L_x_8042:
[----:B------:R0:W-:Y:S02]  /*7dc0*/  STG.E.U16 desc[UR36][R8.64], R18 ;  /* 0x0000001208007986 */ /* 0x0001e4000c101524 */
.L_x_8021:
[----:B------:R-:W-:-:S07]  /*7dd0*/  VIADD R25, R25, 0x80 ;  /* 0x0000008019197836 */ /* 0x000fce0000000000 */
.L_x_7980:
[----:B------:R-:W-:Y:S05]  /*7de0*/  BSYNC.RECONVERGENT B6 ;  /* 0x0000000000067941 */ /* 0x000fea0003800200 */
.L_x_7979:
[----:B------:R-:W-:-:S13]  /*7df0*/  ISETP.GE.AND P0, PT, R25, R16, PT ;  /* 0x000000101900720c */ /* 0x000fda0003f06270 */
[----:B------:R-:W-:Y:S05]  /*7e00*/  @P0 EXIT ;  /* 0x000000000000094d */ /* 0x000fea0003800000 */
[----:B01-34-:R-:W0:Y:S01]  /*7e10*/  LDC.64 R4, c[0x0][0x388] ;  /* 0x0000e200ff047b82 */ /* 0x01be220000000a00 */
        /* <DEDUP_REMOVED lines=20> */
.L_x_8054:
[----:B------:R-:W-:-:S06]  /*7f60*/  IMAD.U32 R5, R19, 0x10000, RZ ;  /* 0x0001000013057824 */ /* 0x000fcc00078e00ff */
[----:B------:R-:W0:Y:S02]  /*7f70*/  F2I.S64.TRUNC R4, R5 ;  /* 0x0000000500047311 */ /* 0x000e24000020d900 */
[----:B0-----:R-:W-:Y:S01]  /*7f80*/  STG.E.U8 desc[UR36][R2.64], R4 ;  /* 0x0000000402007986 */ /* 0x001fe2000c101124 */
[----:B------:R-:W-:Y:S05]  /*7f90*/  EXIT ;  /* 0x000000000000794d */ /* 0x000fea0003800000 */
.L_x_8053:
        /* <DEDUP_REMOVED lines=10> */
.L_x_8057:
[----:B------:R-:W-:-:S06]  /*8040*/  IMAD.U32 R19, R19, 0x10000, RZ ;  /* 0x0001000013137824 */ /* 0x000fcc00078e00ff */
[----:B------:R-:W0:Y:S02]  /*8050*/  F2I.FTZ.TRUNC.NTZ R19, R19 ;  /* 0x0000001300137305 */ /* 0x000e24000021f100 */
[----:B0-----:R-:W-:Y:S01]  /*8060*/  STG.E desc[UR36][R2.64], R19 ;  /* 0x0000001302007986 */ /* 0x001fe2000c101924 */
[----:B------:R-:W-:Y:S05]  /*8070*/  EXIT ;  /* 0x000000000000794d */ /* 0x000fea0003800000 */
.L_x_8056:
[----:B------:R-:W-:-:S06]  /*8080*/  IMAD.U32 R19, R19, 0x10000, RZ ;  /* 0x0001000013137824 */ /* 0x000fcc00078e00ff */
[----:B------:R-:W0:Y:S02]  /*8090*/  F2I.FTZ.TRUNC.NTZ R19, R19 ;  /* 0x0000001300137305 */ /* 0x000e24000021f100 */
[----:B0-----:R-:W-:Y:S01]  /*80a0*/  STG.E.U16 desc[UR36][R2.64], R19 ;  /* 0x0000001302007986 */ /* 0x001fe2000c101524 */
[----:B------:R-:W-:Y:S05]  /*80b0*/  EXIT ;  /* 0x000000000000794d */ /* 0x000fea0003800000 */
.L_x_8052:
        /* <DEDUP_REMOVED lines=9> */
.L_x_8059:
[----:B------:R-:W-:-:S05]  /*8150*/  IMAD.U32 R0, R19, 0x10000, RZ ;  /* 0x0001000013007824 */ /* 0x000fca00078e00ff */
[----:B------:R-:W-:-:S05]  /*8160*/  F2FP.F16.F32.PACK_AB R0, RZ, R0 ;  /* 0x00000000ff00723e */ /* 0x000fca00000000ff */
[----:B------:R-:W-:Y:S01]  /*8170*/  STG.E.U16 desc[UR36][R2.64], R0 ;  /* 0x0000000002007986 */ /* 0x000fe2000c101524 */
[----:B------:R-:W-:Y:S05]  /*8180*/  EXIT ;  /* 0x000000000000794d */ /* 0x000fea0003800000 */
.L_x_8058:
        /* <DEDUP_REMOVED lines=10> */
.L_x_8061:
[----:B------:R-:W-:-:S05]  /*8230*/  IMAD.U32 R19, R19, 0x10000, RZ ;  /* 0x0001000013137824 */ /* 0x000fca00078e00ff */
[----:B------:R-:W-:-:S04]  /*8240*/  F2FP.F16.F32.PACK_AB R5, RZ, R19 ;  /* 0x00000013ff05723e */ /* 0x000fc800000000ff */
[----:B------:R-:W-:-:S05]  /*8250*/  PRMT R5, R5, 0x5410, RZ ;  /* 0x0000541005057816 */ /* 0x000fca00000000ff */
[----:B------:R-:W-:Y:S01]  /*8260*/  STG.E desc[UR36][R2.64], R5 ;  /* 0x0000000502007986 */ /* 0x000fe2000c101924 */
[----:B------:R-:W-:Y:S05]  /*8270*/  EXIT ;  /* 0x000000000000794d */ /* 0x000fea0003800000 */
.L_x_8060:
[----:B------:R-:W-:-:S04]  /*8280*/  IMAD.U32 R4, R19, 0x10000, RZ ;  /* 0x0001000013047824 */ /* 0x000fc800078e00ff */
[----:B------:R-:W-:-:S06]  /*8290*/  FMUL.FTZ R4, R4, 1 ;  /* 0x3f80000004047820 */ /* 0x000fcc0000410000 */
[----:B------:R-:W0:Y:S02]  /*82a0*/  F2F.F64.F32 R4, R4 ;  /* 0x0000000400047310 */ /* 0x000e240000201800 */
[----:B0-----:R-:W-:Y:S01]  /*82b0*/  STG.E.64 desc[UR36][R2.64], R4 ;  /* 0x0000000402007986 */ /* 0x001fe2000c101b24 */
[----:B------:R-:W-:Y:S05]  /*82c0*/  EXIT ;  /* 0x000000000000794d */ /* 0x000fea0003800000 */
.L_x_8051:
        /* <DEDUP_REMOVED lines=14> */
.L_x_8065:
        /* <DEDUP_REMOVED lines=18> */
.L_x_8068:
[----:B------:R-:W-:-:S04]  /*84d0*/  SHF.R.U32.HI R5, RZ, 0x18, R5 ;  /* 0x00000018ff057819 */ /* 0x000fc80000011605 */
[----:B------:R-:W-:-:S07]  /*84e0*/  LOP3.LUT R0, R0, 0x80, R5, 0xf8, !PT ;  /* 0x0000008000007812 */ /* 0x000fce00078ef805 */
.L_x_8067:
[----:B------:R-:W-:Y:S05]  /*84f0*/  BSYNC.RECONVERGENT B0 ;  /* 0x0000000000007941 */ /* 0x000fea0003800200 */
.L_x_8066:
[----:B------:R-:W-:Y:S01]  /*8500*/  STG.E.U8 desc[UR36][R2.64], R0 ;  /* 0x0000000002007986 */ /* 0x000fe2000c101124 */
[----:B------:R-:W-:Y:S05]  /*8510*/  EXIT ;  /* 0x000000000000794d */ /* 0x000fea0003800000 */
.L_x_8064:
        /* <DEDUP_REMOVED lines=18> */
.L_x_8071:
[----:B------:R-:W-:-:S04]  /*8640*/  SHF.R.U32.HI R5, RZ, 0x18, R5 ;  /* 0x00000018ff057819 */ /* 0x000fc80000011605 */
[----:B------:R-:W-:-:S07]  /*8650*/  LOP3.LUT R0, R0, 0x80, R5, 0xf8, !PT ;  /* 0x0000008000007812 */ /* 0x000fce00078ef805 */
.L_x_8070:
[----:B------:R-:W-:Y:S05]  /*8660*/  BSYNC.RECONVERGENT B0 ;  /* 0x0000000000007941 */ /* 0x000fea0003800200 */
.L_x_8069:
[----:B------:R-:W-:Y:S01]  /*8670*/  STG.E.U8 desc[UR36][R2.64], R0 ;  /* 0x0000000002007986 */ /* 0x000fe2000c101124 */
[----:B------:R-:W-:Y:S05]  /*8680*/  EXIT ;  /* 0x000000000000794d */ /* 0x000fea0003800000 */
.L_x_8063:
        /* <DEDUP_REMOVED lines=22> */
.L_x_8073:
[----:B------:R-:W-:-:S06]  /*87f0*/  IMAD.U32 R4, R19, 0x10000, RZ ;  /* 0x0001000013047824 */ /* 0x000fcc00078e00ff */
[----:B------:R-:W0:Y:S02]  /*8800*/  F2I.U64.TRUNC R4, R4 ;  /* 0x0000000400047311 */ /* 0x000e24000020d800 */
[----:B0-----:R-:W-:Y:S01]  /*8810*/  STG.E.64 desc[UR36][R2.64], R4 ;  /* 0x0000000402007986 */ /* 0x001fe2000c101b24 */
[----:B------:R-:W-:Y:S05]  /*8820*/  EXIT ;  /* 0x000000000000794d */ /* 0x000fea0003800000 */
.L_x_8072:
[----:B------:R-:W-:-:S06]  /*8830*/  IMAD.U32 R19, R19, 0x10000, RZ ;  /* 0x0001000013137824 */ /* 0x000fcc00078e00ff */
[----:B------:R-:W0:Y:S02]  /*8840*/  F2I.FTZ.U32.TRUNC.NTZ R19, R19 ;  /* 0x0000001300137305 */ /* 0x000e24000021f000 */
[----:B0-----:R-:W-:Y:S01]  /*8850*/  STG.E desc[UR36][R2.64], R19 ;  /* 0x0000001302007986 */ /* 0x001fe2000c101924 */
[----:B------:R-:W-:Y:S05]  /*8860*/  EXIT ;  /* 0x000000000000794d */ /* 0x000fea0003800000 */
.L_x_8062:
        /* <DEDUP_REMOVED lines=11> */
.L_x_8075:
[----:B------:R-:W-:Y:S01]  /*8920*/  IMAD.U32 R19, R19, 0x10000, RZ ;  /* 0x0001000013137824 */ /* 0x000fe200078e00ff */
[----:B------:R-:W-:-:S03]  /*8930*/  CS2R R6, SRZ ;  /* 0x0000000000067805 */ /* 0x000fc6000001ff00 */
[----:B------:R-:W-:-:S06]  /*8940*/  FMUL.FTZ R4, R19, 1 ;  /* 0x3f80000013047820 */ /* 0x000fcc0000410000 */
[----:B------:R-:W0:Y:S02]  /*8950*/  F2F.F64.F32 R4, R4 ;  /* 0x0000000400047310 */ /* 0x000e240000201800 */
[----:B0-----:R-:W-:Y:S01]  /*8960*/  STG.E.128 desc[UR36][R2.64], R4 ;  /* 0x0000000402007986 */ /* 0x001fe2000c101d24 */
[----:B------:R-:W-:Y:S05]  /*8970*/  EXIT ;  /* 0x000000000000794d */ /* 0x000fea0003800000 */
.L_x_8074:
[----:B------:R-:W-:-:S13]  /*8980*/  ISETP.NE.AND P0, PT, R0, 0xf, PT ;  /* 0x0000000f0000780c */ /* 0x000fda0003f05270 */
[----:B------:R-:W-:Y:S05]  /*8990*/  @!P0 BRA `(.L_x_8076) ;  /* 0x0000000000e88947 */ /* 0x000fea0003800000 */
[----:B------:R-:W-:-:S13]  /*89a0*/  ISETP.NE.AND P0, PT, R0, 0x17, PT ;  /* 0x000000170000780c */ /* 0x000fda0003f05270 */
[----:B------:R-:W-:Y:S05]  /*89b0*/  @!P0 BRA `(.L_x_8077) ;  /* 0x0000000000908947 */ /* 0x000fea0003800000 */
[----:B------:R-:W-:-:S13]  /*89c0*/  ISETP.NE.AND P0, PT, R0, 0x18, PT ;  /* 0x000000180000780c */ /* 0x000fda0003f05270 */
[----:B------:R-:W-:Y:S05]  /*89d0*/  @!P0 BRA `(.L_x_8078) ;  /* 0x0000000000448947 */ /* 0x000fea0003800000 */
.L_x_8055:
        /* <DEDUP_REMOVED lines=16> */
.L_x_8079:
[----:B------:R-:W-:Y:S05]  /*8ae0*/  EXIT ;  /* 0x000000000000794d */ /* 0x000fea0003800000 */
.L_x_8078:
        /* <DEDUP_REMOVED lines=13> */
.L_x_8081:
[----:B------:R-:W-:Y:S05]  /*8bc0*/  BSYNC.RECONVERGENT B0 ;  /* 0x0000000000007941 */ /* 0x000fea0003800200 */
.L_x_8080:
[----:B------:R-:W-:-:S05]  /*8bd0*/  LOP3.LUT R5, R0, 0x80, R5, 0xf8, !PT ;  /* 0x0000008000057812 */ /* 0x000fca00078ef805 */
[----:B------:R-:W-:Y:S01]  /*8be0*/  STG.E.U8 desc[UR36][R2.64], R5 ;  /* 0x0000000502007986 */ /* 0x000fe2000c101124 */
[----:B------:R-:W-:Y:S05]  /*8bf0*/  EXIT ;  /* 0x000000000000794d */ /* 0x000fea0003800000 */
.L_x_8077:
        /* <DEDUP_REMOVED lines=12> */
.L_x_8083:
[----:B------:R-:W-:Y:S01]  /*8cc0*/  IMAD.MOV.U32 R0, RZ, RZ, 0x7f ;  /* 0x0000007fff007424 */ /* 0x000fe200078e00ff */
[----:B------:R-:W-:-:S04]  /*8cd0*/  ISETP.GT.U32.AND P0, PT, R4, 0x7f800000, PT ;  /* 0x7f8000000400780c */ /* 0x000fc80003f04070 */
[----:B------:R-:W-:-:S09]  /*8ce0*/  SEL R0, R0, 0x7c, P0 ;  /* 0x0000007c00007807 */ /* 0x000fd20000000000 */
.L_x_8084:
[----:B------:R-:W-:Y:S05]  /*8cf0*/  BSYNC.RECONVERGENT B0 ;  /* 0x0000000000007941 */ /* 0x000fea0003800200 */
.L_x_8082:
[----:B------:R-:W-:-:S04]  /*8d00*/  SHF.R.U32.HI R5, RZ, 0x18, R5 ;  /* 0x00000018ff057819 */ /* 0x000fc80000011605 */
[----:B------:R-:W-:-:S05]  /*8d10*/  LOP3.LUT R5, R0, 0x80, R5, 0xf8, !PT ;  /* 0x0000008000057812 */ /* 0x000fca00078ef805 */
[----:B------:R-:W-:Y:S01]  /*8d20*/  STG.E.U8 desc[UR36][R2.64], R5 ;  /* 0x0000000502007986 */ /* 0x000fe2000c101124 */
[----:B------:R-:W-:Y:S05]  /*8d30*/  EXIT ;  /* 0x000000000000794d */ /* 0x000fea0003800000 */
.L_x_8076:
[----:B------:R-:W-:Y:S01]  /*8d40*/  STG.E.U16 desc[UR36][R2.64], R19 ;  /* 0x0000001302007986 */ /* 0x000fe2000c101524 */
[----:B------:R-:W-:Y:S05]  /*8d50*/  EXIT ;  /* 0x000000000000794d */ /* 0x000fea0003800000 */
.L_x_8085:
        /* <DEDUP_REMOVED lines=10> */
.L_x_12913:


//--------------------- .text._ZN2at6native18elementwise_kernelILi128ELi4EZNS0_22gpu_kernel_impl_nocastIZZZNS0_18GeluCUDAKernelImplERNS_18TensorIteratorBaseENS0_8GeluTypeEENKUlvE0_clEvENKUlvE2_clEvEUlN3c108BFloat16EE_EEvS4_RKT_EUliE_EEviT1_ --------------------------
	.section	.text._ZN2at6native18elementwise_kernelILi128ELi4EZNS0_22gpu_kernel_impl_nocastIZZZNS0_18GeluCUDAKernelImplERNS_18TensorIteratorBaseENS0_8GeluTypeEENKUlvE0_clEvENKUlvE2_clEvEUlN3c108BFloat16EE_EEvS4_RKT_EUliE_EEviT1_,"ax",@progbits
	.align	128
        .global         _ZN2at6native18elementwise_kernelILi128ELi4EZNS0_22gpu_kernel_impl_nocastIZZZNS0_18GeluCUDAKernelImplERNS_18TensorIteratorBaseENS0_8GeluTypeEENKUlvE0_clEvENKUlvE2_clEvEUlN3c108BFloat16EE_EEvS4_RKT_EUliE_EEviT1_
        .type           _ZN2at6native18elementwise_kernelILi128ELi4EZNS0_22gpu_kernel_impl_nocastIZZZNS0_18GeluCUDAKernelImplERNS_18TensorIteratorBaseENS0_8GeluTypeEENKUlvE0_clEvENKUlvE2_clEvEUlN3c108BFloat16EE_EEvS4_RKT_EUliE_EEviT1_,@function
        .size           _ZN2at6native18elementwise_kernelILi128ELi4EZNS0_22gpu_kernel_impl_nocastIZZZNS0_18GeluCUDAKernelImplERNS_18TensorIteratorBaseENS0_8GeluTypeEENKUlvE0_clEvENKUlvE2_clEvEUlN3c108BFloat16EE_EEvS4_RKT_EUliE_EEviT1_,(.L_x_12914 - _ZN2at6native18elementwise_kernelILi128ELi4EZNS0_22gpu_kernel_impl_nocastIZZZNS0_18GeluCUDAKernelImplERNS_18TensorIteratorBaseENS0_8GeluTypeEENKUlvE0_clEvENKUlvE2_clEvEUlN3c108BFloat16EE_EEvS4_RKT_EUliE_EEviT1_)
        .other          _ZN2at6native18elementwise_kernelILi128ELi4EZNS0_22gpu_kernel_impl_nocastIZZZNS0_18GeluCUDAKernelImplERNS_18TensorIteratorBaseENS0_8GeluTypeEENKUlvE0_clEvENKUlvE2_clEvEUlN3c108BFloat16EE_EEvS4_RKT_EUliE_EEviT1_,@"STO_CUDA_ENTRY STV_DEFAULT"
_ZN2at6native18elementwise_kernelILi128ELi4EZNS0_22gpu_kernel_impl_nocastIZZZNS0_18GeluCUDAKernelImplERNS_18TensorIteratorBaseENS0_8GeluTypeEENKUlvE0_clEvENKUlvE2_clEvEUlN3c108BFloat16EE_EEvS4_RKT_EUliE_EEviT1_:
.text._ZN2at6native18elementwise_kernelILi128ELi4EZNS0_22gpu_kernel_impl_nocastIZZZNS0_18GeluCUDAKernelImplERNS_18TensorIteratorBaseENS0_8GeluTypeEENKUlvE0_clEvENKUlvE2_clEvEUlN3c108BFloat16EE_EEvS4_RKT_EUliE_EEviT1_:
        /* <DEDUP_REMOVED lines=15> */
[----:B0-----:R0:W2:Y:S01]  /*00f0*/  LDG.E.U16 R2, desc[UR6][R4.64] ;  /* 0x0000000604027981 */ /* 0x0010a2000c1e1500 */
[----:B------:R-:W-:Y:S01]  /*0100*/  HFMA2 R7, -RZ, RZ, 0.61474609375, 16.90625 ;  /* 0x38eb4c3aff077431 */ /* 0x000fe200000001ff */
[----:B------:R-:W-:Y:S01]  /*0110*/  MOV R9, 0x3aae005b ;  /* 0x3aae005b00097802 */ /* 0x000fe20000000f00 */
[----:B------:R-:W-:Y:S01]  /*0120*/  HFMA2 R8, -RZ, RZ, 1.0087890625, -0.000686168670654296875 ;  /* 0x3c09919fff087431 */ /* 0x000fe200000001ff */
        /* <DEDUP_REMOVED lines=16> */
[----:B------:R-:W-:Y:S01]  /*0230*/  FSEL R8, R5, -0.37612664699554443359, P0 ;  /* 0xbec093ac05087808 */ /* 0x000fe20000000000 */
[----:B------:R-:W-:Y:S01]  /*0240*/  FADD.FTZ R5, -R6, -RZ ;  /* 0x800000ff06057221 */ /* 0x000fe20000010100 */
[----:B------:R-:W-:Y:S01]  /*0250*/  FSEL R4, R9, 0.11284004896879196167, P0 ;  /* 0x3de718af09047808 */ /* 0x000fe20000000000 */
[----:B------:R-:W-:-:S03]  /*0260*/  IMAD.MOV.U32 R9, RZ, RZ, 0x3f210a14 ;  /* 0x3f210a14ff097424 */ /* 0x000fc600078e00ff */
[----:B------:R-:W-:Y:S01]  /*0270*/  FSEL R5, R5, R0, P0 ;  /* 0x0000000005057208 */ /* 0x000fe20000000000 */
[----:B------:R-:W-:Y:S01]  /*0280*/  FFMA.FTZ R7, R6, R7, R4 ;  /* 0x0000000706077223 */ /* 0x000fe20000010004 */
[----:B------:R-:W-:-:S03]  /*0290*/  FSEL R4, R9, 0.12837915122509002686, P0 ;  /* 0x3e0375d309047808 */ /* 0x000fc60000000000 */
[----:B------:R-:W-:-:S04]  /*02a0*/  FFMA.FTZ R7, R6, R7, R8 ;  /* 0x0000000706077223 */ /* 0x000fc80000010008 */
[----:B------:R-:W-:-:S04]  /*02b0*/  FFMA.FTZ R4, R6, R7, R4 ;  /* 0x0000000706047223 */ /* 0x000fc80000010004 */
[----:B------:R-:W-:-:S04]  /*02c0*/  FFMA.FTZ R6, R4, R5, R5 ;  /* 0x0000000504067223 */ /* 0x000fc80000010005 */
[----:B------:R-:W0:Y:S02]  /*02d0*/  @P0 MUFU.EX2 R4, R6 ;  /* 0x0000000600040308 */ /* 0x000e240000000800 */
[----:B0-----:R-:W-:Y:S02]  /*02e0*/  @P0 FADD.FTZ R7, -R4, 1 ;  /* 0x3f80000004070421 */ /* 0x001fe40000010100 */
[----:B------:R-:W0:Y:S03]  /*02f0*/  LDC.64 R4, c[0x0][0x580] ;  /* 0x00016000ff047b82 */ /* 0x000e260000000a00 */
[----:B------:R-:W-:Y:S01]  /*0300*/  @P0 LOP3.LUT R6, R7, 0x80000000, R0, 0xb8, !PT ;  /* 0x8000000007060812 */ /* 0x000fe200078eb800 */
[----:B------:R-:W-:Y:S01]  /*0310*/  FMUL.FTZ R7, R2, 0.5 ;  /* 0x3f00000002077820 */ /* 0x000fe20000410000 */
[----:B------:R-:W-:-:S03]  /*0320*/  ISETP.GE.AND P0, PT, R3, UR4, PT ;  /* 0x0000000403007c0c */ /* 0x000fc6000bf06270 */
[----:B------:R-:W-:-:S04]  /*0330*/  FADD.FTZ R0, R6, 1 ;  /* 0x3f80000006007421 */ /* 0x000fc80000010000 */
[----:B------:R-:W-:-:S05]  /*0340*/  FMUL.FTZ R0, R0, R7 ;  /* 0x0000000700007220 */ /* 0x000fca0000410000 */
[----:B------:R-:W-:Y:S01]  /*0350*/  F2FP.BF16.F32.PACK_AB R0, RZ, R0 ;  /* 0x00000000ff00723e */ /* 0x000fe200000010ff */
[----:B------:R-:W-:Y:S05]  /*0360*/  @P0 BREAK.RELIABLE B1 ;  /* 0x0000000000010942 */ /* 0x000fea0003800100 */
[----:B0-----:R0:W-:Y:S01]  /*0370*/  STG.E.U16 desc[UR6][R4.64], R0 ;  /* 0x0000000004007986 */ /* 0x0011e2000c101506 */
[----:B------:R-:W-:Y:S05]  /*0380*/  @P0 BRA `(.L_x_8090) ;  /* 0x0000000400500947 */ /* 0x000fea0003800000 */
[----:B0-----:R-:W0:Y:S02]  /*0390*/  LDC.64 R4, c[0x0][0x588] ;  /* 0x00016200ff047b82 */ /* 0x001e240000000a00 */
[----:B0-----:R0:W2:Y:S01]  /*03a0*/  LDG.E.U16 R2, desc[UR6][R4.64] ;  /* 0x0000000604027981 */ /* 0x0010a2000c1e1500 */
[----:B------:R-:W-:Y:S02]  /*03b0*/  MOV R7, 0x38eb4c3a ;  /* 0x38eb4c3a00077802 */ /* 0x000fe40000000f00 */
[----:B------:R-:W-:Y:S02]  /*03c0*/  MOV R9, 0x3aae005b ;  /* 0x3aae005b00097802 */ /* 0x000fe40000000f00 */
[----:B------:R-:W-:Y:S02]  /*03d0*/  MOV R8, 0x3c09919f ;  /* 0x3c09919f00087802 */ /* 0x000fe40000000f00 */
[----:B------:R-:W-:Y:S02]  /*03e0*/  IADD3 R3, PT, PT, R3, 0x80, RZ ;  /* 0x0000008003037810 */ /* 0x000fe40007ffe0ff */
[----:B0-----:R-:W-:-:S02]  /*03f0*/  MOV R5, 0x3d24d99a ;  /* 0x3d24d99a00057802 */ /* 0x001fc40000000f00 */
[----:B--2---:R-:W-:-:S05]  /*0400*/  SHF.L.U32 R2, R2, 0x10, RZ ;  /* 0x0000001002027819 */ /* 0x004fca00000006ff */
[----:B------:R-:W-:-:S04]  /*0410*/  FMUL.FTZ R0, R2, 0.70710676908493041992 ;  /* 0x3f3504f302007820 */ /* 0x000fc80000410000 */
[C---:B------:R-:W-:Y:S01]  /*0420*/  FADD.FTZ R6, |R0|.reuse, -RZ ;  /* 0x800000ff00067221 */ /* 0x040fe20000010200 */
[----:B------:R-:W-:-:S04]  /*0430*/  FSETP.GE.FTZ.AND P0, PT, |R0|, 1.0029599666595458984, PT ;  /* 0x3f8060fe0000780b */ /* 0x000fc80003f16200 */
[----:B------:R-:W-:Y:S02]  /*0440*/  FSEL R7, R7, 8.4834944573231041431e-05, P0 ;  /* 0x38b1e96a07077808 */ /* 0x000fe40000000000 */
[----:B------:R-:W-:Y:S02]  /*0450*/  FSEL R9, -R9, -0.00082130916416645050049, P0 ;  /* 0xba574d2009097808 */ /* 0x000fe40000000100 */
[----:B------:R-:W-:Y:S02]  /*0460*/  FSEL R4, R8, 0.0052134888246655464172, P0 ;  /* 0x3baad5ea08047808 */ /* 0x000fe40000000000 */
[----:B------:R-:W-:Y:S01]  /*0470*/  FSEL R8, -R5, -0.026868773624300956726, P0 ;  /* 0xbcdc1be705087808 */ /* 0x000fe20000000100 */
[----:B------:R-:W-:Y:S02]  /*0480*/  IMAD.MOV.U32 R5, RZ, RZ, 0x3f69b4f9 ;  /* 0x3f69b4f9ff057424 */ /* 0x000fe400078e00ff */
[----:B------:R-:W-:-:S04]  /*0490*/  @!P0 FMUL.FTZ R6, R0, R0 ;  /* 0x0000000000068220 */ /* 0x000fc80000410000 */
[----:B------:R-:W-:Y:S01]  /*04a0*/  FFMA.FTZ R7, R6, R7, R9 ;  /* 0x0000000706077223 */ /* 0x000fe20000010009 */
[----:B------:R-:W-:-:S03]  /*04b0*/  MOV R9, 0x3e235519 ;  /* 0x3e23551900097802 */ /* 0x000fc60000000f00 */
[C---:B------:R-:W-:Y:S01]  /*04c0*/  FFMA.FTZ R7, R6.reuse, R7, R4 ;  /* 0x0000000706077223 */ /* 0x040fe20000010004 */
[----:B------:R-:W-:Y:S02]  /*04d0*/  FSEL R4, R9, 0.11284004896879196167, P0 ;  /* 0x3de718af09047808 */ /* 0x000fe40000000000 */
[----:B------:R-:W-:Y:S01]  /*04e0*/  MOV R9, 0x3f210a14 ;  /* 0x3f210a1400097802 */ /* 0x000fe20000000f00 */
[C---:B------:R-:W-:Y:S01]  /*04f0*/  FFMA.FTZ R7, R6.reuse, R7, R8 ;  /* 0x0000000706077223 */ /* 0x040fe20000010008 */
[----:B------:R-:W-:Y:S01]  /*0500*/  FSEL R8, R5, -0.37612664699554443359, P0 ;  /* 0xbec093ac05087808 */ /* 0x000fe20000000000 */
[C---:B------:R-:W-:Y:S02]  /*0510*/  FADD.FTZ R5, -R6.reuse, -RZ ;  /* 0x800000ff06057221 */ /* 0x040fe40000010100 */
[C---:B------:R-:W-:Y:S01]  /*0520*/  FFMA.FTZ R7, R6.reuse, R7, R4 ;  /* 0x0000000706077223 */ /* 0x040fe20000010004 */
[----:B------:R-:W-:Y:S02]  /*0530*/  FSEL R4, R9, 0.12837915122509002686, P0 ;  /* 0x3e0375d309047808 */ /* 0x000fe40000000000 */
[----:B------:R-:W-:Y:S01]  /*0540*/  FSEL R5, R5, R0, P0 ;  /* 0x0000000005057208 */ /* 0x000fe20000000000 */
[----:B------:R-:W-:-:S04]  /*0550*/  FFMA.FTZ R7, R6, R7, R8 ;  /* 0x0000000706077223 */ /* 0x000fc80000010008 */
[----:B------:R-:W-:-:S04]  /*0560*/  FFMA.FTZ R4, R6, R7, R4 ;  /* 0x0000000706047223 */ /* 0x000fc80000010004 */
[----:B------:R-:W-:-:S04]  /*0570*/  FFMA.FTZ R6, R4, R5, R5 ;  /* 0x0000000504067223 */ /* 0x000fc80000010005 */
[----:B------:R-:W0:Y:S02]  /*0580*/  @P0 MUFU.EX2 R4, R6 ;  /* 0x0000000600040308 */ /* 0x000e240000000800 */
[----:B0-----:R-:W-:Y:S02]  /*0590*/  @P0 FADD.FTZ R7, -R4, 1 ;  /* 0x3f80000004070421 */ /* 0x001fe40000010100 */
[----:B------:R-:W0:Y:S03]  /*05a0*/  LDC.64 R4, c[0x0][0x580] ;  /* 0x00016000ff047b82 */ /* 0x000e260000000a00 */
[----:B------:R-:W-:Y:S01]  /*05b0*/  @P0 LOP3.LUT R6, R7, 0x80000000, R0, 0xb8, !PT ;  /* 0x8000000007060812 */ /* 0x000fe200078eb800 */
[----:B------:R-:W-:-:S04]  /*05c0*/  FMUL.FTZ R7, R2, 0.5 ;  /* 0x3f00000002077820 */ /* 0x000fc80000410000 */
[----:B------:R-:W-:-:S04]  /*05d0*/  FADD.FTZ R0, R6, 1 ;  /* 0x3f80000006007421 */ /* 0x000fc80000010000 */
[----:B------:R-:W-:-:S05]  /*05e0*/  FMUL.FTZ R0, R0, R7 ;  /* 0x0000000700007220 */ /* 0x000fca0000410000 */
[----:B------:R-:W-:-:S05]  /*05f0*/  F2FP.BF16.F32.PACK_AB R0, RZ, R0 ;  /* 0x00000000ff00723e */ /* 0x000fca00000010ff */
[----:B0-----:R0:W-:Y:S02]  /*0600*/  STG.E.U16 desc[UR6][R4.64], R0 ;  /* 0x0000000004007986 */ /* 0x0011e4000c101506 */
.L_x_8089:
[----:B------:R-:W-:-:S13]  /*0610*/  ISETP.GE.AND P0, PT, R3, UR4, PT ;  /* 0x0000000403007c0c */ /* 0x000fda000bf06270 */
[----:B------:R-:W-:Y:S05]  /*0620*/  @P0 BREAK.RELIABLE B1 ;  /* 0x0000000000010942 */ /* 0x000fea0003800100 */
[----:B------:R-:W-:Y:S05]  /*0630*/  @P0 BRA `(.L_x_8090) ;  /* 0x0000000000a40947 */ /* 0x000fea0003800000 */
[----:B------:R-:W-:Y:S05]  /*0640*/  BSYNC.RELIABLE B1 ;  /* 0x0000000000017941 */ /* 0x000fea0003800100 */
.L_x_8088:
[----:B0-----:R-:W0:Y:S02]  /*0650*/  LDC.64 R4, c[0x0][0x588] ;  /* 0x00016200ff047b82 */ /* 0x001e240000000a00 */
        /* <DEDUP_REMOVED lines=14> */
[----:B------:R-:W-:Y:S02]  /*0740*/  HFMA2 R5, -RZ, RZ, 1.8525390625, -0.310791015625 ;  /* 0x3f69b4f9ff057431 */ /* 0x000fe400000001ff */
[----:B------:R-:W-:-:S04]  /*0750*/  @!P0 FMUL.FTZ R6, R0, R0 ;  /* 0x0000000000068220 */ /* 0x000fc80000410000 */
[----:B------:R-:W-:Y:S01]  /*0760*/  FFMA.FTZ R7, R6, R7, R9 ;  /* 0x0000000706077223 */ /* 0x000fe20000010009 */
[----:B------:R-:W-:-:S03]  /*0770*/  IMAD.MOV.U32 R9, RZ, RZ, 0x3e235519 ;  /* 0x3e235519ff097424 */ /* 0x000fc600078e00ff */
[C---:B------:R-:W-:Y:S02]  /*0780*/  FFMA.FTZ R7, R6.reuse, R7, R4 ;  /* 0x0000000706077223 */ /* 0x040fe40000010004 */
[----:B------:R-:W-:Y:S02]  /*0790*/  FSEL R4, R9, 0.11284004896879196167, P0 ;  /* 0x3de718af09047808 */ /* 0x000fe40000000000 */
[C---:B------:R-:W-:Y:S01]  /*07a0*/  FFMA.FTZ R7, R6.reuse, R7, R8 ;  /* 0x0000000706077223 */ /* 0x040fe20000010008 */
[----:B------:R-:W-:Y:S02]  /*07b0*/  MOV R9, 0x3f210a14 ;  /* 0x3f210a1400097802 */ /* 0x000fe40000000f00 */
[----:B------:R-:W-:Y:S01]  /*07c0*/  FSEL R8, R5, -0.37612664699554443359, P0 ;  /* 0xbec093ac05087808 */ /* 0x000fe20000000000 */
[C---:B------:R-:W-:Y:S01]  /*07d0*/  FFMA.FTZ R7, R6.reuse, R7, R4 ;  /* 0x0000000706077223 */ /* 0x040fe20000010004 */
[----:B------:R-:W-:Y:S01]  /*07e0*/  FADD.FTZ R5, -R6, -RZ ;  /* 0x800000ff06057221 */ /* 0x000fe20000010100 */
[----:B------:R-:W-:-:S02]  /*07f0*/  FSEL R4, R9, 0.12837915122509002686, P0 ;  /* 0x3e0375d309047808 */ /* 0x000fc40000000000 */
[C---:B------:R-:W-:Y:S02]  /*0800*/  FFMA.FTZ R7, R6.reuse, R7, R8 ;  /* 0x0000000706077223 */ /* 0x040fe40000010008 */
[----:B------:R-:W-:Y:S02]  /*0810*/  FSEL R5, R5, R0, P0 ;  /* 0x0000000005057208 */ /* 0x000fe40000000000 */
        /* <DEDUP_REMOVED lines=11> */
.L_x_8090:
[----:B------:R-:W-:Y:S05]  /*08d0*/  BSYNC.RECONVERGENT B0 ;  /* 0x0000000000007941 */ /* 0x000fea0003800200 */
.L_x_8087:
[----:B------:R-:W-:Y:S05]  /*08e0*/  WARPSYNC.ALL ;  /* 0x0000000000007948 */ /* 0x000fea0003800000 */
[----:B------:R-:W-:-:S13]  /*08f0*/  ISETP.GE.AND P0, PT, R3, UR4, PT ;  /* 0x0000000403007c0c */ /* 0x000fda000bf06270 */
[----:B------:R-:W-:Y:S05]  /*0900*/  @P0 EXIT ;  /* 0x000000000000094d */ /* 0x000fea0003800000 */
[----:B01----:R-:W0:Y:S02]  /*0910*/  LDC.64 R4, c[0x0][0x588] ;  /* 0x00016200ff047b82 */ /* 0x003e240000000a00 */
[----:B0-----:R0:W2:Y:S01]  /*0920*/  LDG.E.U16 R2, desc[UR6][R4.64] ;  /* 0x0000000604027981 */ /* 0x0010a2000c1e1500 */
[----:B------:R-:W-:Y:S01]  /*0930*/  HFMA2 R6, -RZ, RZ, 0.61474609375, 16.90625 ;  /* 0x38eb4c3aff067431 */ /* 0x000fe200000001ff */
[----:B------:R-:W-:Y:S01]  /*0940*/  MOV R8, 0x3aae005b ;  /* 0x3aae005b00087802 */ /* 0x000fe20000000f00 */
[----:B------:R-:W-:Y:S02]  /*0950*/  HFMA2 R7, -RZ, RZ, 1.0087890625, -0.000686168670654296875 ;  /* 0x3c09919fff077431 */ /* 0x000fe400000001ff */
[----:B0-----:R-:W-:Y:S01]  /*0960*/  IMAD.MOV.U32 R4, RZ, RZ, 0x3d24d99a ;  /* 0x3d24d99aff047424 */ /* 0x001fe200078e00ff */
        /* <DEDUP_REMOVED lines=32> */
[----:B0-----:R-:W-:Y:S01]  /*0b70*/  STG.E.U16 desc[UR6][R4.64], R0 ;  /* 0x0000000004007986 */ /* 0x001fe2000c101506 */
[----:B------:R-:W-:Y:S05]  /*0b80*/  EXIT ;  /* 0x000000000000794d */ /* 0x000fea0003800000 */
.L_x_8086:
        /* <DEDUP_REMOVED lines=14> */
[----:B0-----:R-:W-:-:S05]  /*0c70*/  IMAD.HI.U32 R6, R3, UR8, R4 ;  /* 0x0000000803067c27 */ /* 0x001fca000f8e0004 */
[----:B------:R-:W-:-:S05]  /*0c80*/  SHF.R.U32.HI R7, RZ, UR9, R6 ;  /* 0x00000009ff077c19 */ /* 0x000fca0008011606 */
[----:B------:R-:W-:-:S04]  /*0c90*/  IMAD.MOV R4, RZ, RZ, -R7 ;  /* 0x000000ffff047224 */ /* 0x000fc800078e0a07 */
[----:B-1----:R-:W-:-:S04]  /*0ca0*/  IMAD R4, R4, UR5, R3 ;  /* 0x0000000504047c24 */ /* 0x002fc8000f8e0203 */
[C---:B--2---:R-:W-:Y:S02]  /*0cb0*/  IMAD R5, R4.reuse, UR10, RZ ;  /* 0x0000000a04057c24 */ /* 0x044fe4000f8e02ff */
[----:B------:R-:W-:Y:S01]  /*0cc0*/  IMAD R4, R4, UR11, RZ ;  /* 0x0000000b04047c24 */ /* 0x000fe2000f8e02ff */
[----:B------:R-:W-:Y:S06]  /*0cd0*/  @!P0 BRA `(.L_x_8094) ;  /* 0x0000001000748947 */ /* 0x000fec0003800000 */
[----:B------:R-:W0:Y:S01]  /*0ce0*/  LDCU.64 UR8, c[0x0][0x398] ;  /* 0x00007300ff0877ac */ /* 0x000e220008000a00 */
[----:B------:R-:W-:Y:S02]  /*0cf0*/  MOV R6, RZ ;  /* 0x000000ff00067202 */ /* 0x000fe40000000f00 */
[----:B------:R-:W-:Y:S01]  /*0d00*/  ISETP.NE.AND P0, PT, R0, 0x2, PT ;  /* 0x000000020000780c */ /* 0x000fe20003f05270 */
[----:B------:R-:W1:Y:S01]  /*0d10*/  LDCU UR5, c[0x0][0x3a0] ;  /* 0x00007400ff0577ac */ /* 0x000e620008000800 */
[----:B------:R-:W2:Y:S01]  /*0d20*/  LDCU.64 UR10, c[0x0][0x4c0] ;  /* 0x00009800ff0a77ac */ /* 0x000ea20008000a00 */
[----:B0-----:R-:W-:-:S05]  /*0d30*/  IMAD.HI.U32 R8, R7, UR9, R6 ;  /* 0x0000000907087c27 */ /* 0x001fca000f8e0006 */
[----:B-1----:R-:W-:-:S04]  /*0d40*/  SHF.R.U32.HI R9, RZ, UR5, R8 ;  /* 0x00000005ff097c19 */ /* 0x002fc80008011608 */
[----:B------:R-:W-:-:S05]  /*0d50*/  IADD3 R6, PT, PT, -R9, RZ, RZ ;  /* 0x000000ff09067210 */ /* 0x000fca0007ffe1ff */
[----:B------:R-:W-:-:S04]  /*0d60*/  IMAD R6, R6, UR8, R7 ;  /* 0x0000000806067c24 */ /* 0x000fc8000f8e0207 */
[C---:B--2---:R-:W-:Y:S02]  /*0d70*/  IMAD R5, R6.reuse, UR10, R5 ;  /* 0x0000000a06057c24 */ /* 0x044fe4000f8e0205 */
[----:B------:R-:W-:Y:S01]  /*0d80*/  IMAD R4, R6, UR11, R4 ;  /* 0x0000000b06047c24 */ /* 0x000fe2000f8e0204 */
[----:B------:R-:W-:Y:S06]  /*0d90*/  @!P0 BRA `(.L_x_8094) ;  /* 0x0000001000448947 */ /* 0x000fec0003800000 */
[----:B------:R-:W0:Y:S01]  /*0da0*/  LDCU.64 UR8, c[0x0][0x3a8] ;  /* 0x00007500ff0877ac */ /* 0x000e220008000a00 */
[----:B------:R-:W-:Y:S01]  /*0db0*/  HFMA2 R8, -RZ, RZ, 0, 0 ;  /* 0x00000000ff087431 */ /* 0x000fe200000001ff */
[----:B------:R-:W-:Y:S01]  /*0dc0*/  ISETP.NE.AND P0, PT, R0, 0x3, PT ;  /* 0x000000030000780c */ /* 0x000fe20003f05270 */
[----:B------:R-:W1:Y:S01]  /*0dd0*/  LDCU UR5, c[0x0][0x3a4] ;  /* 0x00007480ff0577ac */ /* 0x000e620008000800 */
[----:B------:R-:W2:Y:S02]  /*0de0*/  LDCU.64 UR10, c[0x0][0x4c8] ;  /* 0x00009900ff0a77ac */ /* 0x000ea40008000a00 */
[----:B0-----:R-:W-:-:S05]  /*0df0*/  IMAD.HI.U32 R6, R9, UR8, R8 ;  /* 0x0000000809067c27 */ /* 0x001fca000f8e0008 */
[----:B------:R-:W-:-:S04]  /*0e00*/  SHF.R.U32.HI R7, RZ, UR9, R6 ;  /* 0x00000009ff077c19 */ /* 0x000fc80008011606 */
[----:B------:R-:W-:-:S05]  /*0e10*/  IADD3 R8, PT, PT, -R7, RZ, RZ ;  /* 0x000000ff07087210 */ /* 0x000fca0007ffe1ff */
[----:B-1----:R-:W-:-:S04]  /*0e20*/  IMAD R8, R8, UR5, R9 ;  /* 0x0000000508087c24 */ /* 0x002fc8000f8e0209 */
[C---:B--2---:R-:W-:Y:S02]  /*0e30*/  IMAD R5, R8.reuse, UR10, R5 ;  /* 0x0000000a08057c24 */ /* 0x044fe4000f8e0205 */
[----:B------:R-:W-:Y:S01]  /*0e40*/  IMAD R4, R8, UR11, R4 ;  /* 0x0000000b08047c24 */ /* 0x000fe2000f8e0204 */
        /* <DEDUP_REMOVED lines=19> */
[----:B------:R-:W-:-:S05]  /*0f80*/  SHF.R.U32.HI R7, RZ, UR9, R6 ;  /* 0x00000009ff077c19 */ /* 0x000fca0008011606 */
[----:B------:R-:W-:-:S04]  /*0f90*/  IMAD.MOV R8, RZ, RZ, -R7 ;  /* 0x000000ffff087224 */ /* 0x000fc800078e0a07 */
[----:B-1----:R-:W-:-:S04]  /*0fa0*/  IMAD R8, R8, UR5, R9 ;  /* 0x0000000508087c24 */ /* 0x002fc8000f8e0209 */
        /* <DEDUP_REMOVED lines=219> */
[----:B------:R-:W-:Y:S01]  /*1d60*/  ISETP.NE.AND P0, PT, R0, 0x18, PT ;  /* 0x000000180000780c */ /* 0x000fe20003f05270 */
[----:B------:R-:W0:Y:S01]  /*1d70*/  LDCU.64 UR8, c[0x0][0x4a0] ;  /* 0x00009400ff0877ac */ /* 0x000e220008000a00 */
[----:B------:R-:W-:Y:S01]  /*1d80*/  HFMA2 R6, -RZ, RZ, 0, 0 ;  /* 0x00000000ff067431 */ /* 0x000fe200000001ff */
[----:B------:R-:W1:Y:S01]  /*1d90*/  LDCU UR5, c[0x0][0x4a8] ;  /* 0x00009500ff0577ac */ /* 0x000e620008000800 */
[----:B------:R-:W2:Y:S09]  /*1da0*/  LDCU.64 UR10, c[0x0][0x570] ;  /* 0x0000ae00ff0a77ac */ /* 0x000eb20008000a00 */
[----:B------:R-:W3:Y:S01]  /*1db0*/  @P0 LDC.64 R14, c[0x0][0x4b0] ;  /* 0x00012c00ff0e0b82 */ /* 0x000ee20000000a00 */
[----:B0-----:R-:W-:-:S07]  /*1dc0*/  IMAD.HI.U32 R10, R7, UR9, R6 ;  /* 0x00000009070a7c27 */ /* 0x001fce000f8e0006 */
[----:B------:R-:W0:Y:S01]  /*1dd0*/  @P0 LDC R17, c[0x0][0x4ac] ;  /* 0x00012b00ff110b82 */ /* 0x000e220000000800 */
[----:B-1----:R-:W-:Y:S02]  /*1de0*/  SHF.R.U32.HI R11, RZ, UR5, R10 ;  /* 0x00000005ff0b7c19 */ /* 0x002fe4000801160a */
[----:B------:R-:W-:Y:S02]  /*1df0*/  @P0 MOV R10, RZ ;  /* 0x000000ff000a0202 */ /* 0x000fe40000000f00 */
[----:B------:R-:W-:-:S03]  /*1e00*/  IADD3 R13, PT, PT, -R11, RZ, RZ ;  /* 0x000000ff0b0d7210 */ /* 0x000fc60007ffe1ff */
[----:B------:R-:W1:Y:S01]  /*1e10*/  @P0 LDC.64 R8, c[0x0][0x578] ;  /* 0x00015e00ff080b82 */ /* 0x000e620000000a00 */
[----:B---3--:R-:W-:-:S05]  /*1e20*/  @P0 IMAD.HI.U32 R6, R11, R14, R10 ;  /* 0x0000000e0b060227 */ /* 0x008fca00078e000a */
[----:B------:R-:W-:Y:S01]  /*1e30*/  @P0 SHF.R.U32.HI R10, RZ, R15, R6 ;  /* 0x0000000fff0a0219 */ /* 0x000fe20000011606 */
[----:B------:R-:W-:-:S04]  /*1e40*/  IMAD R6, R13, UR8, R7 ;  /* 0x000000080d067c24 */ /* 0x000fc8000f8e0207 */
[----:B------:R-:W-:Y:S02]  /*1e50*/  @P0 IMAD.MOV R10, RZ, RZ, -R10 ;  /* 0x000000ffff0a0224 */ /* 0x000fe400078e0a0a */
[----:B--2---:R-:W-:Y:S02]  /*1e60*/  IMAD R5, R6, UR10, R5 ;  /* 0x0000000a06057c24 */ /* 0x004fe4000f8e0205 */
[----:B0-----:R-:W-:Y:S02]  /*1e70*/  @P0 IMAD R10, R10, R17, R11 ;  /* 0x000000110a0a0224 */ /* 0x001fe400078e020b */
[----:B------:R-:W-:Y:S02]  /*1e80*/  IMAD R4, R6, UR11, R4 ;  /* 0x0000000b06047c24 */ /* 0x000fe4000f8e0204 */
[C---:B-1----:R-:W-:Y:S02]  /*1e90*/  @P0 IMAD R5, R10.reuse, R8, R5 ;  /* 0x000000080a050224 */ /* 0x042fe400078e0205 */
[----:B------:R-:W-:-:S07]  /*1ea0*/  @P0 IMAD R4, R10, R9, R4 ;  /* 0x000000090a040224 */ /* 0x000fce00078e0204 */
.L_x_8094:
[----:B------:R-:W0:Y:S02]  /*1eb0*/  LDCU.64 UR8, c[0x0][0x588] ;  /* 0x0000b100ff0877ac */ /* 0x000e240008000a00 */
[----:B0-----:R-:W-:-:S04]  /*1ec0*/  IADD3 R8, P0, PT, R4, UR8, RZ ;  /* 0x0000000804087c10 */ /* 0x001fc8000ff1e0ff */
[----:B------:R-:W-:Y:S01]  /*1ed0*/  IADD3.X R9, PT, PT, RZ, UR9, RZ, P0, !PT ;  /* 0x00000009ff097c10 */ /* 0x000fe200087fe4ff */
[----:B------:R-:W0:Y:S04]  /*1ee0*/  LDCU.64 UR8, c[0x0][0x580] ;  /* 0x0000b000ff0877ac */ /* 0x000e280008000a00 */
[----:B------:R1:W2:Y:S01]  /*1ef0*/  LDG.E.U16 R6, desc[UR6][R8.64] ;  /* 0x0000000608067981 */ /* 0x0002a2000c1e1500 */
[----:B------:R-:W-:Y:S02]  /*1f00*/  MOV R10, 0x38eb4c3a ;  /* 0x38eb4c3a000a7802 */ /* 0x000fe40000000f00 */
[----:B------:R-:W-:Y:S02]  /*1f10*/  MOV R12, 0x3aae005b ;  /* 0x3aae005b000c7802 */ /* 0x000fe40000000f00 */
[----:B------:R-:W-:-:S02]  /*1f20*/  MOV R11, 0x3c09919f ;  /* 0x3c09919f000b7802 */ /* 0x000fc40000000f00 */
[----:B------:R-:W-:Y:S02]  /*1f30*/  IADD3 R3, PT, PT, R3, 0x80, RZ ;  /* 0x0000008003037810 */ /* 0x000fe40007ffe0ff */
[----:B-1----:R-:W-:Y:S02]  /*1f40*/  MOV R8, 0x3d24d99a ;  /* 0x3d24d99a00087802 */ /* 0x002fe40000000f00 */
        /* <DEDUP_REMOVED lines=29> */
[----:B------:R-:W-:Y:S01]  /*2120*/  FMUL.FTZ R7, R4, R7 ;  /* 0x0000000704077220 */ /* 0x000fe20000410000 */
[----:B0-----:R-:W-:-:S04]  /*2130*/  IADD3 R4, P0, PT, R5, UR8, RZ ;  /* 0x0000000805047c10 */ /* 0x001fc8000ff1e0ff */
        /* <DEDUP_REMOVED lines=12> */
[----:B-1----:R-:W-:-:S05]  /*2200*/  IMAD.HI.U32 R6, R3, UR8, R4 ;  /* 0x0000000803067c27 */ /* 0x002fca000f8e0004 */
[----:B------:R-:W-:-:S04]  /*2210*/  SHF.R.U32.HI R7, RZ, UR9, R6 ;  /* 0x00000009ff077c19 */ /* 0x000fc80008011606 */
[----:B------:R-:W-:-:S05]  /*2220*/  IADD3 R4, PT, PT, -R7, RZ, RZ ;  /* 0x000000ff07047210 */ /* 0x000fca0007ffe1ff */
[----:B0-----:R-:W-:-:S04]  /*2230*/  IMAD R4, R4, UR5, R3 ;  /* 0x0000000504047c24 */ /* 0x001fc8000f8e0203 */
        /* <DEDUP_REMOVED lines=9> */
[----:B-1----:R-:W-:-:S05]  /*22d0*/  SHF.R.U32.HI R9, RZ, UR5, R8 ;  /* 0x00000005ff097c19 */ /* 0x002fca0008011608 */
[----:B------:R-:W-:-:S04]  /*22e0*/  IMAD.MOV R6, RZ, RZ, -R9 ;  /* 0x000000ffff067224 */ /* 0x000fc800078e0a09 */
        /* <DEDUP_REMOVED lines=270> */
[----:B------:R-:W-:-:S03]  /*33d0*/  IMAD R6, R13, UR8, R7 ;  /* 0x000000080d067c24 */ /* 0x000fc6000f8e0207 */
[----:B------:R-:W-:Y:S01]  /*33e0*/  @P0 IADD3 R10, PT, PT, -R10, RZ, RZ ;  /* 0x000000ff0a0a0210 */ /* 0x000fe20007ffe1ff */
[C---:B--2---:R-:W-:Y:S02]  /*33f0*/  IMAD R5, R6.reuse, UR10, R5 ;  /* 0x0000000a06057c24 */ /* 0x044fe4000f8e0205 */
[----:B------:R-:W-:Y:S02]  /*3400*/  IMAD R4, R6, UR11, R4 ;  /* 0x0000000b06047c24 */ /* 0x000fe4000f8e0204 */
[----:B0-----:R-:W-:-:S04]  /*3410*/  @P0 IMAD R10, R17, R10, R11 ;  /* 0x0000000a110a0224 */ /* 0x001fc800078e020b */
[C---:B-1----:R-:W-:Y:S02]  /*3420*/  @P0 IMAD R5, R10.reuse, R8, R5 ;  /* 0x000000080a050224 */ /* 0x042fe400078e0205 */
[----:B------:R-:W-:-:S07]  /*3430*/  @P0 IMAD R4, R10, R9, R4 ;  /* 0x000000090a040224 */ /* 0x000fce00078e0204 */
.L_x_8096:
        /* <DEDUP_REMOVED lines=9> */
[----:B-1----:R-:W-:Y:S01]  /*34d0*/  MOV R8, 0x3d24d99a ;  /* 0x3d24d99a00087802 */ /* 0x002fe20000000f00 */
[----:B--2---:R-:W-:-:S04]  /*34e0*/  IMAD.U32 R6, R6, 0x10000, RZ ;  /* 0x0001000006067824 */ /* 0x004fc800078e00ff */
        /* <DEDUP_REMOVED lines=30> */
[----:B------:R-:W-:Y:S01]  /*36d0*/  F2FP.BF16.F32.PACK_AB R7, RZ, R7 ;  /* 0x00000007ff07723e */ /* 0x000fe200000010ff */
[----:B------:R-:W-:-:S05]  /*36e0*/  IMAD.X R5, RZ, RZ, UR9, P0 ;  /* 0x00000009ff057e24 */ /* 0x000fca00080e06ff */
[----:B------:R0:W-:Y:S03]  /*36f0*/  STG.E.U16 desc[UR6][R4.64], R7 ;  /* 0x0000000704007986 */ /* 0x0001e6000c101506 */
.L_x_8093:
[----:B------:R-:W-:-:S13]  /*3700*/  ISETP.GE.AND P0, PT, R3, UR4, PT ;  /* 0x0000000403007c0c */ /* 0x000fda000bf06270 */
[----:B------:R-:W-:Y:S05]  /*3710*/  @P0 BREAK.RELIABLE B1 ;  /* 0x0000000000010942 */ /* 0x000fea0003800100 */
[----:B------:R-:W-:Y:S05]  /*3720*/  @P0 BRA `(.L_x_8095) ;  /* 0x00000014005c0947 */ /* 0x000fea0003800000 */
[----:B------:R-:W-:Y:S05]  /*3730*/  BSYNC.RELIABLE B1 ;  /* 0x0000000000017941 */ /* 0x000fea0003800100 */
.L_x_8092:
        /* <DEDUP_REMOVED lines=86> */
[----:B------:R-:W-:Y:S01]  /*3ca0*/  IMAD.MOV.U32 R6, RZ, RZ, RZ ;  /* 0x000000ffff067224 */ /* 0x000fe200078e00ff */
        /* <DEDUP_REMOVED lines=192> */
[----:B------:R-:W-:Y:S01]  /*48b0*/  MOV R6, RZ ;  /* 0x000000ff00067202 */ /* 0x000fe20000000f00 */
        /* <DEDUP_REMOVED lines=18> */
.L_x_8097:
[----:B------:R-:W0:Y:S02]  /*49e0*/  LDCU.64 UR8, c[0x0][0x588] ;  /* 0x0000b100ff0877ac */ /* 0x000e240008000a00 */
[----:B0-----:R-:W-:-:S05]  /*49f0*/  IADD3 R8, P0, PT, R4, UR8, RZ ;  /* 0x0000000804087c10 */ /* 0x001fca000ff1e0ff */
[----:B------:R-:W-:Y:S01]  /*4a00*/  IMAD.X R9, RZ, RZ, UR9, P0 ;  /* 0x00000009ff097e24 */ /* 0x000fe200080e06ff */
[----:B------:R-:W-:Y:S01]  /*4a10*/  MOV R10, 0x38eb4c3a ;  /* 0x38eb4c3a000a7802 */ /* 0x000fe20000000f00 */
[----:B------:R-:W0:Y:S03]  /*4a20*/  LDCU.64 UR8, c[0x0][0x580] ;  /* 0x0000b000ff0877ac */ /* 0x000e260008000a00 */
[----:B------:R1:W2:Y:S01]  /*4a30*/  LDG.E.U16 R6, desc[UR6][R8.64] ;  /* 0x0000000608067981 */ /* 0x0002a2000c1e1500 */
[----:B------:R-:W-:Y:S02]  /*4a40*/  MOV R12, 0x3aae005b ;  /* 0x3aae005b000c7802 */ /* 0x000fe40000000f00 */
[----:B------:R-:W-:Y:S02]  /*4a50*/  MOV R11, 0x3c09919f ;  /* 0x3c09919f000b7802 */ /* 0x000fe40000000f00 */
[----:B------:R-:W-:-:S02]  /*4a60*/  IADD3 R3, PT, PT, R3, 0x80, RZ ;  /* 0x0000008003037810 */ /* 0x000fc40007ffe0ff */
        /* <DEDUP_REMOVED lines=35> */
.L_x_8095:
[----:B------:R-:W-:Y:S05]  /*4ca0*/  BSYNC.RECONVERGENT B0 ;  /* 0x0000000000007941 */ /* 0x000fea0003800200 */
.L_x_8091:
        /* <DEDUP_REMOVED lines=9> */
[----:B--2---:R-:W-:-:S05]  /*4d40*/  IMAD.HI.U32 R4, R3, UR4, R4 ;  /* 0x0000000403047c27 */ /* 0x004fca000f8e0004 */
[----:B------:R-:W-:-:S04]  /*4d50*/  SHF.R.U32.HI R5, RZ, UR5, R4 ;  /* 0x00000005ff057c19 */ /* 0x000fc80008011604 */
[----:B------:R-:W-:-:S05]  /*4d60*/  IADD3 R6, PT, PT, -R5, RZ, RZ ;  /* 0x000000ff05067210 */ /* 0x000fca0007ffe1ff */
[----:B0-----:R-:W-:-:S04]  /*4d70*/  IMAD R2, R6, UR8, R3 ;  /* 0x0000000806027c24 */ /* 0x001fc8000f8e0203 */
[C---:B-1----:R-:W-:Y:S02]  /*4d80*/  IMAD R3, R2.reuse, UR10, RZ ;  /* 0x0000000a02037c24 */ /* 0x042fe4000f8e02ff */
        /* <DEDUP_REMOVED lines=269> */
[----:B------:R-:W1:Y:S10]  /*5e60*/  LDCU UR4, c[0x0][0x4a8] ;  /* 0x00009500ff0477ac */ /* 0x000e740008000800 */
[----:B------:R-:W2:Y:S01]  /*5e70*/  @P0 LDC.64 R8, c[0x0][0x4b0] ;  /* 0x00012c00ff080b82 */ /* 0x000ea20000000a00 */
[----:B0-----:R-:W-:-:S07]  /*5e80*/  IMAD.HI.U32 R6, R5, UR9, R4 ;  /* 0x0000000905067c27 */ /* 0x001fce000f8e0004 */
[----:B------:R-:W0:Y:S01]  /*5e90*/  @P0 LDC R11, c[0x0][0x4ac] ;  /* 0x00012b00ff0b0b82 */ /* 0x000e220000000800 */
[----:B-1----:R-:W-:Y:S01]  /*5ea0*/  SHF.R.U32.HI R7, RZ, UR4, R6 ;  /* 0x00000004ff077c19 */ /* 0x002fe20008011606 */
[----:B------:R-:W1:Y:S01]  /*5eb0*/  LDCU.64 UR4, c[0x0][0x570] ;  /* 0x0000ae00ff0477ac */ /* 0x000e620008000a00 */
[----:B------:R-:W-:Y:S02]  /*5ec0*/  @P0 MOV R6, RZ ;  /* 0x000000ff00060202 */ /* 0x000fe40000000f00 */
[----:B------:R-:W-:-:S03]  /*5ed0*/  IADD3 R4, PT, PT, -R7, RZ, RZ ;  /* 0x000000ff07047210 */ /* 0x000fc60007ffe1ff */
[----:B------:R-:W3:Y:S02]  /*5ee0*/  @P0 LDC.64 R12, c[0x0][0x578] ;  /* 0x00015e00ff0c0b82 */ /* 0x000ee40000000a00 */
[----:B------:R-:W-:Y:S02]  /*5ef0*/  IMAD R4, R4, UR8, R5 ;  /* 0x0000000804047c24 */ /* 0x000fe4000f8e0205 */
[----:B--2---:R-:W-:-:S05]  /*5f00*/  @P0 IMAD.HI.U32 R0, R7, R8, R6 ;  /* 0x0000000807000227 */ /* 0x004fca00078e0006 */
[----:B------:R-:W-:Y:S01]  /*5f10*/  @P0 SHF.R.U32.HI R0, RZ, R9, R0 ;  /* 0x00000009ff000219 */ /* 0x000fe20000011600 */
[C---:B-1----:R-:W-:Y:S02]  /*5f20*/  IMAD R3, R4.reuse, UR4, R3 ;  /* 0x0000000404037c24 */ /* 0x042fe4000f8e0203 */
[----:B------:R-:W-:Y:S01]  /*5f30*/  IMAD R2, R4, UR5, R2 ;  /* 0x0000000504027c24 */ /* 0x000fe2000f8e0202 */
[----:B------:R-:W-:-:S05]  /*5f40*/  @P0 IADD3 R6, PT, PT, -R0, RZ, RZ ;  /* 0x000000ff00060210 */ /* 0x000fca0007ffe1ff */
[----:B0-----:R-:W-:-:S04]  /*5f50*/  @P0 IMAD R6, R11, R6, R7 ;  /* 0x000000060b060224 */ /* 0x001fc800078e0207 */
[C---:B---3--:R-:W-:Y:S02]  /*5f60*/  @P0 IMAD R3, R6.reuse, R12, R3 ;  /* 0x0000000c06030224 */ /* 0x048fe400078e0203 */
[----:B------:R-:W-:-:S07]  /*5f70*/  @P0 IMAD R2, R6, R13, R2 ;  /* 0x0000000d06020224 */ /* 0x000fce00078e0202 */
.L_x_8098:
[----:B------:R-:W0:Y:S02]  /*5f80*/  LDCU.128 UR8, c[0x0][0x580] ;  /* 0x0000b000ff0877ac */ /* 0x000e240008000c00 */
[----:B0-----:R-:W-:-:S04]  /*5f90*/  IADD3 R4, P0, PT, R2, UR10, RZ ;  /* 0x0000000a02047c10 */ /* 0x001fc8000ff1e0ff */
[----:B------:R-:W-:-:S05]  /*5fa0*/  IADD3.X R5, PT, PT, RZ, UR11, RZ, P0, !PT ;  /* 0x0000000bff057c10 */ /* 0x000fca00087fe4ff */
[----:B------:R0:W2:Y:S01]  /*5fb0*/  LDG.E.U16 R4, desc[UR6][R4.64] ;  /* 0x0000000604047981 */ /* 0x0000a2000c1e1500 */
[----:B------:R-:W-:Y:S02]  /*5fc0*/  MOV R7, 0x38eb4c3a ;  /* 0x38eb4c3a00077802 */ /* 0x000fe40000000f00 */
[----:B------:R-:W-:Y:S02]  /*5fd0*/  MOV R9, 0x3aae005b ;  /* 0x3aae005b00097802 */ /* 0x000fe40000000f00 */
[----:B------:R-:W-:Y:S02]  /*5fe0*/  MOV R2, 0x3c09919f ;  /* 0x3c09919f00027802 */ /* 0x000fe40000000f00 */
[----:B------:R-:W-:Y:S02]  /*5ff0*/  MOV R10, 0x3f210a14 ;  /* 0x3f210a14000a7802 */ /* 0x000fe40000000f00 */
[----:B0-----:R-:W-:Y:S01]  /*6000*/  MOV R5, 0x3e235519 ;  /* 0x3e23551900057802 */ /* 0x001fe20000000f00 */
[----:B--2---:R-:W-:Y:S01]  /*6010*/  IMAD.U32 R6, R4, 0x10000, RZ ;  /* 0x0001000004067824 */ /* 0x004fe200078e00ff */
[----:B------:R-:W-:-:S03]  /*6020*/  MOV R4, 0x3d24d99a ;  /* 0x3d24d99a00047802 */ /* 0x000fc60000000f00 */
[----:B------:R-:W-:-:S04]  /*6030*/  FMUL.FTZ R8, R6, 0.70710676908493041992 ;  /* 0x3f3504f306087820 */ /* 0x000fc80000410000 */
        /* <DEDUP_REMOVED lines=19> */
[----:B------:R-:W-:-:S03]  /*6170*/  FMUL.FTZ R7, R6, 0.5 ;  /* 0x3f00000006077820 */ /* 0x000fc60000410000 */
[----:B------:R-:W-:-:S04]  /*6180*/  FFMA.FTZ R5, R2, R5, R5 ;  /* 0x0000000502057223 */ /* 0x000fc80000010005 */
[----:B------:R-:W0:Y:S02]  /*6190*/  @P0 MUFU.EX2 R0, R5 ;  /* 0x0000000500000308 */ /* 0x000e240000000800 */
[----:B0-----:R-:W-:-:S05]  /*61a0*/  @P0 FADD.FTZ R0, -R0, 1 ;  /* 0x3f80000000000421 */ /* 0x001fca0000010100 */
[----:B------:R-:W-:Y:S02]  /*61b0*/  @P0 LOP3.LUT R5, R0, 0x80000000, R8, 0xb8, !PT ;  /* 0x8000000000050812 */ /* 0x000fe400078eb808 */
[----:B------:R-:W-:-:S03]  /*61c0*/  IADD3 R2, P0, PT, R3, UR8, RZ ;  /* 0x0000000803027c10 */ /* 0x000fc6000ff1e0ff */
[----:B------:R-:W-:Y:S01]  /*61d0*/  FADD.FTZ R0, R5, 1 ;  /* 0x3f80000005007421 */ /* 0x000fe20000010000 */
[----:B------:R-:W-:-:S03]  /*61e0*/  IADD3.X R3, PT, PT, RZ, UR9, RZ, P0, !PT ;  /* 0x00000009ff037c10 */ /* 0x000fc600087fe4ff */
[----:B------:R-:W-:-:S05]  /*61f0*/  FMUL.FTZ R0, R0, R7 ;  /* 0x0000000700007220 */ /* 0x000fca0000410000 */
[----:B------:R-:W-:-:S05]  /*6200*/  F2FP.BF16.F32.PACK_AB R0, RZ, R0 ;  /* 0x00000000ff00723e */ /* 0x000fca00000010ff */
[----:B------:R-:W-:Y:S01]  /*6210*/  STG.E.U16 desc[UR6][R2.64], R0 ;  /* 0x0000000002007986 */ /* 0x000fe2000c101506 */
[----:B------:R-:W-:Y:S05]  /*6220*/  EXIT ;  /* 0x000000000000794d */ /* 0x000fea0003800000 */
.L_x_8099:
        /* <DEDUP_REMOVED lines=13> */
.L_x_12914:


//--------------------- .text._ZN2at6native27unrolled_elementwise_kernelIZZZNS0_18GeluCUDAKernelImplERNS_18TensorIteratorBaseENS0_8GeluTypeEENKUlvE0_clEvENKUlvE2_clEvEUlN3c108BFloat16EE_St5arrayIPcLm2EELi4E23TrivialOffsetCalculatorILi1EjESE_NS0_6memory15LoadWithoutCastENSF_16StoreWithoutCastEEEviT_T0_T2_T3_T4_T5_ --------------------------
	.section	.text._ZN2at6native27unrolled_elementwise_kernelIZZZNS0_18GeluCUDAKernelImplERNS_18TensorIteratorBaseENS0_8GeluTypeEENKUlvE0_clEvENKUlvE2_clEvEUlN3c108BFloat16EE_St5arrayIPcLm2EELi4E23TrivialOffsetCalculatorILi1EjESE_NS0_6memory15LoadWithoutCastENSF_16StoreWithoutCastEEEviT_T0_T2_T3_T4_T5_,"ax",@progbits
	.align	128
        .global         _ZN2at6native27unrolled_elementwise_kernelIZZZNS0_18GeluCUDAKernelImplERNS_18TensorIteratorBaseENS0_8GeluTypeEENKUlvE0_clEvENKUlvE2_clEvEUlN3c108BFloat16EE_St5arrayIPcLm2EELi4E23TrivialOffsetCalculatorILi1EjESE_NS0_6memory15LoadWithoutCastENSF_16StoreWithoutCastEEEviT_T0_T2_T3_T4_T5_
        .type           _ZN2at6native27unrolled_elementwise_kernelIZZZNS0_18GeluCUDAKernelImplERNS_18TensorIteratorBaseENS0_8GeluTypeEENKUlvE0_clEvENKUlvE2_clEvEUlN3c108BFloat16EE_St5arrayIPcLm2EELi4E23TrivialOffsetCalculatorILi1EjESE_NS0_6memory15LoadWithoutCastENSF_16StoreWithoutCastEEEviT_T0_T2_T3_T4_T5_,@function
        .size           _ZN2at6native27unrolled_elementwise_kernelIZZZNS0_18GeluCUDAKernelImplERNS_18TensorIteratorBaseENS0_8GeluTypeEENKUlvE0_clEvENKUlvE2_clEvEUlN3c108BFloat16EE_St5arrayIPcLm2EELi4E23TrivialOffsetCalculatorILi1EjESE_NS0_6memory15LoadWithoutCastENSF_16StoreWithoutCastEEEviT_T0_T2_T3_T4_T5_,(.L_x_12915 - _ZN2at6native27unrolled_elementwise_kernelIZZZNS0_18GeluCUDAKernelImplERNS_18TensorIteratorBaseENS0_8GeluTypeEENKUlvE0_clEvENKUlvE2_clEvEUlN3c108BFloat16EE_St5arrayIPcLm2EELi4E23TrivialOffsetCalculatorILi1EjESE_NS0_6memory15LoadWithoutCastENSF_16StoreWithoutCastEEEviT_T0_T2_T3_T4_T5_)
        .other          _ZN2at6native27unrolled_elementwise_kernelIZZZNS0_18GeluCUDAKernelImplERNS_18TensorIteratorBaseENS0_8GeluTypeEENKUlvE0_clEvENKUlvE2_clEvEUlN3c108BFloat16EE_St5arrayIPcLm2EELi4E23TrivialOffsetCalculatorILi1EjESE_NS0_6memory15LoadWithoutCastENSF_16StoreWithoutCastEEEviT_T0_T2_T3_T4_T5_,@"STO_CUDA_ENTRY STV_DEFAULT"
_ZN2at6native27unrolled_elementwise_kernelIZZZNS0_18GeluCUDAKernelImplERNS_18TensorIteratorBaseENS0_8GeluTypeEENKUlvE0_clEvENKUlvE2_clEvEUlN3c108BFloat16EE_St5arrayIPcLm2EELi4E23TrivialOffsetCalculatorILi1EjESE_NS0_6memory15LoadWithoutCastENSF_16StoreWithoutCastEEEviT_T0_T2_T3_T4_T5_:
.text._ZN2at6native27unrolled_elementwise_kernelIZZZNS0_18GeluCUDAKernelImplERNS_18TensorIteratorBaseENS0_8GeluTypeEENKUlvE0_clEvENKUlvE2_clEvEUlN3c108BFloat16EE_St5arrayIPcLm2EELi4E23TrivialOffsetCalculatorILi1EjESE_NS0_6memory15LoadWithoutCastENSF_16StoreWithoutCastEEEviT_T0_T2_T3_T4_T5_:
[----:B------:R-:W-:Y:S01]  /*0000*/  LDC R1, c[0x0][0x37c] ;  /* 0x0000df00ff017b82 */ /* 0x000fe20000000800 */
[----:B------:R-:W0:Y:S07]  /*0010*/  S2R R0, SR_CTAID.X ;  /* 0x0000000000007919 */ /* 0x000e2e0000002500 */
[----:B------:R-:W0:Y:S01]  /*0020*/  LDC R3, c[0x0][0x380] ;  /* 0x0000e000ff037b82 */ /* 0x000e220000000800 */
[----:B------:R-:W1:Y:S01]  /*0030*/  LDCU.64 UR4, c[0x0][0x358] ;  /* 0x00006b00ff0477ac */ /* 0x000e620008000a00 */
[----:B------:R-:W-:Y:S01]  /*0040*/  PRMT R8, RZ, 0x7610, R8 ;  /* 0x00007610ff087816 */ /* 0x000fe20000000008 */
[----:B------:R-:W2:Y:S01]  /*0050*/  S2R R7, SR_TID.X ;  /* 0x0000000000077919 */ /* 0x000ea20000002100 */
[----:B------:R-:W-:Y:S01]  /*0060*/  PRMT R6, RZ, 0x7610, R6 ;  /* 0x00007610ff067816 */ /* 0x000fe20000000006 */
[----:B0-----:R-:W-:Y:S01]  /*0070*/  IMAD R4, R0, -0x200, R3 ;  /* 0xfffffe0000047824 */ /* 0x001fe200078e0203 */
[----:B--2---:R-:W-:-:S04]  /*0080*/  MOV R5, R7 ;  /* 0x0000000700057202 */ /* 0x004fc80000000f00 */
[----:B------:R-:W-:-:S13]  /*0090*/  ISETP.GE.AND P0, PT, R7, R4, PT ;  /* 0x000000040700720c */ /* 0x000fda0003f06270 */
[----:B------:R-:W-:-:S05]  /*00a0*/  @!P0 VIADD R7, R5, 0x80 ;  /* 0x0000008005078836 */ /* 0x000fca0000000000 */
[----:B------:R-:W-:-:S13]  /*00b0*/  ISETP.GE.AND P1, PT, R7, R4, PT ;  /* 0x000000040700720c */ /* 0x000fda0003f26270 */
[----:B------:R-:W-:Y:S01]  /*00c0*/  @!P1 LEA R9, R0, R7, 0x9 ;  /* 0x0000000700099211 */ /* 0x000fe200078e48ff */
[----:B------:R-:W-:Y:S01]  /*00d0*/  @!P1 VIADD R7, R7, 0x80 ;  /* 0x0000008007079836 */ /* 0x000fe20000000000 */
[----:B------:R-:W0:Y:S04]  /*00e0*/  @!P1 LDC.64 R10, c[0x0][0x390] ;  /* 0x0000e400ff0a9b82 */ /* 0x000e280000000a00 */
[----:B------:R-:W-:-:S13]  /*00f0*/  ISETP.GE.AND P3, PT, R7, R4, PT ;  /* 0x000000040700720c */ /* 0x000fda0003f66270 */
[----:B------:R-:W2:Y:S01]  /*0100*/  @!P3 LDC.64 R2, c[0x0][0x390] ;  /* 0x0000e400ff02bb82 */ /* 0x000ea20000000a00 */
[----:B------:R-:W-:Y:S01]  /*0110*/  @!P3 LEA R17, R0, R7, 0x9 ;  /* 0x000000070011b211 */ /* 0x000fe200078e48ff */
[----:B------:R-:W-:-:S05]  /*0120*/  @!P3 VIADD R7, R7, 0x80 ;  /* 0x000000800707b836 */ /* 0x000fca0000000000 */
[----:B------:R-:W-:Y:S01]  /*0130*/  ISETP.GE.AND P2, PT, R7, R4, PT ;  /* 0x000000040700720c */ /* 0x000fe20003f46270 */
[----:B0-----:R-:W-:-:S04]  /*0140*/  @!P1 IMAD.WIDE.U32 R10, R9, 0x2, R10 ;  /* 0x00000002090a9825 */ /* 0x001fc800078e000a */
[----:B--2---:R-:W-:-:S08]  /*0150*/  @!P3 IMAD.WIDE.U32 R16, R17, 0x2, R2 ;  /* 0x000000021110b825 */ /* 0x004fd000078e0002 */
[----:B------:R-:W0:Y:S01]  /*0160*/  @!P2 LDC.64 R12, c[0x0][0x390] ;  /* 0x0000e400ff0cab82 */ /* 0x000e220000000a00 */
[C---:B------:R-:W-:Y:S01]  /*0170*/  @!P2 LEA R7, R0.reuse, R7, 0x9 ;  /* 0x000000070007a211 */ /* 0x040fe200078e48ff */
[----:B-1----:R1:W5:Y:S06]  /*0180*/  @!P1 LDG.E.U16 R8, desc[UR4][R10.64] ;  /* 0x000000040a089981 */ /* 0x00236c000c1e1500 */
[----:B------:R-:W2:Y:S01]  /*0190*/  @!P0 LDC.64 R2, c[0x0][0x390] ;  /* 0x0000e400ff028b82 */ /* 0x000ea20000000a00 */
[----:B------:R-:W-:Y:S01]  /*01a0*/  @!P0 IMAD R9, R0, 0x200, R5 ;  /* 0x0000020000098824 */ /* 0x000fe200078e0205 */
[----:B------:R-:W-:Y:S01]  /*01b0*/  IADD3 R19, PT, PT, R5, 0x80, RZ ;  /* 0x0000008005137810 */ /* 0x000fe20007ffe0ff */
[----:B------:R-:W-:Y:S01]  /*01c0*/  BSSY.RECONVERGENT B0, `(.L_x_8100) ;  /* 0x0000037000007945 */ /* 0x000fe20003800200 */
[----:B0-----:R-:W-:Y:S01]  /*01d0*/  @!P2 IMAD.WIDE.U32 R12, R7, 0x2, R12 ;  /* 0x00000002070ca825 */ /* 0x001fe200078e000c */
[----:B------:R-:W-:-:S03]  /*01e0*/  PRMT R7, RZ, 0x7610, R7 ;  /* 0x00007610ff077816 */ /* 0x000fc60000000007 */
[----:B-1----:R-:W-:Y:S01]  /*01f0*/  VIADD R11, R5, 0x100 ;  /* 0x00000100050b7836 */ /* 0x002fe20000000000 */
[----:B------:R-:W5:Y:S01]  /*0200*/  @!P2 LDG.E.U16 R6, desc[UR4][R12.64] ;  /* 0x000000040c06a981 */ /* 0x000f62000c1e1500 */
[----:B--2---:R-:W-:Y:S01]  /*0210*/  @!P0 IMAD.WIDE.U32 R2, R9, 0x2, R2 ;  /* 0x0000000209028825 */ /* 0x004fe200078e0002 */
[----:B------:R-:W-:Y:S02]  /*0220*/  PRMT R9, RZ, 0x7610, R9 ;  /* 0x00007610ff097816 */ /* 0x000fe40000000009 */
[----:B------:R0:W5:Y:S04]  /*0230*/  @!P3 LDG.E.U16 R7, desc[UR4][R16.64] ;  /* 0x000000041007b981 */ /* 0x000168000c1e1500 */
[----:B------:R1:W5:Y:S01]  /*0240*/  @!P0 LDG.E.U16 R9, desc[UR4][R2.64] ;  /* 0x0000000402098981 */ /* 0x000362000c1e1500 */
[----:B------:R-:W-:-:S13]  /*0250*/  ISETP.GE.AND P0, PT, R5, R4, PT ;  /* 0x000000040500720c */ /* 0x000fda0003f06270 */
[----:B------:R-:W1:Y:S01]  /*0260*/  @!P0 LDC.64 R14, c[0x0][0x388] ;  /* 0x0000e200ff0e8b82 */ /* 0x000e620000000a00 */
[----:B0-----:R-:W-:Y:S01]  /*0270*/  IADD3 R17, PT, PT, R5, 0x180, RZ ;  /* 0x0000018005117810 */ /* 0x001fe20007ffe0ff */
[----:B------:R-:W-:Y:S01]  /*0280*/  @!P0 IMAD R13, R0, 0x200, R5 ;  /* 0x00000200000d8824 */ /* 0x000fe200078e0205 */
[----:B------:R-:W-:Y:S02]  /*0290*/  @!P0 MOV R5, R19 ;  /* 0x0000001300058202 */ /* 0x000fe40000000f00 */
[-C--:B------:R-:W-:Y:S02]  /*02a0*/  ISETP.GE.AND P5, PT, R19, R4.reuse, PT ;  /* 0x000000041300720c */ /* 0x080fe40003fa6270 */
[-C--:B------:R-:W-:Y:S02]  /*02b0*/  ISETP.GE.AND P1, PT, R11, R4.reuse, PT ;  /* 0x000000040b00720c */ /* 0x080fe40003f26270 */
[-C--:B------:R-:W-:Y:S02]  /*02c0*/  ISETP.GE.AND P2, PT, R17, R4.reuse, PT ;  /* 0x000000041100720c */ /* 0x080fe40003f46270 */
[----:B------:R-:W-:Y:S01]  /*02d0*/  ISETP.GE.AND P3, PT, R5, R4, PT ;  /* 0x000000040500720c */ /* 0x000fe20003f66270 */
[----:B-1----:R-:W-:Y:S01]  /*02e0*/  @!P0 IMAD.WIDE.U32 R2, R13, 0x2, R14 ;  /* 0x000000020d028825 */ /* 0x002fe200078e000e */
[----:B------:R-:W-:Y:S11]  /*02f0*/  @P0 BRA `(.L_x_8101) ;  /* 0x00000000008c0947 */ /* 0x000ff60003800000 */
[----:B-----5:R-:W-:Y:S02]  /*0300*/  IMAD.U32 R10, R9, 0x10000, RZ ;  /* 0x00010000090a7824 */ /* 0x020fe400078e00ff */
[----:B------:R-:W-:Y:S02]  /*0310*/  HFMA2 R12, -RZ, RZ, 0.61474609375, 16.90625 ;  /* 0x38eb4c3aff0c7431 */ /* 0x000fe400000001ff */
[----:B------:R-:W-:Y:S01]  /*0320*/  IMAD.MOV.U32 R14, RZ, RZ, 0x3aae005b ;  /* 0x3aae005bff0e7424 */ /* 0x000fe200078e00ff */
[----:B------:R-:W-:Y:S01]  /*0330*/  MOV R13, 0x3c09919f ;  /* 0x3c09919f000d7802 */ /* 0x000fe20000000f00 */
[C---:B------:R-:W-:Y:S01]  /*0340*/  FMUL.FTZ R9, R10.reuse, 0.70710676908493041992 ;  /* 0x3f3504f30a097820 */ /* 0x040fe20000410000 */
[----:B------:R-:W-:Y:S01]  /*0350*/  IMAD.MOV.U32 R15, RZ, RZ, 0x3d24d99a ;  /* 0x3d24d99aff0f7424 */ /* 0x000fe200078e00ff */
[----:B------:R-:W-:Y:S01]  /*0360*/  MOV R17, 0x3f210a14 ;  /* 0x3f210a1400117802 */ /* 0x000fe20000000f00 */
[----:B------:R-:W-:Y:S02]  /*0370*/  IMAD.MOV.U32 R16, RZ, RZ, 0x3f69b4f9 ;  /* 0x3f69b4f9ff107424 */ /* 0x000fe400078e00ff */
[C---:B------:R-:W-:Y:S01]  /*0380*/  FADD.FTZ R11, |R9|.reuse, -RZ ;  /* 0x800000ff090b7221 */ /* 0x040fe20000010200 */
[----:B------:R-:W-:Y:S01]  /*0390*/  FSETP.GE.FTZ.AND P4, PT, |R9|, 1.0029599666595458984, PT ;  /* 0x3f8060fe0900780b */ /* 0x000fe20003f96200 */
[----:B------:R-:W-:-:S03]  /*03a0*/  FMUL.FTZ R10, R10, 0.5 ;  /* 0x3f0000000a0a7820 */ /* 0x000fc60000410000 */
        /* <DEDUP_REMOVED lines=16> */
[----:B------:R-:W-:-:S04]  /*04b0*/  FFMA.FTZ R12, R11, R12, R13 ;  /* 0x0000000c0b0c7223 */ /* 0x000fc8000001000d */
[----:B------:R-:W-:-:S04]  /*04c0*/  FFMA.FTZ R12, R12, R15, R15 ;  /* 0x0000000f0c0c7223 */ /* 0x000fc8000001000f */
[----:B------:R-:W0:Y:S02]  /*04d0*/  @P4 MUFU.EX2 R11, R12 ;  /* 0x0000000c000b4308 */ /* 0x000e240000000800 */
[----:B0-----:R-:W-:-:S05]  /*04e0*/  @P4 FADD.FTZ R14, -R11, 1 ;  /* 0x3f8000000b0e4421 */ /* 0x001fca0000010100 */
[----:B------:R-:W-:-:S05]  /*04f0*/  @P4 LOP3.LUT R12, R14, 0x80000000, R9, 0xb8, !PT ;  /* 0x800000000e0c4812 */ /* 0x000fca00078eb809 */
[----:B------:R-:W-:-:S04]  /*0500*/  FADD.FTZ R9, R12, 1 ;  /* 0x3f8000000c097421 */ /* 0x000fc80000010000 */
[----:B------:R-:W-:-:S05]  /*0510*/  FMUL.FTZ R9, R9, R10 ;  /* 0x0000000a09097220 */ /* 0x000fca0000410000 */
[----:B------:R-:W-:-:S07]  /*0520*/  F2FP.BF16.F32.PACK_AB R9, RZ, R9 ;  /* 0x00000009ff09723e */ /* 0x000fce00000010ff */
.L_x_8101:
[----:B------:R-:W-:Y:S05]  /*0530*/  BSYNC.RECONVERGENT B0 ;  /* 0x0000000000007941 */ /* 0x000fea0003800200 */
.L_x_8100:
[----:B------:R-:W-:Y:S04]  /*0540*/  BSSY.RECONVERGENT B0, `(.L_x_8102) ;  /* 0x0000025000007945 */ /* 0x000fe80003800200 */
[----:B------:R-:W-:Y:S05]  /*0550*/  @P5 BRA `(.L_x_8103) ;  /* 0x00000000008c5947 */ /* 0x000fea0003800000 */
[----:B-----5:R-:W-:Y:S02]  /*0560*/  IMAD.U32 R10, R8, 0x10000, RZ ;  /* 0x00010000080a7824 */ /* 0x020fe400078e00ff */
[----:B------:R-:W-:Y:S02]  /*0570*/  HFMA2 R12, -RZ, RZ, 0.61474609375, 16.90625 ;  /* 0x38eb4c3aff0c7431 */ /* 0x000fe400000001ff */
[----:B------:R-:W-:Y:S02]  /*0580*/  IMAD.MOV.U32 R14, RZ, RZ, 0x3aae005b ;  /* 0x3aae005bff0e7424 */ /* 0x000fe400078e00ff */
[----:B------:R-:W-:Y:S02]  /*0590*/  HFMA2 R15, -RZ, RZ, 1.28515625, -179.25 ;  /* 0x3d24d99aff0f7431 */ /* 0x000fe400000001ff */
[----:B------:R-:W-:Y:S01]  /*05a0*/  FMUL.FTZ R8, R10, 0.70710676908493041992 ;  /* 0x3f3504f30a087820 */ /* 0x000fe20000410000 */
[----:B------:R-:W-:Y:S02]  /*05b0*/  MOV R13, 0x3c09919f ;  /* 0x3c09919f000d7802 */ /* 0x000fe40000000f00 */
[----:B------:R-:W-:Y:S01]  /*05c0*/  MOV R16, 0x3f69b4f9 ;  /* 0x3f69b4f900107802 */ /* 0x000fe20000000f00 */
        /* <DEDUP_REMOVED lines=12> */
[----:B------:R-:W-:Y:S02]  /*0690*/  HFMA2 R14, -RZ, RZ, 1.7822265625, 0.000185489654541015625 ;  /* 0x3f210a14ff0e7431 */ /* 0x000fe400000001ff */
[----:B------:R-:W-:Y:S01]  /*06a0*/  FFMA.FTZ R12, R11, R12, R15 ;  /* 0x0000000c0b0c7223 */ /* 0x000fe2000001000f */
[----:B------:R-:W-:-:S02]  /*06b0*/  FSEL R15, R16, -0.37612664699554443359, P4 ;  /* 0xbec093ac100f7808 */ /* 0x000fc40002000000 */
[----:B------:R-:W-:Y:S01]  /*06c0*/  FSEL R17, R17, R8, P4 ;  /* 0x0000000811117208 */ /* 0x000fe20002000000 */
[----:B------:R-:W-:-:S04]  /*06d0*/  FFMA.FTZ R12, R11, R12, R13 ;  /* 0x0000000c0b0c7223 */ /* 0x000fc8000001000d */
[----:B------:R-:W-:Y:S01]  /*06e0*/  FFMA.FTZ R12, R11, R12, R15 ;  /* 0x0000000c0b0c7223 */ /* 0x000fe2000001000f */
[----:B------:R-:W-:-:S05]  /*06f0*/  FSEL R13, R14, 0.12837915122509002686, P4 ;  /* 0x3e0375d30e0d7808 */ /* 0x000fca0002000000 */
[----:B------:R-:W-:-:S04]  /*0700*/  FFMA.FTZ R12, R11, R12, R13 ;  /* 0x0000000c0b0c7223 */ /* 0x000fc8000001000d */
[----:B------:R-:W-:-:S04]  /*0710*/  FFMA.FTZ R12, R12, R17, R17 ;  /* 0x000000110c0c7223 */ /* 0x000fc80000010011 */
[----:B------:R-:W0:Y:S02]  /*0720*/  @P4 MUFU.EX2 R11, R12 ;  /* 0x0000000c000b4308 */ /* 0x000e240000000800 */
[----:B0-----:R-:W-:-:S05]  /*0730*/  @P4 FADD.FTZ R11, -R11, 1 ;  /* 0x3f8000000b0b4421 */ /* 0x001fca0000010100 */
[----:B------:R-:W-:Y:S01]  /*0740*/  @P4 LOP3.LUT R12, R11, 0x80000000, R8, 0xb8, !PT ;  /* 0x800000000b0c4812 */ /* 0x000fe200078eb808 */
[----:B------:R-:W-:-:S04]  /*0750*/  FMUL.FTZ R11, R10, 0.5 ;  /* 0x3f0000000a0b7820 */ /* 0x000fc80000410000 */
[----:B------:R-:W-:-:S04]  /*0760*/  FADD.FTZ R8, R12, 1 ;  /* 0x3f8000000c087421 */ /* 0x000fc80000010000 */
[----:B------:R-:W-:-:S05]  /*0770*/  FMUL.FTZ R8, R8, R11 ;  /* 0x0000000b08087220 */ /* 0x000fca0000410000 */
[----:B------:R-:W-:-:S07]  /*0780*/  F2FP.BF16.F32.PACK_AB R8, RZ, R8 ;  /* 0x00000008ff08723e */ /* 0x000fce00000010ff */
.L_x_8103:
[----:B------:R-:W-:Y:S05]  /*0790*/  BSYNC.RECONVERGENT B0 ;  /* 0x0000000000007941 */ /* 0x000fea0003800200 */
.L_x_8102:
[----:B------:R-:W-:Y:S04]  /*07a0*/  BSSY.RECONVERGENT B0, `(.L_x_8104) ;  /* 0x0000025000007945 */ /* 0x000fe80003800200 */
[----:B------:R-:W-:Y:S05]  /*07b0*/  @P1 BRA `(.L_x_8105) ;  /* 0x00000000008c1947 */ /* 0x000fea0003800000 */
[----:B-----5:R-:W-:Y:S02]  /*07c0*/  IMAD.U32 R10, R7, 0x10000, RZ ;  /* 0x00010000070a7824 */ /* 0x020fe400078e00ff */
[----:B------:R-:W-:Y:S01]  /*07d0*/  HFMA2 R14, -RZ, RZ, 0.8349609375, 5.424022674560546875e-06 ;  /* 0x3aae005bff0e7431 */ /* 0x000fe200000001ff */
[----:B------:R-:W-:Y:S01]  /*07e0*/  MOV R12, 0x38eb4c3a ;  /* 0x38eb4c3a000c7802 */ /* 0x000fe20000000f00 */
[----:B------:R-:W-:Y:S02]  /*07f0*/  IMAD.MOV.U32 R13, RZ, RZ, 0x3c09919f ;  /* 0x3c09919fff0d7424 */ /* 0x000fe400078e00ff */
[C---:B------:R-:W-:Y:S01]  /*0800*/  FMUL.FTZ R7, R10.reuse, 0.70710676908493041992 ;  /* 0x3f3504f30a077820 */ /* 0x040fe20000410000 */
[----:B------:R-:W-:Y:S01]  /*0810*/  MOV R15, 0x3d24d99a ;  /* 0x3d24d99a000f7802 */ /* 0x000fe20000000f00 */
[----:B------:R-:W-:Y:S01]  /*0820*/  IMAD.MOV.U32 R16, RZ, RZ, 0x3f69b4f9 ;  /* 0x3f69b4f9ff107424 */ /* 0x000fe200078e00ff */
[----:B------:R-:W-:Y:S01]  /*0830*/  MOV R17, 0x3f210a14 ;  /* 0x3f210a1400117802 */ /* 0x000fe20000000f00 */
        /* <DEDUP_REMOVED lines=27> */
.L_x_8105:
[----:B------:R-:W-:Y:S05]  /*09f0*/  BSYNC.RECONVERGENT B0 ;  /* 0x0000000000007941 */ /* 0x000fea0003800200 */
.L_x_8104:
[----:B------:R-:W-:Y:S04]  /*0a00*/  BSSY.RECONVERGENT B0, `(.L_x_8106) ;  /* 0x0000025000007945 */ /* 0x000fe80003800200 */
[----:B------:R-:W-:Y:S05]  /*0a10*/  @P2 BRA `(.L_x_8107) ;  /* 0x00000000008c2947 */ /* 0x000fea0003800000 */
[----:B-----5:R-:W-:Y:S01]  /*0a20*/  SHF.L.U32 R10, R6, 0x10, RZ ;  /* 0x00000010060a7819 */ /* 0x020fe200000006ff */
[----:B------:R-:W-:Y:S02]  /*0a30*/  HFMA2 R14, -RZ, RZ, 0.8349609375, 5.424022674560546875e-06 ;  /* 0x3aae005bff0e7431 */ /* 0x000fe400000001ff */
[----:B------:R-:W-:Y:S01]  /*0a40*/  IMAD.MOV.U32 R12, RZ, RZ, 0x38eb4c3a ;  /* 0x38eb4c3aff0c7424 */ /* 0x000fe200078e00ff */
[----:B------:R-:W-:Y:S01]  /*0a50*/  MOV R13, 0x3c09919f ;  /* 0x3c09919f000d7802 */ /* 0x000fe20000000f00 */
[----:B------:R-:W-:Y:S02]  /*0a60*/  IMAD.MOV.U32 R15, RZ, RZ, 0x3d24d99a ;  /* 0x3d24d99aff0f7424 */ /* 0x000fe400078e00ff */
[----:B------:R-:W-:Y:S01]  /*0a70*/  FMUL.FTZ R6, R10, 0.70710676908493041992 ;  /* 0x3f3504f30a067820 */ /* 0x000fe20000410000 */
[----:B------:R-:W-:-:S03]  /*0a80*/  MOV R16, 0x3f69b4f9 ;  /* 0x3f69b4f900107802 */ /* 0x000fc60000000f00 */
        /* <DEDUP_REMOVED lines=28> */
.L_x_8107:
[----:B------:R-:W-:Y:S05]  /*0c50*/  BSYNC.RECONVERGENT B0 ;  /* 0x0000000000007941 */ /* 0x000fea0003800200 */
.L_x_8106:
[----:B-----5:R0:W-:Y:S01]  /*0c60*/  @!P0 STG.E.U16 desc[UR4][R2.64], R9 ;  /* 0x0000000902008986 */ /* 0x0201e2000c101504 */
[----:B------:R-:W-:Y:S04]  /*0c70*/  BSSY.RECONVERGENT B0, `(.L_x_8108) ;  /* 0x000000d000007945 */ /* 0x000fe80003800200 */
[----:B------:R-:W-:Y:S05]  /*0c80*/  @P3 BRA `(.L_x_8109) ;  /* 0x00000000002c3947 */ /* 0x000fea0003800000 */
[----:B0-----:R-:W0:Y:S01]  /*0c90*/  LDC.64 R2, c[0x0][0x388] ;  /* 0x0000e200ff027b82 */ /* 0x001e220000000a00 */
[----:B------:R-:W-:Y:S02]  /*0ca0*/  LEA R9, R0, R5, 0x9 ;  /* 0x0000000500097211 */ /* 0x000fe400078e48ff */
[----:B------:R-:W-:Y:S02]  /*0cb0*/  IADD3 R5, PT, PT, R5, 0x80, RZ ;  /* 0x0000008005057810 */ /* 0x000fe40007ffe0ff */
[----:B------:R-:W-:Y:S02]  /*0cc0*/  PRMT R10, R8, 0x7610, R10 ;  /* 0x00007610080a7816 */ /* 0x000fe4000000000a */
[----:B------:R-:W-:-:S13]  /*0cd0*/  ISETP.GE.AND P0, PT, R5, R4, PT ;  /* 0x000000040500720c */ /* 0x000fda0003f06270 */
[----:B------:R-:W-:Y:S01]  /*0ce0*/  @!P0 IMAD R11, R0, 0x200, R5 ;  /* 0x00000200000b8824 */ /* 0x000fe200078e0205 */
[----:B------:R-:W-:Y:S01]  /*0cf0*/  @!P0 IADD3 R5, PT, PT, R5, 0x80, RZ ;  /* 0x0000008005058810 */ /* 0x000fe20007ffe0ff */
[----:B0-----:R-:W-:-:S04]  /*0d00*/  IMAD.WIDE.U32 R8, R9, 0x2, R2 ;  /* 0x0000000209087825 */ /* 0x001fc800078e0002 */
[----:B------:R-:W-:Y:S01]  /*0d10*/  @!P0 IMAD.WIDE.U32 R2, R11, 0x2, R2 ;  /* 0x000000020b028825 */ /* 0x000fe200078e0002 */
[----:B------:R1:W-:Y:S04]  /*0d20*/  STG.E.U16 desc[UR4][R8.64], R10 ;  /* 0x0000000a08007986 */ /* 0x0003e8000c101504 */
[----:B------:R1:W-:Y:S02]  /*0d30*/  @!P0 STG.E.U16 desc[UR4][R2.64], R7 ;  /* 0x0000000702008986 */ /* 0x0003e4000c101504 */
.L_x_8109:
[----:B------:R-:W-:Y:S05]  /*0d40*/  BSYNC.RECONVERGENT B0 ;  /* 0x0000000000007941 */ /* 0x000fea0003800200 */
.L_x_8108:
[----:B------:R-:W-:-:S13]  /*0d50*/  ISETP.GE.AND P0, PT, R5, R4, PT ;  /* 0x000000040500720c */ /* 0x000fda0003f06270 */
[----:B------:R-:W-:Y:S05]  /*0d60*/  @P0 EXIT ;  /* 0x000000000000094d */ /* 0x000fea0003800000 */
[----:B01----:R-:W0:Y:S01]  /*0d70*/  LDC.64 R2, c[0x0][0x388] ;  /* 0x0000e200ff027b82 */ /* 0x003e220000000a00 */
[----:B------:R-:W-:-:S05]  /*0d80*/  LEA R5, R0, R5, 0x9 ;  /* 0x0000000500057211 */ /* 0x000fca00078e48ff */
[----:B0-----:R-:W-:-:S05]  /*0d90*/  IMAD.WIDE.U32 R2, R5, 0x2, R2 ;  /* 0x0000000205027825 */ /* 0x001fca00078e0002 */
[----:B------:R-:W-:Y:S01]  /*0da0*/  STG.E.U16 desc[UR4][R2.64], R6 ;  /* 0x0000000602007986 */ /* 0x000fe2000c101504 */
[----:B------:R-:W-:Y:S05]  /*0db0*/  EXIT ;  /* 0x000000000000794d */ /* 0x000fea0003800000 */
.L_x_8110:
        /* <DEDUP_REMOVED lines=12> */
.L_x_12915:


//--------------------- .text._ZN2at6native29vectorized_elementwise_kernelILi2EZZZNS0_18GeluCUDAKernelImplERNS_18TensorIteratorBaseENS0_8GeluTypeEENKUlvE0_clEvENKUlvE2_clEvEUlN3c108BFloat16EE_St5arrayIPcLm2EEEEviT0_T1_ --------------------------
	.section	.text._ZN2at6native29vectorized_elementwise_kernelILi2EZZZNS0_18GeluCUDAKernelImplERNS_18TensorIteratorBaseENS0_8GeluTypeEENKUlvE0_clEvENKUlvE2_clEvEUlN3c108BFloat16EE_St5arrayIPcLm2EEEEviT0_T1_,"ax",@progbits
	.align	128
        .global         _ZN2at6native29vectorized_elementwise_kernelILi2EZZZNS0_18GeluCUDAKernelImplERNS_18TensorIteratorBaseENS0_8GeluTypeEENKUlvE0_clEvENKUlvE2_clEvEUlN3c108BFloat16EE_St5arrayIPcLm2EEEEviT0_T1_
        .type           _ZN2at6native29vectorized_elementwise_kernelILi2EZZZNS0_18GeluCUDAKernelImplERNS_18TensorIteratorBaseENS0_8GeluTypeEENKUlvE0_clEvENKUlvE2_clEvEUlN3c108BFloat16EE_St5arrayIPcLm2EEEEviT0_T1_,@function
        .size           _ZN2at6native29vectorized_elementwise_kernelILi2EZZZNS0_18GeluCUDAKernelImplERNS_18TensorIteratorBaseENS0_8GeluTypeEENKUlvE0_clEvENKUlvE2_clEvEUlN3c108BFloat16EE_St5arrayIPcLm2EEEEviT0_T1_,(.L_x_12916 - _ZN2at6native29vectorized_elementwise_kernelILi2EZZZNS0_18GeluCUDAKernelImplERNS_18TensorIteratorBaseENS0_8GeluTypeEENKUlvE0_clEvENKUlvE2_clEvEUlN3c108BFloat16EE_St5arrayIPcLm2EEEEviT0_T1_)
        .other          _ZN2at6native29vectorized_elementwise_kernelILi2EZZZNS0_18GeluCUDAKernelImplERNS_18TensorIteratorBaseENS0_8GeluTypeEENKUlvE0_clEvENKUlvE2_clEvEUlN3c108BFloat16EE_St5arrayIPcLm2EEEEviT0_T1_,@"STO_CUDA_ENTRY STV_DEFAULT"
_ZN2at6native29vectorized_elementwise_kernelILi2EZZZNS0_18GeluCUDAKernelImplERNS_18TensorIteratorBaseENS0_8GeluTypeEENKUlvE0_clEvENKUlvE2_clEvEUlN3c108BFloat16EE_St5arrayIPcLm2EEEEviT0_T1_:
.text._ZN2at6native29vectorized_elementwise_kernelILi2EZZZNS0_18GeluCUDAKernelImplERNS_18TensorIteratorBaseENS0_8GeluTypeEENKUlvE0_clEvENKUlvE2_clEvEUlN3c108BFloat16EE_St5arrayIPcLm2EEEEviT0_T1_:
        /* <DEDUP_REMOVED lines=9> */
[----:B------:R-:W-:Y:S02]  /*0090*/  PRMT R9, RZ, 0x7610, R9 ;  /* 0x00007610ff097816 */ /* 0x000fe40000000009 */
[----:B0-----:R-:W-:Y:S02]  /*00a0*/  ISETP.GE.U32.AND P0, PT, R27, R8, PT ;  /* 0x000000081b00720c */ /* 0x001fe40003f06070 */
[----:B------:R-:W-:-:S11]  /*00b0*/  MOV R7, R27 ;  /* 0x0000001b00077202 */ /* 0x000fd60000000f00 */
[----:B------:R-:W-:-:S05]  /*00c0*/  @!P0 VIADD R27, R7, 0x80 ;  /* 0x00000080071b8836 */ /* 0x000fca0000000000 */
[----:B------:R-:W-:-:S13]  /*00d0*/  ISETP.GE.U32.AND P6, PT, R27, R8, PT ;  /* 0x000000081b00720c */ /* 0x000fda0003fc6070 */
[----:B------:R-:W-:Y:S01]  /*00e0*/  @!P6 IADD3 R3, PT, PT, R0, R27, RZ ;  /* 0x0000001b0003e210 */ /* 0x000fe20007ffe0ff */
[----:B------:R-:W0:Y:S01]  /*00f0*/  @!P6 LDC.64 R28, c[0x0][0x390] ;  /* 0x0000e400ff1ceb82 */ /* 0x000e220000000a00 */
[----:B------:R-:W-:-:S04]  /*0100*/  @!P6 IADD3 R27, PT, PT, R27, 0x80, RZ ;  /* 0x000000801b1be810 */ /* 0x000fc80007ffe0ff */
[----:B------:R-:W-:-:S13]  /*0110*/  ISETP.GE.U32.AND P5, PT, R27, R8, PT ;  /* 0x000000081b00720c */ /* 0x000fda0003fa6070 */
[----:B------:R-:W-:Y:S01]  /*0120*/  @!P5 IMAD.IADD R6, R0, 0x1, R27 ;  /* 0x000000010006d824 */ /* 0x000fe200078e021b */
[----:B------:R-:W-:Y:S01]  /*0130*/  @!P5 IADD3 R27, PT, PT, R27, 0x80, RZ ;  /* 0x000000801b1bd810 */ /* 0x000fe20007ffe0ff */
[----:B------:R-:W1:Y:S03]  /*0140*/  @!P5 LDC.64 R20, c[0x0][0x390] ;  /* 0x0000e400ff14db82 */ /* 0x000e660000000a00 */
[----:B------:R-:W-:Y:S01]  /*0150*/  ISETP.GE.U32.AND P4, PT, R27, R8, PT ;  /* 0x000000081b00720c */ /* 0x000fe20003f86070 */
[----:B0-----:R-:W-:-:S05]  /*0160*/  @!P6 IMAD.WIDE.U32 R28, R3, 0x2, R28 ;  /* 0x00000002031ce825 */ /* 0x001fca00078e001c */
[----:B------:R-:W5:Y:S07]  /*0170*/  @!P6 LDG.E.U16 R9, desc[UR4][R28.64] ;  /* 0x000000041c09e981 */ /* 0x000f6e000c1e1500 */
[----:B------:R-:W-:Y:S01]  /*0180*/  @!P4 IADD3 R25, PT, PT, R0, R27, RZ ;  /* 0x0000001b0019c210 */ /* 0x000fe20007ffe0ff */
[----:B------:R-:W-:Y:S01]  /*0190*/  @!P4 VIADD R27, R27, 0x80 ;  /* 0x000000801b1bc836 */ /* 0x000fe20000000000 */
[----:B------:R-:W0:Y:S04]  /*01a0*/  @!P4 LDC.64 R2, c[0x0][0x390] ;  /* 0x0000e400ff02cb82 */ /* 0x000e280000000a00 */
[----:B------:R-:W-:-:S13]  /*01b0*/  ISETP.GE.U32.AND P3, PT, R27, R8, PT ;  /* 0x000000081b00720c */ /* 0x000fda0003f66070 */
[----:B------:R-:W-:Y:S01]  /*01c0*/  @!P3 IADD3 R23, PT, PT, R0, R27, RZ ;  /* 0x0000001b0017b210 */ /* 0x000fe20007ffe0ff */
[----:B-1----:R-:W-:Y:S01]  /*01d0*/  @!P5 IMAD.WIDE.U32 R20, R6, 0x2, R20 ;  /* 0x000000020614d825 */ /* 0x002fe200078e0014 */
[----:B------:R-:W-:Y:S01]  /*01e0*/  @!P3 IADD3 R27, PT, PT, R27, 0x80, RZ ;  /* 0x000000801b1bb810 */ /* 0x000fe20007ffe0ff */
[----:B------:R-:W1:Y:S03]  /*01f0*/  @!P3 LDC.64 R4, c[0x0][0x390] ;  /* 0x0000e400ff04bb82 */ /* 0x000e660000000a00 */
[----:B------:R-:W-:Y:S02]  /*0200*/  ISETP.GE.U32.AND P2, PT, R27, R8, PT ;  /* 0x000000081b00720c */ /* 0x000fe40003f46070 */
[----:B------:R-:W-:-:S06]  /*0210*/  PRMT R6, RZ, 0x7610, R6 ;  /* 0x00007610ff067816 */ /* 0x000fcc0000000006 */
[----:B------:R2:W5:Y:S05]  /*0220*/  @!P5 LDG.E.U16 R6, desc[UR4][R20.64] ;  /* 0x000000041406d981 */ /* 0x00056a000c1e1500 */
[----:B------:R-:W-:Y:S01]  /*0230*/  @!P2 IMAD.IADD R19, R0, 0x1, R27 ;  /* 0x000000010013a824 */ /* 0x000fe200078e021b */
[----:B------:R-:W-:Y:S01]  /*0240*/  @!P2 IADD3 R27, PT, PT, R27, 0x80, RZ ;  /* 0x000000801b1ba810 */ /* 0x000fe20007ffe0ff */
[----:B------:R-:W3:Y:S03]  /*0250*/  @!P2 LDC.64 R10, c[0x0][0x390] ;  /* 0x0000e400ff0aab82 */ /* 0x000ee60000000a00 */
[----:B------:R-:W-:-:S05]  /*0260*/  ISETP.GE.U32.AND P1, PT, R27, R8, PT ;  /* 0x000000081b00720c */ /* 0x000fca0003f26070 */
[----:B--2---:R-:W2:Y:S01]  /*0270*/  @!P0 LDC.64 R20, c[0x0][0x390] ;  /* 0x0000e400ff148b82 */ /* 0x004ea20000000a00 */
[----:B-1----:R-:W-:-:S07]  /*0280*/  @!P3 IMAD.WIDE.U32 R4, R23, 0x2, R4 ;  /* 0x000000021704b825 */ /* 0x002fce00078e0004 */
[C---:B------:R-:W-:Y:S01]  /*0290*/  @!P1 IADD3 R17, PT, PT, R0.reuse, R27, RZ ;  /* 0x0000001b00119210 */ /* 0x040fe20007ffe0ff */
[----:B------:R-:W-:Y:S01]  /*02a0*/  @!P1 VIADD R27, R27, 0x80 ;  /* 0x000000801b1b9836 */ /* 0x000fe20000000000 */
[----:B------:R-:W-:Y:S01]  /*02b0*/  @!P0 IADD3 R23, PT, PT, R0, R7, RZ ;  /* 0x0000000700178210 */ /* 0x000fe20007ffe0ff */
[----:B------:R-:W1:Y:S03]  /*02c0*/  @!P1 LDC.64 R14, c[0x0][0x390] ;  /* 0x0000e400ff0e9b82 */ /* 0x000e660000000a00 */
[----:B------:R-:W-:Y:S01]  /*02d0*/  ISETP.GE.U32.AND P6, PT, R27, R8, PT ;  /* 0x000000081b00720c */ /* 0x000fe20003fc6070 */
[----:B--2---:R-:W-:Y:S01]  /*02e0*/  @!P0 IMAD.WIDE.U32 R20, R23, 0x2, R20 ;  /* 0x0000000217148825 */ /* 0x004fe200078e0014 */
[----:B------:R-:W-:-:S11]  /*02f0*/  PRMT R23, RZ, 0x7610, R23 ;  /* 0x00007610ff177816 */ /* 0x000fd60000000017 */
[----:B------:R-:W2:Y:S01]  /*0300*/  @!P6 LDC.64 R12, c[0x0][0x390] ;  /* 0x0000e400ff0ceb82 */ /* 0x000ea20000000a00 */
[----:B------:R-:W5:Y:S01]  /*0310*/  @!P0 LDG.E.U16 R23, desc[UR4][R20.64] ;  /* 0x0000000414178981 */ /* 0x000f62000c1e1500 */
[----:B------:R-:W-:Y:S01]  /*0320*/  ISETP.GE.U32.AND P0, PT, R7, R8, PT ;  /* 0x000000080700720c */ /* 0x000fe20003f06070 */
[----:B0-----:R-:W-:Y:S01]  /*0330*/  @!P4 IMAD.WIDE.U32 R2, R25, 0x2, R2 ;  /* 0x000000021902c825 */ /* 0x001fe200078e0002 */
[----:B------:R-:W-:-:S06]  /*0340*/  PRMT R22, RZ, 0x7610, R22 ;  /* 0x00007610ff167816 */ /* 0x000fcc0000000016 */
[----:B------:R0:W5:Y:S01]  /*0350*/  @!P4 LDG.E.U16 R22, desc[UR4][R2.64] ;  /* 0x000000040216c981 */ /* 0x000162000c1e1500 */
[----:B------:R-:W-:Y:S01]  /*0360*/  @!P6 IADD3 R27, PT, PT, R0, R27, RZ ;  /* 0x0000001b001be210 */ /* 0x000fe20007ffe0ff */
[----:B---3--:R-:W-:Y:S01]  /*0370*/  @!P2 IMAD.WIDE.U32 R10, R19, 0x2, R10 ;  /* 0x00000002130aa825 */ /* 0x008fe200078e000a */
[----:B------:R-:W-:Y:S02]  /*0380*/  PRMT R19, RZ, 0x7610, R19 ;  /* 0x00007610ff137816 */ /* 0x000fe40000000013 */
[----:B------:R-:W-:Y:S01]  /*0390*/  PRMT R18, RZ, 0x7610, R18 ;  /* 0x00007610ff127816 */ /* 0x000fe20000000012 */
[----:B-1----:R-:W-:Y:S01]  /*03a0*/  @!P1 IMAD.WIDE.U32 R14, R17, 0x2, R14 ;  /* 0x00000002110e9825 */ /* 0x002fe200078e000e */
[----:B0-----:R-:W0:Y:S01]  /*03b0*/  @!P0 LDC.64 R2, c[0x0][0x388] ;  /* 0x0000e200ff028b82 */ /* 0x001e220000000a00 */
[----:B------:R-:W-:Y:S02]  /*03c0*/  PRMT R16, RZ, 0x7610, R16 ;  /* 0x00007610ff107816 */ /* 0x000fe40000000010 */
[----:B--2---:R-:W-:Y:S01]  /*03d0*/  @!P6 IMAD.WIDE.U32 R12, R27, 0x2, R12 ;  /* 0x000000021b0ce825 */ /* 0x004fe200078e000c */
[----:B------:R-:W-:Y:S01]  /*03e0*/  PRMT R17, RZ, 0x7610, R17 ;  /* 0x00007610ff117816 */ /* 0x000fe20000000011 */
[----:B------:R1:W5:Y:S01]  /*03f0*/  @!P3 LDG.E.U16 R19, desc[UR4][R4.64] ;  /* 0x000000040413b981 */ /* 0x000362000c1e1500 */
[----:B------:R-:W-:Y:S03]  /*0400*/  BSSY.RECONVERGENT B0, `(.L_x_8112) ;  /* 0x0000032000007945 */ /* 0x000fe60003800200 */
[----:B------:R2:W5:Y:S04]  /*0410*/  @!P2 LDG.E.U16 R18, desc[UR4][R10.64] ;  /* 0x000000040a12a981 */ /* 0x000568000c1e1500 */
[----:B------:R3:W5:Y:S01]  /*0420*/  @!P6 LDG.E.U16 R16, desc[UR4][R12.64] ;  /* 0x000000040c10e981 */ /* 0x000762000c1e1500 */
[----:B-1----:R-:W-:-:S03]  /*0430*/  VIADD R5, R7, 0x100 ;  /* 0x0000010007057836 */ /* 0x002fc60000000000 */
[----:B------:R1:W5:Y:S01]  /*0440*/  @!P1 LDG.E.U16 R17, desc[UR4][R14.64] ;  /* 0x000000040e119981 */ /* 0x000362000c1e1500 */
[C---:B--2---:R-:W-:Y:S01]  /*0450*/  IADD3 R11, PT, PT, R7.reuse, 0x180, RZ ;  /* 0x00000180070b7810 */ /* 0x044fe20007ffe0ff */
[----:B---3--:R-:W-:Y:S01]  /*0460*/  VIADD R13, R7, 0x280 ;  /* 0x00000280070d7836 */ /* 0x008fe20000000000 */
[-C--:B------:R-:W-:Y:S02]  /*0470*/  ISETP.GE.U32.AND P1, PT, R5, R8.reuse, PT ;  /* 0x000000080500720c */ /* 0x080fe40003f26070 */
[----:B-1----:R-:W-:Y:S02]  /*0480*/  IADD3 R15, PT, PT, R7, 0x200, RZ ;  /* 0x00000200070f7810 */ /* 0x002fe40007ffe0ff */
[-C--:B------:R-:W-:Y:S02]  /*0490*/  ISETP.GE.U32.AND P2, PT, R11, R8.reuse, PT ;  /* 0x000000080b00720c */ /* 0x080fe40003f46070 */
[-C--:B------:R-:W-:Y:S02]  /*04a0*/  ISETP.GE.U32.AND P3, PT, R15, R8.reuse, PT ;  /* 0x000000080f00720c */ /* 0x080fe40003f66070 */
[----:B------:R-:W-:-:S02]  /*04b0*/  ISETP.GE.U32.AND P4, PT, R13, R8, PT ;  /* 0x000000080d00720c */ /* 0x000fc40003f86070 */
[C---:B------:R-:W-:Y:S02]  /*04c0*/  IADD3 R5, PT, PT, R7.reuse, 0x80, RZ ;  /* 0x0000008007057810 */ /* 0x040fe40007ffe0ff */
[----:B------:R-:W-:Y:S01]  /*04d0*/  IADD3 R11, PT, PT, R7, 0x300, RZ ;  /* 0x00000300070b7810 */ /* 0x000fe20007ffe0ff */
[----:B0-----:R-:W-:Y:S08]  /*04e0*/  @P0 BRA `(.L_x_8113) ;  /* 0x00000000008c0947 */ /* 0x001ff00003800000 */
[----:B-----5:R-:W-:Y:S02]  /*04f0*/  IMAD.U32 R10, R23, 0x10000, RZ ;  /* 0x00010000170a7824 */ /* 0x020fe400078e00ff */
[----:B------:R-:W-:Y:S01]  /*0500*/  HFMA2 R13, -RZ, RZ, 0.61474609375, 16.90625 ;  /* 0x38eb4c3aff0d7431 */ /* 0x000fe200000001ff */
[----:B------:R-:W-:Y:S01]  /*0510*/  MOV R15, 0x3aae005b ;  /* 0x3aae005b000f7802 */ /* 0x000fe20000000f00 */
[----:B------:R-:W-:Y:S02]  /*0520*/  IMAD.MOV.U32 R14, RZ, RZ, 0x3c09919f ;  /* 0x3c09919fff0e7424 */ /* 0x000fe400078e00ff */
[----:B------:R-:W-:Y:S01]  /*0530*/  FMUL.FTZ R4, R10, 0.70710676908493041992 ;  /* 0x3f3504f30a047820 */ /* 0x000fe20000410000 */
[----:B------:R-:W-:-:S03]  /*0540*/  HFMA2 R20, -RZ, RZ, 1.28515625, -179.25 ;  /* 0x3d24d99aff147431 */ /* 0x000fc600000001ff */
[C---:B------:R-:W-:Y:S01]  /*0550*/  FADD.FTZ R12, |R4|.reuse, -RZ ;  /* 0x800000ff040c7221 */ /* 0x040fe20000010200 */
[----:B------:R-:W-:-:S04]  /*0560*/  FSETP.GE.FTZ.AND P5, PT, |R4|, 1.0029599666595458984, PT ;  /* 0x3f8060fe0400780b */ /* 0x000fc80003fb6200 */
[----:B------:R-:W-:Y:S02]  /*0570*/  FSEL R13, R13, 8.4834944573231041431e-05, P5 ;  /* 0x38b1e96a0d0d7808 */ /* 0x000fe40002800000 */
[----:B------:R-:W-:-:S07]  /*0580*/  FSEL R15, -R15, -0.00082130916416645050049, P5 ;  /* 0xba574d200f0f7808 */ /* 0x000fce0002800100 */
[----:B------:R-:W-:-:S04]  /*0590*/  @!P5 FMUL.FTZ R12, R4, R4 ;  /* 0x00000004040cd220 */ /* 0x000fc80000410000 */
[----:B------:R-:W-:Y:S01]  /*05a0*/  FFMA.FTZ R13, R12, R13, R15 ;  /* 0x0000000d0c0d7223 */ /* 0x000fe2000001000f */
[----:B------:R-:W-:Y:S01]  /*05b0*/  FSEL R15, R14, 0.0052134888246655464172, P5 ;  /* 0x3baad5ea0e0f7808 */ /* 0x000fe20002800000 */
[----:B------:R-:W-:Y:S01]  /*05c0*/  FADD.FTZ R21, -R12, -RZ ;  /* 0x800000ff0c157221 */ /* 0x000fe20000010100 */
[----:B------:R-:W-:-:S03]  /*05d0*/  FSEL R14, -R20, -0.026868773624300956726, P5 ;  /* 0xbcdc1be7140e7808 */ /* 0x000fc60002800100 */
[----:B------:R-:W-:Y:S01]  /*05e0*/  FFMA.FTZ R13, R12, R13, R15 ;  /* 0x0000000d0c0d7223 */ /* 0x000fe2000001000f */
[----:B------:R-:W-:-:S03]  /*05f0*/  MOV R15, 0x3e235519 ;  /* 0x3e235519000f7802 */ /* 0x000fc60000000f00 */
[----:B------:R-:W-:Y:S01]  /*0600*/  FFMA.FTZ R13, R12, R13, R14 ;  /* 0x0000000d0c0d7223 */ /* 0x000fe2000001000e */
[----:B------:R-:W-:Y:S01]  /*0610*/  FSEL R15, R15, 0.11284004896879196167, P5 ;  /* 0x3de718af0f0f7808 */ /* 0x000fe20002800000 */
[----:B------:R-:W-:-:S04]  /*0620*/  IMAD.MOV.U32 R14, RZ, RZ, 0x3f69b4f9 ;  /* 0x3f69b4f9ff0e7424 */ /* 0x000fc800078e00ff */
[----:B------:R-:W-:Y:S01]  /*0630*/  FFMA.FTZ R13, R12, R13, R15 ;  /* 0x0000000d0c0d7223 */ /* 0x000fe2000001000f */
[----:B------:R-:W-:Y:S01]  /*0640*/  HFMA2 R15, -RZ, RZ, 1.7822265625, 0.000185489654541015625 ;  /* 0x3f210a14ff0f7431 */ /* 0x000fe200000001ff */
[----:B------:R-:W-:-:S05]  /*0650*/  FSEL R14, R14, -0.37612664699554443359, P5 ;  /* 0xbec093ac0e0e7808 */ /* 0x000fca0002800000 */
[----:B------:R-:W-:Y:S01]  /*0660*/  FFMA.FTZ R13, R12, R13, R14 ;  /* 0x0000000d0c0d7223 */ /* 0x000fe2000001000e */
[----:B------:R-:W-:Y:S02]  /*0670*/  FSEL R14, R21, R4, P5 ;  /* 0x00000004150e7208 */ /* 0x000fe40002800000 */
        /* <DEDUP_REMOVED lines=10> */
.L_x_8113:
[----:B------:R-:W-:Y:S05]  /*0720*/  BSYNC.RECONVERGENT B0 ;  /* 0x0000000000007941 */ /* 0x000fea0003800200 */
.L_x_8112:
[-C--:B------:R-:W-:Y:S01]  /*0730*/  ISETP.GE.U32.AND P6, PT, R5, R8.reuse, PT ;  /* 0x000000080500720c */ /* 0x080fe20003fc6070 */
[----:B------:R-:W-:Y:S01]  /*0740*/  BSSY.RECONVERGENT B0, `(.L_x_8114) ;  /* 0x0000027000007945 */ /* 0x000fe20003800200 */
[----:B------:R-:W-:Y:S02]  /*0750*/  ISETP.GE.U32.AND P5, PT, R11, R8, PT ;  /* 0x000000080b00720c */ /* 0x000fe40003fa6070 */
[----:B------:R-:W-:-:S09]  /*0760*/  IADD3 R11, PT, PT, R7, 0x380, RZ ;  /* 0x00000380070b7810 */ /* 0x000fd20007ffe0ff */
[----:B------:R-:W-:Y:S05]  /*0770*/  @P6 BRA `(.L_x_8115) ;  /* 0x00000000008c6947 */ /* 0x000fea0003800000 */
[----:B-----5:R-:W-:Y:S02]  /*0780*/  IMAD.U32 R10, R9, 0x10000, RZ ;  /* 0x00010000090a7824 */ /* 0x020fe400078e00ff */
[----:B------:R-:W-:Y:S01]  /*0790*/  HFMA2 R15, -RZ, RZ, 0.8349609375, 5.424022674560546875e-06 ;  /* 0x3aae005bff0f7431 */ /* 0x000fe200000001ff */
[----:B------:R-:W-:Y:S01]  /*07a0*/  MOV R13, 0x38eb4c3a ;  /* 0x38eb4c3a000d7802 */ /* 0x000fe20000000f00 */
[----:B------:R-:W-:Y:S02]  /*07b0*/  IMAD.MOV.U32 R14, RZ, RZ, 0x3c09919f ;  /* 0x3c09919fff0e7424 */ /* 0x000fe400078e00ff */
[C---:B------:R-:W-:Y:S01]  /*07c0*/  FMUL.FTZ R9, R10.reuse, 0.70710676908493041992 ;  /* 0x3f3504f30a097820 */ /* 0x040fe20000410000 */
[----:B------:R-:W-:Y:S01]  /*07d0*/  MOV R20, 0x3d24d99a ;  /* 0x3d24d99a00147802 */ /* 0x000fe20000000f00 */
[----:B------:R-:W-:Y:S02]  /*07e0*/  IMAD.MOV.U32 R21, RZ, RZ, 0x3f69b4f9 ;  /* 0x3f69b4f9ff157424 */ /* 0x000fe400078e00ff */
[----:B------:R-:W-:Y:S01]  /*07f0*/  FMUL.FTZ R10, R10, 0.5 ;  /* 0x3f0000000a0a7820 */ /* 0x000fe20000410000 */
        /* <DEDUP_REMOVED lines=14> */
[----:B------:R-:W-:Y:S02]  /*08e0*/  FSEL R14, R15, 0.11284004896879196167, P6 ;  /* 0x3de718af0f0e7808 */ /* 0x000fe40003000000 */
[----:B------:R-:W-:-:S03]  /*08f0*/  MOV R15, 0x3f210a14 ;  /* 0x3f210a14000f7802 */ /* 0x000fc60000000f00 */
[----:B------:R-:W-:Y:S01]  /*0900*/  FFMA.FTZ R13, R12, R13, R14 ;  /* 0x0000000d0c0d7223 */ /* 0x000fe2000001000e */
[----:B------:R-:W-:-:S03]  /*0910*/  FSEL R14, R15, 0.12837915122509002686, P6 ;  /* 0x3e0375d30f0e7808 */ /* 0x000fc60003000000 */
[----:B------:R-:W-:-:S04]  /*0920*/  FFMA.FTZ R13, R12, R13, R20 ;  /* 0x0000000d0c0d7223 */ /* 0x000fc80000010014 */
        /* <DEDUP_REMOVED lines=8> */
.L_x_8115:
[----:B------:R-:W-:Y:S05]  /*09b0*/  BSYNC.RECONVERGENT B0 ;  /* 0x0000000000007941 */ /* 0x000fea0003800200 */
.L_x_8114:
[----:B------:R-:W-:Y:S01]  /*09c0*/  ISETP.GE.U32.AND P6, PT, R11, R8, PT ;  /* 0x000000080b00720c */ /* 0x000fe20003fc6070 */
[----:B------:R-:W-:Y:S01]  /*09d0*/  BSSY.RECONVERGENT B0, `(.L_x_8116) ;  /* 0x0000027000007945 */ /* 0x000fe20003800200 */
[----:B------:R-:W-:-:S05]  /*09e0*/  @!P0 IADD3 R11, PT, PT, R0, R7, RZ ;  /* 0x00000007000b8210 */ /* 0x000fca0007ffe0ff */
[----:B------:R-:W-:Y:S01]  /*09f0*/  @!P0 IMAD.WIDE.U32 R2, R11, 0x2, R2 ;  /* 0x000000020b028825 */ /* 0x000fe200078e0002 */
[----:B------:R-:W-:Y:S06]  /*0a00*/  @P1 BRA `(.L_x_8117) ;  /* 0x00000000008c1947 */ /* 0x000fec0003800000 */
[----:B-----5:R-:W-:Y:S02]  /*0a10*/  IMAD.U32 R10, R6, 0x10000, RZ ;  /* 0x00010000060a7824 */ /* 0x020fe400078e00ff */
[----:B------:R-:W-:Y:S01]  /*0a20*/  HFMA2 R12, -RZ, RZ, 0.61474609375, 16.90625 ;  /* 0x38eb4c3aff0c7431 */ /* 0x000fe200000001ff */
[----:B------:R-:W-:Y:S01]  /*0a30*/  MOV R14, 0x3aae005b ;  /* 0x3aae005b000e7802 */ /* 0x000fe20000000f00 */
[----:B------:R-:W-:Y:S02]  /*0a40*/  IMAD.MOV.U32 R13, RZ, RZ, 0x3c09919f ;  /* 0x3c09919fff0d7424 */ /* 0x000fe400078e00ff */
[----:B------:R-:W-:Y:S01]  /*0a50*/  FMUL.FTZ R6, R10, 0.70710676908493041992 ;  /* 0x3f3504f30a067820 */ /* 0x000fe20000410000 */
[----:B------:R-:W-:Y:S02]  /*0a60*/  HFMA2 R15, -RZ, RZ, 1.28515625, -179.25 ;  /* 0x3d24d99aff0f7431 */ /* 0x000fe400000001ff */
[----:B------:R-:W-:Y:S02]  /*0a70*/  IMAD.MOV.U32 R20, RZ, RZ, 0x3f69b4f9 ;  /* 0x3f69b4f9ff147424 */ /* 0x000fe400078e00ff */
        /* <DEDUP_REMOVED lines=28> */
.L_x_8117:
[----:B------:R-:W-:Y:S05]  /*0c40*/  BSYNC.RECONVERGENT B0 ;  /* 0x0000000000007941 */ /* 0x000fea0003800200 */
.L_x_8116:
        /* <DEDUP_REMOVED lines=37> */
.L_x_8119:
[----:B------:R-:W-:Y:S05]  /*0ea0*/  BSYNC.RECONVERGENT B0 ;  /* 0x0000000000007941 */ /* 0x000fea0003800200 */
.L_x_8118:
[----:B------:R-:W-:Y:S04]  /*0eb0*/  BSSY.RECONVERGENT B0, `(.L_x_8120) ;  /* 0x0000025000007945 */ /* 0x000fe80003800200 */
[----:B------:R-:W-:Y:S05]  /*0ec0*/  @P3 BRA `(.L_x_8121) ;  /* 0x00000000008c3947 */ /* 0x000fea0003800000 */
[----:B-----5:R-:W-:Y:S01]  /*0ed0*/  SHF.L.U32 R19, R19, 0x10, RZ ;  /* 0x0000001013137819 */ /* 0x020fe200000006ff */
[----:B------:R-:W-:Y:S02]  /*0ee0*/  HFMA2 R15, -RZ, RZ, 0.8349609375, 5.424022674560546875e-06 ;  /* 0x3aae005bff0f7431 */ /* 0x000fe400000001ff */
[----:B------:R-:W-:Y:S02]  /*0ef0*/  IMAD.MOV.U32 R13, RZ, RZ, 0x38eb4c3a ;  /* 0x38eb4c3aff0d7424 */ /* 0x000fe400078e00ff */
[----:B------:R-:W-:Y:S01]  /*0f00*/  HFMA2 R20, -RZ, RZ, 1.28515625, -179.25 ;  /* 0x3d24d99aff147431 */ /* 0x000fe200000001ff */
[----:B------:R-:W-:Y:S01]  /*0f10*/  MOV R14, 0x3c09919f ;  /* 0x3c09919f000e7802 */ /* 0x000fe20000000f00 */
        /* <DEDUP_REMOVED lines=30> */
.L_x_8121:
[----:B------:R-:W-:Y:S05]  /*1100*/  BSYNC.RECONVERGENT B0 ;  /* 0x0000000000007941 */ /* 0x000fea0003800200 */
.L_x_8120:
        /* <DEDUP_REMOVED lines=37> */
.L_x_8123:
[----:B------:R-:W-:Y:S05]  /*1360*/  BSYNC.RECONVERGENT B0 ;  /* 0x0000000000007941 */ /* 0x000fea0003800200 */
.L_x_8122:
        /* <DEDUP_REMOVED lines=37> */
.L_x_8125:
[----:B------:R-:W-:Y:S05]  /*15c0*/  BSYNC.RECONVERGENT B0 ;  /* 0x0000000000007941 */ /* 0x000fea0003800200 */
.L_x_8124:
        /* <DEDUP_REMOVED lines=37> */
.L_x_8127:
[----:B------:R-:W-:Y:S05]  /*1820*/  BSYNC.RECONVERGENT B0 ;  /* 0x0000000000007941 */ /* 0x000fea0003800200 */
.L_x_8126:
[----:B------:R-:W-:Y:S01]  /*1830*/  @!P0 MOV R7, R5 ;  /* 0x0000000500078202 */ /* 0x000fe20000000f00 */
[----:B------:R0:W-:Y:S01]  /*1840*/  @!P0 STG.E.U16 desc[UR4][R2.64], R4 ;  /* 0x0000000402008986 */ /* 0x0001e2000c101504 */
[----:B------:R-:W-:Y:S04]  /*1850*/  BSSY.RECONVERGENT B0, `(.L_x_8128) ;  /* 0x000002d000007945 */ /* 0x000fe80003800200 */
[----:B------:R-:W-:Y:S01]  /*1860*/  BSSY.RELIABLE B1, `(.L_x_8129) ;  /* 0x0000025000017945 */ /* 0x000fe20003800100 */
[----:B------:R-:W-:-:S13]  /*1870*/  ISETP.GE.U32.AND P0, PT, R7, R8, PT ;  /* 0x000000080700720c */ /* 0x000fda0003f06070 */
[----:B0-----:R-:W-:Y:S05]  /*1880*/  @P0 BRA `(.L_x_8130) ;  /* 0x0000000000300947 */ /* 0x001fea0003800000 */
[----:B------:R-:W0:Y:S01]  /*1890*/  LDC.64 R2, c[0x0][0x388] ;  /* 0x0000e200ff027b82 */ /* 0x000e220000000a00 */
[----:B------:R-:W-:Y:S01]  /*18a0*/  IMAD.IADD R5, R0, 0x1, R7 ;  /* 0x0000000100057824 */ /* 0x000fe200078e0207 */
[----:B------:R-:W-:-:S04]  /*18b0*/  IADD3 R7, PT, PT, R7, 0x80, RZ ;  /* 0x0000008007077810 */ /* 0x000fc80007ffe0ff */
[----:B------:R-:W-:Y:S01]  /*18c0*/  ISETP.GE.U32.AND P0, PT, R7, R8, PT ;  /* 0x000000080700720c */ /* 0x000fe20003f06070 */
[----:B0-----:R-:W-:-:S05]  /*18d0*/  IMAD.WIDE.U32 R2, R5, 0x2, R2 ;  /* 0x0000000205027825 */ /* 0x001fca00078e0002 */
[----:B-----5:R0:W-:Y:S07]  /*18e0*/  STG.E.U16 desc[UR4][R2.64], R9 ;  /* 0x0000000902007986 */ /* 0x0201ee000c101504 */
[----:B------:R-:W-:Y:S05]  /*18f0*/  @P0 BRA `(.L_x_8131) ;  /* 0x0000000000300947 */ /* 0x000fea0003800000 */
[----:B0-----:R-:W0:Y:S01]  /*1900*/  LDC.64 R2, c[0x0][0x388] ;  /* 0x0000e200ff027b82 */ /* 0x001e220000000a00 */
[----:B------:R-:W-:Y:S02]  /*1910*/  IADD3 R5, PT, PT, R0, R7, RZ ;  /* 0x0000000700057210 */ /* 0x000fe40007ffe0ff */
[----:B------:R-:W-:-:S03]  /*1920*/  IADD3 R7, PT, PT, R7, 0x80, RZ ;  /* 0x0000008007077810 */ /* 0x000fc60007ffe0ff */
[----:B0-----:R-:W-:-:S05]  /*1930*/  IMAD.WIDE.U32 R2, R5, 0x2, R2 ;  /* 0x0000000205027825 */ /* 0x001fca00078e0002 */
[----:B------:R0:W-:Y:S02]  /*1940*/  STG.E.U16 desc[UR4][R2.64], R6 ;  /* 0x0000000602007986 */ /* 0x0001e4000c101504 */
.L_x_8130:
[----:B------:R-:W-:-:S13]  /*1950*/  ISETP.GE.U32.AND P0, PT, R7, R8, PT ;  /* 0x000000080700720c */ /* 0x000fda0003f06070 */
[----:B------:R-:W-:Y:S05]  /*1960*/  @P0 BRA `(.L_x_8132) ;  /* 0x0000000000300947 */ /* 0x000fea0003800000 */
[----:B0-----:R-:W0:Y:S01]  /*1970*/  LDC.64 R2, c[0x0][0x388] ;  /* 0x0000e200ff027b82 */ /* 0x001e220000000a00 */
[----:B------:R-:W-:Y:S01]  /*1980*/  IMAD.IADD R5, R0, 0x1, R7 ;  /* 0x0000000100057824 */ /* 0x000fe200078e0207 */
[----:B------:R-:W-:-:S03]  /*1990*/  IADD3 R7, PT, PT, R7, 0x80, RZ ;  /* 0x0000008007077810 */ /* 0x000fc60007ffe0ff */
[----:B0-----:R-:W-:-:S05]  /*19a0*/  IMAD.WIDE.U32 R2, R5, 0x2, R2 ;  /* 0x0000000205027825 */ /* 0x001fca00078e0002 */
[----:B------:R1:W-:Y:S02]  /*19b0*/  STG.E.U16 desc[UR4][R2.64], R10 ;  /* 0x0000000a02007986 */ /* 0x0003e4000c101504 */
.L_x_8131:
[----:B------:R-:W-:-:S13]  /*19c0*/  ISETP.GE.U32.AND P0, PT, R7, R8, PT ;  /* 0x000000080700720c */ /* 0x000fda0003f06070 */
[----:B------:R-:W-:Y:S05]  /*19d0*/  @P0 BRA `(.L_x_8133) ;  /* 0x0000000000340947 */ /* 0x000fea0003800000 */
[----:B01----:R-:W0:Y:S01]  /*19e0*/  LDC.64 R2, c[0x0][0x388] ;  /* 0x0000e200ff027b82 */ /* 0x003e220000000a00 */
[----:B------:R-:W-:Y:S02]  /*19f0*/  IADD3 R5, PT, PT, R0, R7, RZ ;  /* 0x0000000700057210 */ /* 0x000fe40007ffe0ff */
[----:B------:R-:W-:-:S03]  /*1a00*/  IADD3 R7, PT, PT, R7, 0x80, RZ ;  /* 0x0000008007077810 */ /* 0x000fc60007ffe0ff */
[----:B0-----:R-:W-:-:S05]  /*1a10*/  IMAD.WIDE.U32 R2, R5, 0x2, R2 ;  /* 0x0000000205027825 */ /* 0x001fca00078e0002 */
[----:B------:R1:W-:Y:S02]  /*1a20*/  STG.E.U16 desc[UR4][R2.64], R11 ;  /* 0x0000000b02007986 */ /* 0x0003e4000c101504 */
.L_x_8132:
[----:B------:R-:W-:-:S13]  /*1a30*/  ISETP.GE.U32.AND P0, PT, R7, R8, PT ;  /* 0x000000080700720c */ /* 0x000fda0003f06070 */
[----:B------:R-:W-:Y:S05]  /*1a40*/  @P0 BREAK.RELIABLE B1 ;  /* 0x0000000000010942 */ /* 0x000fea0003800100 */
[----:B------:R-:W-:Y:S05]  /*1a50*/  @P0 BRA `(.L_x_8134) ;  /* 0x0000000000300947 */ /* 0x000fea0003800000 */
[----:B01----:R-:W0:Y:S01]  /*1a60*/  LDC.64 R2, c[0x0][0x388] ;  /* 0x0000e200ff027b82 */ /* 0x003e220000000a00 */
[----:B------:R-:W-:Y:S01]  /*1a70*/  IMAD.IADD R5, R0, 0x1, R7 ;  /* 0x0000000100057824 */ /* 0x000fe200078e0207 */
[----:B------:R-:W-:-:S03]  /*1a80*/  IADD3 R7, PT, PT, R7, 0x80, RZ ;  /* 0x0000008007077810 */ /* 0x000fc60007ffe0ff */
[----:B0-----:R-:W-:-:S05]  /*1a90*/  IMAD.WIDE.U32 R2, R5, 0x2, R2 ;  /* 0x0000000205027825 */ /* 0x001fca00078e0002 */
[----:B------:R2:W-:Y:S02]  /*1aa0*/  STG.E.U16 desc[UR4][R2.64], R12 ;  /* 0x0000000c02007986 */ /* 0x0005e4000c101504 */
.L_x_8133:
[----:B------:R-:W-:Y:S05]  /*1ab0*/  BSYNC.RELIABLE B1 ;  /* 0x0000000000017941 */ /* 0x000fea0003800100 */
.L_x_8129:
[----:B------:R-:W-:-:S13]  /*1ac0*/  ISETP.GE.U32.AND P0, PT, R7, R8, PT ;  /* 0x000000080700720c */ /* 0x000fda0003f06070 */
[----:B012---:R-:W0:Y:S01]  /*1ad0*/  @!P0 LDC.64 R2, c[0x0][0x388] ;  /* 0x0000e200ff028b82 */ /* 0x007e220000000a00 */
[----:B------:R-:W-:Y:S02]  /*1ae0*/  @!P0 IADD3 R5, PT, PT, R0, R7, RZ ;  /* 0x0000000700058210 */ /* 0x000fe40007ffe0ff */
[----:B------:R-:W-:-:S03]  /*1af0*/  @!P0 IADD3 R7, PT, PT, R7, 0x80, RZ ;  /* 0x0000008007078810 */ /* 0x000fc60007ffe0ff */
[----:B0-----:R-:W-:-:S05]  /*1b00*/  @!P0 IMAD.WIDE.U32 R2, R5, 0x2, R2 ;  /* 0x0000000205028825 */ /* 0x001fca00078e0002 */
[----:B------:R2:W-:Y:S02]  /*1b10*/  @!P0 STG.E.U16 desc[UR4][R2.64], R13 ;  /* 0x0000000d02008986 */ /* 0x0005e4000c101504 */
.L_x_8134:
[----:B------:R-:W-:Y:S05]  /*1b20*/  BSYNC.RECONVERGENT B0 ;  /* 0x0000000000007941 */ /* 0x000fea0003800200 */
.L_x_8128:
[----:B------:R-:W-:Y:S05]  /*1b30*/  WARPSYNC.ALL ;  /* 0x0000000000007948 */ /* 0x000fea0003800000 */
[----:B------:R-:W-:-:S13]  /*1b40*/  ISETP.GE.U32.AND P0, PT, R7, R8, PT ;  /* 0x000000080700720c */ /* 0x000fda0003f06070 */
[----:B------:R-:W-:Y:S05]  /*1b50*/  @P0 EXIT ;  /* 0x000000000000094d */ /* 0x000fea0003800000 */
[----:B012---:R-:W0:Y:S01]  /*1b60*/  LDC.64 R2, c[0x0][0x388] ;  /* 0x0000e200ff027b82 */ /* 0x007e220000000a00 */
[----:B------:R-:W-:-:S04]  /*1b70*/  IMAD.IADD R7, R0, 0x1, R7 ;  /* 0x0000000100077824 */ /* 0x000fc800078e0207 */
[----:B0-----:R-:W-:-:S05]  /*1b80*/  IMAD.WIDE.U32 R2, R7, 0x2, R2 ;  /* 0x0000000207027825 */ /* 0x001fca00078e0002 */
[----:B------:R-:W-:Y:S01]  /*1b90*/  STG.E.U16 desc[UR4][R2.64], R14 ;  /* 0x0000000e02007986 */ /* 0x000fe2000c101504 */
[----:B------:R-:W-:Y:S05]  /*1ba0*/  EXIT ;  /* 0x000000000000794d */ /* 0x000fea0003800000 */
.L_x_8111:
        /* <DEDUP_REMOVED lines=8> */
[----:B------:R-:W-:Y:S01]  /*1c30*/  HFMA2 R8, -RZ, RZ, 0.61474609375, 16.90625 ;  /* 0x38eb4c3aff087431 */ /* 0x000fe200000001ff */
[----:B------:R-:W-:Y:S01]  /*1c40*/  MOV R9, 0x3aae005b ;  /* 0x3aae005b00097802 */ /* 0x000fe20000000f00 */
[----:B------:R-:W-:-:S02]  /*1c50*/  HFMA2 R5, -RZ, RZ, 1.28515625, -179.25 ;  /* 0x3d24d99aff057431 */ /* 0x000fc400000001ff */
[----:B------:R-:W-:Y:S01]  /*1c60*/  IMAD.MOV.U32 R4, RZ, RZ, 0x3c09919f ;  /* 0x3c09919fff047424 */ /* 0x000fe200078e00ff */
[----:B0-----:R-:W-:Y:S02]  /*1c70*/  MOV R10, 0x3e235519 ;  /* 0x3e235519000a7802 */ /* 0x001fe40000000f00 */
[C---:B--2---:R-:W-:Y:S02]  /*1c80*/  SHF.L.U32 R3, R2.reuse, 0x10, RZ ;  /* 0x0000001002037819 */ /* 0x044fe400000006ff */
[----:B------:R-:W-:-:S03]  /*1c90*/  PRMT R2, R2, 0x7632, R2 ;  /* 0x0000763202027816 */ /* 0x000fc60000000002 */
[C---:B------:R-:W-:Y:S01]  /*1ca0*/  FMUL.FTZ R14, R3.reuse, 0.70710676908493041992 ;  /* 0x3f3504f3030e7820 */ /* 0x040fe20000410000 */
[----:B------:R-:W-:Y:S01]  /*1cb0*/  SHF.L.U32 R2, R2, 0x10, RZ ;  /* 0x0000001002027819 */ /* 0x000fe200000006ff */
[----:B------:R-:W-:Y:S02]  /*1cc0*/  FMUL.FTZ R3, R3, 0.5 ;  /* 0x3f00000003037820 */ /* 0x000fe40000410000 */
[C---:B------:R-:W-:Y:S01]  /*1cd0*/  FADD.FTZ R15, |R14|.reuse, -RZ ;  /* 0x800000ff0e0f7221 */ /* 0x040fe20000010200 */
[----:B------:R-:W-:Y:S01]  /*1ce0*/  FSETP.GE.FTZ.AND P0, PT, |R14|, 1.0029599666595458984, PT ;  /* 0x3f8060fe0e00780b */ /* 0x000fe20003f16200 */
[C---:B------:R-:W-:Y:S01]  /*1cf0*/  FMUL.FTZ R17, R2.reuse, 0.70710676908493041992 ;  /* 0x3f3504f302117820 */ /* 0x040fe20000410000 */
[----:B------:R-:W-:Y:S02]  /*1d00*/  FMUL.FTZ R2, R2, 0.5 ;  /* 0x3f00000002027820 */ /* 0x000fe40000410000 */
[----:B------:R-:W-:Y:S02]  /*1d10*/  FSEL R12, R8, 8.4834944573231041431e-05, P0 ;  /* 0x38b1e96a080c7808 */ /* 0x000fe40000000000 */
[----:B------:R-:W-:-:S02]  /*1d20*/  FSEL R18, -R9, -0.00082130916416645050049, P0 ;  /* 0xba574d2009127808 */ /* 0x000fc40000000100 */
[----:B------:R-:W-:Y:S02]  /*1d30*/  FSEL R11, R4, 0.0052134888246655464172, P0 ;  /* 0x3baad5ea040b7808 */ /* 0x000fe40000000000 */
[----:B------:R-:W-:Y:S02]  /*1d40*/  FSEL R19, R10, 0.11284004896879196167, P0 ;  /* 0x3de718af0a137808 */ /* 0x000fe40000000000 */
[----:B------:R-:W-:Y:S01]  /*1d50*/  FSETP.GE.FTZ.AND P1, PT, |R17|, 1.0029599666595458984, PT ;  /* 0x3f8060fe1100780b */ /* 0x000fe20003f36200 */
[----:B------:R-:W-:-:S03]  /*1d60*/  @!P0 FMUL.FTZ R15, R14, R14 ;  /* 0x0000000e0e0f8220 */ /* 0x000fc60000410000 */
[----:B------:R-:W-:Y:S01]  /*1d70*/  FSEL R22, R8, 8.4834944573231041431e-05, P1 ;  /* 0x38b1e96a08167808 */ /* 0x000fe20000800000 */
[----:B------:R-:W-:Y:S01]  /*1d80*/  FFMA.FTZ R12, R15, R12, R18 ;  /* 0x0000000c0f0c7223 */ /* 0x000fe20000010012 */
[----:B------:R-:W-:Y:S02]  /*1d90*/  FSEL R18, -R5, -0.026868773624300956726, P0 ;  /* 0xbcdc1be705127808 */ /* 0x000fe40000000100 */
[----:B------:R-:W-:Y:S01]  /*1da0*/  FSEL R24, -R9, -0.00082130916416645050049, P1 ;  /* 0xba574d2009187808 */ /* 0x000fe20000800100 */
[C---:B------:R-:W-:Y:S01]  /*1db0*/  FFMA.FTZ R12, R15.reuse, R12, R11 ;  /* 0x0000000c0f0c7223 */ /* 0x040fe2000001000b */
[----:B------:R-:W-:Y:S01]  /*1dc0*/  IMAD.MOV.U32 R11, RZ, RZ, 0x3f69b4f9 ;  /* 0x3f69b4f9ff0b7424 */ /* 0x000fe200078e00ff */
[----:B------:R-:W-:Y:S02]  /*1dd0*/  FSEL R23, R10, 0.11284004896879196167, P1 ;  /* 0x3de718af0a177808 */ /* 0x000fe40000800000 */
[----:B------:R-:W-:Y:S02]  /*1de0*/  FFMA.FTZ R12, R15, R12, R18 ;  /* 0x0000000c0f0c7223 */ /* 0x000fe40000010012 */
[----:B------:R-:W-:-:S02]  /*1df0*/  FSEL R21, R11, -0.37612664699554443359, P0 ;  /* 0xbec093ac0b157808 */ /* 0x000fc40000000000 */
[C---:B------:R-:W-:Y:S01]  /*1e00*/  FFMA.FTZ R18, R15.reuse, R12, R19 ;  /* 0x0000000c0f127223 */ /* 0x040fe20000010013 */
[----:B------:R-:W-:Y:S02]  /*1e10*/  HFMA2 R12, -RZ, RZ, 1.7822265625, 0.000185489654541015625 ;  /* 0x3f210a14ff0c7431 */ /* 0x000fe400000001ff */
[C---:B------:R-:W-:Y:S01]  /*1e20*/  FADD.FTZ R19, -R15.reuse, -RZ ;  /* 0x800000ff0f137221 */ /* 0x040fe20000010100 */
[----:B------:R-:W-:Y:S01]  /*1e30*/  FFMA.FTZ R18, R15, R18, R21 ;  /* 0x000000120f127223 */ /* 0x000fe20000010015 */
[C---:B------:R-:W-:Y:S01]  /*1e40*/  FADD.FTZ R21, |R17|.reuse, -RZ ;  /* 0x800000ff11157221 */ /* 0x040fe20000010200 */
[----:B------:R-:W-:Y:S02]  /*1e50*/  @!P1 FMUL.FTZ R21, R17, R17 ;  /* 0x0000001111159220 */ /* 0x000fe40000410000 */
[----:B------:R-:W-:Y:S02]  /*1e60*/  FSEL R19, R19, R14, P0 ;  /* 0x0000000e13137208 */ /* 0x000fe40000000000 */
[----:B------:R-:W-:Y:S01]  /*1e70*/  FFMA.FTZ R22, R21, R22, R24 ;  /* 0x0000001615167223 */ /* 0x000fe20000010018 */
[----:B------:R-:W-:-:S02]  /*1e80*/  FSEL R20, R12, 0.12837915122509002686, P0 ;  /* 0x3e0375d30c147808 */ /* 0x000fc40000000000 */
[----:B------:R-:W-:Y:S02]  /*1e90*/  FSEL R24, R11, -0.37612664699554443359, P1 ;  /* 0xbec093ac0b187808 */ /* 0x000fe40000800000 */
[----:B------:R-:W-:Y:S01]  /*1ea0*/  FSEL R25, R12, 0.12837915122509002686, P1 ;  /* 0x3e0375d30c197808 */ /* 0x000fe20000800000 */
[----:B------:R-:W-:Y:S01]  /*1eb0*/  FFMA.FTZ R18, R15, R18, R20 ;  /* 0x000000120f127223 */ /* 0x000fe20000010014 */
[----:B------:R-:W-:Y:S02]  /*1ec0*/  FSEL R15, R4, 0.0052134888246655464172, P1 ;  /* 0x3baad5ea040f7808 */ /* 0x000fe40000800000 */
[----:B---3--:R-:W-:Y:S01]  /*1ed0*/  SHF.L.U32 R20, R13, 0x10, RZ ;  /* 0x000000100d147819 */ /* 0x008fe200000006ff */
[----:B------:R-:W-:Y:S01]  /*1ee0*/  FFMA.FTZ R18, R18, R19, R19 ;  /* 0x0000001312127223 */ /* 0x000fe20000010013 */
[----:B------:R-:W-:Y:S01]  /*1ef0*/  FSEL R19, -R5, -0.026868773624300956726, P1 ;  /* 0xbcdc1be705137808 */ /* 0x000fe20000800100 */
[----:B------:R-:W-:Y:S01]  /*1f00*/  FFMA.FTZ R22, R21, R22, R15 ;  /* 0x0000001615167223 */ /* 0x000fe2000001000f */
[----:B------:R-:W-:Y:S01]  /*1f10*/  PRMT R13, R13, 0x7632, R13 ;  /* 0x000076320d0d7816 */ /* 0x000fe2000000000d */
[----:B------:R-:W0:Y:S02]  /*1f20*/  @P0 MUFU.EX2 R15, R18 ;  /* 0x00000012000f0308 */ /* 0x000e240000000800 */
[----:B------:R-:W-:Y:S01]  /*1f30*/  FFMA.FTZ R22, R21, R22, R19 ;  /* 0x0000001615167223 */ /* 0x000fe20000010013 */
[----:B------:R-:W-:-:S03]  /*1f40*/  SHF.L.U32 R13, R13, 0x10, RZ ;  /* 0x000000100d0d7819 */ /* 0x000fc600000006ff */
[----:B------:R-:W-:Y:S01]  /*1f50*/  FFMA.FTZ R22, R21, R22, R23 ;  /* 0x0000001615167223 */ /* 0x000fe20000010017 */
[----:B------:R-:W-:Y:S01]  /*1f60*/  FMUL.FTZ R23, R20, 0.70710676908493041992 ;  /* 0x3f3504f314177820 */ /* 0x000fe20000410000 */
[----:B------:R-:W-:Y:S02]  /*1f70*/  FMUL.FTZ R19, R13, 0.70710676908493041992 ;  /* 0x3f3504f30d137820 */ /* 0x000fe40000410000 */
[C---:B------:R-:W-:Y:S01]  /*1f80*/  FFMA.FTZ R22, R21.reuse, R22, R24 ;  /* 0x0000001615167223 */ /* 0x040fe20000010018 */
[----:B------:R-:W-:Y:S01]  /*1f90*/  FADD.FTZ R24, -R21, -RZ ;  /* 0x800000ff15187221 */ /* 0x000fe20000010100 */
[----:B------:R-:W-:Y:S02]  /*1fa0*/  FSETP.GE.FTZ.AND P2, PT, |R23|, 1.0029599666595458984, PT ;  /* 0x3f8060fe1700780b */ /* 0x000fe40003f56200 */
[----:B------:R-:W-:Y:S01]  /*1fb0*/  FFMA.FTZ R22, R21, R22, R25 ;  /* 0x0000001615167223 */ /* 0x000fe20000010019 */
[----:B------:R-:W-:Y:S01]  /*1fc0*/  FSETP.GE.FTZ.AND P3, PT, |R19|, 1.0029599666595458984, PT ;  /* 0x3f8060fe1300780b */ /* 0x000fe20003f76200 */
[----:B0-----:R-:W-:Y:S01]  /*1fd0*/  @P0 FADD.FTZ R21, -R15, 1 ;  /* 0x3f8000000f150421 */ /* 0x001fe20000010100 */
[----:B------:R-:W-:Y:S01]  /*1fe0*/  FSEL R25, R24, R17, P1 ;  /* 0x0000001118197208 */ /* 0x000fe20000800000 */
[----:B------:R-:W-:Y:S01]  /*1ff0*/  FADD.FTZ R15, |R23|, -RZ ;  /* 0x800000ff170f7221 */ /* 0x000fe20000010200 */
[----:B------:R-:W-:-:S02]  /*2000*/  FSEL R24, R8, 8.4834944573231041431e-05, P2 ;  /* 0x38b1e96a08187808 */ /* 0x000fc40001000000 */
[----:B------:R-:W-:Y:S01]  /*2010*/  FSEL R26, -R9, -0.00082130916416645050049, P2 ;  /* 0xba574d20091a7808 */ /* 0x000fe20001000100 */
[----:B------:R-:W-:Y:S01]  /*2020*/  FFMA.FTZ R22, R22, R25, R25 ;  /* 0x0000001916167223 */ /* 0x000fe20000010019 */
[----:B------:R-:W-:Y:S02]  /*2030*/  @P0 LOP3.LUT R18, R21, 0x80000000, R14, 0xb8, !PT ;  /* 0x8000000015120812 */ /* 0x000fe400078eb80e */
[----:B------:R-:W-:Y:S01]  /*2040*/  @!P2 FMUL.FTZ R15, R23, R23 ;  /* 0x00000017170fa220 */ /* 0x000fe20000410000 */
[C---:B------:R-:W-:Y:S01]  /*2050*/  FADD.FTZ R14, |R19|.reuse, -RZ ;  /* 0x800000ff130e7221 */ /* 0x040fe20000010200 */
[----:B------:R-:W-:Y:S01]  /*2060*/  FSEL R21, R8, 8.4834944573231041431e-05, P3 ;  /* 0x38b1e96a08157808 */ /* 0x000fe20001800000 */
[----:B------:R-:W-:Y:S01]  /*2070*/  @!P3 FMUL.FTZ R14, R19, R19 ;  /* 0x00000013130eb220 */ /* 0x000fe20000410000 */
[----:B------:R-:W-:Y:S01]  /*2080*/  FFMA.FTZ R24, R15, R24, R26 ;  /* 0x000000180f187223 */ /* 0x000fe2000001001a */
[----:B------:R-:W-:Y:S01]  /*2090*/  FSEL R26, R4, 0.0052134888246655464172, P2 ;  /* 0x3baad5ea041a7808 */ /* 0x000fe20001000000 */
[----:B------:R-:W-:Y:S01]  /*20a0*/  FADD.FTZ R18, R18, 1 ;  /* 0x3f80000012127421 */ /* 0x000fe20000010000 */
[----:B------:R-:W-:-:S02]  /*20b0*/  FSEL R25, -R9, -0.00082130916416645050049, P3 ;  /* 0xba574d2009197808 */ /* 0x000fc40001800100 */
[----:B------:R-:W-:Y:S01]  /*20c0*/  FSEL R27, R11, -0.37612664699554443359, P3 ;  /* 0xbec093ac0b1b7808 */ /* 0x000fe20001800000 */
[----:B------:R-:W-:Y:S01]  /*20d0*/  FFMA.FTZ R24, R15, R24, R26 ;  /* 0x000000180f187223 */ /* 0x000fe2000001001a */
[----:B------:R-:W-:Y:S01]  /*20e0*/  FSEL R26, -R5, -0.026868773624300956726, P2 ;  /* 0xbcdc1be7051a7808 */ /* 0x000fe20001000100 */
[----:B------:R-:W-:Y:S01]  /*20f0*/  FFMA.FTZ R21, R14, R21, R25 ;  /* 0x000000150e157223 */ /* 0x000fe20000010019 */
[----:B------:R-:W-:Y:S01]  /*2100*/  FSEL R25, R4, 0.0052134888246655464172, P3 ;  /* 0x3baad5ea04197808 */ /* 0x000fe20001800000 */
[----:B------:R-:W-:Y:S02]  /*2110*/  FMUL.FTZ R18, R18, R3 ;  /* 0x0000000312127220 */ /* 0x000fe40000410000 */
        /* <DEDUP_REMOVED lines=10> */
[----:B------:R-:W-:-:S04]  /*21c0*/  FFMA.FTZ R25, R14, R21, R25 ;  /* 0x000000150e197223 */ /* 0x000fc80000010019 */
[C---:B------:R-:W-:Y:S01]  /*21d0*/  FFMA.FTZ R21, R15.reuse, R24, R26 ;  /* 0x000000180f157223 */ /* 0x040fe2000001001a */
[----:B------:R-:W-:Y:S01]  /*21e0*/  FSEL R24, R12, 0.12837915122509002686, P3 ;  /* 0x3e0375d30c187808 */ /* 0x000fe20001800000 */
[C---:B------:R-:W-:Y:S01]  /*21f0*/  FFMA.FTZ R25, R14.reuse, R25, R27 ;  /* 0x000000190e197223 */ /* 0x040fe2000001001b */
[----:B------:R-:W-:Y:S02]  /*2200*/  FADD.FTZ R26, -R15, -RZ ;  /* 0x800000ff0f1a7221 */ /* 0x000fe40000010100 */
[----:B------:R-:W0:Y:S01]  /*2210*/  @P1 MUFU.EX2 R15, R22 ;  /* 0x00000016000f1308 */ /* 0x000e220000000800 */
[C---:B------:R-:W-:Y:S01]  /*2220*/  FFMA.FTZ R24, R14.reuse, R25, R24 ;  /* 0x000000190e187223 */ /* 0x040fe20000010018 */
[----:B------:R-:W-:Y:S01]  /*2230*/  FADD.FTZ R14, -R14, -RZ ;  /* 0x800000ff0e0e7221 */ /* 0x000fe20000010100 */
[----:B------:R-:W-:-:S04]  /*2240*/  FSEL R26, R26, R23, P2 ;  /* 0x000000171a1a7208 */ /* 0x000fc80001000000 */
[----:B------:R-:W-:Y:S01]  /*2250*/  FSEL R27, R14, R19, P3 ;  /* 0x000000130e1b7208 */ /* 0x000fe20001800000 */
[----:B------:R-:W-:-:S04]  /*2260*/  FFMA.FTZ R21, R21, R26, R26 ;  /* 0x0000001a15157223 */ /* 0x000fc8000001001a */
[----:B------:R-:W-:Y:S01]  /*2270*/  FFMA.FTZ R14, R24, R27, R27 ;  /* 0x0000001b180e7223 */ /* 0x000fe2000001001b */
[----:B------:R-:W1:Y:S01]  /*2280*/  @P2 MUFU.EX2 R25, R21 ;  /* 0x0000001500192308 */ /* 0x000e620000000800 */
[----:B0-----:R-:W-:Y:S01]  /*2290*/  @P1 FADD.FTZ R24, -R15, 1 ;  /* 0x3f8000000f181421 */ /* 0x001fe20000010100 */
[C---:B----4-:R-:W-:Y:S01]  /*22a0*/  IMAD.U32 R15, R16.reuse, 0x10000, RZ ;  /* 0x00010000100f7824 */ /* 0x050fe200078e00ff */
[----:B------:R-:W-:-:S05]  /*22b0*/  PRMT R16, R16, 0x7632, R16 ;  /* 0x0000763210107816 */ /* 0x000fca0000000010 */
[----:B------:R-:W0:Y:S01]  /*22c0*/  @P3 MUFU.EX2 R27, R14 ;  /* 0x0000000e001b3308 */ /* 0x000e220000000800 */
[----:B------:R-:W-:Y:S01]  /*22d0*/  @P1 LOP3.LUT R22, R24, 0x80000000, R17, 0xb8, !PT ;  /* 0x8000000018161812 */ /* 0x000fe200078eb811 */
[----:B------:R-:W-:Y:S01]  /*22e0*/  FMUL.FTZ R24, R15, 0.70710676908493041992 ;  /* 0x3f3504f30f187820 */ /* 0x000fe20000410000 */
[----:B------:R-:W-:-:S04]  /*22f0*/  SHF.L.U32 R16, R16, 0x10, RZ ;  /* 0x0000001010107819 */ /* 0x000fc800000006ff */
[----:B------:R-:W-:Y:S01]  /*2300*/  FSETP.GE.FTZ.AND P0, PT, |R24|, 1.0029599666595458984, PT ;  /* 0x3f8060fe1800780b */ /* 0x000fe20003f16200 */
[----:B-1----:R-:W-:-:S03]  /*2310*/  @P2 FADD.FTZ R26, -R25, 1 ;  /* 0x3f800000191a2421 */ /* 0x002fc60000010100 */
[----:B------:R-:W-:Y:S02]  /*2320*/  FSEL R17, R4, 0.0052134888246655464172, P0 ;  /* 0x3baad5ea04117808 */ /* 0x000fe40000000000 */
[----:B------:R-:W-:Y:S01]  /*2330*/  @P2 LOP3.LUT R21, R26, 0x80000000, R23, 0xb8, !PT ;  /* 0x800000001a152812 */ /* 0x000fe200078eb817 */
[----:B------:R-:W-:Y:S01]  /*2340*/  FADD.FTZ R23, |R24|, -RZ ;  /* 0x800000ff18177221 */ /* 0x000fe20000010200 */
[----:B------:R-:W-:Y:S01]  /*2350*/  FSEL R26, R8, 8.4834944573231041431e-05, P0 ;  /* 0x38b1e96a081a7808 */ /* 0x000fe20000000000 */
[----:B0-----:R-:W-:-:S04]  /*2360*/  @P3 FADD.FTZ R28, -R27, 1 ;  /* 0x3f8000001b1c3421 */ /* 0x001fc80000010100 */
[----:B------:R-:W-:Y:S01]  /*2370*/  @!P0 FMUL.FTZ R23, R24, R24 ;  /* 0x0000001818178220 */ /* 0x000fe20000410000 */
[----:B------:R-:W-:Y:S02]  /*2380*/  @P3 LOP3.LUT R14, R28, 0x80000000, R19, 0xb8, !PT ;  /* 0x800000001c0e3812 */ /* 0x000fe400078eb813 */
[----:B------:R-:W-:Y:S02]  /*2390*/  FSEL R28, -R9, -0.00082130916416645050049, P0 ;  /* 0xba574d20091c7808 */ /* 0x000fe40000000100 */
[----:B------:R-:W-:-:S03]  /*23a0*/  FSEL R19, -R5, -0.026868773624300956726, P0 ;  /* 0xbcdc1be705137808 */ /* 0x000fc60000000100 */
[----:B------:R-:W-:-:S04]  /*23b0*/  FFMA.FTZ R26, R23, R26, R28 ;  /* 0x0000001a171a7223 */ /* 0x000fc8000001001c */
[----:B------:R-:W-:Y:S01]  /*23c0*/  FFMA.FTZ R26, R23, R26, R17 ;  /* 0x0000001a171a7223 */ /* 0x000fe20000010011 */
[----:B------:R-:W-:-:S03]  /*23d0*/  FSEL R17, R10, 0.11284004896879196167, P0 ;  /* 0x3de718af0a117808 */ /* 0x000fc60000000000 */
[----:B------:R-:W-:Y:S01]  /*23e0*/  FFMA.FTZ R26, R23, R26, R19 ;  /* 0x0000001a171a7223 */ /* 0x000fe20000010013 */
[----:B------:R-:W-:-:S03]  /*23f0*/  FSEL R19, R11, -0.37612664699554443359, P0 ;  /* 0xbec093ac0b137808 */ /* 0x000fc60000000000 */
[C---:B------:R-:W-:Y:S01]  /*2400*/  FFMA.FTZ R26, R23.reuse, R26, R17 ;  /* 0x0000001a171a7223 */ /* 0x040fe20000010011 */
[C---:B------:R-:W-:Y:S01]  /*2410*/  FMUL.FTZ R17, R16.reuse, 0.70710676908493041992 ;  /* 0x3f3504f310117820 */ /* 0x040fe20000410000 */
[----:B------:R-:W-:Y:S02]  /*2420*/  FMUL.FTZ R16, R16, 0.5 ;  /* 0x3f00000010107820 */ /* 0x000fe40000410000 */
[----:B------:R-:W-:Y:S01]  /*2430*/  FFMA.FTZ R26, R23, R26, R19 ;  /* 0x0000001a171a7223 */ /* 0x000fe20000010013 */
[----:B------:R-:W-:Y:S01]  /*2440*/  FSEL R19, R12, 0.12837915122509002686, P0 ;  /* 0x3e0375d30c137808 */ /* 0x000fe20000000000 */
[C---:B------:R-:W-:Y:S01]  /*2450*/  FADD.FTZ R25, |R17|.reuse, -RZ ;  /* 0x800000ff11197221 */ /* 0x040fe20000010200 */
[----:B------:R-:W-:-:S03]  /*2460*/  FSETP.GE.FTZ.AND P1, PT, |R17|, 1.0029599666595458984, PT ;  /* 0x3f8060fe1100780b */ /* 0x000fc60003f36200 */
[C---:B------:R-:W-:Y:S01]  /*2470*/  FFMA.FTZ R19, R23.reuse, R26, R19 ;  /* 0x0000001a17137223 */ /* 0x040fe20000010013 */
[----:B------:R-:W-:Y:S01]  /*2480*/  FADD.FTZ R23, -R23, -RZ ;  /* 0x800000ff17177221 */ /* 0x000fe20000010100 */
[----:B------:R-:W-:Y:S02]  /*2490*/  FSEL R28, R8, 8.4834944573231041431e-05, P1 ;  /* 0x38b1e96a081c7808 */ /* 0x000fe40000800000 */
[----:B------:R-:W-:Y:S02]  /*24a0*/  FSEL R3, -R9, -0.00082130916416645050049, P1 ;  /* 0xba574d2009037808 */ /* 0x000fe40000800100 */
[----:B------:R-:W-:Y:S02]  /*24b0*/  FSEL R26, R23, R24, P0 ;  /* 0x00000018171a7208 */ /* 0x000fe40000000000 */
[----:B------:R-:W-:Y:S02]  /*24c0*/  FSEL R23, R4, 0.0052134888246655464172, P1 ;  /* 0x3baad5ea04177808 */ /* 0x000fe40000800000 */
[----:B------:R-:W-:Y:S01]  /*24d0*/  @!P1 FMUL.FTZ R25, R17, R17 ;  /* 0x0000001111199220 */ /* 0x000fe20000410000 */
[----:B------:R-:W-:-:S03]  /*24e0*/  FFMA.FTZ R19, R19, R26, R26 ;  /* 0x0000001a13137223 */ /* 0x000fc6000001001a */
[C---:B------:R-:W-:Y:S02]  /*24f0*/  FFMA.FTZ R28, R25.reuse, R28, R3 ;  /* 0x0000001c191c7223 */ /* 0x040fe40000010003 */
[----:B------:R-:W0:Y:S02]  /*2500*/  @P0 MUFU.EX2 R3, R19 ;  /* 0x0000001300030308 */ /* 0x000e240000000800 */
[----:B------:R-:W-:Y:S01]  /*2510*/  FFMA.FTZ R28, R25, R28, R23 ;  /* 0x0000001c191c7223 */ /* 0x000fe20000010017 */
[----:B------:R-:W-:-:S05]  /*2520*/  FSEL R23, -R5, -0.026868773624300956726, P1 ;  /* 0xbcdc1be705177808 */ /* 0x000fca0000800100 */
[C---:B------:R-:W-:Y:S01]  /*2530*/  FFMA.FTZ R26, R25.reuse, R28, R23 ;  /* 0x0000001c191a7223 */ /* 0x040fe20000010017 */
[----:B------:R-:W-:Y:S01]  /*2540*/  FSEL R23, R10, 0.11284004896879196167, P1 ;  /* 0x3de718af0a177808 */ /* 0x000fe20000800000 */
[----:B------:R-:W-:-:S04]  /*2550*/  FADD.FTZ R28, -R25, -RZ ;  /* 0x800000ff191c7221 */ /* 0x000fc80000010100 */
[----:B------:R-:W-:Y:S01]  /*2560*/  FFMA.FTZ R26, R25, R26, R23 ;  /* 0x0000001a191a7223 */ /* 0x000fe20000010017 */
[----:B------:R-:W-:Y:S01]  /*2570*/  FADD.FTZ R23, R22, 1 ;  /* 0x3f80000016177421 */ /* 0x000fe20000010000 */
[----:B------:R-:W-:Y:S01]  /*2580*/  FSEL R22, R11, -0.37612664699554443359, P1 ;  /* 0xbec093ac0b167808 */ /* 0x000fe20000800000 */
[----:B0-----:R-:W-:Y:S01]  /*2590*/  @P0 FADD.FTZ R3, -R3, 1 ;  /* 0x3f80000003030421 */ /* 0x001fe20000010100 */
[----:B------:R-:W-:Y:S01]  /*25a0*/  FSEL R27, R28, R17, P1 ;  /* 0x000000111c1b7208 */ /* 0x000fe20000800000 */
[----:B------:R-:W-:Y:S02]  /*25b0*/  FMUL.FTZ R23, R23, R2 ;  /* 0x0000000217177220 */ /* 0x000fe40000410000 */
[----:B------:R-:W-:Y:S01]  /*25c0*/  FFMA.FTZ R26, R25, R26, R22 ;  /* 0x0000001a191a7223 */ /* 0x000fe20000010016 */
[----:B------:R-:W-:Y:S02]  /*25d0*/  @P0 LOP3.LUT R19, R3, 0x80000000, R24, 0xb8, !PT ;  /* 0x8000000003130812 */ /* 0x000fe400078eb818 */
[----:B------:R-:W0:Y:S01]  /*25e0*/  LDC.64 R2, c[0x0][0x388] ;  /* 0x0000e200ff027b82 */ /* 0x000e220000000a00 */
[----:B------:R-:W-:-:S02]  /*25f0*/  FSEL R24, R12, 0.12837915122509002686, P1 ;  /* 0x3e0375d30c187808 */ /* 0x000fc40000800000 */
[C---:B-----5:R-:W-:Y:S01]  /*2600*/  SHF.L.U32 R22, R6.reuse, 0x10, RZ ;  /* 0x0000001006167819 */ /* 0x060fe200000006ff */
[----:B------:R-:W-:Y:S01]  /*2610*/  FADD.FTZ R19, R19, 1 ;  /* 0x3f80000013137421 */ /* 0x000fe20000010000 */
[----:B------:R-:W-:Y:S01]  /*2620*/  PRMT R6, R6, 0x7632, R6 ;  /* 0x0000763206067816 */ /* 0x000fe20000000006 */
[----:B------:R-:W-:Y:S01]  /*2630*/  FFMA.FTZ R26, R25, R26, R24 ;  /* 0x0000001a191a7223 */ /* 0x000fe20000010018 */
[----:B------:R-:W-:Y:S01]  /*2640*/  FMUL.FTZ R25, R20, 0.5 ;  /* 0x3f00000014197820 */ /* 0x000fe20000410000 */
[----:B------:R-:W-:Y:S01]  /*2650*/  FMUL.FTZ R24, R22, 0.70710676908493041992 ;  /* 0x3f3504f316187820 */ /* 0x000fe20000410000 */
[----:B------:R-:W-:Y:S01]  /*2660*/  FADD.FTZ R20, R21, 1 ;  /* 0x3f80000015147421 */ /* 0x000fe20000010000 */
[----:B------:R-:W-:Y:S01]  /*2670*/  FFMA.FTZ R21, R26, R27, R27 ;  /* 0x0000001b1a157223 */ /* 0x000fe2000001001b */
[----:B------:R-:W-:Y:S02]  /*2680*/  F2FP.BF16.F32.PACK_AB R23, R23, R18 ;  /* 0x000000121717723e */ /* 0x000fe400000010ff */
[----:B------:R-:W-:Y:S01]  /*2690*/  FSETP.GE.FTZ.AND P0, PT, |R24|, 1.0029599666595458984, PT ;  /* 0x3f8060fe1800780b */ /* 0x000fe20003f16200 */
[----:B------:R-:W-:Y:S01]  /*26a0*/  FMUL.FTZ R20, R20, R25 ;  /* 0x0000001914147220 */ /* 0x000fe20000410000 */
[----:B------:R-:W-:-:S02]  /*26b0*/  FADD.FTZ R25, |R24|, -RZ ;  /* 0x800000ff18197221 */ /* 0x000fc40000010200 */
[----:B------:R-:W-:Y:S02]  /*26c0*/  FSEL R26, -R9, -0.00082130916416645050049, P0 ;  /* 0xba574d20091a7808 */ /* 0x000fe40000000100 */
[----:B------:R-:W-:Y:S01]  /*26d0*/  FSEL R27, R4, 0.0052134888246655464172, P0 ;  /* 0x3baad5ea041b7808 */ /* 0x000fe20000000000 */
[----:B0-----:R-:W-:Y:S01]  /*26e0*/  IMAD.WIDE.U32 R2, R0, 0x2, R2 ;  /* 0x0000000200027825 */ /* 0x001fe200078e0002 */
[----:B------:R-:W-:-:S05]  /*26f0*/  FSEL R0, R8, 8.4834944573231041431e-05, P0 ;  /* 0x38b1e96a08007808 */ /* 0x000fca0000000000 */
[----:B------:R-:W-:-:S04]  /*2700*/  @!P0 FMUL.FTZ R25, R24, R24 ;  /* 0x0000001818198220 */ /* 0x000fc80000410000 */
[----:B------:R-:W-:Y:S01]  /*2710*/  FFMA.FTZ R0, R25, R0, R26 ;  /* 0x0000000019007223 */ /* 0x000fe2000001001a */
[----:B------:R-:W-:-:S04]  /*2720*/  IMAD.WIDE.U32 R2, R7, 0x4, R2 ;  /* 0x0000000407027825 */ /* 0x000fc800078e0002 */
[----:B------:R-:W-:Y:S01]  /*2730*/  FFMA.FTZ R28, R25, R0, R27 ;  /* 0x00000000191c7223 */ /* 0x000fe2000001001b */
[----:B------:R-:W-:Y:S01]  /*2740*/  SHF.L.U32 R0, R6, 0x10, RZ ;  /* 0x0000001006007819 */ /* 0x000fe200000006ff */
[----:B------:R-:W-:Y:S01]  /*2750*/  STG.E desc[UR4][R2.64], R23 ;  /* 0x0000001702007986 */ /* 0x000fe2000c101904 */
[----:B------:R-:W-:-:S03]  /*2760*/  FSEL R27, -R5, -0.026868773624300956726, P0 ;  /* 0xbcdc1be7051b7808 */ /* 0x000fc60000000100 */
[C---:B------:R-:W-:Y:S01]  /*2770*/  FMUL.FTZ R6, R0.reuse, 0.70710676908493041992 ;  /* 0x3f3504f300067820 */ /* 0x040fe20000410000 */
[----:B------:R-:W-:Y:S01]  /*2780*/  FMUL.FTZ R0, R0, 0.5 ;  /* 0x3f00000000007820 */ /* 0x000fe20000410000 */
[----:B------:R-:W-:Y:S02]  /*2790*/  FFMA.FTZ R28, R25, R28, R27 ;  /* 0x0000001c191c7223 */ /* 0x000fe4000001001b */
        /* <DEDUP_REMOVED lines=8> */
[C---:B------:R-:W-:Y:S02]  /*2820*/  FSEL R27, R11.reuse, -0.37612664699554443359, P0 ;  /* 0xbec093ac0b1b7808 */ /* 0x040fe40000000000 */
[----:B------:R-:W-:Y:S01]  /*2830*/  FSEL R11, R11, -0.37612664699554443359, P2 ;  /* 0xbec093ac0b0b7808 */ /* 0x000fe20001000000 */
[----:B------:R-:W-:Y:S01]  /*2840*/  FFMA.FTZ R9, R26, R9, R4 ;  /* 0x000000091a097223 */ /* 0x000fe20000010004 */
[----:B------:R-:W-:-:S03]  /*2850*/  FSEL R4, R10, 0.11284004896879196167, P0 ;  /* 0x3de718af0a047808 */ /* 0x000fc60000000000 */
[----:B------:R-:W-:Y:S01]  /*2860*/  FFMA.FTZ R5, R26, R9, R5 ;  /* 0x000000091a057223 */ /* 0x000fe20000010005 */
[----:B------:R-:W-:Y:S01]  /*2870*/  FSEL R9, R10, 0.11284004896879196167, P2 ;  /* 0x3de718af0a097808 */ /* 0x000fe20001000000 */
[----:B------:R-:W-:Y:S01]  /*2880*/  FFMA.FTZ R4, R25, R28, R4 ;  /* 0x0000001c19047223 */ /* 0x000fe20000010004 */
[----:B------:R-:W-:-:S03]  /*2890*/  FMUL.FTZ R10, R13, 0.5 ;  /* 0x3f0000000d0a7820 */ /* 0x000fc60000410000 */
[----:B------:R-:W-:Y:S01]  /*28a0*/  FFMA.FTZ R4, R25, R4, R27 ;  /* 0x0000000419047223 */ /* 0x000fe2000001001b */
[----:B------:R-:W-:Y:S01]  /*28b0*/  FSEL R27, R12, 0.12837915122509002686, P0 ;  /* 0x3e0375d30c1b7808 */ /* 0x000fe20000000000 */
[----:B------:R-:W-:Y:S01]  /*28c0*/  FFMA.FTZ R5, R26, R5, R9 ;  /* 0x000000051a057223 */ /* 0x000fe20000010009 */
[----:B------:R-:W-:-:S03]  /*28d0*/  FSEL R9, R12, 0.12837915122509002686, P2 ;  /* 0x3e0375d30c097808 */ /* 0x000fc60001000000 */
[C---:B------:R-:W-:Y:S01]  /*28e0*/  FFMA.FTZ R4, R25.reuse, R4, R27 ;  /* 0x0000000419047223 */ /* 0x040fe2000001001b */
[----:B------:R-:W-:Y:S01]  /*28f0*/  FADD.FTZ R25, -R25, -RZ ;  /* 0x800000ff19197221 */ /* 0x000fe20000010100 */
[----:B------:R-:W-:Y:S01]  /*2900*/  FFMA.FTZ R11, R26, R5, R11 ;  /* 0x000000051a0b7223 */ /* 0x000fe2000001000b */
[----:B------:R-:W-:-:S03]  /*2910*/  FADD.FTZ R5, R14, 1 ;  /* 0x3f8000000e057421 */ /* 0x000fc60000010000 */
[----:B------:R-:W-:Y:S01]  /*2920*/  FSEL R25, R25, R24, P0 ;  /* 0x0000001819197208 */ /* 0x000fe20000000000 */
[----:B------:R-:W-:Y:S01]  /*2930*/  FFMA.FTZ R9, R26, R11, R9 ;  /* 0x0000000b1a097223 */ /* 0x000fe20000010009 */
[----:B------:R-:W-:Y:S02]  /*2940*/  FMUL.FTZ R5, R5, R10 ;  /* 0x0000000a05057220 */ /* 0x000fe40000410000 */
[----:B------:R-:W0:Y:S01]  /*2950*/  @P1 MUFU.EX2 R10, R21 ;  /* 0x00000015000a1308 */ /* 0x000e220000000800 */
[----:B------:R-:W-:Y:S01]  /*2960*/  FFMA.FTZ R4, R4, R25, R25 ;  /* 0x0000001904047223 */ /* 0x000fe20000010019 */
[----:B------:R-:W-:Y:S01]  /*2970*/  FADD.FTZ R25, -R26, -RZ ;  /* 0x800000ff1a197221 */ /* 0x000fe20000010100 */
[----:B------:R-:W-:-:S04]  /*2980*/  F2FP.BF16.F32.PACK_AB R5, R5, R20 ;  /* 0x000000140505723e */ /* 0x000fc800000010ff */
[----:B------:R-:W-:Y:S01]  /*2990*/  FSEL R12, R25, R6, P2 ;  /* 0x00000006190c7208 */ /* 0x000fe20001000000 */
[----:B------:R-:W1:Y:S01]  /*29a0*/  @P0 MUFU.EX2 R8, R4 ;  /* 0x0000000400080308 */ /* 0x000e620000000800 */
[----:B------:R-:W-:Y:S03]  /*29b0*/  STG.E desc[UR4][R2.64+0x200], R5 ;  /* 0x0002000502007986 */ /* 0x000fe6000c101904 */
[----:B------:R-:W-:-:S04]  /*29c0*/  FFMA.FTZ R9, R9, R12, R12 ;  /* 0x0000000c09097223 */ /* 0x000fc8000001000c */
[----:B------:R-:W2:Y:S01]  /*29d0*/  @P2 MUFU.EX2 R12, R9 ;  /* 0x00000009000c2308 */ /* 0x000ea20000000800 */
[----:B0-----:R-:W-:-:S05]  /*29e0*/  @P1 FADD.FTZ R10, -R10, 1 ;  /* 0x3f8000000a0a1421 */ /* 0x001fca0000010100 */
[----:B------:R-:W-:Y:S01]  /*29f0*/  @P1 LOP3.LUT R21, R10, 0x80000000, R17, 0xb8, !PT ;  /* 0x800000000a151812 */ /* 0x000fe200078eb811 */
[----:B-1----:R-:W-:-:S04]  /*2a00*/  @P0 FADD.FTZ R11, -R8, 1 ;  /* 0x3f800000080b0421 */ /* 0x002fc80000010100 */
[----:B------:R-:W-:Y:S01]  /*2a10*/  FADD.FTZ R21, R21, 1 ;  /* 0x3f80000015157421 */ /* 0x000fe20000010000 */
[----:B------:R-:W-:Y:S01]  /*2a20*/  @P0 LOP3.LUT R4, R11, 0x80000000, R24, 0xb8, !PT ;  /* 0x800000000b040812 */ /* 0x000fe200078eb818 */
[----:B------:R-:W-:Y:S02]  /*2a30*/  FMUL.FTZ R11, R22, 0.5 ;  /* 0x3f000000160b7820 */ /* 0x000fe40000410000 */
[----:B------:R-:W-:Y:S01]  /*2a40*/  FMUL.FTZ R21, R21, R16 ;  /* 0x0000001015157220 */ /* 0x000fe20000410000 */
[----:B--2---:R-:W-:Y:S01]  /*2a50*/  @P2 FADD.FTZ R13, -R12, 1 ;  /* 0x3f8000000c0d2421 */ /* 0x004fe20000010100 */
[----:B------:R-:W-:-:S04]  /*2a60*/  FADD.FTZ R4, R4, 1 ;  /* 0x3f80000004047421 */ /* 0x000fc80000010000 */
[----:B------:R-:W-:Y:S01]  /*2a70*/  @P2 LOP3.LUT R9, R13, 0x80000000, R6, 0xb8, !PT ;  /* 0x800000000d092812 */ /* 0x000fe200078eb806 */
[----:B------:R-:W-:Y:S01]  /*2a80*/  FMUL.FTZ R6, R15, 0.5 ;  /* 0x3f0000000f067820 */ /* 0x000fe20000410000 */
[----:B------:R-:W-:-:S03]  /*2a90*/  FMUL.FTZ R11, R4, R11 ;  /* 0x0000000b040b7220 */ /* 0x000fc60000410000 */
[----:B------:R-:W-:Y:S01]  /*2aa0*/  FADD.FTZ R9, R9, 1 ;  /* 0x3f80000009097421 */ /* 0x000fe20000010000 */
[----:B------:R-:W-:-:S03]  /*2ab0*/  FMUL.FTZ R6, R19, R6 ;  /* 0x0000000613067220 */ /* 0x000fc60000410000 */
[----:B------:R-:W-:Y:S02]  /*2ac0*/  FMUL.FTZ R0, R9, R0 ;  /* 0x0000000009007220 */ /* 0x000fe40000410000 */
[----:B------:R-:W-:-:S03]  /*2ad0*/  F2FP.BF16.F32.PACK_AB R7, R21, R6 ;  /* 0x000000061507723e */ /* 0x000fc600000010ff */
[----:B------:R-:W-:Y:S02]  /*2ae0*/  F2FP.BF16.F32.PACK_AB R9, R0, R11 ;  /* 0x0000000b0009723e */ /* 0x000fe400000010ff */
[----:B------:R-:W-:Y:S04]  /*2af0*/  STG.E desc[UR4][R2.64+0x400], R7 ;  /* 0x0004000702007986 */ /* 0x000fe8000c101904 */
[----:B------:R-:W-:Y:S01]  /*2b00*/  STG.E desc[UR4][R2.64+0x600], R9 ;  /* 0x0006000902007986 */ /* 0x000fe2000c101904 */
[----:B------:R-:W-:Y:S05]  /*2b10*/  EXIT ;  /* 0x000000000000794d */ /* 0x000fea0003800000 */
.L_x_8135:
        /* <DEDUP_REMOVED lines=14> */
.L_x_12916:


//--------------------- .text._ZN2at6native29vectorized_elementwise_kernelILi4EZZZNS0_18GeluCUDAKernelImplERNS_18TensorIteratorBaseENS0_8GeluTypeEENKUlvE0_clEvENKUlvE2_clEvEUlN3c108BFloat16EE_St5arrayIPcLm2EEEEviT0_T1_ --------------------------
	.section	.text._ZN2at6native29vectorized_elementwise_kernelILi4EZZZNS0_18GeluCUDAKernelImplERNS_18TensorIteratorBaseENS0_8GeluTypeEENKUlvE0_clEvENKUlvE2_clEvEUlN3c108BFloat16EE_St5arrayIPcLm2EEEEviT0_T1_,"ax",@progbits
	.align	128
        .global         _ZN2at6native29vectorized_elementwise_kernelILi4EZZZNS0_18GeluCUDAKernelImplERNS_18TensorIteratorBaseENS0_8GeluTypeEENKUlvE0_clEvENKUlvE2_clEvEUlN3c108BFloat16EE_St5arrayIPcLm2EEEEviT0_T1_
        .type           _ZN2at6native29vectorized_elementwise_kernelILi4EZZZNS0_18GeluCUDAKernelImplERNS_18TensorIteratorBaseENS0_8GeluTypeEENKUlvE0_clEvENKUlvE2_clEvEUlN3c108BFloat16EE_St5arrayIPcLm2EEEEviT0_T1_,@function
        .size           _ZN2at6native29vectorized_elementwise_kernelILi4EZZZNS0_18GeluCUDAKernelImplERNS_18TensorIteratorBaseENS0_8GeluTypeEENKUlvE0_clEvENKUlvE2_clEvEUlN3c108BFloat16EE_St5arrayIPcLm2EEEEviT0_T1_,(.L_x_12917 - _ZN2at6native29vectorized_elementwise_kernelILi4EZZZNS0_18GeluCUDAKernelImplERNS_18TensorIteratorBaseENS0_8GeluTypeEENKUlvE0_clEvENKUlvE2_clEvEUlN3c108BFloat16EE_St5arrayIPcLm2EEEEviT0_T1_)
        .other          _ZN2at6native29vectorized_elementwise_kernelILi4EZZZNS0_18GeluCUDAKernelImplERNS_18TensorIteratorBaseENS0_8GeluTypeEENKUlvE0_clEvENKUlvE2_clEvEUlN3c108BFloat16EE_St5arrayIPcLm2EEEEviT0_T1_,@"STO_CUDA_ENTRY STV_DEFAULT"
_ZN2at6native29vectorized_elementwise_kernelILi4EZZZNS0_18GeluCUDAKernelImplERNS_18TensorIteratorBaseENS0_8GeluTypeEENKUlvE0_clEvENKUlvE2_clEvEUlN3c108BFloat16EE_St5arrayIPcLm2EEEEviT0_T1_:
.text._ZN2at6native29vectorized_elementwise_kernelILi4EZZZNS0_18GeluCUDAKernelImplERNS_18TensorIteratorBaseENS0_8GeluTypeEENKUlvE0_clEvENKUlvE2_clEvEUlN3c108BFloat16EE_St5arrayIPcLm2EEEEviT0_T1_:
        /* <DEDUP_REMOVED lines=114> */
.L_x_8138:
[----:B------:R-:W-:Y:S05]  /*0720*/  BSYNC.RECONVERGENT B0 ;  /* 0x0000000000007941 */ /* 0x000fea0003800200 */
.L_x_8137:
        /* <DEDUP_REMOVED lines=40> */
.L_x_8140:
[----:B------:R-:W-:Y:S05]  /*09b0*/  BSYNC.RECONVERGENT B0 ;  /* 0x0000000000007941 */ /* 0x000fea0003800200 */
.L_x_8139:
        /* <DEDUP_REMOVED lines=40> */
.L_x_8142:
[----:B------:R-:W-:Y:S05]  /*0c40*/  BSYNC.RECONVERGENT B0 ;  /* 0x0000000000007941 */ /* 0x000fea0003800200 */
.L_x_8141:
        /* <DEDUP_REMOVED lines=37> */
.L_x_8144:
[----:B------:R-:W-:Y:S05]  /*0ea0*/  BSYNC.RECONVERGENT B0 ;  /* 0x0000000000007941 */ /* 0x000fea0003800200 */
.L_x_8143:
        /* <DEDUP_REMOVED lines=37> */
.L_x_8146:
[----:B------:R-:W-:Y:S05]  /*1100*/  BSYNC.RECONVERGENT B0 ;  /* 0x0000000000007941 */ /* 0x000fea0003800200 */
.L_x_8145:
        /* <DEDUP_REMOVED lines=37> */
.L_x_8148:
[----:B------:R-:W-:Y:S05]  /*1360*/  BSYNC.RECONVERGENT B0 ;  /* 0x0000000000007941 */ /* 0x000fea0003800200 */
.L_x_8147:
        /* <DEDUP_REMOVED lines=37> */
.L_x_8150:
[----:B------:R-:W-:Y:S05]  /*15c0*/  BSYNC.RECONVERGENT B0 ;  /* 0x0000000000007941 */ /* 0x000fea0003800200 */
.L_x_8149:
        /* <DEDUP_REMOVED lines=37> */
.L_x_8152:
[----:B------:R-:W-:Y:S05]  /*1820*/  BSYNC.RECONVERGENT B0 ;  /* 0x0000000000007941 */ /* 0x000fea0003800200 */
.L_x_8151:
        /* <DEDUP_REMOVED lines=18> */
.L_x_8155:
[----:B------:R-:W-:-:S13]  /*1950*/  ISETP.GE.U32.AND P0, PT, R7, R8, PT ;  /* 0x000000080700720c */ /* 0x000fda0003f06070 */
[----:B------:R-:W-:Y:S05]  /*1960*/  @P0 BRA `(.L_x_8157) ;  /* 0x0000000000300947 */ /* 0x000fea0003800000 */
[----:B0-----:R-:W0:Y:S01]  /*1970*/  LDC.64 R2, c[0x0][0x388] ;  /* 0x0000e200ff027b82 */ /* 0x001e220000000a00 */
[----:B------:R-:W-:Y:S01]  /*1980*/  IMAD.IADD R5, R0, 0x1, R7 ;  /* 0x0000000100057824 */ /* 0x000fe200078e0207 */
[----:B------:R-:W-:-:S03]  /*1990*/  IADD3 R7, PT, PT, R7, 0x80, RZ ;  /* 0x0000008007077810 */ /* 0x000fc60007ffe0ff */
[----:B0-----:R-:W-:-:S05]  /*19a0*/  IMAD.WIDE.U32 R2, R5, 0x2, R2 ;  /* 0x0000000205027825 */ /* 0x001fca00078e0002 */
[----:B------:R1:W-:Y:S02]  /*19b0*/  STG.E.U16 desc[UR4][R2.64], R10 ;  /* 0x0000000a02007986 */ /* 0x0003e4000c101504 */
.L_x_8156:
[----:B------:R-:W-:-:S13]  /*19c0*/  ISETP.GE.U32.AND P0, PT, R7, R8, PT ;  /* 0x000000080700720c */ /* 0x000fda0003f06070 */
[----:B------:R-:W-:Y:S05]  /*19d0*/  @P0 BRA `(.L_x_8158) ;  /* 0x0000000000340947 */ /* 0x000fea0003800000 */
[----:B01----:R-:W0:Y:S01]  /*19e0*/  LDC.64 R2, c[0x0][0x388] ;  /* 0x0000e200ff027b82 */ /* 0x003e220000000a00 */
[----:B------:R-:W-:Y:S02]  /*19f0*/  IADD3 R5, PT, PT, R0, R7, RZ ;  /* 0x0000000700057210 */ /* 0x000fe40007ffe0ff */
[----:B------:R-:W-:-:S03]  /*1a00*/  IADD3 R7, PT, PT, R7, 0x80, RZ ;  /* 0x0000008007077810 */ /* 0x000fc60007ffe0ff */
[----:B0-----:R-:W-:-:S05]  /*1a10*/  IMAD.WIDE.U32 R2, R5, 0x2, R2 ;  /* 0x0000000205027825 */ /* 0x001fca00078e0002 */
[----:B------:R1:W-:Y:S02]  /*1a20*/  STG.E.U16 desc[UR4][R2.64], R11 ;  /* 0x0000000b02007986 */ /* 0x0003e4000c101504 */
.L_x_8157:
        /* <DEDUP_REMOVED lines=8> */
.L_x_8158:
[----:B------:R-:W-:Y:S05]  /*1ab0*/  BSYNC.RELIABLE B1 ;  /* 0x0000000000017941 */ /* 0x000fea0003800100 */
.L_x_8154:
[----:B------:R-:W-:-:S13]  /*1ac0*/  ISETP.GE.U32.AND P0, PT, R7, R8, PT ;  /* 0x000000080700720c */ /* 0x000fda0003f06070 */
[----:B012---:R-:W0:Y:S01]  /*1ad0*/  @!P0 LDC.64 R2, c[0x0][0x388] ;  /* 0x0000e200ff028b82 */ /* 0x007e220000000a00 */
[----:B------:R-:W-:Y:S02]  /*1ae0*/  @!P0 IADD3 R5, PT, PT, R0, R7, RZ ;  /* 0x0000000700058210 */ /* 0x000fe40007ffe0ff */
[----:B------:R-:W-:-:S03]  /*1af0*/  @!P0 IADD3 R7, PT, PT, R7, 0x80, RZ ;  /* 0x0000008007078810 */ /* 0x000fc60007ffe0ff */
[----:B0-----:R-:W-:-:S05]  /*1b00*/  @!P0 IMAD.WIDE.U32 R2, R5, 0x2, R2 ;  /* 0x0000000205028825 */ /* 0x001fca00078e0002 */
[----:B------:R2:W-:Y:S02]  /*1b10*/  @!P0 STG.E.U16 desc[UR4][R2.64], R13 ;  /* 0x0000000d02008986 */ /* 0x0005e4000c101504 */
.L_x_8159:
[----:B------:R-:W-:Y:S05]  /*1b20*/  BSYNC.RECONVERGENT B0 ;  /* 0x0000000000007941 */ /* 0x000fea0003800200 */
.L_x_8153:
        /* <DEDUP_REMOVED lines=8> */
.L_x_8136:
        /* <DEDUP_REMOVED lines=8> */
[----:B------:R-:W-:Y:S01]  /*1c30*/  IMAD.MOV.U32 R5, RZ, RZ, 0x3c09919f ;  /* 0x3c09919fff057424 */ /* 0x000fe200078e00ff */
[----:B------:R-:W-:Y:S01]  /*1c40*/  MOV R8, 0x3e235519 ;  /* 0x3e23551900087802 */ /* 0x000fe20000000f00 */
[----:B0-----:R-:W-:Y:S01]  /*1c50*/  HFMA2 R7, -RZ, RZ, 1.28515625, -179.25 ;  /* 0x3d24d99aff077431 */ /* 0x001fe200000001ff */
        /* <DEDUP_REMOVED lines=10> */
[----:B------:R-:W-:Y:S01]  /*1d00*/  SHF.L.U32 R19, R13, 0x10, RZ ;  /* 0x000000100d137819 */ /* 0x000fe200000006ff */
[C---:B------:R-:W-:Y:S02]  /*1d10*/  FADD.FTZ R24, -R14.reuse, -RZ ;  /* 0x800000ff0e187221 */ /* 0x040fe40000010100 */
[----:B------:R-:W-:Y:S01]  /*1d20*/  FFMA.FTZ R17, R14, R17, R6 ;  /* 0x000000110e117223 */ /* 0x000fe20000010006 */
[----:B------:R-:W-:Y:S01]  /*1d30*/  FSEL R6, R8, 0.11284004896879196167, P0 ;  /* 0x3de718af08067808 */ /* 0x000fe20000000000 */
[C---:B------:R-:W-:Y:S01]  /*1d40*/  FMUL.FTZ R18, R19.reuse, 0.70710676908493041992 ;  /* 0x3f3504f313127820 */ /* 0x040fe20000410000 */
[----:B------:R-:W-:Y:S01]  /*1d50*/  FSEL R24, R24, R15, P0 ;  /* 0x0000000f18187208 */ /* 0x000fe20000000000 */
[----:B------:R-:W-:Y:S01]  /*1d60*/  FFMA.FTZ R17, R14, R17, R10 ;  /* 0x000000110e117223 */ /* 0x000fe2000001000a */
[----:B------:R-:W-:Y:S02]  /*1d70*/  IMAD.MOV.U32 R10, RZ, RZ, 0x3f69b4f9 ;  /* 0x3f69b4f9ff0a7424 */ /* 0x000fe400078e00ff */
[C---:B------:R-:W-:Y:S01]  /*1d80*/  FADD.FTZ R22, |R18|.reuse, -RZ ;  /* 0x800000ff12167221 */ /* 0x040fe20000010200 */
[----:B------:R-:W-:Y:S01]  /*1d90*/  FSETP.GE.FTZ.AND P2, PT, |R18|, 1.0029599666595458984, PT ;  /* 0x3f8060fe1200780b */ /* 0x000fe20003f56200 */
[----:B------:R-:W-:Y:S01]  /*1da0*/  FFMA.FTZ R17, R14, R17, R6 ;  /* 0x000000110e117223 */ /* 0x000fe20000010006 */
[----:B------:R-:W-:Y:S01]  /*1db0*/  HFMA2 R6, -RZ, RZ, 1.7822265625, 0.000185489654541015625 ;  /* 0x3f210a14ff067431 */ /* 0x000fe200000001ff */
[----:B------:R-:W-:Y:S01]  /*1dc0*/  FSEL R21, R10, -0.37612664699554443359, P0 ;  /* 0xbec093ac0a157808 */ /* 0x000fe20000000000 */
[----:B------:R-:W-:Y:S01]  /*1dd0*/  FMUL.FTZ R19, R19, 0.5 ;  /* 0x3f00000013137820 */ /* 0x000fe20000410000 */
[----:B------:R-:W-:-:S03]  /*1de0*/  FSEL R23, -R9, -0.00082130916416645050049, P2 ;  /* 0xba574d2009177808 */ /* 0x000fc60001000100 */
[----:B------:R-:W-:Y:S01]  /*1df0*/  FFMA.FTZ R17, R14, R17, R21 ;  /* 0x000000110e117223 */ /* 0x000fe20000010015 */
[----:B------:R-:W-:Y:S02]  /*1e00*/  FSEL R21, R11, 8.4834944573231041431e-05, P2 ;  /* 0x38b1e96a0b157808 */ /* 0x000fe40001000000 */
[----:B------:R-:W-:Y:S02]  /*1e10*/  FSEL R20, R6, 0.12837915122509002686, P0 ;  /* 0x3e0375d306147808 */ /* 0x000fe40000000000 */
[----:B------:R-:W-:Y:S01]  /*1e20*/  @!P2 FMUL.FTZ R22, R18, R18 ;  /* 0x000000121216a220 */ /* 0x000fe20000410000 */
[----:B------:R-:W-:Y:S02]  /*1e30*/  FSEL R25, R6, 0.12837915122509002686, P2 ;  /* 0x3e0375d306197808 */ /* 0x000fe40001000000 */
[----:B------:R-:W-:Y:S01]  /*1e40*/  FFMA.FTZ R17, R14, R17, R20 ;  /* 0x000000110e117223 */ /* 0x000fe20000010014 */
[----:B------:R-:W-:Y:S01]  /*1e50*/  FFMA.FTZ R21, R22, R21, R23 ;  /* 0x0000001516157223 */ /* 0x000fe20000010017 */
[----:B------:R-:W-:-:S02]  /*1e60*/  FSEL R23, R5, 0.0052134888246655464172, P2 ;  /* 0x3baad5ea05177808 */ /* 0x000fc40001000000 */
[----:B------:R-:W-:Y:S01]  /*1e70*/  FFMA.FTZ R17, R17, R24, R24 ;  /* 0x0000001811117223 */ /* 0x000fe20000010018 */
[----:B------:R-:W-:Y:S02]  /*1e80*/  PRMT R20, R12, 0x7632, R20 ;  /* 0x000076320c147816 */ /* 0x000fe40000000014 */
[----:B------:R-:W-:Y:S01]  /*1e90*/  FSEL R14, -R7, -0.026868773624300956726, P2 ;  /* 0xbcdc1be7070e7808 */ /* 0x000fe20001000100 */
[----:B------:R-:W0:Y:S01]  /*1ea0*/  @P0 MUFU.EX2 R12, R17 ;  /* 0x00000011000c0308 */ /* 0x000e220000000800 */
[----:B------:R-:W-:Y:S01]  /*1eb0*/  FFMA.FTZ R21, R22, R21, R23 ;  /* 0x0000001516157223 */ /* 0x000fe20000010017 */
[----:B------:R-:W-:Y:S02]  /*1ec0*/  SHF.L.U32 R20, R20, 0x10, RZ ;  /* 0x0000001014147819 */ /* 0x000fe400000006ff */
[----:B------:R-:W-:Y:S01]  /*1ed0*/  FSEL R23, R8, 0.11284004896879196167, P2 ;  /* 0x3de718af08177808 */ /* 0x000fe20001000000 */
[--C-:B------:R-:W-:Y:S01]  /*1ee0*/  FFMA.FTZ R21, R22, R21, R14.reuse ;  /* 0x0000001516157223 */ /* 0x100fe2000001000e */
[----:B------:R-:W-:Y:S01]  /*1ef0*/  PRMT R14, R13, 0x7632, R14 ;  /* 0x000076320d0e7816 */ /* 0x000fe2000000000e */
[----:B------:R-:W-:Y:S01]  /*1f00*/  FMUL.FTZ R13, R20, 0.70710676908493041992 ;  /* 0x3f3504f3140d7820 */ /* 0x000fe20000410000 */
[----:B------:R-:W-:Y:S01]  /*1f10*/  FSEL R24, R10, -0.37612664699554443359, P2 ;  /* 0xbec093ac0a187808 */ /* 0x000fe20001000000 */
[----:B------:R-:W-:Y:S01]  /*1f20*/  FFMA.FTZ R21, R22, R21, R23 ;  /* 0x0000001516157223 */ /* 0x000fe20000010017 */
[----:B------:R-:W-:-:S02]  /*1f30*/  SHF.L.U32 R14, R14, 0x10, RZ ;  /* 0x000000100e0e7819 */ /* 0x000fc400000006ff */
[----:B------:R-:W-:Y:S01]  /*1f40*/  FSETP.GE.FTZ.AND P1, PT, |R13|, 1.0029599666595458984, PT ;  /* 0x3f8060fe0d00780b */ /* 0x000fe20003f36200 */
[----:B------:R-:W-:Y:S02]  /*1f50*/  FFMA.FTZ R23, R22, R21, R24 ;  /* 0x0000001516177223 */ /* 0x000fe40000010018 */
[----:B------:R-:W-:Y:S01]  /*1f60*/  FMUL.FTZ R21, R14, 0.70710676908493041992 ;  /* 0x3f3504f30e157820 */ /* 0x000fe20000410000 */
[----:B------:R-:W-:Y:S01]  /*1f70*/  FSEL R26, -R9, -0.00082130916416645050049, P1 ;  /* 0xba574d20091a7808 */ /* 0x000fe20000800100 */
[----:B0-----:R-:W-:Y:S01]  /*1f80*/  @P0 FADD.FTZ R24, -R12, 1 ;  /* 0x3f8000000c180421 */ /* 0x001fe20000010100 */
[C---:B------:R-:W-:Y:S01]  /*1f90*/  FFMA.FTZ R12, R22.reuse, R23, R25 ;  /* 0x00000017160c7223 */ /* 0x040fe20000010019 */
[----:B------:R-:W-:Y:S01]  /*1fa0*/  FADD.FTZ R23, -R22, -RZ ;  /* 0x800000ff16177221 */ /* 0x000fe20000010100 */
[----:B------:R-:W-:Y:S01]  /*1fb0*/  FSEL R22, R5, 0.0052134888246655464172, P1 ;  /* 0x3baad5ea05167808 */ /* 0x000fe20000800000 */
[----:B------:R-:W-:Y:S01]  /*1fc0*/  FMUL.FTZ R14, R14, 0.5 ;  /* 0x3f0000000e0e7820 */ /* 0x000fe20000410000 */
[----:B------:R-:W-:Y:S01]  /*1fd0*/  @P0 LOP3.LUT R17, R24, 0x80000000, R15, 0xb8, !PT ;  /* 0x8000000018110812 */ /* 0x000fe200078eb80f */
[----:B------:R-:W-:Y:S01]  /*1fe0*/  FADD.FTZ R15, |R13|, -RZ ;  /* 0x800000ff0d0f7221 */ /* 0x000fe20000010200 */
[----:B------:R-:W-:Y:S01]  /*1ff0*/  FSEL R24, R11, 8.4834944573231041431e-05, P1 ;  /* 0x38b1e96a0b187808 */ /* 0x000fe20000800000 */
[----:B------:R-:W-:Y:S01]  /*2000*/  @!P1 FMUL.FTZ R15, R13, R13 ;  /* 0x0000000d0d0f9220 */ /* 0x000fe20000410000 */
[----:B------:R-:W-:-:S02]  /*2010*/  FSETP.GE.FTZ.AND P0, PT, |R21|, 1.0029599666595458984, PT ;  /* 0x3f8060fe1500780b */ /* 0x000fc40003f16200 */
[----:B------:R-:W-:Y:S01]  /*2020*/  FSEL R23, R23, R18, P2 ;  /* 0x0000001217177208 */ /* 0x000fe20001000000 */
[----:B------:R-:W-:Y:S01]  /*2030*/  FFMA.FTZ R26, R15, R24, R26 ;  /* 0x000000180f1a7223 */ /* 0x000fe2000001001a */
[----:B------:R-:W-:Y:S01]  /*2040*/  FADD.FTZ R24, |R21|, -RZ ;  /* 0x800000ff15187221 */ /* 0x000fe20000010200 */
[----:B------:R-:W-:Y:S02]  /*2050*/  FSEL R25, -R9, -0.00082130916416645050049, P0 ;  /* 0xba574d2009197808 */ /* 0x000fe40000000100 */
[----:B------:R-:W-:Y:S01]  /*2060*/  FFMA.FTZ R26, R15, R26, R22 ;  /* 0x0000001a0f1a7223 */ /* 0x000fe20000010016 */
[----:B------:R-:W-:Y:S01]  /*2070*/  FFMA.FTZ R22, R12, R23, R23 ;  /* 0x000000170c167223 */ /* 0x000fe20000010017 */
[----:B------:R-:W-:Y:S02]  /*2080*/  FSEL R12, -R7, -0.026868773624300956726, P1 ;  /* 0xbcdc1be7070c7808 */ /* 0x000fe40000800100 */
[----:B------:R-:W-:Y:S02]  /*2090*/  FSEL R23, R11, 8.4834944573231041431e-05, P0 ;  /* 0x38b1e96a0b177808 */ /* 0x000fe40000000000 */
[----:B------:R-:W-:Y:S01]  /*20a0*/  @!P0 FMUL.FTZ R24, R21, R21 ;  /* 0x0000001515188220 */ /* 0x000fe20000410000 */
[----:B------:R-:W-:Y:S01]  /*20b0*/  FFMA.FTZ R12, R15, R26, R12 ;  /* 0x0000001a0f0c7223 */ /* 0x000fe2000001000c */
[----:B------:R-:W-:-:S02]  /*20c0*/  FSEL R26, R8, 0.11284004896879196167, P1 ;  /* 0x3de718af081a7808 */ /* 0x000fc40000800000 */
[----:B------:R-:W-:Y:S01]  /*20d0*/  FFMA.FTZ R23, R24, R23, R25 ;  /* 0x0000001718177223 */ /* 0x000fe20000010019 */
[----:B------:R-:W-:Y:S02]  /*20e0*/  FSEL R25, R5, 0.0052134888246655464172, P0 ;  /* 0x3baad5ea05197808 */ /* 0x000fe40000000000 */
[----:B------:R-:W-:Y:S01]  /*20f0*/  FFMA.FTZ R12, R15, R12, R26 ;  /* 0x0000000c0f0c7223 */ /* 0x000fe2000001001a */
[----:B------:R-:W-:Y:S02]  /*2100*/  FSEL R26, R10, -0.37612664699554443359, P1 ;  /* 0xbec093ac0a1a7808 */ /* 0x000fe40000800000 */
[----:B------:R-:W-:Y:S01]  /*2110*/  FFMA.FTZ R23, R24, R23, R25 ;  /* 0x0000001718177223 */ /* 0x000fe20000010019 */
[----:B------:R-:W-:Y:S02]  /*2120*/  FSEL R25, -R7, -0.026868773624300956726, P0 ;  /* 0xbcdc1be707197808 */ /* 0x000fe40000000100 */
[----:B------:R-:W-:Y:S01]  /*2130*/  FFMA.FTZ R12, R15, R12, R26 ;  /* 0x0000000c0f0c7223 */ /* 0x000fe2000001001a */
[----:B------:R-:W-:-:S02]  /*2140*/  FSEL R26, R6, 0.12837915122509002686, P1 ;  /* 0x3e0375d3061a7808 */ /* 0x000fc40000800000 */
[----:B------:R-:W-:Y:S01]  /*2150*/  FFMA.FTZ R23, R24, R23, R25 ;  /* 0x0000001718177223 */ /* 0x000fe20000010019 */
[----:B------:R-:W-:Y:S02]  /*2160*/  FSEL R25, R8, 0.11284004896879196167, P0 ;  /* 0x3de718af08197808 */ /* 0x000fe40000000000 */
[C---:B------:R-:W-:Y:S01]  /*2170*/  FFMA.FTZ R12, R15.reuse, R12, R26 ;  /* 0x0000000c0f0c7223 */ /* 0x040fe2000001001a */
[----:B------:R-:W-:Y:S01]  /*2180*/  FADD.FTZ R26, -R15, -RZ ;  /* 0x800000ff0f1a7221 */ /* 0x000fe20000010100 */
[----:B------:R-:W-:Y:S01]  /*2190*/  FSEL R15, R10, -0.37612664699554443359, P0 ;  /* 0xbec093ac0a0f7808 */ /* 0x000fe20000000000 */
[----:B------:R-:W-:-:S03]  /*21a0*/  FFMA.FTZ R25, R24, R23, R25 ;  /* 0x0000001718197223 */ /* 0x000fc60000010019 */
[----:B------:R-:W-:Y:S01]  /*21b0*/  FSEL R23, R26, R13, P1 ;  /* 0x0000000d1a177208 */ /* 0x000fe20000800000 */
[----:B------:R-:W-:Y:S01]  /*21c0*/  FFMA.FTZ R15, R24, R25, R15 ;  /* 0x00000019180f7223 */ /* 0x000fe2000001000f */
[----:B------:R-:W-:-:S03]  /*21d0*/  FSEL R25, R6, 0.12837915122509002686, P0 ;  /* 0x3e0375d306197808 */ /* 0x000fc60000000000 */
[----:B------:R-:W-:Y:S02]  /*21e0*/  FFMA.FTZ R23, R12, R23, R23 ;  /* 0x000000170c177223 */ /* 0x000fe40000010017 */
[----:B------:R-:W0:Y:S01]  /*21f0*/  @P2 MUFU.EX2 R12, R22 ;  /* 0x00000016000c2308 */ /* 0x000e220000000800 */
[C---:B------:R-:W-:Y:S01]  /*2200*/  FFMA.FTZ R15, R24.reuse, R15, R25 ;  /* 0x0000000f180f7223 */ /* 0x040fe20000010019 */
[----:B------:R-:W-:-:S05]  /*2210*/  FADD.FTZ R24, -R24, -RZ ;  /* 0x800000ff18187221 */ /* 0x000fca0000010100 */
[----:B------:R-:W-:Y:S01]  /*2220*/  FSEL R24, R24, R21, P0 ;  /* 0x0000001518187208 */ /* 0x000fe20000000000 */
[----:B------:R-:W1:Y:S04]  /*2230*/  @P1 MUFU.EX2 R25, R23 ;  /* 0x0000001700191308 */ /* 0x000e680000000800 */
[----:B------:R-:W-:-:S04]  /*2240*/  FFMA.FTZ R15, R15, R24, R24 ;  /* 0x000000180f0f7223 */ /* 0x000fc80000010018 */
[----:B------:R-:W2:Y:S01]  /*2250*/  @P0 MUFU.EX2 R24, R15 ;  /* 0x0000000f00180308 */ /* 0x000ea20000000800 */
[----:B0-----:R-:W-:Y:S01]  /*2260*/  @P2 FADD.FTZ R27, -R12, 1 ;  /* 0x3f8000000c1b2421 */ /* 0x001fe20000010100 */
[C---:B---3--:R-:W-:Y:S01]  /*2270*/  IMAD.U32 R12, R2.reuse, 0x10000, RZ ;  /* 0x00010000020c7824 */ /* 0x048fe200078e00ff */
[----:B------:R-:W-:-:S03]  /*2280*/  PRMT R2, R2, 0x7632, R2 ;  /* 0x0000763202027816 */ /* 0x000fc60000000002 */
[----:B------:R-:W-:Y:S01]  /*2290*/  @P2 LOP3.LUT R22, R27, 0x80000000, R18, 0xb8, !PT ;  /* 0x800000001b162812 */ /* 0x000fe200078eb812 */
[----:B-1----:R-:W-:Y:S01]  /*22a0*/  @P1 FADD.FTZ R18, -R25, 1 ;  /* 0x3f80000019121421 */ /* 0x002fe20000010100 */
[----:B------:R-:W-:Y:S01]  /*22b0*/  FMUL.FTZ R25, R16, 0.5 ;  /* 0x3f00000010197820 */ /* 0x000fe20000410000 */
[----:B------:R-:W-:-:S03]  /*22c0*/  SHF.L.U32 R16, R2, 0x10, RZ ;  /* 0x0000001002107819 */ /* 0x000fc600000006ff */
[----:B------:R-:W-:Y:S01]  /*22d0*/  @P1 LOP3.LUT R23, R18, 0x80000000, R13, 0xb8, !PT ;  /* 0x8000000012171812 */ /* 0x000fe200078eb80d */
[----:B------:R-:W-:Y:S01]  /*22e0*/  FMUL.FTZ R13, R12, 0.70710676908493041992 ;  /* 0x3f3504f30c0d7820 */ /* 0x000fe20000410000 */
[----:B------:R-:W-:Y:S01]  /*22f0*/  FADD.FTZ R18, R17, 1 ;  /* 0x3f80000011127421 */ /* 0x000fe20000010000 */
[----:B--2---:R-:W-:Y:S01]  /*2300*/  @P0 FADD.FTZ R24, -R24, 1 ;  /* 0x3f80000018180421 */ /* 0x004fe20000010100 */
[----:B------:R-:W-:Y:S01]  /*2310*/  FMUL.FTZ R17, R16, 0.70710676908493041992 ;  /* 0x3f3504f310117820 */ /* 0x000fe20000410000 */
[C---:B------:R-:W-:Y:S01]  /*2320*/  FADD.FTZ R2, |R13|.reuse, -RZ ;  /* 0x800000ff0d027221 */ /* 0x040fe20000010200 */
[----:B------:R-:W-:Y:S01]  /*2330*/  FSETP.GE.FTZ.AND P1, PT, |R13|, 1.0029599666595458984, PT ;  /* 0x3f8060fe0d00780b */ /* 0x000fe20003f36200 */
[----:B------:R-:W-:Y:S01]  /*2340*/  FMUL.FTZ R18, R18, R25 ;  /* 0x0000001912127220 */ /* 0x000fe20000410000 */
[----:B------:R-:W-:Y:S01]  /*2350*/  @P0 LOP3.LUT R15, R24, 0x80000000, R21, 0xb8, !PT ;  /* 0x80000000180f0812 */ /* 0x000fe200078eb815 */
[----:B------:R-:W-:Y:S01]  /*2360*/  FMUL.FTZ R24, R20, 0.5 ;  /* 0x3f00000014187820 */ /* 0x000fe20000410000 */
[----:B------:R-:W-:Y:S01]  /*2370*/  FADD.FTZ R20, R22, 1 ;  /* 0x3f80000016147421 */ /* 0x000fe20000010000 */
[----:B------:R-:W-:Y:S01]  /*2380*/  FSEL R25, R11, 8.4834944573231041431e-05, P1 ;  /* 0x38b1e96a0b197808 */ /* 0x000fe20000800000 */
[----:B------:R-:W-:Y:S01]  /*2390*/  FADD.FTZ R21, R23, 1 ;  /* 0x3f80000017157421 */ /* 0x000fe20000010000 */
[----:B------:R-:W-:Y:S01]  /*23a0*/  FSEL R27, -R9, -0.00082130916416645050049, P1 ;  /* 0xba574d20091b7808 */ /* 0x000fe20000800100 */
[----:B------:R-:W-:Y:S01]  /*23b0*/  FMUL.FTZ R20, R20, R19 ;  /* 0x0000001314147220 */ /* 0x000fe20000410000 */
[----:B------:R-:W-:Y:S01]  /*23c0*/  FSEL R19, R5, 0.0052134888246655464172, P1 ;  /* 0x3baad5ea05137808 */ /* 0x000fe20000800000 */
[C---:B------:R-:W-:Y:S01]  /*23d0*/  FADD.FTZ R26, |R17|.reuse, -RZ ;  /* 0x800000ff111a7221 */ /* 0x040fe20000010200 */
[----:B------:R-:W-:Y:S01]  /*23e0*/  FSETP.GE.FTZ.AND P0, PT, |R17|, 1.0029599666595458984, PT ;  /* 0x3f8060fe1100780b */ /* 0x000fe20003f16200 */
[----:B------:R-:W-:Y:S01]  /*23f0*/  FMUL.FTZ R21, R21, R24 ;  /* 0x0000001815157220 */ /* 0x000fe20000410000 */
[----:B------:R-:W-:Y:S01]  /*2400*/  @!P1 FMUL.FTZ R2, R13, R13 ;  /* 0x0000000d0d029220 */ /* 0x000fe20000410000 */
[----:B------:R-:W-:Y:S01]  /*2410*/  FSEL R23, -R7, -0.026868773624300956726, P1 ;  /* 0xbcdc1be707177808 */ /* 0x000fe20000800100 */
[----:B------:R-:W-:Y:S01]  /*2420*/  FMUL.FTZ R12, R12, 0.5 ;  /* 0x3f0000000c0c7820 */ /* 0x000fe20000410000 */
[----:B------:R-:W-:Y:S01]  /*2430*/  SHF.L.U32 R22, R3, 0x10, RZ ;  /* 0x0000001003167819 */ /* 0x000fe200000006ff */
[----:B------:R-:W-:Y:S01]  /*2440*/  FFMA.FTZ R25, R2, R25, R27 ;  /* 0x0000001902197223 */ /* 0x000fe2000001001b */
[----:B------:R-:W-:-:S02]  /*2450*/  FSEL R27, -R9, -0.00082130916416645050049, P0 ;  /* 0xba574d20091b7808 */ /* 0x000fc40000000100 */
[----:B------:R-:W-:Y:S01]  /*2460*/  FSEL R28, R6, 0.12837915122509002686, P0 ;  /* 0x3e0375d3061c7808 */ /* 0x000fe20000000000 */
[C---:B------:R-:W-:Y:S01]  /*2470*/  FFMA.FTZ R19, R2.reuse, R25, R19 ;  /* 0x0000001902137223 */ /* 0x040fe20000010013 */
[----:B------:R-:W-:Y:S02]  /*2480*/  FSEL R25, R11, 8.4834944573231041431e-05, P0 ;  /* 0x38b1e96a0b197808 */ /* 0x000fe40000000000 */
[----:B------:R-:W-:Y:S01]  /*2490*/  @!P0 FMUL.FTZ R26, R17, R17 ;  /* 0x00000011111a8220 */ /* 0x000fe20000410000 */
[----:B------:R-:W-:Y:S01]  /*24a0*/  FFMA.FTZ R19, R2, R19, R23 ;  /* 0x0000001302137223 */ /* 0x000fe20000010017 */
[----:B------:R-:W-:Y:S02]  /*24b0*/  FSEL R23, R8, 0.11284004896879196167, P1 ;  /* 0x3de718af08177808 */ /* 0x000fe40000800000 */
[----:B------:R-:W-:Y:S01]  /*24c0*/  FFMA.FTZ R25, R26, R25, R27 ;  /* 0x000000191a197223 */ /* 0x000fe2000001001b */
[----:B------:R-:W-:Y:S02]  /*24d0*/  FSEL R27, R5, 0.0052134888246655464172, P0 ;  /* 0x3baad5ea051b7808 */ /* 0x000fe40000000000 */
[----:B------:R-:W-:Y:S01]  /*24e0*/  FFMA.FTZ R19, R2, R19, R23 ;  /* 0x0000001302137223 */ /* 0x000fe20000010017 */
[----:B------:R-:W-:-:S02]  /*24f0*/  FSEL R23, R10, -0.37612664699554443359, P1 ;  /* 0xbec093ac0a177808 */ /* 0x000fc40000800000 */
[----:B------:R-:W-:Y:S01]  /*2500*/  FFMA.FTZ R25, R26, R25, R27 ;  /* 0x000000191a197223 */ /* 0x000fe2000001001b */
[----:B------:R-:W-:Y:S02]  /*2510*/  FSEL R27, -R7, -0.026868773624300956726, P0 ;  /* 0xbcdc1be7071b7808 */ /* 0x000fe40000000100 */
[----:B------:R-:W-:Y:S01]  /*2520*/  FFMA.FTZ R19, R2, R19, R23 ;  /* 0x0000001302137223 */ /* 0x000fe20000010017 */
[----:B------:R-:W-:Y:S02]  /*2530*/  FSEL R23, R6, 0.12837915122509002686, P1 ;  /* 0x3e0375d306177808 */ /* 0x000fe40000800000 */
[----:B------:R-:W-:Y:S01]  /*2540*/  FFMA.FTZ R25, R26, R25, R27 ;  /* 0x000000191a197223 */ /* 0x000fe2000001001b */
[----:B------:R-:W-:Y:S02]  /*2550*/  FSEL R27, R8, 0.11284004896879196167, P0 ;  /* 0x3de718af081b7808 */ /* 0x000fe40000000000 */
[----:B------:R-:W-:Y:S01]  /*2560*/  FFMA.FTZ R19, R2, R19, R23 ;  /* 0x0000001302137223 */ /* 0x000fe20000010017 */
[----:B------:R-:W-:Y:S01]  /*2570*/  FMUL.FTZ R23, R22, 0.70710676908493041992 ;  /* 0x3f3504f316177820 */ /* 0x000fe20000410000 */
[----:B------:R-:W-:Y:S01]  /*2580*/  FADD.FTZ R2, -R2, -RZ ;  /* 0x800000ff02027221 */ /* 0x000fe20000010100 */
[----:B------:R-:W-:Y:S01]  /*2590*/  FFMA.FTZ R25, R26, R25, R27 ;  /* 0x000000191a197223 */ /* 0x000fe2000001001b */
[----:B------:R-:W-:Y:S01]  /*25a0*/  FSEL R27, R10, -0.37612664699554443359, P0 ;  /* 0xbec093ac0a1b7808 */ /* 0x000fe20000000000 */
[----:B------:R-:W-:Y:S01]  /*25b0*/  FMUL.FTZ R22, R22, 0.5 ;  /* 0x3f00000016167820 */ /* 0x000fe20000410000 */
[----:B------:R-:W-:-:S02]  /*25c0*/  FSETP.GE.FTZ.AND P2, PT, |R23|, 1.0029599666595458984, PT ;  /* 0x3f8060fe1700780b */ /* 0x000fc40003f56200 */
[----:B------:R-:W-:Y:S01]  /*25d0*/  FSEL R2, R2, R13, P1 ;  /* 0x0000000d02027208 */ /* 0x000fe20000800000 */
[C---:B------:R-:W-:Y:S01]  /*25e0*/  FFMA.FTZ R25, R26.reuse, R25, R27 ;  /* 0x000000191a197223 */ /* 0x040fe2000001001b */
[----:B------:R-:W-:Y:S01]  /*25f0*/  FADD.FTZ R27, |R23|, -RZ ;  /* 0x800000ff171b7221 */ /* 0x000fe20000010200 */
[----:B------:R-:W-:Y:S02]  /*2600*/  FSEL R24, -R9, -0.00082130916416645050049, P2 ;  /* 0xba574d2009187808 */ /* 0x000fe40001000100 */
[----:B------:R-:W-:Y:S01]  /*2610*/  FFMA.FTZ R19, R19, R2, R2 ;  /* 0x0000000213137223 */ /* 0x000fe20000010002 */
[----:B------:R-:W-:Y:S01]  /*2620*/  FSEL R2, R11, 8.4834944573231041431e-05, P2 ;  /* 0x38b1e96a0b027808 */ /* 0x000fe20001000000 */
[C---:B------:R-:W-:Y:S01]  /*2630*/  FFMA.FTZ R28, R26.reuse, R25, R28 ;  /* 0x000000191a1c7223 */ /* 0x040fe2000001001c */
[----:B------:R-:W-:Y:S01]  /*2640*/  FSEL R25, R5, 0.0052134888246655464172, P2 ;  /* 0x3baad5ea05197808 */ /* 0x000fe20001000000 */
[----:B------:R-:W-:Y:S02]  /*2650*/  FADD.FTZ R26, -R26, -RZ ;  /* 0x800000ff1a1a7221 */ /* 0x000fe40000010100 */
[----:B------:R-:W-:-:S04]  /*2660*/  @!P2 FMUL.FTZ R27, R23, R23 ;  /* 0x00000017171ba220 */ /* 0x000fc80000410000 */
[--C-:B------:R-:W-:Y:S01]  /*2670*/  FFMA.FTZ R2, R27, R2, R24.reuse ;  /* 0x000000021b027223 */ /* 0x100fe20000010018 */
[----:B------:R-:W-:Y:S02]  /*2680*/  PRMT R24, R3, 0x7632, R24 ;  /* 0x0000763203187816 */ /* 0x000fe40000000018 */
[----:B------:R-:W-:Y:S01]  /*2690*/  FSEL R3, -R7, -0.026868773624300956726, P2 ;  /* 0xbcdc1be707037808 */ /* 0x000fe20001000100 */
[----:B------:R-:W-:Y:S01]  /*26a0*/  FFMA.FTZ R2, R27, R2, R25 ;  /* 0x000000021b027223 */ /* 0x000fe20000010019 */
[----:B------:R-:W-:-:S03]  /*26b0*/  SHF.L.U32 R24, R24, 0x10, RZ ;  /* 0x0000001018187819 */ /* 0x000fc600000006ff */
[----:B------:R-:W-:Y:S02]  /*26c0*/  FFMA.FTZ R3, R27, R2, R3 ;  /* 0x000000021b037223 */ /* 0x000fe40000010003 */
        /* <DEDUP_REMOVED lines=9> */
[----:B------:R-:W-:-:S03]  /*2760*/  FSEL R11, R6, 0.12837915122509002686, P3 ;  /* 0x3e0375d3060b7808 */ /* 0x000fc60001800000 */
[----:B------:R-:W-:Y:S01]  /*2770*/  FFMA.FTZ R5, R2, R9, R5 ;  /* 0x0000000902057223 */ /* 0x000fe20000010005 */
[----:B------:R-:W-:-:S03]  /*2780*/  FSEL R9, R10, -0.37612664699554443359, P3 ;  /* 0xbec093ac0a097808 */ /* 0x000fc60001800000 */
[----:B------:R-:W-:Y:S01]  /*2790*/  FFMA.FTZ R7, R2, R5, R7 ;  /* 0x0000000502077223 */ /* 0x000fe20000010007 */
[----:B------:R-:W-:-:S05]  /*27a0*/  FSEL R5, R8, 0.11284004896879196167, P2 ;  /* 0x3de718af08057808 */ /* 0x000fca0001000000 */
[----:B------:R-:W-:Y:S01]  /*27b0*/  FFMA.FTZ R3, R27, R3, R5 ;  /* 0x000000031b037223 */ /* 0x000fe20000010005 */
[----:B------:R-:W-:Y:S01]  /*27c0*/  FSEL R5, R10, -0.37612664699554443359, P2 ;  /* 0xbec093ac0a057808 */ /* 0x000fe20001000000 */
[----:B------:R-:W-:-:S04]  /*27d0*/  FADD.FTZ R10, -R2, -RZ ;  /* 0x800000ff020a7221 */ /* 0x000fc80000010100 */
[----:B------:R-:W-:Y:S01]  /*27e0*/  FFMA.FTZ R5, R27, R3, R5 ;  /* 0x000000031b057223 */ /* 0x000fe20000010005 */
[----:B------:R-:W-:Y:S02]  /*27f0*/  FSEL R3, R6, 0.12837915122509002686, P2 ;  /* 0x3e0375d306037808 */ /* 0x000fe40001000000 */
[----:B------:R-:W-:-:S03]  /*2800*/  FSEL R10, R10, R25, P3 ;  /* 0x000000190a0a7208 */ /* 0x000fc60001800000 */
[C---:B------:R-:W-:Y:S01]  /*2810*/  FFMA.FTZ R5, R27.reuse, R5, R3 ;  /* 0x000000051b057223 */ /* 0x040fe20000010003 */
[----:B------:R-:W-:Y:S01]  /*2820*/  FSEL R3, R8, 0.11284004896879196167, P3 ;  /* 0x3de718af08037808 */ /* 0x000fe20001800000 */
[----:B------:R-:W-:-:S04]  /*2830*/  FADD.FTZ R8, -R27, -RZ ;  /* 0x800000ff1b087221 */ /* 0x000fc80000010100 */
[----:B------:R-:W-:Y:S01]  /*2840*/  FFMA.FTZ R3, R2, R7, R3 ;  /* 0x0000000702037223 */ /* 0x000fe20000010003 */
[----:B------:R-:W-:Y:S02]  /*2850*/  FSEL R8, R8, R23, P2 ;  /* 0x0000001708087208 */ /* 0x000fe40001000000 */
[----:B------:R-:W-:Y:S01]  /*2860*/  FSEL R7, R26, R17, P0 ;  /* 0x000000111a077208 */ /* 0x000fe20000000000 */
[C---:B------:R-:W-:Y:S01]  /*2870*/  FFMA.FTZ R3, R2.reuse, R3, R9 ;  /* 0x0000000302037223 */ /* 0x040fe20000010009 */
[----:B------:R-:W-:Y:S01]  /*2880*/  FADD.FTZ R9, R15, 1 ;  /* 0x3f8000000f097421 */ /* 0x000fe20000010000 */
[----:B------:R-:W-:Y:S02]  /*2890*/  FFMA.FTZ R5, R5, R8, R8 ;  /* 0x0000000805057223 */ /* 0x000fe40000010008 */
[----:B------:R-:W-:Y:S01]  /*28a0*/  FFMA.FTZ R3, R2, R3, R11 ;  /* 0x0000000302037223 */ /* 0x000fe2000001000b */
[----:B------:R-:W-:Y:S01]  /*28b0*/  FFMA.FTZ R28, R28, R7, R7 ;  /* 0x000000071c1c7223 */ /* 0x000fe20000010007 */
[----:B------:R-:W0:Y:S01]  /*28c0*/  @P2 MUFU.EX2 R8, R5 ;  /* 0x0000000500082308 */ /* 0x000e220000000800 */
[----:B------:R-:W-:Y:S01]  /*28d0*/  FMUL.FTZ R9, R9, R14 ;  /* 0x0000000e09097220 */ /* 0x000fe20000410000 */
[----:B------:R-:W-:-:S02]  /*28e0*/  FFMA.FTZ R6, R3, R10, R10 ;  /* 0x0000000a03067223 */ /* 0x000fc4000001000a */
[----:B------:R-:W1:Y:S02]  /*28f0*/  LDC.64 R2, c[0x0][0x388] ;  /* 0x0000e200ff027b82 */ /* 0x000e640000000a00 */
[----:B------:R-:W-:Y:S02]  /*2900*/  F2FP.BF16.F32.PACK_AB R9, R9, R20 ;  /* 0x000000140909723e */ /* 0x000fe400000010ff */
[----:B------:R-:W2:Y:S08]  /*2910*/  @P1 MUFU.EX2 R7, R19 ;  /* 0x0000001300071308 */ /* 0x000eb00000000800 */
[----:B------:R-:W3:Y:S01]  /*2920*/  @P0 MUFU.EX2 R11, R28 ;  /* 0x0000001c000b0308 */ /* 0x000ee20000000800 */
[----:B0-----:R-:W-:-:S05]  /*2930*/  @P2 FADD.FTZ R14, -R8, 1 ;  /* 0x3f800000080e2421 */ /* 0x001fca0000010100 */
[----:B------:R-:W-:Y:S02]  /*2940*/  @P2 LOP3.LUT R5, R14, 0x80000000, R23, 0xb8, !PT ;  /* 0x800000000e052812 */ /* 0x000fe400078eb817 */
[----:B------:R-:W0:Y:S01]  /*2950*/  @P3 MUFU.EX2 R15, R6 ;  /* 0x00000006000f3308 */ /* 0x000e220000000800 */
[----:B--2---:R-:W-:Y:S01]  /*2960*/  @P1 FADD.FTZ R10, -R7, 1 ;  /* 0x3f800000070a1421 */ /* 0x004fe20000010100 */
[----:B------:R-:W-:Y:S01]  /*2970*/  FMUL.FTZ R7, R16, 0.5 ;  /* 0x3f00000010077820 */ /* 0x000fe20000410000 */
[----:B------:R-:W-:Y:S01]  /*2980*/  FADD.FTZ R5, R5, 1 ;  /* 0x3f80000005057421 */ /* 0x000fe20000010000 */
[----:B-1----:R-:W-:Y:S02]  /*2990*/  IMAD.WIDE.U32 R2, R0, 0x2, R2 ;  /* 0x0000000200027825 */ /* 0x002fe400078e0002 */
[----:B------:R-:W-:Y:S02]  /*29a0*/  @P1 LOP3.LUT R19, R10, 0x80000000, R13, 0xb8, !PT ;  /* 0x800000000a131812 */ /* 0x000fe400078eb80d */
[----:B------:R-:W-:Y:S01]  /*29b0*/  FMUL.FTZ R5, R5, R22 ;  /* 0x0000001605057220 */ /* 0x000fe20000410000 */
[----:B---3--:R-:W-:Y:S01]  /*29c0*/  @P0 FADD.FTZ R8, -R11, 1 ;  /* 0x3f8000000b080421 */ /* 0x008fe20000010100 */
[----:B------:R-:W-:Y:S01]  /*29d0*/  FMUL.FTZ R11, R24, 0.5 ;  /* 0x3f000000180b7820 */ /* 0x000fe20000410000 */
[----:B------:R-:W-:Y:S01]  /*29e0*/  FADD.FTZ R19, R19, 1 ;  /* 0x3f80000013137421 */ /* 0x000fe20000010000 */
[----:B------:R-:W-:-:S02]  /*29f0*/  IMAD.WIDE.U32 R2, R4, 0x8, R2 ;  /* 0x0000000804027825 */ /* 0x000fc400078e0002 */
[----:B------:R-:W-:Y:S02]  /*2a00*/  @P0 LOP3.LUT R28, R8, 0x80000000, R17, 0xb8, !PT ;  /* 0x80000000081c0812 */ /* 0x000fe400078eb811 */
[----:B------:R-:W-:Y:S01]  /*2a10*/  FMUL.FTZ R12, R19, R12 ;  /* 0x0000000c130c7220 */ /* 0x000fe20000410000 */
[----:B------:R-:W-:Y:S01]  /*2a20*/  F2FP.BF16.F32.PACK_AB R8, R21, R18 ;  /* 0x000000121508723e */ /* 0x000fe200000010ff */
[----:B0-----:R-:W-:Y:S01]  /*2a30*/  @P3 FADD.FTZ R26, -R15, 1 ;  /* 0x3f8000000f1a3421 */ /* 0x001fe20000010100 */
[----:B------:R-:W-:-:S03]  /*2a40*/  FADD.FTZ R28, R28, 1 ;  /* 0x3f8000001c1c7421 */ /* 0x000fc60000010000 */
[----:B------:R-:W-:Y:S01]  /*2a50*/  STG.E.64 desc[UR4][R2.64], R8 ;  /* 0x0000000802007986 */ /* 0x000fe2000c101b04 */
[----:B------:R-:W-:Y:S01]  /*2a60*/  @P3 LOP3.LUT R6, R26, 0x80000000, R25, 0xb8, !PT ;  /* 0x800000001a063812 */ /* 0x000fe200078eb819 */
[----:B------:R-:W-:-:S04]  /*2a70*/  FMUL.FTZ R7, R28, R7 ;  /* 0x000000071c077220 */ /* 0x000fc80000410000 */
[----:B------:R-:W-:Y:S01]  /*2a80*/  FADD.FTZ R6, R6, 1 ;  /* 0x3f80000006067421 */ /* 0x000fe20000010000 */
[----:B------:R-:W-:-:S03]  /*2a90*/  F2FP.BF16.F32.PACK_AB R4, R7, R12 ;  /* 0x0000000c0704723e */ /* 0x000fc600000010ff */
[----:B------:R-:W-:-:S05]  /*2aa0*/  FMUL.FTZ R6, R6, R11 ;  /* 0x0000000b06067220 */ /* 0x000fca0000410000 */
[----:B------:R-:W-:-:S05]  /*2ab0*/  F2FP.BF16.F32.PACK_AB R5, R6, R5 ;  /* 0x000000050605723e */ /* 0x000fca00000010ff */
[----:B------:R-:W-:Y:S01]  /*2ac0*/  STG.E.64 desc[UR4][R2.64+0x400], R4 ;  /* 0x0004000402007986 */ /* 0x000fe2000c101b04 */
[----:B------:R-:W-:Y:S05]  /*2ad0*/  EXIT ;  /* 0x000000000000794d */ /* 0x000fea0003800000 */
.L_x_8160:
        /* <DEDUP_REMOVED lines=10> */
.L_x_12917:


//--------------------- .text._ZN2at6native29vectorized_elementwise_kernelILi8EZZZNS0_18GeluCUDAKernelImplERNS_18TensorIteratorBaseENS0_8GeluTypeEENKUlvE0_clEvENKUlvE2_clEvEUlN3c108BFloat16EE_St5arrayIPcLm2EEEEviT0_T1_ --------------------------
	.section	.text._ZN2at6native29vectorized_elementwise_kernelILi8EZZZNS0_18GeluCUDAKernelImplERNS_18TensorIteratorBaseENS0_8GeluTypeEENKUlvE0_clEvENKUlvE2_clEvEUlN3c108BFloat16EE_St5arrayIPcLm2EEEEviT0_T1_,"ax",@progbits
	.align	128
        .global         _ZN2at6native29vectorized_elementwise_kernelILi8EZZZNS0_18GeluCUDAKernelImplERNS_18TensorIteratorBaseENS0_8GeluTypeEENKUlvE0_clEvENKUlvE2_clEvEUlN3c108BFloat16EE_St5arrayIPcLm2EEEEviT0_T1_
        .type           _ZN2at6native29vectorized_elementwise_kernelILi8EZZZNS0_18GeluCUDAKernelImplERNS_18TensorIteratorBaseENS0_8GeluTypeEENKUlvE0_clEvENKUlvE2_clEvEUlN3c108BFloat16EE_St5arrayIPcLm2EEEEviT0_T1_,@function
        .size           _ZN2at6native29vectorized_elementwise_kernelILi8EZZZNS0_18GeluCUDAKernelImplERNS_18TensorIteratorBaseENS0_8GeluTypeEENKUlvE0_clEvENKUlvE2_clEvEUlN3c108BFloat16EE_St5arrayIPcLm2EEEEviT0_T1_,(.L_x_12918 - _ZN2at6native29vectorized_elementwise_kernelILi8EZZZNS0_18GeluCUDAKernelImplERNS_18TensorIteratorBaseENS0_8GeluTypeEENKUlvE0_clEvENKUlvE2_clEvEUlN3c108BFloat16EE_St5arrayIPcLm2EEEEviT0_T1_)
        .other          _ZN2at6native29vectorized_elementwise_kernelILi8EZZZNS0_18GeluCUDAKernelImplERNS_18TensorIteratorBaseENS0_8GeluTypeEENKUlvE0_clEvENKUlvE2_clEvEUlN3c108BFloat16EE_St5arrayIPcLm2EEEEviT0_T1_,@"STO_CUDA_ENTRY STV_DEFAULT"
_ZN2at6native29vectorized_elementwise_kernelILi8EZZZNS0_18GeluCUDAKernelImplERNS_18TensorIteratorBaseENS0_8GeluTypeEENKUlvE0_clEvENKUlvE2_clEvEUlN3c108BFloat16EE_St5arrayIPcLm2EEEEviT0_T1_:
.text._ZN2at6native29vectorized_elementwise_kernelILi8EZZZNS0_18GeluCUDAKernelImplERNS_18TensorIteratorBaseENS0_8GeluTypeEENKUlvE0_clEvENKUlvE2_clEvEUlN3c108BFloat16EE_St5arrayIPcLm2EEEEviT0_T1_:
        /* <DEDUP_REMOVED lines=114> */
.L_x_8163:
[----:B------:R-:W-:Y:S05]  /*0720*/  BSYNC.RECONVERGENT B0 ;  /* 0x0000000000007941 */ /* 0x000fea0003800200 */
.L_x_8162:
        /* <DEDUP_REMOVED lines=40> */
.L_x_8165:
[----:B------:R-:W-:Y:S05]  /*09b0*/  BSYNC.RECONVERGENT B0 ;  /* 0x0000000000007941 */ /* 0x000fea0003800200 */
.L_x_8164:
        /* <DEDUP_REMOVED lines=40> */
.L_x_8167:
[----:B------:R-:W-:Y:S05]  /*0c40*/  BSYNC.RECONVERGENT B0 ;  /* 0x0000000000007941 */ /* 0x000fea0003800200 */
.L_x_8166:
        /* <DEDUP_REMOVED lines=37> */
.L_x_8169:
[----:B------:R-:W-:Y:S05]  /*0ea0*/  BSYNC.RECONVERGENT B0 ;  /* 0x0000000000007941 */ /* 0x000fea0003800200 */
.L_x_8168:
        /* <DEDUP_REMOVED lines=37> */
.L_x_8171:
[----:B------:R-:W-:Y:S05]  /*1100*/  BSYNC.RECONVERGENT B0 ;  /* 0x0000000000007941 */ /* 0x000fea0003800200 */
.L_x_8170:
        /* <DEDUP_REMOVED lines=37> */
.L_x_8173:
[----:B------:R-:W-:Y:S05]  /*1360*/  BSYNC.RECONVERGENT B0 ;  /* 0x0000000000007941 */ /* 0x000fea0003800200 */
.L_x_8172:
        /* <DEDUP_REMOVED lines=37> */
.L_x_8175:
[----:B------:R-:W-:Y:S05]  /*15c0*/  BSYNC.RECONVERGENT B0 ;  /* 0x0000000000007941 */ /* 0x000fea0003800200 */
.L_x_8174:
        /* <DEDUP_REMOVED lines=37> */
.L_x_8177:
[----:B------:R-:W-:Y:S05]  /*1820*/  BSYNC.RECONVERGENT B0 ;  /* 0x0000000000007941 */ /* 0x000fea0003800200 */
.L_x_8176:
        /* <DEDUP_REMOVED lines=18> */
.L_x_8180:
[----:B------:R-:W-:-:S13]  /*1950*/  ISETP.GE.U32.AND P0, PT, R7, R8, PT ;  /* 0x000000080700720c */ /* 0x000fda0003f06070 */
[----:B------:R-:W-:Y:S05]  /*1960*/  @P0 BRA `(.L_x_8182) ;  /* 0x0000000000300947 */ /* 0x000fea0003800000 */
[----:B0-----:R-:W0:Y:S01]  /*1970*/  LDC.64 R2, c[0x0][0x388] ;  /* 0x0000e200ff027b82 */ /* 0x001e220000000a00 */
[----:B------:R-:W-:Y:S01]  /*1980*/  IMAD.IADD R5, R0, 0x1, R7 ;  /* 0x0000000100057824 */ /* 0x000fe200078e0207 */
[----:B------:R-:W-:-:S03]  /*1990*/  IADD3 R7, PT, PT, R7, 0x80, RZ ;  /* 0x0000008007077810 */ /* 0x000fc60007ffe0ff */
[----:B0-----:R-:W-:-:S05]  /*19a0*/  IMAD.WIDE.U32 R2, R5, 0x2, R2 ;  /* 0x0000000205027825 */ /* 0x001fca00078e0002 */
[----:B------:R1:W-:Y:S02]  /*19b0*/  STG.E.U16 desc[UR4][R2.64], R10 ;  /* 0x0000000a02007986 */ /* 0x0003e4000c101504 */
.L_x_8181:
[----:B------:R-:W-:-:S13]  /*19c0*/  ISETP.GE.U32.AND P0, PT, R7, R8, PT ;  /* 0x000000080700720c */ /* 0x000fda0003f06070 */
[----:B------:R-:W-:Y:S05]  /*19d0*/  @P0 BRA `(.L_x_8183) ;  /* 0x0000000000340947 */ /* 0x000fea0003800000 */
[----:B01----:R-:W0:Y:S01]  /*19e0*/  LDC.64 R2, c[0x0][0x388] ;  /* 0x0000e200ff027b82 */ /* 0x003e220000000a00 */
[----:B------:R-:W-:Y:S02]  /*19f0*/  IADD3 R5, PT, PT, R0, R7, RZ ;  /* 0x0000000700057210 */ /* 0x000fe40007ffe0ff */
[----:B------:R-:W-:-:S03]  /*1a00*/  IADD3 R7, PT, PT, R7, 0x80, RZ ;  /* 0x0000008007077810 */ /* 0x000fc60007ffe0ff */
[----:B0-----:R-:W-:-:S05]  /*1a10*/  IMAD.WIDE.U32 R2, R5, 0x2, R2 ;  /* 0x0000000205027825 */ /* 0x001fca00078e0002 */
[----:B------:R1:W-:Y:S02]  /*1a20*/  STG.E.U16 desc[UR4][R2.64], R11 ;  /* 0x0000000b02007986 */ /* 0x0003e4000c101504 */
.L_x_8182:
        /* <DEDUP_REMOVED lines=8> */
.L_x_8183:
[----:B------:R-:W-:Y:S05]  /*1ab0*/  BSYNC.RELIABLE B1 ;  /* 0x0000000000017941 */ /* 0x000fea0003800100 */
.L_x_8179:
[----:B------:R-:W-:-:S13]  /*1ac0*/  ISETP.GE.U32.AND P0, PT, R7, R8, PT ;  /* 0x000000080700720c */ /* 0x000fda0003f06070 */
[----:B012---:R-:W0:Y:S01]  /*1ad0*/  @!P0 LDC.64 R2, c[0x0][0x388] ;  /* 0x0000e200ff028b82 */ /* 0x007e220000000a00 */
[----:B------:R-:W-:Y:S02]  /*1ae0*/  @!P0 IADD3 R5, PT, PT, R0, R7, RZ ;  /* 0x0000000700058210 */ /* 0x000fe40007ffe0ff */
[----:B------:R-:W-:-:S03]  /*1af0*/  @!P0 IADD3 R7, PT, PT, R7, 0x80, RZ ;  /* 0x0000008007078810 */ /* 0x000fc60007ffe0ff */
[----:B0-----:R-:W-:-:S05]  /*1b00*/  @!P0 IMAD.WIDE.U32 R2, R5, 0x2, R2 ;  /* 0x0000000205028825 */ /* 0x001fca00078e0002 */
[----:B------:R2:W-:Y:S02]  /*1b10*/  @!P0 STG.E.U16 desc[UR4][R2.64], R13 ;  /* 0x0000000d02008986 */ /* 0x0005e4000c101504 */
.L_x_8184:
[----:B------:R-:W-:Y:S05]  /*1b20*/  BSYNC.RECONVERGENT B0 ;  /* 0x0000000000007941 */ /* 0x000fea0003800200 */
.L_x_8178:
        /* <DEDUP_REMOVED lines=8> */
.L_x_8161:
        /* <DEDUP_REMOVED lines=9> */
[----:B------:R-:W-:Y:S01]  /*1c40*/  HFMA2 R17, -RZ, RZ, 1.5341796875, 81.5625 ;  /* 0x3e235519ff117431 */ /* 0x000fe200000001ff */
[C---:B--2---:R-:W-:Y:S01]  /*1c50*/  SHF.L.U32 R13, R4.reuse, 0x10, RZ ;  /* 0x00000010040d7819 */ /* 0x044fe200000006ff */
[C---:B------:R-:W-:Y:S01]  /*1c60*/  IMAD.U32 R11, R5.reuse, 0x10000, RZ ;  /* 0x00010000050b7824 */ /* 0x040fe200078e00ff */
[----:B------:R-:W-:Y:S02]  /*1c70*/  PRMT R4, R4, 0x7632, R4 ;  /* 0x0000763204047816 */ /* 0x000fe40000000004 */
[----:B------:R-:W-:Y:S01]  /*1c80*/  PRMT R5, R5, 0x7632, R5 ;  /* 0x0000763205057816 */ /* 0x000fe20000000005 */
[----:B------:R-:W-:Y:S01]  /*1c90*/  FMUL.FTZ R21, R13, 0.70710676908493041992 ;  /* 0x3f3504f30d157820 */ /* 0x000fe20000410000 */
[----:B------:R-:W-:Y:S01]  /*1ca0*/  FMUL.FTZ R14, R11, 0.70710676908493041992 ;  /* 0x3f3504f30b0e7820 */ /* 0x000fe20000410000 */
[----:B------:R-:W-:Y:S01]  /*1cb0*/  SHF.L.U32 R4, R4, 0x10, RZ ;  /* 0x0000001004047819 */ /* 0x000fe200000006ff */
[----:B------:R-:W-:Y:S01]  /*1cc0*/  FMUL.FTZ R13, R13, 0.5 ;  /* 0x3f0000000d0d7820 */ /* 0x000fe20000410000 */
[C---:B------:R-:W-:Y:S01]  /*1cd0*/  FADD.FTZ R8, |R21|.reuse, -RZ ;  /* 0x800000ff15087221 */ /* 0x040fe20000010200 */
[----:B------:R-:W-:Y:S01]  /*1ce0*/  FSETP.GE.FTZ.AND P0, PT, |R21|, 1.0029599666595458984, PT ;  /* 0x3f8060fe1500780b */ /* 0x000fe20003f16200 */
[----:B------:R-:W-:Y:S01]  /*1cf0*/  IMAD.U32 R5, R5, 0x10000, RZ ;  /* 0x0001000005057824 */ /* 0x000fe200078e00ff */
[----:B------:R-:W-:-:S02]  /*1d00*/  FSETP.GE.FTZ.AND P1, PT, |R14|, 1.0029599666595458984, PT ;  /* 0x3f8060fe0e00780b */ /* 0x000fc40003f36200 */
[----:B------:R-:W-:Y:S02]  /*1d10*/  FSEL R3, R18, 8.4834944573231041431e-05, P0 ;  /* 0x38b1e96a12037808 */ /* 0x000fe40000000000 */
[----:B------:R-:W-:Y:S02]  /*1d20*/  FSEL R9, -R15, -0.00082130916416645050049, P0 ;  /* 0xba574d200f097808 */ /* 0x000fe40000000100 */
[----:B------:R-:W-:Y:S02]  /*1d30*/  FSEL R23, R2, 0.0052134888246655464172, P0 ;  /* 0x3baad5ea02177808 */ /* 0x000fe40000000000 */
[----:B------:R-:W-:Y:S02]  /*1d40*/  FSEL R12, -R19, -0.026868773624300956726, P0 ;  /* 0xbcdc1be7130c7808 */ /* 0x000fe40000000100 */
[----:B------:R-:W-:Y:S01]  /*1d50*/  FSEL R16, R17, 0.11284004896879196167, P0 ;  /* 0x3de718af11107808 */ /* 0x000fe20000000000 */
[----:B------:R-:W-:Y:S01]  /*1d60*/  @!P0 FMUL.FTZ R8, R21, R21 ;  /* 0x0000001515088220 */ /* 0x000fe20000410000 */
[----:B------:R-:W-:-:S02]  /*1d70*/  FSEL R25, R18, 8.4834944573231041431e-05, P1 ;  /* 0x38b1e96a12197808 */ /* 0x000fc40000800000 */
[----:B------:R-:W-:Y:S01]  /*1d80*/  FSEL R27, -R15, -0.00082130916416645050049, P1 ;  /* 0xba574d200f1b7808 */ /* 0x000fe20000800100 */
[----:B------:R-:W-:Y:S01]  /*1d90*/  FFMA.FTZ R3, R8, R3, R9 ;  /* 0x0000000308037223 */ /* 0x000fe20000010009 */
[----:B------:R-:W-:Y:S01]  /*1da0*/  FSEL R29, R2, 0.0052134888246655464172, P1 ;  /* 0x3baad5ea021d7808 */ /* 0x000fe20000800000 */
[C---:B------:R-:W-:Y:S02]  /*1db0*/  FADD.FTZ R20, -R8.reuse, -RZ ;  /* 0x800000ff08147221 */ /* 0x040fe40000010100 */
[----:B------:R-:W-:-:S04]  /*1dc0*/  FFMA.FTZ R3, R8, R3, R23 ;  /* 0x0000000308037223 */ /* 0x000fc80000010017 */
[----:B------:R-:W-:Y:S01]  /*1dd0*/  FFMA.FTZ R3, R8, R3, R12 ;  /* 0x0000000308037223 */ /* 0x000fe2000001000c */
[C---:B------:R-:W-:Y:S01]  /*1de0*/  FADD.FTZ R12, |R14|.reuse, -RZ ;  /* 0x800000ff0e0c7221 */ /* 0x040fe20000010200 */
[----:B------:R-:W-:Y:S02]  /*1df0*/  @!P1 FMUL.FTZ R12, R14, R14 ;  /* 0x0000000e0e0c9220 */ /* 0x000fe40000410000 */
[----:B------:R-:W-:Y:S01]  /*1e00*/  FFMA.FTZ R9, R8, R3, R16 ;  /* 0x0000000308097223 */ /* 0x000fe20000010010 */
[----:B------:R-:W-:Y:S01]  /*1e10*/  IMAD.MOV.U32 R3, RZ, RZ, 0x3f69b4f9 ;  /* 0x3f69b4f9ff037424 */ /* 0x000fe200078e00ff */
[----:B------:R-:W-:Y:S01]  /*1e20*/  MOV R16, 0x3f210a14 ;  /* 0x3f210a1400107802 */ /* 0x000fe20000000f00 */
[----:B------:R-:W-:-:S03]  /*1e30*/  FFMA.FTZ R27, R12, R25, R27 ;  /* 0x000000190c1b7223 */ /* 0x000fc6000001001b */
[----:B------:R-:W-:Y:S01]  /*1e40*/  FSEL R23, R3, -0.37612664699554443359, P0 ;  /* 0xbec093ac03177808 */ /* 0x000fe20000000000 */
[----:B------:R-:W-:Y:S01]  /*1e50*/  FFMA.FTZ R27, R12, R27, R29 ;  /* 0x0000001b0c1b7223 */ /* 0x000fe2000001001d */
[----:B------:R-:W-:Y:S02]  /*1e60*/  FSEL R25, R16, 0.12837915122509002686, P0 ;  /* 0x3e0375d310197808 */ /* 0x000fe40000000000 */
[----:B------:R-:W-:Y:S01]  /*1e70*/  FSEL R29, -R19, -0.026868773624300956726, P1 ;  /* 0xbcdc1be7131d7808 */ /* 0x000fe20000800100 */
[----:B------:R-:W-:Y:S01]  /*1e80*/  FFMA.FTZ R9, R8, R9, R23 ;  /* 0x0000000908097223 */ /* 0x000fe20000010017 */
[----:B------:R-:W-:Y:S02]  /*1e90*/  FSEL R23, R20, R21, P0 ;  /* 0x0000001514177208 */ /* 0x000fe40000000000 */
[----:B------:R-:W-:Y:S01]  /*1ea0*/  FSEL R20, R17, 0.11284004896879196167, P1 ;  /* 0x3de718af11147808 */ /* 0x000fe20000800000 */
[----:B------:R-:W-:Y:S01]  /*1eb0*/  FFMA.FTZ R8, R8, R9, R25 ;  /* 0x0000000908087223 */ /* 0x000fe20000010019 */
[----:B------:R-:W-:Y:S01]  /*1ec0*/  FFMA.FTZ R27, R12, R27, R29 ;  /* 0x0000001b0c1b7223 */ /* 0x000fe2000001001d */
[----:B------:R-:W-:-:S02]  /*1ed0*/  FSEL R24, R3, -0.37612664699554443359, P1 ;  /* 0xbec093ac03187808 */ /* 0x000fc40000800000 */
[----:B------:R-:W-:Y:S01]  /*1ee0*/  FFMA.FTZ R8, R8, R23, R23 ;  /* 0x0000001708087223 */ /* 0x000fe20000010017 */
[----:B------:R-:W-:Y:S01]  /*1ef0*/  FFMA.FTZ R27, R12, R27, R20 ;  /* 0x0000001b0c1b7223 */ /* 0x000fe20000010014 */
[----:B------:R-:W-:Y:S01]  /*1f00*/  FSEL R20, R16, 0.12837915122509002686, P1 ;  /* 0x3e0375d310147808 */ /* 0x000fe20000800000 */
[C---:B------:R-:W-:Y:S01]  /*1f10*/  FADD.FTZ R23, -R12.reuse, -RZ ;  /* 0x800000ff0c177221 */ /* 0x040fe20000010100 */
[----:B------:R-:W0:Y:S01]  /*1f20*/  @P0 MUFU.EX2 R22, R8 ;  /* 0x0000000800160308 */ /* 0x000e220000000800 */
[----:B------:R-:W-:Y:S01]  /*1f30*/  FFMA.FTZ R27, R12, R27, R24 ;  /* 0x0000001b0c1b7223 */ /* 0x000fe20000010018 */
[----:B------:R-:W-:Y:S02]  /*1f40*/  SHF.L.U32 R9, R6, 0x10, RZ ;  /* 0x0000001006097819 */ /* 0x000fe400000006ff */
[----:B------:R-:W-:Y:S01]  /*1f50*/  FSEL R23, R23, R14, P1 ;  /* 0x0000000e17177208 */ /* 0x000fe20000800000 */
[----:B------:R-:W-:Y:S01]  /*1f60*/  FFMA.FTZ R12, R12, R27, R20 ;  /* 0x0000001b0c0c7223 */ /* 0x000fe20000010014 */
[----:B------:R-:W-:Y:S01]  /*1f70*/  PRMT R6, R6, 0x7632, R6 ;  /* 0x0000763206067816 */ /* 0x000fe20000000006 */
[----:B------:R-:W-:-:S02]  /*1f80*/  FMUL.FTZ R20, R9, 0.70710676908493041992 ;  /* 0x3f3504f309147820 */ /* 0x000fc40000410000 */
[----:B------:R-:W-:Y:S01]  /*1f90*/  FFMA.FTZ R12, R12, R23, R23 ;  /* 0x000000170c0c7223 */ /* 0x000fe20000010017 */
[----:B------:R-:W-:Y:S01]  /*1fa0*/  SHF.L.U32 R6, R6, 0x10, RZ ;  /* 0x0000001006067819 */ /* 0x000fe200000006ff */
[C---:B------:R-:W-:Y:S01]  /*1fb0*/  FADD.FTZ R23, |R20|.reuse, -RZ ;  /* 0x800000ff14177221 */ /* 0x040fe20000010200 */
[----:B------:R-:W-:-:S04]  /*1fc0*/  FSETP.GE.FTZ.AND P2, PT, |R20|, 1.0029599666595458984, PT ;  /* 0x3f8060fe1400780b */ /* 0x000fc80003f56200 */
[----:B------:R-:W-:Y:S01]  /*1fd0*/  FSEL R26, -R15, -0.00082130916416645050049, P2 ;  /* 0xba574d200f1a7808 */ /* 0x000fe20001000100 */
[----:B0-----:R-:W-:Y:S02]  /*1fe0*/  @P0 FADD.FTZ R24, -R22, 1 ;  /* 0x3f80000016180421 */ /* 0x001fe40000010100 */
[----:B------:R-:W0:Y:S03]  /*1ff0*/  @P1 MUFU.EX2 R22, R12 ;  /* 0x0000000c00161308 */ /* 0x000e260000000800 */
[----:B------:R-:W-:Y:S01]  /*2000*/  @P0 LOP3.LUT R8, R24, 0x80000000, R21, 0xb8, !PT ;  /* 0x8000000018080812 */ /* 0x000fe200078eb815 */
[----:B------:R-:W-:Y:S01]  /*2010*/  FMUL.FTZ R21, R4, 0.70710676908493041992 ;  /* 0x3f3504f304157820 */ /* 0x000fe20000410000 */
[----:B------:R-:W-:Y:S01]  /*2020*/  FSEL R24, R18, 8.4834944573231041431e-05, P2 ;  /* 0x38b1e96a12187808 */ /* 0x000fe20001000000 */
[----:B------:R-:W-:Y:S02]  /*2030*/  @!P2 FMUL.FTZ R23, R20, R20 ;  /* 0x000000141417a220 */ /* 0x000fe40000410000 */
[----:B------:R-:W-:Y:S01]  /*2040*/  FADD.FTZ R8, R8, 1 ;  /* 0x3f80000008087421 */ /* 0x000fe20000010000 */
[----:B------:R-:W-:Y:S01]  /*2050*/  FSETP.GE.FTZ.AND P0, PT, |R21|, 1.0029599666595458984, PT ;  /* 0x3f8060fe1500780b */ /* 0x000fe20003f16200 */
[----:B------:R-:W-:Y:S01]  /*2060*/  FFMA.FTZ R24, R23, R24, R26 ;  /* 0x0000001817187223 */ /* 0x000fe2000001001a */
[----:B------:R-:W-:Y:S01]  /*2070*/  FSEL R26, R2, 0.0052134888246655464172, P2 ;  /* 0x3baad5ea021a7808 */ /* 0x000fe20001000000 */
[----:B------:R-:W-:Y:S01]  /*2080*/  FMUL.FTZ R8, R8, R13 ;  /* 0x0000000d08087220 */ /* 0x000fe20000410000 */
[----:B------:R-:W-:Y:S01]  /*2090*/  FSEL R27, -R15, -0.00082130916416645050049, P0 ;  /* 0xba574d200f1b7808 */ /* 0x000fe20000000100 */
[----:B------:R-:W-:-:S02]  /*20a0*/  FMUL.FTZ R13, R4, 0.5 ;  /* 0x3f000000040d7820 */ /* 0x000fc40000410000 */
[----:B------:R-:W-:Y:S01]  /*20b0*/  FFMA.FTZ R24, R23, R24, R26 ;  /* 0x0000001817187223 */ /* 0x000fe2000001001a */
[----:B0-----:R-:W-:Y:S01]  /*20c0*/  @P1 FADD.FTZ R25, -R22, 1 ;  /* 0x3f80000016191421 */ /* 0x001fe20000010100 */
[----:B------:R-:W-:Y:S02]  /*20d0*/  FSEL R22, -R19, -0.026868773624300956726, P2 ;  /* 0xbcdc1be713167808 */ /* 0x000fe40001000100 */
[----:B------:R-:W-:Y:S02]  /*20e0*/  FSEL R26, R16, 0.12837915122509002686, P0 ;  /* 0x3e0375d3101a7808 */ /* 0x000fe40000000000 */
[----:B------:R-:W-:Y:S01]  /*20f0*/  @P1 LOP3.LUT R12, R25, 0x80000000, R14, 0xb8, !PT ;  /* 0x80000000190c1812 */ /* 0x000fe200078eb80e */
[----:B------:R-:W-:Y:S01]  /*2100*/  FFMA.FTZ R24, R23, R24, R22 ;  /* 0x0000001817187223 */ /* 0x000fe20000010016 */
[----:B------:R-:W-:Y:S01]  /*2110*/  FSEL R25, R17, 0.11284004896879196167, P2 ;  /* 0x3de718af11197808 */ /* 0x000fe20001000000 */
[C---:B------:R-:W-:Y:S01]  /*2120*/  FADD.FTZ R22, |R21|.reuse, -RZ ;  /* 0x800000ff15167221 */ /* 0x040fe20000010200 */
[----:B------:R-:W-:Y:S01]  /*2130*/  @!P0 FMUL.FTZ R22, R21, R21 ;  /* 0x0000001515168220 */ /* 0x000fe20000410000 */
[----:B------:R-:W-:-:S02]  /*2140*/  FSEL R14, R3, -0.37612664699554443359, P2 ;  /* 0xbec093ac030e7808 */ /* 0x000fc40001000000 */
[----:B------:R-:W-:Y:S01]  /*2150*/  FFMA.FTZ R24, R23, R24, R25 ;  /* 0x0000001817187223 */ /* 0x000fe20000010019 */
[----:B------:R-:W-:-:S03]  /*2160*/  FSEL R25, R18, 8.4834944573231041431e-05, P0 ;  /* 0x38b1e96a12197808 */ /* 0x000fc60000000000 */
[----:B------:R-:W-:Y:S01]  /*2170*/  FFMA.FTZ R14, R23, R24, R14 ;  /* 0x00000018170e7223 */ /* 0x000fe2000001000e */
[----:B------:R-:W-:Y:S01]  /*2180*/  FSEL R24, R16, 0.12837915122509002686, P2 ;  /* 0x3e0375d310187808 */ /* 0x000fe20001000000 */
[----:B------:R-:W-:Y:S01]  /*2190*/  FFMA.FTZ R25, R22, R25, R27 ;  /* 0x0000001916197223 */ /* 0x000fe2000001001b */
[----:B------:R-:W-:-:S03]  /*21a0*/  FSEL R27, R2, 0.0052134888246655464172, P0 ;  /* 0x3baad5ea021b7808 */ /* 0x000fc60000000000 */
[----:B------:R-:W-:Y:S01]  /*21b0*/  FFMA.FTZ R14, R23, R14, R24 ;  /* 0x0000000e170e7223 */ /* 0x000fe20000010018 */
[----:B------:R-:W-:Y:S01]  /*21c0*/  FSEL R24, R17, 0.11284004896879196167, P0 ;  /* 0x3de718af11187808 */ /* 0x000fe20000000000 */
[----:B------:R-:W-:Y:S01]  /*21d0*/  FFMA.FTZ R25, R22, R25, R27 ;  /* 0x0000001916197223 */ /* 0x000fe2000001001b */
[----:B------:R-:W-:Y:S01]  /*21e0*/  FADD.FTZ R27, -R23, -RZ ;  /* 0x800000ff171b7221 */ /* 0x000fe20000010100 */
[----:B------:R-:W-:-:S04]  /*21f0*/  FSEL R23, -R19, -0.026868773624300956726, P0 ;  /* 0xbcdc1be713177808 */ /* 0x000fc80000000100 */
[----:B------:R-:W-:Y:S01]  /*2200*/  FSEL R27, R27, R20, P2 ;  /* 0x000000141b1b7208 */ /* 0x000fe20001000000 */
[----:B------:R-:W-:Y:S01]  /*2210*/  FFMA.FTZ R23, R22, R25, R23 ;  /* 0x0000001916177223 */ /* 0x000fe20000010017 */
[----:B------:R-:W-:-:S03]  /*2220*/  FSEL R25, R3, -0.37612664699554443359, P0 ;  /* 0xbec093ac03197808 */ /* 0x000fc60000000000 */
[----:B------:R-:W-:Y:S01]  /*2230*/  FFMA.FTZ R14, R14, R27, R27 ;  /* 0x0000001b0e0e7223 */ /* 0x000fe2000001001b */
[----:B------:R-:W-:-:S03]  /*2240*/  FFMA.FTZ R23, R22, R23, R24 ;  /* 0x0000001716177223 */ /* 0x000fc60000010018 */
[----:B------:R-:W0:Y:S01]  /*2250*/  @P2 MUFU.EX2 R24, R14 ;  /* 0x0000000e00182308 */ /* 0x000e220000000800 */
[----:B------:R-:W-:Y:S01]  /*2260*/  FFMA.FTZ R25, R22, R23, R25 ;  /* 0x0000001716197223 */ /* 0x000fe20000010019 */
[----:B------:R-:W-:-:S03]  /*2270*/  FMUL.FTZ R23, R5, 0.70710676908493041992 ;  /* 0x3f3504f305177820 */ /* 0x000fc60000410000 */
[C---:B------:R-:W-:Y:S01]  /*2280*/  FFMA.FTZ R25, R22.reuse, R25, R26 ;  /* 0x0000001916197223 */ /* 0x040fe2000001001a */
[----:B------:R-:W-:Y:S01]  /*2290*/  FADD.FTZ R22, -R22, -RZ ;  /* 0x800000ff16167221 */ /* 0x000fe20000010100 */
[----:B------:R-:W-:Y:S01]  /*22a0*/  FSETP.GE.FTZ.AND P1, PT, |R23|, 1.0029599666595458984, PT ;  /* 0x3f8060fe1700780b */ /* 0x000fe20003f36200 */
[----:B0-----:R-:W-:-:S03]  /*22b0*/  @P2 FADD.FTZ R27, -R24, 1 ;  /* 0x3f800000181b2421 */ /* 0x001fc60000010100 */
[----:B------:R-:W-:Y:S01]  /*22c0*/  FSEL R24, R22, R21, P0 ;  /* 0x0000001516187208 */ /* 0x000fe20000000000 */
[----:B------:R-:W-:-:S08]  /*22d0*/  FADD.FTZ R22, |R23|, -RZ ;  /* 0x800000ff17167221 */ /* 0x000fd00000010200 */
[----:B------:R-:W-:Y:S01]  /*22e0*/  @!P1 FMUL.FTZ R22, R23, R23 ;  /* 0x0000001717169220 */ /* 0x000fe20000410000 */
[----:B------:R-:W-:Y:S01]  /*22f0*/  @P2 LOP3.LUT R14, R27, 0x80000000, R20, 0xb8, !PT ;  /* 0x800000001b0e2812 */ /* 0x000fe200078eb814 */
[----:B------:R-:W-:Y:S01]  /*2300*/  FFMA.FTZ R20, R25, R24, R24 ;  /* 0x0000001819147223 */ /* 0x000fe20000010018 */
[----:B------:R-:W-:Y:S02]  /*2310*/  FSEL R25, R18, 8.4834944573231041431e-05, P1 ;  /* 0x38b1e96a12197808 */ /* 0x000fe40000800000 */
[----:B------:R-:W-:Y:S01]  /*2320*/  FSEL R27, -R15, -0.00082130916416645050049, P1 ;  /* 0xba574d200f1b7808 */ /* 0x000fe20000800100 */
[----:B------:R-:W0:Y:S01]  /*2330*/  @P0 MUFU.EX2 R26, R20 ;  /* 0x00000014001a0308 */ /* 0x000e220000000800 */
[----:B------:R-:W-:-:S03]  /*2340*/  FSEL R24, R2, 0.0052134888246655464172, P1 ;  /* 0x3baad5ea02187808 */ /* 0x000fc60000800000 */
[----:B------:R-:W-:-:S04]  /*2350*/  FFMA.FTZ R25, R22, R25, R27 ;  /* 0x0000001916197223 */ /* 0x000fc8000001001b */
[----:B------:R-:W-:Y:S01]  /*2360*/  FFMA.FTZ R25, R22, R25, R24 ;  /* 0x0000001916197223 */ /* 0x000fe20000010018 */
[----:B------:R-:W-:-:S05]  /*2370*/  FSEL R24, -R19, -0.026868773624300956726, P1 ;  /* 0xbcdc1be713187808 */ /* 0x000fca0000800100 */
[----:B------:R-:W-:Y:S01]  /*2380*/  FFMA.FTZ R25, R22, R25, R24 ;  /* 0x0000001916197223 */ /* 0x000fe20000010018 */
[----:B------:R-:W-:Y:S01]  /*2390*/  FSEL R24, R17, 0.11284004896879196167, P1 ;  /* 0x3de718af11187808 */ /* 0x000fe20000800000 */
[----:B0-----:R-:W-:-:S04]  /*23a0*/  @P0 FADD.FTZ R26, -R26, 1 ;  /* 0x3f8000001a1a0421 */ /* 0x001fc80000010100 */
[----:B------:R-:W-:Y:S01]  /*23b0*/  FFMA.FTZ R25, R22, R25, R24 ;  /* 0x0000001916197223 */ /* 0x000fe20000010018 */
[----:B------:R-:W-:Y:S02]  /*23c0*/  FSEL R24, R3, -0.37612664699554443359, P1 ;  /* 0xbec093ac03187808 */ /* 0x000fe40000800000 */
[----:B------:R-:W-:-:S03]  /*23d0*/  @P0 LOP3.LUT R20, R26, 0x80000000, R21, 0xb8, !PT ;  /* 0x800000001a140812 */ /* 0x000fc600078eb815 */
[----:B------:R-:W-:Y:S01]  /*23e0*/  FFMA.FTZ R25, R22, R25, R24 ;  /* 0x0000001916197223 */ /* 0x000fe20000010018 */
[----:B------:R-:W-:Y:S01]  /*23f0*/  FSEL R24, R16, 0.12837915122509002686, P1 ;  /* 0x3e0375d310187808 */ /* 0x000fe20000800000 */
[----:B------:R-:W-:-:S04]  /*2400*/  FADD.FTZ R20, R20, 1 ;  /* 0x3f80000014147421 */ /* 0x000fc80000010000 */
[----:B------:R-:W-:Y:S01]  /*2410*/  FFMA.FTZ R24, R22, R25, R24 ;  /* 0x0000001916187223 */ /* 0x000fe20000010018 */
[----:B------:R-:W-:Y:S01]  /*2420*/  FMUL.FTZ R25, R6, 0.70710676908493041992 ;  /* 0x3f3504f306197820 */ /* 0x000fe20000410000 */
[----:B------:R-:W-:Y:S01]  /*2430*/  FADD.FTZ R22, -R22, -RZ ;  /* 0x800000ff16167221 */ /* 0x000fe20000010100 */
[----:B------:R-:W-:-:S03]  /*2440*/  FMUL.FTZ R13, R20, R13 ;  /* 0x0000000d140d7220 */ /* 0x000fc60000410000 */
[C---:B------:R-:W-:Y:S02]  /*2450*/  FSETP.GE.FTZ.AND P2, PT, |R25|.reuse, 1.0029599666595458984, PT ;  /* 0x3f8060fe1900780b */ /* 0x040fe40003f56200 */
[----:B------:R-:W-:Y:S01]  /*2460*/  FSEL R21, R22, R23, P1 ;  /* 0x0000001716157208 */ /* 0x000fe20000800000 */
[----:B------:R-:W-:Y:S01]  /*2470*/  FADD.FTZ R22, |R25|, -RZ ;  /* 0x800000ff19167221 */ /* 0x000fe20000010200 */
[----:B------:R-:W-:Y:S02]  /*2480*/  FSEL R27, R18, 8.4834944573231041431e-05, P2 ;  /* 0x38b1e96a121b7808 */ /* 0x000fe40001000000 */
[----:B------:R-:W-:Y:S01]  /*2490*/  FSEL R29, -R15, -0.00082130916416645050049, P2 ;  /* 0xba574d200f1d7808 */ /* 0x000fe20001000100 */
[----:B------:R-:W-:Y:S01]  /*24a0*/  FFMA.FTZ R21, R24, R21, R21 ;  /* 0x0000001518157223 */ /* 0x000fe20000010015 */
[----:B------:R-:W-:Y:S02]  /*24b0*/  FSEL R24, R2, 0.0052134888246655464172, P2 ;  /* 0x3baad5ea02187808 */ /* 0x000fe40001000000 */
[----:B------:R-:W-:-:S02]  /*24c0*/  FSEL R26, R16, 0.12837915122509002686, P2 ;  /* 0x3e0375d3101a7808 */ /* 0x000fc40001000000 */
[----:B------:R-:W-:Y:S01]  /*24d0*/  F2FP.BF16.F32.PACK_AB R8, R13, R8 ;  /* 0x000000080d08723e */ /* 0x000fe200000010ff */
        /* <DEDUP_REMOVED lines=8> */
[C---:B------:R-:W-:Y:S02]  /*2560*/  FFMA.FTZ R27, R22.reuse, R27, R24 ;  /* 0x0000001b161b7223 */ /* 0x040fe40000010018 */
[----:B------:R-:W0:Y:S02]  /*2570*/  @P1 MUFU.EX2 R24, R21 ;  /* 0x0000001500181308 */ /* 0x000e240000000800 */
[C---:B------:R-:W-:Y:S01]  /*2580*/  FFMA.FTZ R26, R22.reuse, R27, R26 ;  /* 0x0000001b161a7223 */ /* 0x040fe2000001001a */
[----:B------:R-:W-:-:S05]  /*2590*/  FADD.FTZ R22, -R22, -RZ ;  /* 0x800000ff16167221 */ /* 0x000fca0000010100 */
[----:B------:R-:W-:-:S05]  /*25a0*/  FSEL R27, R22, R25, P2 ;  /* 0x00000019161b7208 */ /* 0x000fca0001000000 */
[----:B------:R-:W-:Y:S01]  /*25b0*/  FFMA.FTZ R22, R26, R27, R27 ;  /* 0x0000001b1a167223 */ /* 0x000fe2000001001b */
[----:B0-----:R-:W-:-:S03]  /*25c0*/  @P1 FADD.FTZ R24, -R24, 1 ;  /* 0x3f80000018181421 */ /* 0x001fc60000010100 */
[----:B------:R-:W0:Y:S02]  /*25d0*/  @P2 MUFU.EX2 R26, R22 ;  /* 0x00000016001a2308 */ /* 0x000e240000000800 */
[----:B------:R-:W-:Y:S02]  /*25e0*/  @P1 LOP3.LUT R21, R24, 0x80000000, R23, 0xb8, !PT ;  /* 0x8000000018151812 */ /* 0x000fe400078eb817 */
[C---:B------:R-:W-:Y:S02]  /*25f0*/  SHF.L.U32 R23, R7.reuse, 0x10, RZ ;  /* 0x0000001007177819 */ /* 0x040fe400000006ff */
[----:B------:R-:W-:Y:S01]  /*2600*/  PRMT R7, R7, 0x7632, R7 ;  /* 0x0000763207077816 */ /* 0x000fe20000000007 */
[----:B------:R-:W-:Y:S02]  /*2610*/  FADD.FTZ R21, R21, 1 ;  /* 0x3f80000015157421 */ /* 0x000fe40000010000 */
[----:B------:R-:W-:Y:S01]  /*2620*/  FMUL.FTZ R24, R23, 0.70710676908493041992 ;  /* 0x3f3504f317187820 */ /* 0x000fe20000410000 */
[----:B------:R-:W-:Y:S01]  /*2630*/  SHF.L.U32 R7, R7, 0x10, RZ ;  /* 0x0000001007077819 */ /* 0x000fe200000006ff */
[----:B------:R-:W-:-:S03]  /*2640*/  FMUL.FTZ R23, R23, 0.5 ;  /* 0x3f00000017177820 */ /* 0x000fc60000410000 */
[----:B------:R-:W-:Y:S01]  /*2650*/  FSETP.GE.FTZ.AND P0, PT, |R24|, 1.0029599666595458984, PT ;  /* 0x3f8060fe1800780b */ /* 0x000fe20003f16200 */
[----:B0-----:R-:W-:Y:S01]  /*2660*/  @P2 FADD.FTZ R26, -R26, 1 ;  /* 0x3f8000001a1a2421 */ /* 0x001fe20000010100 */
[----:B------:R-:W-:Y:S02]  /*2670*/  FMUL.FTZ R4, R7, 0.5 ;  /* 0x3f00000007047820 */ /* 0x000fe40000410000 */
[----:B------:R-:W-:Y:S02]  /*2680*/  FSEL R27, -R15, -0.00082130916416645050049, P0 ;  /* 0xba574d200f1b7808 */ /* 0x000fe40000000100 */
[----:B------:R-:W-:Y:S01]  /*2690*/  @P2 LOP3.LUT R22, R26, 0x80000000, R25, 0xb8, !PT ;  /* 0x800000001a162812 */ /* 0x000fe200078eb819 */
[----:B------:R-:W-:Y:S01]  /*26a0*/  FADD.FTZ R26, |R24|, -RZ ;  /* 0x800000ff181a7221 */ /* 0x000fe20000010200 */
[----:B------:R-:W-:Y:S02]  /*26b0*/  FSEL R25, R18, 8.4834944573231041431e-05, P0 ;  /* 0x38b1e96a12197808 */ /* 0x000fe40000000000 */
[----:B------:R-:W-:Y:S01]  /*26c0*/  FSEL R28, R2, 0.0052134888246655464172, P0 ;  /* 0x3baad5ea021c7808 */ /* 0x000fe20000000000 */
[----:B------:R-:W-:-:S02]  /*26d0*/  FADD.FTZ R22, R22, 1 ;  /* 0x3f80000016167421 */ /* 0x000fc40000010000 */
[----:B------:R-:W-:-:S04]  /*26e0*/  @!P0 FMUL.FTZ R26, R24, R24 ;  /* 0x00000018181a8220 */ /* 0x000fc80000410000 */
[----:B------:R-:W-:-:S04]  /*26f0*/  FFMA.FTZ R25, R26, R25, R27 ;  /* 0x000000191a197223 */ /* 0x000fc8000001001b */
[----:B------:R-:W-:Y:S01]  /*2700*/  FFMA.FTZ R25, R26, R25, R28 ;  /* 0x000000191a197223 */ /* 0x000fe2000001001c */
[----:B------:R-:W-:-:S05]  /*2710*/  FSEL R28, -R19, -0.026868773624300956726, P0 ;  /* 0xbcdc1be7131c7808 */ /* 0x000fca0000000100 */
[----:B------:R-:W-:Y:S01]  /*2720*/  FFMA.FTZ R29, R26, R25, R28 ;  /* 0x000000191a1d7223 */ /* 0x000fe2000001001c */
        /* <DEDUP_REMOVED lines=9> */
[----:B------:R-:W-:-:S03]  /*27c0*/  FSEL R28, R3, -0.37612664699554443359, P1 ;  /* 0xbec093ac031c7808 */ /* 0x000fc60000800000 */
[----:B------:R-:W-:Y:S01]  /*27d0*/  FFMA.FTZ R2, R27, R18, R15 ;  /* 0x000000121b027223 */ /* 0x000fe2000001000f */
[----:B------:R-:W-:Y:S02]  /*27e0*/  FSEL R15, R17, 0.11284004896879196167, P0 ;  /* 0x3de718af110f7808 */ /* 0x000fe40000000000 */
[----:B------:R-:W-:Y:S01]  /*27f0*/  FSEL R18, R3, -0.37612664699554443359, P0 ;  /* 0xbec093ac03127808 */ /* 0x000fe20000000000 */
[----:B------:R-:W-:Y:S01]  /*2800*/  FFMA.FTZ R2, R27, R2, R19 ;  /* 0x000000021b027223 */ /* 0x000fe20000010013 */
[C---:B------:R-:W-:Y:S01]  /*2810*/  FADD.FTZ R3, -R26.reuse, -RZ ;  /* 0x800000ff1a037221 */ /* 0x040fe20000010100 */
[----:B------:R-:W-:-:S04]  /*2820*/  FFMA.FTZ R15, R26, R29, R15 ;  /* 0x0000001d1a0f7223 */ /* 0x000fc8000001000f */
[----:B------:R-:W-:Y:S01]  /*2830*/  FFMA.FTZ R15, R26, R15, R18 ;  /* 0x0000000f1a0f7223 */ /* 0x000fe20000010012 */
[----:B------:R-:W-:Y:S02]  /*2840*/  FSEL R18, R17, 0.11284004896879196167, P1 ;  /* 0x3de718af11127808 */ /* 0x000fe40000800000 */
[----:B------:R-:W-:Y:S02]  /*2850*/  FSEL R17, R16, 0.12837915122509002686, P0 ;  /* 0x3e0375d310117808 */ /* 0x000fe40000000000 */
[----:B------:R-:W-:Y:S01]  /*2860*/  FSEL R3, R3, R24, P0 ;  /* 0x0000001803037208 */ /* 0x000fe20000000000 */
[C---:B------:R-:W-:Y:S02]  /*2870*/  FFMA.FTZ R18, R27.reuse, R2, R18 ;  /* 0x000000021b127223 */ /* 0x040fe40000010012 */
[----:B------:R-:W-:Y:S01]  /*2880*/  FFMA.FTZ R2, R26, R15, R17 ;  /* 0x0000000f1a027223 */ /* 0x000fe20000010011 */
[----:B------:R-:W-:Y:S01]  /*2890*/  FSEL R26, R16, 0.12837915122509002686, P1 ;  /* 0x3e0375d3101a7808 */ /* 0x000fe20000800000 */
[C---:B------:R-:W-:Y:S01]  /*28a0*/  FFMA.FTZ R18, R27.reuse, R18, R28 ;  /* 0x000000121b127223 */ /* 0x040fe2000001001c */
[----:B------:R-:W-:Y:S01]  /*28b0*/  FADD.FTZ R28, -R27, -RZ ;  /* 0x800000ff1b1c7221 */ /* 0x000fe20000010100 */
[----:B------:R-:W-:-:S02]  /*28c0*/  FFMA.FTZ R16, R2, R3, R3 ;  /* 0x0000000302107223 */ /* 0x000fc40000010003 */
[----:B------:R-:W-:Y:S01]  /*28d0*/  FFMA.FTZ R18, R27, R18, R26 ;  /* 0x000000121b127223 */ /* 0x000fe2000001001a */
[----:B------:R-:W0:Y:S01]  /*28e0*/  LDC.64 R2, c[0x0][0x388] ;  /* 0x0000e200ff027b82 */ /* 0x000e220000000a00 */
[----:B------:R-:W-:Y:S01]  /*28f0*/  FSEL R15, R28, R25, P1 ;  /* 0x000000191c0f7208 */ /* 0x000fe20000800000 */
[----:B------:R-:W1:Y:S04]  /*2900*/  @P0 MUFU.EX2 R17, R16 ;  /* 0x0000001000110308 */ /* 0x000e680000000800 */
[----:B------:R-:W-:-:S04]  /*2910*/  FFMA.FTZ R15, R18, R15, R15 ;  /* 0x0000000f120f7223 */ /* 0x000fc8000001000f */
[----:B------:R-:W2:Y:S01]  /*2920*/  @P1 MUFU.EX2 R18, R15 ;  /* 0x0000000f00121308 */ /* 0x000ea20000000800 */
[----:B-1----:R-:W-:-:S05]  /*2930*/  @P0 FADD.FTZ R17, -R17, 1 ;  /* 0x3f80000011110421 */ /* 0x002fca0000010100 */
[----:B------:R-:W-:Y:S01]  /*2940*/  @P0 LOP3.LUT R16, R17, 0x80000000, R24, 0xb8, !PT ;  /* 0x8000000011100812 */ /* 0x000fe200078eb818 */
[----:B0-----:R-:W-:-:S04]  /*2950*/  IMAD.WIDE.U32 R2, R0, 0x2, R2 ;  /* 0x0000000200027825 */ /* 0x001fc800078e0002 */
[----:B------:R-:W-:Y:S01]  /*2960*/  FMUL.FTZ R24, R9, 0.5 ;  /* 0x3f00000009187820 */ /* 0x000fe20000410000 */
[----:B--2---:R-:W-:Y:S01]  /*2970*/  @P1 FADD.FTZ R18, -R18, 1 ;  /* 0x3f80000012121421 */ /* 0x004fe20000010100 */
[----:B------:R-:W-:Y:S01]  /*2980*/  FMUL.FTZ R0, R5, 0.5 ;  /* 0x3f00000005007820 */ /* 0x000fe20000410000 */
[----:B------:R-:W-:Y:S01]  /*2990*/  FADD.FTZ R9, R12, 1 ;  /* 0x3f8000000c097421 */ /* 0x000fe20000010000 */
[----:B------:R-:W-:Y:S01]  /*29a0*/  FMUL.FTZ R5, R6, 0.5 ;  /* 0x3f00000006057820 */ /* 0x000fe20000410000 */
[----:B------:R-:W-:Y:S01]  /*29b0*/  FADD.FTZ R12, R16, 1 ;  /* 0x3f800000100c7421 */ /* 0x000fe20000010000 */
[----:B------:R-:W-:Y:S01]  /*29c0*/  @P1 LOP3.LUT R15, R18, 0x80000000, R25, 0xb8, !PT ;  /* 0x80000000120f1812 */ /* 0x000fe200078eb819 */
[----:B------:R-:W-:Y:S01]  /*29d0*/  FMUL.FTZ R18, R11, 0.5 ;  /* 0x3f0000000b127820 */ /* 0x000fe20000410000 */
[----:B------:R-:W-:Y:S01]  /*29e0*/  FADD.FTZ R11, R14, 1 ;  /* 0x3f8000000e0b7421 */ /* 0x000fe20000010000 */
[----:B------:R-:W-:Y:S01]  /*29f0*/  FMUL.FTZ R22, R22, R5 ;  /* 0x0000000516167220 */ /* 0x000fe20000410000 */
[----:B------:R-:W-:Y:S01]  /*2a00*/  FMUL.FTZ R12, R12, R23 ;  /* 0x000000170c0c7220 */ /* 0x000fe20000410000 */
[----:B------:R-:W-:Y:S01]  /*2a10*/  FADD.FTZ R15, R15, 1 ;  /* 0x3f8000000f0f7421 */ /* 0x000fe20000010000 */
[----:B------:R-:W-:Y:S01]  /*2a20*/  FMUL.FTZ R11, R11, R24 ;  /* 0x000000180b0b7220 */ /* 0x000fe20000410000 */
[----:B------:R-:W-:Y:S01]  /*2a30*/  FMUL.FTZ R9, R9, R18 ;  /* 0x0000001209097220 */ /* 0x000fe20000410000 */
[----:B------:R-:W-:Y:S01]  /*2a40*/  FMUL.FTZ R0, R21, R0 ;  /* 0x0000000015007220 */ /* 0x000fe20000410000 */
[----:B------:R-:W-:Y:S01]  /*2a50*/  FMUL.FTZ R15, R15, R4 ;  /* 0x000000040f0f7220 */ /* 0x000fe20000410000 */
[----:B------:R-:W-:Y:S01]  /*2a60*/  IMAD.WIDE.U32 R2, R10, 0x10, R2 ;  /* 0x000000100a027825 */ /* 0x000fe200078e0002 */
[----:B------:R-:W-:-:S02]  /*2a70*/  F2FP.BF16.F32.PACK_AB R10, R22, R11 ;  /* 0x0000000b160a723e */ /* 0x000fc400000010ff */
[----:B------:R-:W-:Y:S02]  /*2a80*/  F2FP.BF16.F32.PACK_AB R9, R0, R9 ;  /* 0x000000090009723e */ /* 0x000fe400000010ff */
[----:B------:R-:W-:-:S05]  /*2a90*/  F2FP.BF16.F32.PACK_AB R11, R15, R12 ;  /* 0x0000000c0f0b723e */ /* 0x000fca00000010ff */
[----:B------:R-:W-:Y:S01]  /*2aa0*/  STG.E.128 desc[UR4][R2.64], R8 ;  /* 0x0000000802007986 */ /* 0x000fe2000c101d04 */
[----:B------:R-:W-:Y:S05]  /*2ab0*/  EXIT ;  /* 0x000000000000794d */ /* 0x000fea0003800000 */
.L_x_8185:
        /* <DEDUP_REMOVED lines=12> */
.L_x_12918:


//--------------------- .text._ZN2at6native18elementwise_kernelILi128ELi4EZNS0_15gpu_kernel_implIZZZNS0_18GeluCUDAKernelImplERNS_18TensorIteratorBaseENS0_8GeluTypeEENKUlvE0_clEvENKUlvE1_clEvEUlN3c104HalfEE_EEvS4_RKT_EUliE_EEviT1_ --------------------------
	.section	.text._ZN2at6native18elementwise_kernelILi128ELi4EZNS0_15gpu_kernel_implIZZZNS0_18GeluCUDAKernelImplERNS_18TensorIteratorBaseENS0_8GeluTypeEENKUlvE0_clEvENKUlvE1_clEvEUlN3c104HalfEE_EEvS4_RKT_EUliE_EEviT1_,"ax",@progbits
	.align	128
        .global         _ZN2at6native18elementwise_kernelILi128ELi4EZNS0_15gpu_kernel_implIZZZNS0_18GeluCUDAKernelImplERNS_18TensorIteratorBaseENS0_8GeluTypeEENKUlvE0_clEvENKUlvE1_clEvEUlN3c104HalfEE_EEvS4_RKT_EUliE_EEviT1_
        .type           _ZN2at6native18elementwise_kernelILi128ELi4EZNS0_15gpu_kernel_implIZZZNS0_18GeluCUDAKernelImplERNS_18TensorIteratorBaseENS0_8GeluTypeEENKUlvE0_clEvENKUlvE1_clEvEUlN3c104HalfEE_EEvS4_RKT_EUliE_EEviT1_,@function
        .size           _ZN2at6native18elementwise_kernelILi128ELi4EZNS0_15gpu_kernel_implIZZZNS0_18GeluCUDAKernelImplERNS_18TensorIteratorBaseENS0_8GeluTypeEENKUlvE0_clEvENKUlvE1_clEvEUlN3c104HalfEE_EEvS4_RKT_EUliE_EEviT1_,(.L_x_12919 - _ZN2at6native18elementwise_kernelILi128ELi4EZNS0_15gpu_kernel_implIZZZNS0_18GeluCUDAKernelImplERNS_18TensorIteratorBaseENS0_8GeluTypeEENKUlvE0_clEvENKUlvE1_clEvEUlN3c104HalfEE_EEvS4_RKT_EUliE_EEviT1_)
        .other          _ZN2at6native18elementwise_kernelILi128ELi4EZNS0_15gpu_kernel_implIZZZNS0_18GeluCUDAKernelImplERNS_18TensorIteratorBaseENS0_8GeluTypeEENKUlvE0_clEvENKUlvE1_clEvEUlN3c104HalfEE_EEvS4_RKT_EUliE_EEviT1_,@"STO_CUDA_ENTRY STV_DEFAULT"
_ZN2at6native18elementwise_kernelILi128ELi4EZNS0_15gpu_kernel_implIZZZNS0_18GeluCUDAKernelImplERNS_18TensorIteratorBaseENS0_8GeluTypeEENKUlvE0_clEvENKUlvE1_clEvEUlN3c104HalfEE_EEvS4_RKT_EUliE_EEviT1_:
.text._ZN2at6native18elementwise_kernelILi128ELi4EZNS0_15gpu_kernel_implIZZZNS0_18GeluCUDAKernelImplERNS_18TensorIteratorBaseENS0_8GeluTypeEENKUlvE0_clEvENKUlvE1_clEvEUlN3c104HalfEE_EEvS4_RKT_EUliE_EEviT1_:
        /* <DEDUP_REMOVED lines=319> */
.L_x_8188:
        /* <DEDUP_REMOVED lines=18> */
.L_x_8192:
[----:B------:R-:W2:Y:S02]  /*1510*/  LDG.E.U8 R2, desc[UR36][R2.64] ;  /* 0x0000002402027981 */ /* 0x000ea4000c1e1100 */
[----:B--2---:R-:W-:-:S04]  /*1520*/  I2FP.F32.U32 R0, R2 ;  /* 0x0000000200007245 */ /* 0x004fc80000201000 */
[----:B------:R-:W-:Y:S01]  /*1530*/  F2FP.F16.F32.PACK_AB R0, RZ, R0 ;  /* 0x00000000ff00723e */ /* 0x000fe200000000ff */
[----:B------:R-:W-:Y:S06]  /*1540*/  BRA `(.L_x_8194) ;  /* 0x0000000c007c7947 */ /* 0x000fec0003800000 */
.L_x_8191:
        /* <DEDUP_REMOVED lines=10> */
.L_x_8196:
[----:B------:R-:W2:Y:S02]  /*15f0*/  LDG.E R2, desc[UR36][R2.64] ;  /* 0x0000002402027981 */ /* 0x000ea4000c1e1900 */
[----:B--2---:R-:W-:-:S04]  /*1600*/  I2FP.F32.S32 R0, R2 ;  /* 0x0000000200007245 */ /* 0x004fc80000201400 */
[----:B------:R-:W-:Y:S01]  /*1610*/  F2FP.F16.F32.PACK_AB R0, RZ, R0 ;  /* 0x00000000ff00723e */ /* 0x000fe200000000ff */
[----:B------:R-:W-:Y:S06]  /*1620*/  BRA `(.L_x_8194) ;  /* 0x0000000c00447947 */ /* 0x000fec0003800000 */
.L_x_8195:
[----:B------:R-:W2:Y:S02]  /*1630*/  LDG.E.U16 R2, desc[UR36][R2.64] ;  /* 0x0000002402027981 */ /* 0x000ea4000c1e1500 */
[----:B--2---:R-:W0:Y:S02]  /*1640*/  I2F.S16 R0, R2 ;  /* 0x0000000200007306 */ /* 0x004e240000101400 */
[----:B0-----:R-:W-:Y:S01]  /*1650*/  F2FP.F16.F32.PACK_AB R0, RZ, R0 ;  /* 0x00000000ff00723e */ /* 0x001fe200000000ff */
[----:B------:R-:W-:Y:S06]  /*1660*/  BRA `(.L_x_8194) ;  /* 0x0000000c00347947 */ /* 0x000fec0003800000 */
.L_x_8190:
        /* <DEDUP_REMOVED lines=9> */
.L_x_8198:
[----:B------:R0:W5:Y:S01]  /*1700*/  LDG.E.U16 R0, desc[UR36][R2.64] ;  /* 0x0000002402007981 */ /* 0x000162000c1e1500 */
[----:B------:R-:W-:Y:S05]  /*1710*/  BRA `(.L_x_8194) ;  /* 0x0000000c00087947 */ /* 0x000fea0003800000 */
.L_x_8197:
        /* <DEDUP_REMOVED lines=9> */
.L_x_8200:
[----:B------:R1:W5:Y:S01]  /*17b0*/  LDG.E.U16 R0, desc[UR36][R2.64] ;  /* 0x0000002402007981 */ /* 0x000362000c1e1500 */
[----:B------:R-:W-:Y:S05]  /*17c0*/  BRA `(.L_x_8194) ;  /* 0x0000000800dc7947 */ /* 0x000fea0003800000 */
.L_x_8199:
        /* <DEDUP_REMOVED lines=8> */
.L_x_8189:
        /* <DEDUP_REMOVED lines=13> */
.L_x_8203:
        /* <DEDUP_REMOVED lines=8> */
.L_x_8202:
        /* <DEDUP_REMOVED lines=27> */
.L_x_8205:
        /* <DEDUP_REMOVED lines=13> */
.L_x_8204:
[----:B------:R-:W2:Y:S02]  /*1c20*/  LDG.E.U16 R0, desc[UR36][R2.64] ;  /* 0x0000002402007981 */ /* 0x000ea4000c1e1500 */
[----:B--2---:R-:W-:-:S04]  /*1c30*/  SHF.L.U32 R0, R0, 0x10, RZ ;  /* 0x0000001000007819 */ /* 0x004fc800000006ff */
[----:B------:R-:W-:Y:S01]  /*1c40*/  F2FP.F16.F32.PACK_AB R0, RZ, R0 ;  /* 0x00000000ff00723e */ /* 0x000fe200000000ff */
[----:B------:R-:W-:Y:S06]  /*1c50*/  BRA `(.L_x_8194) ;  /* 0x0000000400b87947 */ /* 0x000fec0003800000 */
.L_x_8201:
        /* <DEDUP_REMOVED lines=12> */
.L_x_8208:
        /* <DEDUP_REMOVED lines=21> */
.L_x_8212:
[----:B------:R-:W-:Y:S05]  /*1e70*/  BSYNC.RECONVERGENT B1 ;  /* 0x0000000000017941 */ /* 0x000fea0003800200 */
.L_x_8211:
[----:B------:R-:W-:Y:S01]  /*1e80*/  IMAD.SHL.U32 R0, R0, 0x100000, RZ ;  /* 0x0010000000007824 */ /* 0x000fe200078e00ff */
[----:B------:R-:W-:-:S04]  /*1e90*/  LEA R2, R2, 0x3b800000, 0x17 ;  /* 0x3b80000002027811 */ /* 0x000fc800078eb8ff */
[----:B------:R-:W-:-:S07]  /*1ea0*/  LOP3.LUT R0, R2, R0, R7, 0xfe, !PT ;  /* 0x0000000002007212 */ /* 0x000fce00078efe07 */
.L_x_8210:
[----:B------:R-:W-:Y:S05]  /*1eb0*/  BSYNC.RECONVERGENT B0 ;  /* 0x0000000000007941 */ /* 0x000fea0003800200 */
.L_x_8209:
[----:B------:R-:W-:Y:S01]  /*1ec0*/  F2FP.F16.F32.PACK_AB R0, RZ, R0 ;  /* 0x00000000ff00723e */ /* 0x000fe200000000ff */
[----:B------:R-:W-:Y:S06]  /*1ed0*/  BRA `(.L_x_8194) ;  /* 0x0000000400187947 */ /* 0x000fec0003800000 */
.L_x_8207:
        /* <DEDUP_REMOVED lines=21> */
.L_x_8216:
[----:B------:R-:W-:Y:S05]  /*2030*/  BSYNC.RECONVERGENT B1 ;  /* 0x0000000000017941 */ /* 0x000fea0003800200 */
.L_x_8215:
[----:B------:R-:W-:Y:S01]  /*2040*/  IMAD.SHL.U32 R0, R0, 0x200000, RZ ;  /* 0x0020000000007824 */ /* 0x000fe200078e00ff */
[----:B------:R-:W-:-:S04]  /*2050*/  LEA R2, R2, 0x37800000, 0x17 ;  /* 0x3780000002027811 */ /* 0x000fc800078eb8ff */
[----:B------:R-:W-:-:S07]  /*2060*/  LOP3.LUT R0, R2, R0, R7, 0xfe, !PT ;  /* 0x0000000002007212 */ /* 0x000fce00078efe07 */
.L_x_8214:
[----:B------:R-:W-:Y:S05]  /*2070*/  BSYNC.RECONVERGENT B0 ;  /* 0x0000000000007941 */ /* 0x000fea0003800200 */
.L_x_8213:
[----:B------:R-:W-:Y:S01]  /*2080*/  F2FP.F16.F32.PACK_AB R0, RZ, R0 ;  /* 0x00000000ff00723e */ /* 0x000fe200000000ff */
[----:B------:R-:W-:Y:S06]  /*2090*/  BRA `(.L_x_8194) ;  /* 0x0000000000a87947 */ /* 0x000fec0003800000 */
.L_x_8206:
[----:B------:R-:W-:-:S09]  /*20a0*/  UISETP.NE.AND UP0, UPT, UR4, 0x1c, UPT ;  /* 0x0000001c0400788c */ /* 0x000fd2000bf05270 */
[----:B------:R-:W-:Y:S05]  /*20b0*/  BRA.U !UP0, `(.L_x_8217) ;  /* 0x0000000108947547 */ /* 0x000fea000b800000 */
[----:B------:R-:W-:-:S09]  /*20c0*/  UISETP.NE.AND UP0, UPT, UR4, 0x1d, UPT ;  /* 0x0000001d0400788c */ /* 0x000fd2000bf05270 */
[----:B------:R-:W-:Y:S05]  /*20d0*/  BRA.U !UP0, `(.L_x_8218) ;  /* 0x00000001087c7547 */ /* 0x000fea000b800000 */
[----:B------:R-:W-:-:S09]  /*20e0*/  UISETP.NE.AND UP0, UPT, UR4, 0x2c, UPT ;  /* 0x0000002c0400788c */ /* 0x000fd2000bf05270 */
[----:B------:R-:W-:Y:S05]  /*20f0*/  BRA.U !UP0, `(.L_x_8219) ;  /* 0x0000000108487547 */ /* 0x000fea000b800000 */
.L_x_8193:
        /* <DEDUP_REMOVED lines=16> */
.L_x_8220:
[----:B------:R-:W-:Y:S01]  /*2200*/  PRMT R0, RZ, 0x7610, R0 ;  /* 0x00007610ff007816 */ /* 0x000fe20000000000 */
[----:B------:R-:W-:Y:S06]  /*2210*/  BRA `(.L_x_8194) ;  /* 0x0000000000487947 */ /* 0x000fec0003800000 */
.L_x_8219:
        /* <DEDUP_REMOVED lines=8> */
.L_x_8222:
[----:B------:R-:W-:Y:S05]  /*22a0*/  BSYNC.RECONVERGENT B0 ;  /* 0x0000000000007941 */ /* 0x000fea0003800200 */
.L_x_8221:
[----:B------:R-:W-:Y:S01]  /*22b0*/  F2FP.F16.F32.PACK_AB R0, RZ, R0 ;  /* 0x00000000ff00723e */ /* 0x000fe200000000ff */
[----:B------:R-:W-:Y:S06]  /*22c0*/  BRA `(.L_x_8194) ;  /* 0x00000000001c7947 */ /* 0x000fec0003800000 */
.L_x_8218:
[----:B------:R-:W2:Y:S02]  /*22d0*/  LDG.E.64 R2, desc[UR36][R2.64] ;  /* 0x0000002402027981 */ /* 0x000ea4000c1e1b00 */
[----:B--2---:R-:W0:Y:S02]  /*22e0*/  I2F.U64 R0, R2 ;  /* 0x0000000200007312 */ /* 0x004e240000301000 */
[----:B0-----:R-:W-:Y:S01]  /*22f0*/  F2FP.F16.F32.PACK_AB R0, RZ, R0 ;  /* 0x00000000ff00723e */ /* 0x001fe200000000ff */
[----:B------:R-:W-:Y:S06]  /*2300*/  BRA `(.L_x_8194) ;  /* 0x00000000000c7947 */ /* 0x000fec0003800000 */
.L_x_8217:
[----:B------:R-:W2:Y:S02]  /*2310*/  LDG.E R2, desc[UR36][R2.64] ;  /* 0x0000002402027981 */ /* 0x000ea4000c1e1900 */
[----:B--2---:R-:W-:-:S04]  /*2320*/  I2FP.F32.U32 R0, R2 ;  /* 0x0000000200007245 */ /* 0x004fc80000201000 */
[----:B------:R-:W-:-:S07]  /*2330*/  F2FP.F16.F32.PACK_AB R0, RZ, R0 ;  /* 0x00000000ff00723e */ /* 0x000fce00000000ff */
.L_x_8194:
[----:B01---5:R-:W-:Y:S01]  /*2340*/  HADD2.F32 R2, -RZ, R0.H0_H0 ;  /* 0x20000000ff027230 */ /* 0x023fe20000004100 */
[----:B------:R-:W-:Y:S01]  /*2350*/  MOV R6, 0x3aae005b ;  /* 0x3aae005b00067802 */ /* 0x000fe20000000f00 */
[----:B------:R-:W-:Y:S01]  /*2360*/  IMAD.MOV.U32 R4, RZ, RZ, 0x38eb4c3a ;  /* 0x38eb4c3aff047424 */ /* 0x000fe200078e00ff */
[----:B------:R-:W0:Y:S01]  /*2370*/  LDCU.64 UR6, c[0x0][0x580] ;  /* 0x0000b000ff0677ac */ /* 0x000e220008000a00 */
[----:B------:R-:W-:Y:S02]  /*2380*/  IMAD.MOV.U32 R5, RZ, RZ, 0x3c09919f ;  /* 0x3c09919fff057424 */ /* 0x000fe400078e00ff */
[----:B------:R-:W-:Y:S01]  /*2390*/  FMUL.FTZ R0, R2, 0.70710676908493041992 ;  /* 0x3f3504f302007820 */ /* 0x000fe20000410000 */
        /* <DEDUP_REMOVED lines=32> */
[----:B------:R-:W-:-:S04]  /*25a0*/  IADD3.X R3, PT, PT, RZ, UR7, RZ, P0, !PT ;  /* 0x00000007ff037c10 */ /* 0x000fc800087fe4ff */
        /* <DEDUP_REMOVED lines=14> */
.L_x_8226:
[----:B------:R-:W-:-:S06]  /*2690*/  HADD2.F32 R5, -RZ, R0.H0_H0 ;  /* 0x20000000ff057230 */ /* 0x000fcc0000004100 */
[----:B------:R-:W0:Y:S02]  /*26a0*/  F2I.S64.TRUNC R4, R5 ;  /* 0x0000000500047311 */ /* 0x000e24000020d900 */
[----:B0-----:R3:W-:Y:S01]  /*26b0*/  STG.E.U8 desc[UR36][R2.64], R4 ;  /* 0x0000000402007986 */ /* 0x0017e2000c101124 */
[----:B------:R-:W-:Y:S05]  /*26c0*/  BRA `(.L_x_8228) ;  /* 0x0000000c00707947 */ /* 0x000fea0003800000 */
.L_x_8225:
        /* <DEDUP_REMOVED lines=10> */
.L_x_8230:
[----:B------:R-:W-:-:S04]  /*2770*/  HADD2.F32 R0, -RZ, R0.H0_H0 ;  /* 0x20000000ff007230 */ /* 0x000fc80000004100 */
[----:B------:R-:W0:Y:S02]  /*2780*/  F2I.FTZ.TRUNC.NTZ R5, R0 ;  /* 0x0000000000057305 */ /* 0x000e24000021f100 */
[----:B0-----:R1:W-:Y:S01]  /*2790*/  STG.E desc[UR36][R2.64], R5 ;  /* 0x0000000502007986 */ /* 0x0013e2000c101924 */
[----:B------:R-:W-:Y:S05]  /*27a0*/  BRA `(.L_x_8228) ;  /* 0x0000000c00387947 */ /* 0x000fea0003800000 */
.L_x_8229:
[----:B------:R-:W-:-:S04]  /*27b0*/  HADD2.F32 R0, -RZ, R0.H0_H0 ;  /* 0x20000000ff007230 */ /* 0x000fc80000004100 */
[----:B------:R-:W0:Y:S02]  /*27c0*/  F2I.FTZ.TRUNC.NTZ R5, R0 ;  /* 0x0000000000057305 */ /* 0x000e24000021f100 */
[----:B0-----:R2:W-:Y:S01]  /*27d0*/  STG.E.U16 desc[UR36][R2.64], R5 ;  /* 0x0000000502007986 */ /* 0x0015e2000c101524 */
[----:B------:R-:W-:Y:S05]  /*27e0*/  BRA `(.L_x_8228) ;  /* 0x0000000c00287947 */ /* 0x000fea0003800000 */
.L_x_8224:
        /* <DEDUP_REMOVED lines=9> */
.L_x_8232:
[----:B------:R0:W-:Y:S01]  /*2880*/  STG.E.U16 desc[UR36][R2.64], R0 ;  /* 0x0000000002007986 */ /* 0x0001e2000c101524 */
[----:B------:R-:W-:Y:S05]  /*2890*/  BRA `(.L_x_8228) ;  /* 0x0000000800fc7947 */ /* 0x000fea0003800000 */
.L_x_8231:
        /* <DEDUP_REMOVED lines=10> */
.L_x_8234:
[----:B------:R-:W-:-:S05]  /*2940*/  HADD2.F32 R0, -RZ, R0.H0_H0 ;  /* 0x20000000ff007230 */ /* 0x000fca0000004100 */
[----:B------:R-:W-:-:S04]  /*2950*/  F2FP.F16.F32.PACK_AB R0, RZ, R0 ;  /* 0x00000000ff00723e */ /* 0x000fc800000000ff */
[----:B------:R-:W-:-:S05]  /*2960*/  PRMT R0, R0, 0x5410, RZ ;  /* 0x0000541000007816 */ /* 0x000fca00000000ff */
[----:B------:R0:W-:Y:S01]  /*2970*/  STG.E desc[UR36][R2.64], R0 ;  /* 0x0000000002007986 */ /* 0x0001e2000c101924 */
[----:B------:R-:W-:Y:S05]  /*2980*/  BRA `(.L_x_8228) ;  /* 0x0000000800c07947 */ /* 0x000fea0003800000 */
.L_x_8233:
[----:B------:R-:W-:-:S05]  /*2990*/  HADD2.F32 R4, -RZ, R0.H0_H0 ;  /* 0x20000000ff047230 */ /* 0x000fca0000004100 */
[----:B------:R-:W-:-:S06]  /*29a0*/  FMUL.FTZ R4, R4, 1 ;  /* 0x3f80000004047820 */ /* 0x000fcc0000410000 */
[----:B------:R-:W0:Y:S02]  /*29b0*/  F2F.F64.F32 R4, R4 ;  /* 0x0000000400047310 */ /* 0x000e240000201800 */
[----:B0-----:R0:W-:Y:S01]  /*29c0*/  STG.E.64 desc[UR36][R2.64], R4 ;  /* 0x0000000402007986 */ /* 0x0011e2000c101b24 */
[----:B------:R-:W-:Y:S05]  /*29d0*/  BRA `(.L_x_8228) ;  /* 0x0000000800ac7947 */ /* 0x000fea0003800000 */
.L_x_8223:
        /* <DEDUP_REMOVED lines=13> */
.L_x_8237:
[----:B------:R-:W-:Y:S01]  /*2ab0*/  HADD2.F32 R0, -RZ, R0.H0_H0 ;  /* 0x20000000ff007230 */ /* 0x000fe20000004100 */
[----:B------:R-:W-:-:S04]  /*2ac0*/  CS2R R6, SRZ ;  /* 0x0000000000067805 */ /* 0x000fc8000001ff00 */
[----:B------:R-:W-:-:S04]  /*2ad0*/  FMUL.FTZ R0, R0, 1 ;  /* 0x3f80000000007820 */ /* 0x000fc80000410000 */
[----:B------:R-:W0:Y:S02]  /*2ae0*/  F2F.F64.F32 R4, R0 ;  /* 0x0000000000047310 */ /* 0x000e240000201800 */
[----:B0-----:R0:W-:Y:S01]  /*2af0*/  STG.E.128 desc[UR36][R2.64], R4 ;  /* 0x0000000402007986 */ /* 0x0011e2000c101d24 */
[----:B------:R-:W-:Y:S05]  /*2b00*/  BRA `(.L_x_8228) ;  /* 0x0000000800607947 */ /* 0x000fea0003800000 */
.L_x_8236:
        /* <DEDUP_REMOVED lines=19> */
.L_x_8241:
[----:B------:R-:W-:Y:S05]  /*2c40*/  BSYNC.RECONVERGENT B0 ;  /* 0x0000000000007941 */ /* 0x000fea0003800200 */
.L_x_8240:
[----:B------:R-:W-:-:S05]  /*2c50*/  LOP3.LUT R5, R0, 0x80, R5, 0xf8, !PT ;  /* 0x0000008000057812 */ /* 0x000fca00078ef805 */
[----:B------:R0:W-:Y:S01]  /*2c60*/  STG.E.U8 desc[UR36][R2.64], R5 ;  /* 0x0000000502007986 */ /* 0x0001e2000c101124 */
[----:B------:R-:W-:Y:S05]  /*2c70*/  BRA `(.L_x_8228) ;  /* 0x0000000800047947 */ /* 0x000fea0003800000 */
.L_x_8239:
[----:B------:R-:W-:Y:S01]  /*2c80*/  HADD2.F32 R7, -RZ, R0.H0_H0 ;  /* 0x20000000ff077230 */ /* 0x000fe20000004100 */
[----:B------:R-:W-:Y:S04]  /*2c90*/  BSSY.RECONVERGENT B0, `(.L_x_8242) ;  /* 0x000000e000007945 */ /* 0x000fe80003800200 */
[----:B------:R-:W-:Y:S02]  /*2ca0*/  LOP3.LUT R6, R7, 0x7fffffff, RZ, 0xc0, !PT ;  /* 0x7fffffff07067812 */ /* 0x000fe400078ec0ff */
[----:B------:R-:W-:Y:S02]  /*2cb0*/  SHF.R.U32.HI R5, RZ, 0x18, R7 ;  /* 0x00000018ff057819 */ /* 0x000fe40000011607 */
[----:B------:R-:W-:-:S13]  /*2cc0*/  ISETP.GE.U32.AND P1, PT, R6, 0x47800000, PT ;  /* 0x478000000600780c */ /* 0x000fda0003f26070 */
[----:B------:R-:W-:Y:S02]  /*2cd0*/  @P1 ISETP.GT.U32.AND P0, PT, R6, 0x7f800000, PT ;  /* 0x7f8000000600180c */ /* 0x000fe40003f04070 */
[----:B------:R-:W-:-:S04]  /*2ce0*/  @P1 MOV R0, 0x7f ;  /* 0x0000007f00001802 */ /* 0x000fc80000000f00 */
[----:B------:R-:W-:Y:S01]  /*2cf0*/  @P1 SEL R0, R0, 0x7c, P0 ;  /* 0x0000007c00001807 */ /* 0x000fe20000000000 */
[----:B------:R-:W-:Y:S06]  /*2d00*/  @P1 BRA `(.L_x_8243) ;  /* 0x0000000000181947 */ /* 0x000fec0003800000 */
[----:B------:R-:W-:-:S13]  /*2d10*/  ISETP.GT.U32.AND P0, PT, R6, 0x387fffff, PT ;  /* 0x387fffff0600780c */ /* 0x000fda0003f04070 */
[----:B------:R-:W-:-:S04]  /*2d20*/  @P0 SHF.R.U32.HI R0, RZ, 0x15, R7 ;  /* 0x00000015ff000819 */ /* 0x000fc80000011607 */
[----:B------:R-:W-:Y:S01]  /*2d30*/  @P0 LOP3.LUT R4, R0, 0x1, RZ, 0xc0, !PT ;  /* 0x0000000100040812 */ /* 0x000fe200078ec0ff */
[----:B------:R-:W-:-:S03]  /*2d40*/  @!P0 FADD.FTZ R0, R6, 128 ;  /* 0x4300000006008421 */ /* 0x000fc60000010000 */
[----:B------:R-:W-:-:S04]  /*2d50*/  @P0 IADD3 R4, PT, PT, R7, 0x80fffff, R4 ;  /* 0x080fffff07040810 */ /* 0x000fc80007ffe004 */
[----:B------:R-:W-:-:S07]  /*2d60*/  @P0 SHF.R.U32.HI R0, RZ, 0x15, R4 ;  /* 0x00000015ff000819 */ /* 0x000fce0000011604 */
.L_x_8243:
[----:B------:R-:W-:Y:S05]  /*2d70*/  BSYNC.RECONVERGENT B0 ;  /* 0x0000000000007941 */ /* 0x000fea0003800200 */
.L_x_8242:
[----:B------:R-:W-:-:S05]  /*2d80*/  LOP3.LUT R5, R0, 0x80, R5, 0xf8, !PT ;  /* 0x0000008000057812 */ /* 0x000fca00078ef805 */
[----:B------:R0:W-:Y:S01]  /*2d90*/  STG.E.U8 desc[UR36][R2.64], R5 ;  /* 0x0000000502007986 */ /* 0x0001e2000c101124 */
[----:B------:R-:W-:Y:S05]  /*2da0*/  BRA `(.L_x_8228) ;  /* 0x0000000400b87947 */ /* 0x000fea0003800000 */
.L_x_8238:
[----:B------:R-:W-:-:S05]  /*2db0*/  HADD2.F32 R0, -RZ, R0.H0_H0 ;  /* 0x20000000ff007230 */ /* 0x000fca0000004100 */
[----:B------:R-:W-:-:S05]  /*2dc0*/  F2FP.BF16.F32.PACK_AB R0, RZ, R0 ;  /* 0x00000000ff00723e */ /* 0x000fca00000010ff */
[----:B------:R0:W-:Y:S01]  /*2dd0*/  STG.E.U16 desc[UR36][R2.64], R0 ;  /* 0x0000000002007986 */ /* 0x0001e2000c101524 */
[----:B------:R-:W-:Y:S05]  /*2de0*/  BRA `(.L_x_8228) ;  /* 0x0000000400a87947 */ /* 0x000fea0003800000 */
.L_x_8235:
        /* <DEDUP_REMOVED lines=12> */
.L_x_8246:
        /* <DEDUP_REMOVED lines=13> */
.L_x_8249:
[----:B------:R-:W-:-:S04]  /*2f80*/  SHF.R.U32.HI R0, RZ, 0x14, R5 ;  /* 0x00000014ff007819 */ /* 0x000fc80000011605 */
[----:B------:R-:W-:-:S04]  /*2f90*/  LOP3.LUT R0, R0, 0x1, RZ, 0xc0, !PT ;  /* 0x0000000100007812 */ /* 0x000fc800078ec0ff */
[----:B------:R-:W-:-:S04]  /*2fa0*/  IADD3 R0, PT, PT, R5, 0x487ffff, R0 ;  /* 0x0487ffff05007810 */ /* 0x000fc80007ffe000 */
[----:B------:R-:W-:-:S04]  /*2fb0*/  SHF.R.U32.HI R0, RZ, 0x14, R0 ;  /* 0x00000014ff007819 */ /* 0x000fc80000011600 */
[----:B------:R-:W-:-:S07]  /*2fc0*/  LOP3.LUT R4, R0, 0xff, RZ, 0xc0, !PT ;  /* 0x000000ff00047812 */ /* 0x000fce00078ec0ff */
.L_x_8250:
[----:B------:R-:W-:-:S04]  /*2fd0*/  SHF.R.U32.HI R5, RZ, 0x18, R5 ;  /* 0x00000018ff057819 */ /* 0x000fc80000011605 */
[----:B------:R-:W-:-:S04]  /*2fe0*/  LOP3.LUT R4, R4, 0x80, R5, 0xf8, !PT ;  /* 0x0000008004047812 */ /* 0x000fc800078ef805 */
[----:B------:R-:W-:-:S07]  /*2ff0*/  PRMT R0, R4, 0x7610, R0 ;  /* 0x0000761004007816 */ /* 0x000fce0000000000 */
.L_x_8248:
[----:B------:R-:W-:Y:S05]  /*3000*/  BSYNC.RECONVERGENT B0 ;  /* 0x0000000000007941 */ /* 0x000fea0003800200 */
.L_x_8247:
[----:B------:R0:W-:Y:S01]  /*3010*/  STG.E.U8 desc[UR36][R2.64], R0 ;  /* 0x0000000002007986 */ /* 0x0001e2000c101124 */
[----:B------:R-:W-:Y:S05]  /*3020*/  BRA `(.L_x_8228) ;  /* 0x0000000400187947 */ /* 0x000fea0003800000 */
.L_x_8245:
        /* <DEDUP_REMOVED lines=13> */
.L_x_8253:
[----:B------:R-:W-:-:S04]  /*3100*/  SHF.R.U32.HI R0, RZ, 0x15, R5 ;  /* 0x00000015ff007819 */ /* 0x000fc80000011605 */
[----:B------:R-:W-:-:S04]  /*3110*/  LOP3.LUT R0, R0, 0x1, RZ, 0xc0, !PT ;  /* 0x0000000100007812 */ /* 0x000fc800078ec0ff */
[----:B------:R-:W-:-:S04]  /*3120*/  IADD3 R0, PT, PT, R5, 0x88fffff, R0 ;  /* 0x088fffff05007810 */ /* 0x000fc80007ffe000 */
[----:B------:R-:W-:-:S04]  /*3130*/  SHF.R.U32.HI R0, RZ, 0x15, R0 ;  /* 0x00000015ff007819 */ /* 0x000fc80000011600 */
[----:B------:R-:W-:-:S07]  /*3140*/  LOP3.LUT R4, R0, 0xff, RZ, 0xc0, !PT ;  /* 0x000000ff00047812 */ /* 0x000fce00078ec0ff */
.L_x_8254:
[----:B------:R-:W-:-:S04]  /*3150*/  SHF.R.U32.HI R5, RZ, 0x18, R5 ;  /* 0x00000018ff057819 */ /* 0x000fc80000011605 */
[----:B------:R-:W-:-:S04]  /*3160*/  LOP3.LUT R4, R4, 0x80, R5, 0xf8, !PT ;  /* 0x0000008004047812 */ /* 0x000fc800078ef805 */
[----:B------:R-:W-:-:S07]  /*3170*/  PRMT R0, R4, 0x7610, R0 ;  /* 0x0000761004007816 */ /* 0x000fce0000000000 */
.L_x_8252:
[----:B------:R-:W-:Y:S05]  /*3180*/  BSYNC.RECONVERGENT B0 ;  /* 0x0000000000007941 */ /* 0x000fea0003800200 */
.L_x_8251:
[----:B------:R0:W-:Y:S01]  /*3190*/  STG.E.U8 desc[UR36][R2.64], R0 ;  /* 0x0000000002007986 */ /* 0x0001e2000c101124 */
[----:B------:R-:W-:Y:S05]  /*31a0*/  BRA `(.L_x_8228) ;  /* 0x0000000000b87947 */ /* 0x000fea0003800000 */
.L_x_8244:
[----:B------:R-:W-:-:S09]  /*31b0*/  UISETP.NE.AND UP0, UPT, UR4, 0x1c, UPT ;  /* 0x0000001c0400788c */ /* 0x000fd2000bf05270 */
[----:B------:R-:W-:Y:S05]  /*31c0*/  BRA.U !UP0, `(.L_x_8255) ;  /* 0x0000000108a47547 */ /* 0x000fea000b800000 */
[----:B------:R-:W-:-:S09]  /*31d0*/  UISETP.NE.AND UP0, UPT, UR4, 0x1d, UPT ;  /* 0x0000001d0400788c */ /* 0x000fd2000bf05270 */
[----:B------:R-:W-:Y:S05]  /*31e0*/  BRA.U !UP0, `(.L_x_8256) ;  /* 0x00000001088c7547 */ /* 0x000fea000b800000 */
[----:B------:R-:W-:-:S09]  /*31f0*/  UISETP.NE.AND UP0, UPT, UR4, 0x2c, UPT ;  /* 0x0000002c0400788c */ /* 0x000fd2000bf05270 */
[----:B------:R-:W-:Y:S05]  /*3200*/  BRA.U !UP0, `(.L_x_8257) ;  /* 0x0000000108447547 */ /* 0x000fea000b800000 */
.L_x_8227:
        /* <DEDUP_REMOVED lines=16> */
.L_x_8258:
[----:B------:R-:W-:Y:S05]  /*3310*/  BRA `(.L_x_8228) ;  /* 0x00000000005c7947 */ /* 0x000fea0003800000 */
.L_x_8257:
        /* <DEDUP_REMOVED lines=16> */
.L_x_8256:
[----:B------:R-:W-:-:S06]  /*3420*/  HADD2.F32 R4, -RZ, R0.H0_H0 ;  /* 0x20000000ff047230 */ /* 0x000fcc0000004100 */
[----:B------:R-:W0:Y:S02]  /*3430*/  F2I.U64.TRUNC R4, R4 ;  /* 0x0000000400047311 */ /* 0x000e24000020d800 */
[----:B0-----:R0:W-:Y:S01]  /*3440*/  STG.E.64 desc[UR36][R2.64], R4 ;  /* 0x0000000402007986 */ /* 0x0011e2000c101b24 */
[----:B------:R-:W-:Y:S05]  /*3450*/  BRA `(.L_x_8228) ;  /* 0x00000000000c7947 */ /* 0x000fea0003800000 */
.L_x_8255:
[----:B------:R-:W-:-:S04]  /*3460*/  HADD2.F32 R0, -RZ, R0.H0_H0 ;  /* 0x20000000ff007230 */ /* 0x000fc80000004100 */
[----:B------:R-:W0:Y:S02]  /*3470*/  F2I.FTZ.U32.TRUNC.NTZ R5, R0 ;  /* 0x0000000000057305 */ /* 0x000e24000021f000 */
[----:B0-----:R0:W-:Y:S02]  /*3480*/  STG.E desc[UR36][R2.64], R5 ;  /* 0x0000000502007986 */ /* 0x0011e4000c101924 */
.L_x_8228:
[----:B------:R-:W-:-:S07]  /*3490*/  VIADD R17, R17, 0x80 ;  /* 0x0000008011117836 */ /* 0x000fce0000000000 */
.L_x_8187:
[----:B------:R-:W-:Y:S05]  /*34a0*/  BSYNC.RECONVERGENT B6 ;  /* 0x0000000000067941 */ /* 0x000fea0003800200 */
.L_x_8186:
[----:B------:R-:W5:Y:S01]  /*34b0*/  LDCU UR4, c[0x0][0x380] ;  /* 0x00007000ff0477ac */ /* 0x000f620008000800 */
[----:B------:R-:W-:Y:S01]  /*34c0*/  BSSY.RECONVERGENT B6, `(.L_x_8259) ;  /* 0x000033c000067945 */ /* 0x000fe20003800200 */
[----:B-----5:R-:W-:-:S13]  /*34d0*/  ISETP.GE.AND P0, PT, R17, UR4, PT ;  /* 0x0000000411007c0c */ /* 0x020fda000bf06270 */
[----:B------:R-:W-:Y:S05]  /*34e0*/  @P0 BRA `(.L_x_8260) ;  /* 0x0000003000e40947 */ /* 0x000fea0003800000 */
        /* <DEDUP_REMOVED lines=303> */
.L_x_8261:
        /* <DEDUP_REMOVED lines=18> */
.L_x_8265:
[----:B------:R-:W2:Y:S02]  /*4900*/  LDG.E.U8 R2, desc[UR36][R2.64] ;  /* 0x0000002402027981 */ /* 0x000ea4000c1e1100 */
[----:B--2---:R-:W-:-:S04]  /*4910*/  I2FP.F32.U32 R0, R2 ;  /* 0x0000000200007245 */ /* 0x004fc80000201000 */
[----:B------:R-:W-:Y:S01]  /*4920*/  F2FP.F16.F32.PACK_AB R0, RZ, R0 ;  /* 0x00000000ff00723e */ /* 0x000fe200000000ff */
[----:B------:R-:W-:Y:S06]  /*4930*/  BRA `(.L_x_8267) ;  /* 0x0000000c007c7947 */ /* 0x000fec0003800000 */
.L_x_8264:
        /* <DEDUP_REMOVED lines=10> */
.L_x_8269:
[----:B------:R-:W2:Y:S02]  /*49e0*/  LDG.E R2, desc[UR36][R2.64] ;  /* 0x0000002402027981 */ /* 0x000ea4000c1e1900 */
[----:B--2---:R-:W-:-:S04]  /*49f0*/  I2FP.F32.S32 R0, R2 ;  /* 0x0000000200007245 */ /* 0x004fc80000201400 */
[----:B------:R-:W-:Y:S01]  /*4a00*/  F2FP.F16.F32.PACK_AB R0, RZ, R0 ;  /* 0x00000000ff00723e */ /* 0x000fe200000000ff */
[----:B------:R-:W-:Y:S06]  /*4a10*/  BRA `(.L_x_8267) ;  /* 0x0000000c00447947 */ /* 0x000fec0003800000 */
.L_x_8268:
[----:B------:R-:W2:Y:S02]  /*4a20*/  LDG.E.U16 R2, desc[UR36][R2.64] ;  /* 0x0000002402027981 */ /* 0x000ea4000c1e1500 */
[----:B--2---:R-:W0:Y:S02]  /*4a30*/  I2F.S16 R0, R2 ;  /* 0x0000000200007306 */ /* 0x004e240000101400 */
[----:B0-----:R-:W-:Y:S01]  /*4a40*/  F2FP.F16.F32.PACK_AB R0, RZ, R0 ;  /* 0x00000000ff00723e */ /* 0x001fe200000000ff */
[----:B------:R-:W-:Y:S06]  /*4a50*/  BRA `(.L_x_8267) ;  /* 0x0000000c00347947 */ /* 0x000fec0003800000 */
.L_x_8263:
        /* <DEDUP_REMOVED lines=9> */
.L_x_8271:
[----:B------:R1:W5:Y:S01]  /*4af0*/  LDG.E.U16 R0, desc[UR36][R2.64] ;  /* 0x0000002402007981 */ /* 0x000362000c1e1500 */
[----:B------:R-:W-:Y:S05]  /*4b00*/  BRA `(.L_x_8267) ;  /* 0x0000000c00087947 */ /* 0x000fea0003800000 */
.L_x_8270:
        /* <DEDUP_REMOVED lines=9> */
.L_x_8273:
[----:B------:R0:W5:Y:S01]  /*4ba0*/  LDG.E.U16 R0, desc[UR36][R2.64] ;  /* 0x0000002402007981 */ /* 0x000162000c1e1500 */
[----:B------:R-:W-:Y:S05]  /*4bb0*/  BRA `(.L_x_8267) ;  /* 0x0000000800dc7947 */ /* 0x000fea0003800000 */
.L_x_8272:
        /* <DEDUP_REMOVED lines=8> */
.L_x_8262:
        /* <DEDUP_REMOVED lines=13> */
.L_x_8276:
        /* <DEDUP_REMOVED lines=8> */
.L_x_8275:
        /* <DEDUP_REMOVED lines=27> */
.L_x_8278:
        /* <DEDUP_REMOVED lines=13> */
.L_x_8277:
[----:B------:R-:W2:Y:S02]  /*5010*/  LDG.E.U16 R0, desc[UR36][R2.64] ;  /* 0x0000002402007981 */ /* 0x000ea4000c1e1500 */
[----:B--2---:R-:W-:-:S05]  /*5020*/  IMAD.U32 R0, R0, 0x10000, RZ ;  /* 0x0001000000007824 */ /* 0x004fca00078e00ff */
[----:B------:R-:W-:Y:S01]  /*5030*/  F2FP.F16.F32.PACK_AB R0, RZ, R0 ;  /* 0x00000000ff00723e */ /* 0x000fe200000000ff */
[----:B------:R-:W-:Y:S06]  /*5040*/  BRA `(.L_x_8267) ;  /* 0x0000000400b87947 */ /* 0x000fec0003800000 */
.L_x_8274:
        /* <DEDUP_REMOVED lines=12> */
.L_x_8281:
        /* <DEDUP_REMOVED lines=21> */
.L_x_8285:
[----:B------:R-:W-:Y:S05]  /*5260*/  BSYNC.RECONVERGENT B1 ;  /* 0x0000000000017941 */ /* 0x000fea0003800200 */
.L_x_8284:
[----:B------:R-:W-:Y:S02]  /*5270*/  SHF.L.U32 R0, R0, 0x14, RZ ;  /* 0x0000001400007819 */ /* 0x000fe400000006ff */
[----:B------:R-:W-:-:S04]  /*5280*/  LEA R2, R2, 0x3b800000, 0x17 ;  /* 0x3b80000002027811 */ /* 0x000fc800078eb8ff */
[----:B------:R-:W-:-:S07]  /*5290*/  LOP3.LUT R0, R2, R0, R7, 0xfe, !PT ;  /* 0x0000000002007212 */ /* 0x000fce00078efe07 */
.L_x_8283:
[----:B------:R-:W-:Y:S05]  /*52a0*/  BSYNC.RECONVERGENT B0 ;  /* 0x0000000000007941 */ /* 0x000fea0003800200 */
.L_x_8282:
[----:B------:R-:W-:Y:S01]  /*52b0*/  F2FP.F16.F32.PACK_AB R0, RZ, R0 ;  /* 0x00000000ff00723e */ /* 0x000fe200000000ff */
[----:B------:R-:W-:Y:S06]  /*52c0*/  BRA `(.L_x_8267) ;  /* 0x0000000400187947 */ /* 0x000fec0003800000 */
.L_x_8280:
        /* <DEDUP_REMOVED lines=21> */
.L_x_8289:
[----:B------:R-:W-:Y:S05]  /*5420*/  BSYNC.RECONVERGENT B1 ;  /* 0x0000000000017941 */ /* 0x000fea0003800200 */
.L_x_8288:
[----:B------:R-:W-:Y:S01]  /*5430*/  IMAD.SHL.U32 R0, R0, 0x200000, RZ ;  /* 0x0020000000007824 */ /* 0x000fe200078e00ff */
[----:B------:R-:W-:-:S04]  /*5440*/  LEA R2, R2, 0x37800000, 0x17 ;  /* 0x3780000002027811 */ /* 0x000fc800078eb8ff */
[----:B------:R-:W-:-:S07]  /*5450*/  LOP3.LUT R0, R2, R0, R7, 0xfe, !PT ;  /* 0x0000000002007212 */ /* 0x000fce00078efe07 */
.L_x_8287:
[----:B------:R-:W-:Y:S05]  /*5460*/  BSYNC.RECONVERGENT B0 ;  /* 0x0000000000007941 */ /* 0x000fea0003800200 */
.L_x_8286:
[----:B------:R-:W-:Y:S01]  /*5470*/  F2FP.F16.F32.PACK_AB R0, RZ, R0 ;  /* 0x00000000ff00723e */ /* 0x000fe200000000ff */
[----:B------:R-:W-:Y:S06]  /*5480*/  BRA `(.L_x_8267) ;  /* 0x0000000000a87947 */ /* 0x000fec0003800000 */
.L_x_8279:
        /* <DEDUP_REMOVED lines=14> */
.L_x_8293:
[----:B------:R-:W-:Y:S05]  /*5570*/  BSYNC.RECONVERGENT B0 ;  /* 0x0000000000007941 */ /* 0x000fea0003800200 */
.L_x_8292:
[----:B------:R-:W-:Y:S01]  /*5580*/  F2FP.F16.F32.PACK_AB R0, RZ, R0 ;  /* 0x00000000ff00723e */ /* 0x000fe200000000ff */
[----:B------:R-:W-:Y:S06]  /*5590*/  BRA `(.L_x_8267) ;  /* 0x0000000000647947 */ /* 0x000fec0003800000 */
.L_x_8266:
        /* <DEDUP_REMOVED lines=16> */
.L_x_8294:
[----:B------:R-:W-:Y:S01]  /*56a0*/  PRMT R0, RZ, 0x7610, R0 ;  /* 0x00007610ff007816 */ /* 0x000fe20000000000 */
[----:B------:R-:W-:Y:S06]  /*56b0*/  BRA `(.L_x_8267) ;  /* 0x00000000001c7947 */ /* 0x000fec0003800000 */
.L_x_8291:
[----:B------:R-:W2:Y:S02]  /*56c0*/  LDG.E.64 R2, desc[UR36][R2.64] ;  /* 0x0000002402027981 */ /* 0x000ea4000c1e1b00 */
[----:B--2---:R-:W0:Y:S02]  /*56d0*/  I2F.U64 R0, R2 ;  /* 0x0000000200007312 */ /* 0x004e240000301000 */
[----:B0-----:R-:W-:Y:S01]  /*56e0*/  F2FP.F16.F32.PACK_AB R0, RZ, R0 ;  /* 0x00000000ff00723e */ /* 0x001fe200000000ff */
[----:B------:R-:W-:Y:S06]  /*56f0*/  BRA `(.L_x_8267) ;  /* 0x00000000000c7947 */ /* 0x000fec0003800000 */
.L_x_8290:
[----:B------:R-:W2:Y:S02]  /*5700*/  LDG.E R2, desc[UR36][R2.64] ;  /* 0x0000002402027981 */ /* 0x000ea4000c1e1900 */
[----:B--2---:R-:W-:-:S04]  /*5710*/  I2FP.F32.U32 R0, R2 ;  /* 0x0000000200007245 */ /* 0x004fc80000201000 */
[----:B------:R-:W-:-:S07]  /*5720*/  F2FP.F16.F32.PACK_AB R0, RZ, R0 ;  /* 0x00000000ff00723e */ /* 0x000fce00000000ff */
.L_x_8267:
[----:B01---5:R-:W-:Y:S01]  /*5730*/  HADD2.F32 R2, -RZ, R0.H0_H0 ;  /* 0x20000000ff027230 */ /* 0x023fe20000004100 */
[----:B------:R-:W-:Y:S01]  /*5740*/  MOV R4, 0x38eb4c3a ;  /* 0x38eb4c3a00047802 */ /* 0x000fe20000000f00 */
[----:B------:R-:W-:Y:S01]  /*5750*/  IMAD.MOV.U32 R6, RZ, RZ, 0x3aae005b ;  /* 0x3aae005bff067424 */ /* 0x000fe200078e00ff */
[----:B------:R-:W-:Y:S01]  /*5760*/  MOV R7, 0x3d24d99a ;  /* 0x3d24d99a00077802 */ /* 0x000fe20000000f00 */
[----:B------:R-:W-:Y:S02]  /*5770*/  IMAD.MOV.U32 R5, RZ, RZ, 0x3c09919f ;  /* 0x3c09919fff057424 */ /* 0x000fe400078e00ff */
        /* <DEDUP_REMOVED lines=33> */
[----:B------:R-:W-:-:S04]  /*5990*/  IMAD.X R3, RZ, RZ, UR7, P0 ;  /* 0x00000007ff037e24 */ /* 0x000fc800080e06ff */
        /* <DEDUP_REMOVED lines=14> */
.L_x_8298:
[----:B------:R-:W-:-:S06]  /*5a80*/  HADD2.F32 R5, -RZ, R0.H0_H0 ;  /* 0x20000000ff057230 */ /* 0x000fcc0000004100 */
[----:B------:R-:W0:Y:S02]  /*5a90*/  F2I.S64.TRUNC R4, R5 ;  /* 0x0000000500047311 */ /* 0x000e24000020d900 */
[----:B0-----:R0:W-:Y:S01]  /*5aa0*/  STG.E.U8 desc[UR36][R2.64], R4 ;  /* 0x0000000402007986 */ /* 0x0011e2000c101124 */
[----:B------:R-:W-:Y:S05]  /*5ab0*/  BRA `(.L_x_8300) ;  /* 0x0000000c006c7947 */ /* 0x000fea0003800000 */
.L_x_8297:
        /* <DEDUP_REMOVED lines=10> */
.L_x_8302:
[----:B------:R-:W-:-:S04]  /*5b60*/  HADD2.F32 R0, -RZ, R0.H0_H0 ;  /* 0x20000000ff007230 */ /* 0x000fc80000004100 */
[----:B------:R-:W0:Y:S02]  /*5b70*/  F2I.FTZ.TRUNC.NTZ R5, R0 ;  /* 0x0000000000057305 */ /* 0x000e24000021f100 */
[----:B0-----:R0:W-:Y:S01]  /*5b80*/  STG.E desc[UR36][R2.64], R5 ;  /* 0x0000000502007986 */ /* 0x0011e2000c101924 */
[----:B------:R-:W-:Y:S05]  /*5b90*/  BRA `(.L_x_8300) ;  /* 0x0000000c00347947 */ /* 0x000fea0003800000 */
.L_x_8301:
[----:B------:R-:W-:-:S04]  /*5ba0*/  HADD2.F32 R0, -RZ, R0.H0_H0 ;  /* 0x20000000ff007230 */ /* 0x000fc80000004100 */
[----:B------:R-:W0:Y:S02]  /*5bb0*/  F2I.FTZ.TRUNC.NTZ R5, R0 ;  /* 0x0000000000057305 */ /* 0x000e24000021f100 */
[----:B0-----:R0:W-:Y:S01]  /*5bc0*/  STG.E.U16 desc[UR36][R2.64], R5 ;  /* 0x0000000502007986 */ /* 0x0011e2000c101524 */
[----:B------:R-:W-:Y:S05]  /*5bd0*/  BRA `(.L_x_8300) ;  /* 0x0000000c00247947 */ /* 0x000fea0003800000 */
.L_x_8296:
        /* <DEDUP_REMOVED lines=9> */
.L_x_8304:
[----:B------:R0:W-:Y:S01]  /*5c70*/  STG.E.U16 desc[UR36][R2.64], R0 ;  /* 0x0000000002007986 */ /* 0x0001e2000c101524 */
[----:B------:R-:W-:Y:S05]  /*5c80*/  BRA `(.L_x_8300) ;  /* 0x0000000800f87947 */ /* 0x000fea0003800000 */
.L_x_8303:
        /* <DEDUP_REMOVED lines=10> */
.L_x_8306:
[----:B------:R-:W-:-:S05]  /*5d30*/  HADD2.F32 R0, -RZ, R0.H0_H0 ;  /* 0x20000000ff007230 */ /* 0x000fca0000004100 */
[----:B------:R-:W-:-:S04]  /*5d40*/  F2FP.F16.F32.PACK_AB R0, RZ, R0 ;  /* 0x00000000ff00723e */ /* 0x000fc800000000ff */
[----:B------:R-:W-:-:S05]  /*5d50*/  PRMT R0, R0, 0x5410, RZ ;  /* 0x0000541000007816 */ /* 0x000fca00000000ff */
[----:B------:R0:W-:Y:S01]  /*5d60*/  STG.E desc[UR36][R2.64], R0 ;  /* 0x0000000002007986 */ /* 0x0001e2000c101924 */
[----:B------:R-:W-:Y:S05]  /*5d70*/  BRA `(.L_x_8300) ;  /* 0x0000000800bc7947 */ /* 0x000fea0003800000 */
.L_x_8305:
[----:B------:R-:W-:-:S05]  /*5d80*/  HADD2.F32 R4, -RZ, R0.H0_H0 ;  /* 0x20000000ff047230 */ /* 0x000fca0000004100 */
[----:B------:R-:W-:-:S06]  /*5d90*/  FMUL.FTZ R4, R4, 1 ;  /* 0x3f80000004047820 */ /* 0x000fcc0000410000 */
[----:B------:R-:W0:Y:S02]  /*5da0*/  F2F.F64.F32 R4, R4 ;  /* 0x0000000400047310 */ /* 0x000e240000201800 */
[----:B0-----:R0:W-:Y:S01]  /*5db0*/  STG.E.64 desc[UR36][R2.64], R4 ;  /* 0x0000000402007986 */ /* 0x0011e2000c101b24 */
[----:B------:R-:W-:Y:S05]  /*5dc0*/  BRA `(.L_x_8300) ;  /* 0x0000000800a87947 */ /* 0x000fea0003800000 */
.L_x_8295:
        /* <DEDUP_REMOVED lines=14> */
.L_x_8310:
        /* <DEDUP_REMOVED lines=18> */
.L_x_8313:
[----:B------:R-:W-:-:S04]  /*5fd0*/  SHF.R.U32.HI R5, RZ, 0x18, R5 ;  /* 0x00000018ff057819 */ /* 0x000fc80000011605 */
[----:B------:R-:W-:-:S07]  /*5fe0*/  LOP3.LUT R0, R0, 0x80, R5, 0xf8, !PT ;  /* 0x0000008000007812 */ /* 0x000fce00078ef805 */
.L_x_8312:
[----:B------:R-:W-:Y:S05]  /*5ff0*/  BSYNC.RECONVERGENT B0 ;  /* 0x0000000000007941 */ /* 0x000fea0003800200 */
.L_x_8311:
[----:B------:R0:W-:Y:S01]  /*6000*/  STG.E.U8 desc[UR36][R2.64], R0 ;  /* 0x0000000002007986 */ /* 0x0001e2000c101124 */
[----:B------:R-:W-:Y:S05]  /*6010*/  BRA `(.L_x_8300) ;  /* 0x0000000800147947 */ /* 0x000fea0003800000 */
.L_x_8309:
        /* <DEDUP_REMOVED lines=18> */
.L_x_8316:
[----:B------:R-:W-:-:S04]  /*6140*/  SHF.R.U32.HI R5, RZ, 0x18, R5 ;  /* 0x00000018ff057819 */ /* 0x000fc80000011605 */
[----:B------:R-:W-:-:S07]  /*6150*/  LOP3.LUT R0, R0, 0x80, R5, 0xf8, !PT ;  /* 0x0000008000007812 */ /* 0x000fce00078ef805 */
.L_x_8315:
[----:B------:R-:W-:Y:S05]  /*6160*/  BSYNC.RECONVERGENT B0 ;  /* 0x0000000000007941 */ /* 0x000fea0003800200 */
.L_x_8314:
[----:B------:R0:W-:Y:S01]  /*6170*/  STG.E.U8 desc[UR36][R2.64], R0 ;  /* 0x0000000002007986 */ /* 0x0001e2000c101124 */
[----:B------:R-:W-:Y:S05]  /*6180*/  BRA `(.L_x_8300) ;  /* 0x0000000400b87947 */ /* 0x000fea0003800000 */
.L_x_8308:
        /* <DEDUP_REMOVED lines=22> */
.L_x_8318:
[----:B------:R-:W-:-:S06]  /*62f0*/  HADD2.F32 R4, -RZ, R0.H0_H0 ;  /* 0x20000000ff047230 */ /* 0x000fcc0000004100 */
[----:B------:R-:W0:Y:S02]  /*6300*/  F2I.U64.TRUNC R4, R4 ;  /* 0x0000000400047311 */ /* 0x000e24000020d800 */
[----:B0-----:R0:W-:Y:S01]  /*6310*/  STG.E.64 desc[UR36][R2.64], R4 ;  /* 0x0000000402007986 */ /* 0x0011e2000c101b24 */
[----:B------:R-:W-:Y:S05]  /*6320*/  BRA `(.L_x_8300) ;  /* 0x0000000400507947 */ /* 0x000fea0003800000 */
.L_x_8317:
[----:B------:R-:W-:-:S04]  /*6330*/  HADD2.F32 R0, -RZ, R0.H0_H0 ;  /* 0x20000000ff007230 */ /* 0x000fc80000004100 */
[----:B------:R-:W0:Y:S02]  /*6340*/  F2I.FTZ.U32.TRUNC.NTZ R5, R0 ;  /* 0x0000000000057305 */ /* 0x000e24000021f000 */
[----:B0-----:R0:W-:Y:S01]  /*6350*/  STG.E desc[UR36][R2.64], R5 ;  /* 0x0000000502007986 */ /* 0x0011e2000c101924 */
[----:B------:R-:W-:Y:S05]  /*6360*/  BRA `(.L_x_8300) ;  /* 0x0000000400407947 */ /* 0x000fea0003800000 */
.L_x_8307:
        /* <DEDUP_REMOVED lines=11> */
.L_x_8320:
[----:B------:R-:W-:Y:S01]  /*6420*/  HADD2.F32 R0, -RZ, R0.H0_H0 ;  /* 0x20000000ff007230 */ /* 0x000fe20000004100 */
[----:B------:R-:W-:-:S04]  /*6430*/  CS2R R6, SRZ ;  /* 0x0000000000067805 */ /* 0x000fc8000001ff00 */
[----:B------:R-:W-:-:S04]  /*6440*/  FMUL.FTZ R0, R0, 1 ;  /* 0x3f80000000007820 */ /* 0x000fc80000410000 */
[----:B------:R-:W0:Y:S02]  /*6450*/  F2F.F64.F32 R4, R0 ;  /* 0x0000000000047310 */ /* 0x000e240000201800 */
[----:B0-----:R4:W-:Y:S01]  /*6460*/  STG.E.128 desc[UR36][R2.64], R4 ;  /* 0x0000000402007986 */ /* 0x0019e2000c101d24 */
[----:B------:R-:W-:Y:S05]  /*6470*/  BRA `(.L_x_8300) ;  /* 0x0000000000fc7947 */ /* 0x000fea0003800000 */
.L_x_8319:
[----:B------:R-:W-:-:S09]  /*6480*/  UISETP.NE.AND UP0, UPT, UR4, 0xf, UPT ;  /* 0x0000000f0400788c */ /* 0x000fd2000bf05270 */
[----:B------:R-:W-:Y:S05]  /*6490*/  BRA.U !UP0, `(.L_x_8321) ;  /* 0x0000000108e87547 */ /* 0x000fea000b800000 */
[----:B------:R-:W-:-:S09]  /*64a0*/  UISETP.NE.AND UP0, UPT, UR4, 0x17, UPT ;  /* 0x000000170400788c */ /* 0x000fd2000bf05270 */
[----:B------:R-:W-:Y:S05]  /*64b0*/  BRA.U !UP0, `(.L_x_8322) ;  /* 0x0000000108907547 */ /* 0x000fea000b800000 */
[----:B------:R-:W-:-:S09]  /*64c0*/  UISETP.NE.AND UP0, UPT, UR4, 0x18, UPT ;  /* 0x000000180400788c */ /* 0x000fd2000bf05270 */
[----:B------:R-:W-:Y:S05]  /*64d0*/  BRA.U !UP0, `(.L_x_8323) ;  /* 0x0000000108447547 */ /* 0x000fea000b800000 */
.L_x_8299:
        /* <DEDUP_REMOVED lines=16> */
.L_x_8324:
[----:B------:R-:W-:Y:S05]  /*65e0*/  BRA `(.L_x_8300) ;  /* 0x0000000000a07947 */ /* 0x000fea0003800000 */
.L_x_8323:
        /* <DEDUP_REMOVED lines=13> */
.L_x_8326:
[----:B------:R-:W-:Y:S05]  /*66c0*/  BSYNC.RECONVERGENT B0 ;  /* 0x0000000000007941 */ /* 0x000fea0003800200 */
.L_x_8325:
[----:B------:R-:W-:-:S05]  /*66d0*/  LOP3.LUT R5, R0, 0x80, R5, 0xf8, !PT ;  /* 0x0000008000057812 */ /* 0x000fca00078ef805 */
[----:B------:R2:W-:Y:S01]  /*66e0*/  STG.E.U8 desc[UR36][R2.64], R5 ;  /* 0x0000000502007986 */ /* 0x0005e2000c101124 */
[----:B------:R-:W-:Y:S05]  /*66f0*/  BRA `(.L_x_8300) ;  /* 0x00000000005c7947 */ /* 0x000fea0003800000 */
.L_x_8322:
        /* <DEDUP_REMOVED lines=12> */
.L_x_8328:
[----:B------:R-:W-:Y:S02]  /*67c0*/  ISETP.GT.U32.AND P0, PT, R4, 0x7f800000, PT ;  /* 0x7f8000000400780c */ /* 0x000fe40003f04070 */
[----:B------:R-:W-:-:S04]  /*67d0*/  MOV R0, 0x7f ;  /* 0x0000007f00007802 */ /* 0x000fc80000000f00 */
[----:B------:R-:W-:-:S07]  /*67e0*/  SEL R0, R0, 0x7c, P0 ;  /* 0x0000007c00007807 */ /* 0x000fce0000000000 */
.L_x_8329:
[----:B------:R-:W-:Y:S05]  /*67f0*/  BSYNC.RECONVERGENT B0 ;  /* 0x0000000000007941 */ /* 0x000fea0003800200 */
.L_x_8327:
[----:B------:R-:W-:-:S04]  /*6800*/  SHF.R.U32.HI R5, RZ, 0x18, R5 ;  /* 0x00000018ff057819 */ /* 0x000fc80000011605 */
[----:B------:R-:W-:-:S05]  /*6810*/  LOP3.LUT R5, R0, 0x80, R5, 0xf8, !PT ;  /* 0x0000008000057812 */ /* 0x000fca00078ef805 */
[----:B------:R1:W-:Y:S01]  /*6820*/  STG.E.U8 desc[UR36][R2.64], R5 ;  /* 0x0000000502007986 */ /* 0x0003e2000c101124 */
[----:B------:R-:W-:Y:S05]  /*6830*/  BRA `(.L_x_8300) ;  /* 0x00000000000c7947 */ /* 0x000fea0003800000 */
.L_x_8321:
[----:B------:R-:W-:-:S05]  /*6840*/  HADD2.F32 R0, -RZ, R0.H0_H0 ;  /* 0x20000000ff007230 */ /* 0x000fca0000004100 */
[----:B------:R-:W-:-:S05]  /*6850*/  F2FP.BF16.F32.PACK_AB R0, RZ, R0 ;  /* 0x00000000ff00723e */ /* 0x000fca00000010ff */
[----:B------:R0:W-:Y:S02]  /*6860*/  STG.E.U16 desc[UR36][R2.64], R0 ;  /* 0x0000000002007986 */ /* 0x0001e4000c101524 */
.L_x_8300:
[----:B------:R-:W-:-:S07]  /*6870*/  VIADD R17, R17, 0x80 ;  /* 0x0000008011117836 */ /* 0x000fce0000000000 */
.L_x_8260:
[----:B------:R-:W-:Y:S05]  /*6880*/  BSYNC.RECONVERGENT B6 ;  /* 0x0000000000067941 */ /* 0x000fea0003800200 */
.L_x_8259:
        /* <DEDUP_REMOVED lines=307> */
.L_x_8332:
        /* <DEDUP_REMOVED lines=18> */
.L_x_8336:
[----:B------:R-:W2:Y:S02]  /*7ce0*/  LDG.E.U8 R2, desc[UR36][R2.64] ;  /* 0x0000002402027981 */ /* 0x000ea4000c1e1100 */
[----:B--2---:R-:W-:-:S04]  /*7cf0*/  I2FP.F32.U32 R0, R2 ;  /* 0x0000000200007245 */ /* 0x004fc80000201000 */
[----:B------:R-:W-:Y:S01]  /*7d00*/  F2FP.F16.F32.PACK_AB R0, RZ, R0 ;  /* 0x00000000ff00723e */ /* 0x000fe200000000ff */
[----:B------:R-:W-:Y:S06]  /*7d10*/  BRA `(.L_x_8338) ;  /* 0x0000000c007c7947 */ /* 0x000fec0003800000 */
.L_x_8335:
        /* <DEDUP_REMOVED lines=10> */
.L_x_8340:
[----:B------:R-:W2:Y:S02]  /*7dc0*/  LDG.E R2, desc[UR36][R2.64] ;  /* 0x0000002402027981 */ /* 0x000ea4000c1e1900 */
[----:B--2---:R-:W-:-:S04]  /*7dd0*/  I2FP.F32.S32 R0, R2 ;  /* 0x0000000200007245 */ /* 0x004fc80000201400 */
[----:B------:R-:W-:Y:S01]  /*7de0*/  F2FP.F16.F32.PACK_AB R0, RZ, R0 ;  /* 0x00000000ff00723e */ /* 0x000fe200000000ff */
[----:B------:R-:W-:Y:S06]  /*7df0*/  BRA `(.L_x_8338) ;  /* 0x0000000c00447947 */ /* 0x000fec0003800000 */
.L_x_8339:
[----:B------:R-:W2:Y:S02]  /*7e00*/  LDG.E.U16 R2, desc[UR36][R2.64] ;  /* 0x0000002402027981 */ /* 0x000ea4000c1e1500 */
[----:B--2---:R-:W0:Y:S02]  /*7e10*/  I2F.S16 R0, R2 ;  /* 0x0000000200007306 */ /* 0x004e240000101400 */
[----:B0-----:R-:W-:Y:S01]  /*7e20*/  F2FP.F16.F32.PACK_AB R0, RZ, R0 ;  /* 0x00000000ff00723e */ /* 0x001fe200000000ff */
[----:B------:R-:W-:Y:S06]  /*7e30*/  BRA `(.L_x_8338) ;  /* 0x0000000c00347947 */ /* 0x000fec0003800000 */
.L_x_8334:
        /* <DEDUP_REMOVED lines=9> */
.L_x_8342:
[----:B------:R1:W5:Y:S01]  /*7ed0*/  LDG.E.U16 R0, desc[UR36][R2.64] ;  /* 0x0000002402007981 */ /* 0x000362000c1e1500 */
[----:B------:R-:W-:Y:S05]  /*7ee0*/  BRA `(.L_x_8338) ;  /* 0x0000000c00087947 */ /* 0x000fea0003800000 */
.L_x_8341:
        /* <DEDUP_REMOVED lines=9> */
.L_x_8344:
[----:B------:R0:W5:Y:S01]  /*7f80*/  LDG.E.U16 R0, desc[UR36][R2.64] ;  /* 0x0000002402007981 */ /* 0x000162000c1e1500 */
[----:B------:R-:W-:Y:S05]  /*7f90*/  BRA `(.L_x_8338) ;  /* 0x0000000800dc7947 */ /* 0x000fea0003800000 */
.L_x_8343:
        /* <DEDUP_REMOVED lines=8> */
.L_x_8333:
        /* <DEDUP_REMOVED lines=13> */
.L_x_8347:
        /* <DEDUP_REMOVED lines=8> */
.L_x_8346:
        /* <DEDUP_REMOVED lines=27> */
.L_x_8349:
        /* <DEDUP_REMOVED lines=13> */
.L_x_8348:
[----:B------:R-:W2:Y:S02]  /*83f0*/  LDG.E.U16 R0, desc[UR36][R2.64] ;  /* 0x0000002402007981 */ /* 0x000ea4000c1e1500 */
[----:B--2---:R-:W-:-:S05]  /*8400*/  IMAD.U32 R0, R0, 0x10000, RZ ;  /* 0x0001000000007824 */ /* 0x004fca00078e00ff */
[----:B------:R-:W-:Y:S01]  /*8410*/  F2FP.F16.F32.PACK_AB R0, RZ, R0 ;  /* 0x00000000ff00723e */ /* 0x000fe200000000ff */
[----:B------:R-:W-:Y:S06]  /*8420*/  BRA `(.L_x_8338) ;  /* 0x0000000400b87947 */ /* 0x000fec0003800000 */
.L_x_8345:
        /* <DEDUP_REMOVED lines=12> */
.L_x_8352:
        /* <DEDUP_REMOVED lines=21> */
.L_x_8356:
[----:B------:R-:W-:Y:S05]  /*8640*/  BSYNC.RECONVERGENT B1 ;  /* 0x0000000000017941 */ /* 0x000fea0003800200 */
.L_x_8355:
[----:B------:R-:W-:Y:S02]  /*8650*/  SHF.L.U32 R0, R0, 0x14, RZ ;  /* 0x0000001400007819 */ /* 0x000fe400000006ff */
[----:B------:R-:W-:-:S04]  /*8660*/  LEA R2, R2, 0x3b800000, 0x17 ;  /* 0x3b80000002027811 */ /* 0x000fc800078eb8ff */
[----:B------:R-:W-:-:S07]  /*8670*/  LOP3.LUT R0, R2, R0, R7, 0xfe, !PT ;  /* 0x0000000002007212 */ /* 0x000fce00078efe07 */
.L_x_8354:
[----:B------:R-:W-:Y:S05]  /*8680*/  BSYNC.RECONVERGENT B0 ;  /* 0x0000000000007941 */ /* 0x000fea0003800200 */
.L_x_8353:
[----:B------:R-:W-:Y:S01]  /*8690*/  F2FP.F16.F32.PACK_AB R0, RZ, R0 ;  /* 0x00000000ff00723e */ /* 0x000fe200000000ff */
[----:B------:R-:W-:Y:S06]  /*86a0*/  BRA `(.L_x_8338) ;  /* 0x0000000400187947 */ /* 0x000fec0003800000 */
.L_x_8351:
        /* <DEDUP_REMOVED lines=21> */
.L_x_8360:
[----:B------:R-:W-:Y:S05]  /*8800*/  BSYNC.RECONVERGENT B1 ;  /* 0x0000000000017941 */ /* 0x000fea0003800200 */
.L_x_8359:
[----:B------:R-:W-:Y:S02]  /*8810*/  SHF.L.U32 R0, R0, 0x15, RZ ;  /* 0x0000001500007819 */ /* 0x000fe400000006ff */
[----:B------:R-:W-:-:S04]  /*8820*/  LEA R2, R2, 0x37800000, 0x17 ;  /* 0x3780000002027811 */ /* 0x000fc800078eb8ff */
[----:B------:R-:W-:-:S07]  /*8830*/  LOP3.LUT R0, R2, R0, R7, 0xfe, !PT ;  /* 0x0000000002007212 */ /* 0x000fce00078efe07 */
.L_x_8358:
[----:B------:R-:W-:Y:S05]  /*8840*/  BSYNC.RECONVERGENT B0 ;  /* 0x0000000000007941 */ /* 0x000fea0003800200 */
.L_x_8357:
[----:B------:R-:W-:Y:S01]  /*8850*/  F2FP.F16.F32.PACK_AB R0, RZ, R0 ;  /* 0x00000000ff00723e */ /* 0x000fe200000000ff */
[----:B------:R-:W-:Y:S06]  /*8860*/  BRA `(.L_x_8338) ;  /* 0x0000000000a87947 */ /* 0x000fec0003800000 */
.L_x_8350:
        /* <DEDUP_REMOVED lines=14> */
.L_x_8364:
[----:B------:R-:W-:Y:S05]  /*8950*/  BSYNC.RECONVERGENT B0 ;  /* 0x0000000000007941 */ /* 0x000fea0003800200 */
.L_x_8363:
[----:B------:R-:W-:Y:S01]  /*8960*/  F2FP.F16.F32.PACK_AB R0, RZ, R0 ;  /* 0x00000000ff00723e */ /* 0x000fe200000000ff */
[----:B------:R-:W-:Y:S06]  /*8970*/  BRA `(.L_x_8338) ;  /* 0x0000000000647947 */ /* 0x000fec0003800000 */
.L_x_8337:
        /* <DEDUP_REMOVED lines=16> */
.L_x_8365:
[----:B------:R-:W-:Y:S01]  /*8a80*/  PRMT R0, RZ, 0x7610, R0 ;  /* 0x00007610ff007816 */ /* 0x000fe20000000000 */
[----:B------:R-:W-:Y:S06]  /*8a90*/  BRA `(.L_x_8338) ;  /* 0x00000000001c7947 */ /* 0x000fec0003800000 */
.L_x_8362:
[----:B------:R-:W2:Y:S02]  /*8aa0*/  LDG.E.64 R2, desc[UR36][R2.64] ;  /* 0x0000002402027981 */ /* 0x000ea4000c1e1b00 */
[----:B--2---:R-:W0:Y:S02]  /*8ab0*/  I2F.U64 R0, R2 ;  /* 0x0000000200007312 */ /* 0x004e240000301000 */
[----:B0-----:R-:W-:Y:S01]  /*8ac0*/  F2FP.F16.F32.PACK_AB R0, RZ, R0 ;  /* 0x00000000ff00723e */ /* 0x001fe200000000ff */
[----:B------:R-:W-:Y:S06]  /*8ad0*/  BRA `(.L_x_8338) ;  /* 0x00000000000c7947 */ /* 0x000fec0003800000 */
.L_x_8361:
[----:B------:R-:W2:Y:S02]  /*8ae0*/  LDG.E R2, desc[UR36][R2.64] ;  /* 0x0000002402027981 */ /* 0x000ea4000c1e1900 */
[----:B--2---:R-:W-:-:S04]  /*8af0*/  I2FP.F32.U32 R0, R2 ;  /* 0x0000000200007245 */ /* 0x004fc80000201000 */
[----:B------:R-:W-:-:S07]  /*8b00*/  F2FP.F16.F32.PACK_AB R0, RZ, R0 ;  /* 0x00000000ff00723e */ /* 0x000fce00000000ff */
.L_x_8338:
[----:B01---5:R-:W-:Y:S01]  /*8b10*/  HADD2.F32 R2, -RZ, R0.H0_H0 ;  /* 0x20000000ff027230 */ /* 0x023fe20000004100 */
[----:B------:R-:W-:Y:S01]  /*8b20*/  MOV R6, 0x3aae005b ;  /* 0x3aae005b00067802 */ /* 0x000fe20000000f00 */
[----:B------:R-:W-:Y:S01]  /*8b30*/  IMAD.MOV.U32 R4, RZ, RZ, 0x38eb4c3a ;  /* 0x38eb4c3aff047424 */ /* 0x000fe200078e00ff */
[----:B------:R-:W-:Y:S01]  /*8b40*/  MOV R7, 0x3d24d99a ;  /* 0x3d24d99a00077802 */ /* 0x000fe20000000f00 */
[----:B------:R-:W-:Y:S02]  /*8b50*/  IMAD.MOV.U32 R5, RZ, RZ, 0x3c09919f ;  /* 0x3c09919fff057424 */ /* 0x000fe400078e00ff */
[----:B------:R-:W-:Y:S01]  /*8b60*/  FMUL.FTZ R0, R2, 0.70710676908493041992 ;  /* 0x3f3504f302007820 */ /* 0x000fe20000410000 */
[----:B------:R-:W-:Y:S01]  /*8b70*/  MOV R8, 0x3f69b4f9 ;  /* 0x3f69b4f900087802 */ /* 0x000fe20000000f00 */
        /* <DEDUP_REMOVED lines=46> */
.L_x_8369:
[----:B------:R-:W-:-:S06]  /*8e60*/  HADD2.F32 R5, -RZ, R0.H0_H0 ;  /* 0x20000000ff057230 */ /* 0x000fcc0000004100 */
[----:B------:R-:W0:Y:S02]  /*8e70*/  F2I.S64.TRUNC R4, R5 ;  /* 0x0000000500047311 */ /* 0x000e24000020d900 */
[----:B0-----:R4:W-:Y:S01]  /*8e80*/  STG.E.U8 desc[UR36][R2.64], R4 ;  /* 0x0000000402007986 */ /* 0x0019e2000c101124 */
[----:B------:R-:W-:Y:S05]  /*8e90*/  BRA `(.L_x_8371) ;  /* 0x0000000c006c7947 */ /* 0x000fea0003800000 */
.L_x_8368:
        /* <DEDUP_REMOVED lines=10> */
.L_x_8373:
[----:B------:R-:W-:-:S04]  /*8f40*/  HADD2.F32 R0, -RZ, R0.H0_H0 ;  /* 0x20000000ff007230 */ /* 0x000fc80000004100 */
[----:B------:R-:W0:Y:S02]  /*8f50*/  F2I.FTZ.TRUNC.NTZ R5, R0 ;  /* 0x0000000000057305 */ /* 0x000e24000021f100 */
[----:B0-----:R2:W-:Y:S01]  /*8f60*/  STG.E desc[UR36][R2.64], R5 ;  /* 0x0000000502007986 */ /* 0x0015e2000c101924 */
[----:B------:R-:W-:Y:S05]  /*8f70*/  BRA `(.L_x_8371) ;  /* 0x0000000c00347947 */ /* 0x000fea0003800000 */
.L_x_8372:
[----:B------:R-:W-:-:S04]  /*8f80*/  HADD2.F32 R0, -RZ, R0.H0_H0 ;  /* 0x20000000ff007230 */ /* 0x000fc80000004100 */
[----:B------:R-:W0:Y:S02]  /*8f90*/  F2I.FTZ.TRUNC.NTZ R5, R0 ;  /* 0x0000000000057305 */ /* 0x000e24000021f100 */
[----:B0-----:R0:W-:Y:S01]  /*8fa0*/  STG.E.U16 desc[UR36][R2.64], R5 ;  /* 0x0000000502007986 */ /* 0x0011e2000c101524 */
[----:B------:R-:W-:Y:S05]  /*8fb0*/  BRA `(.L_x_8371) ;  /* 0x0000000c00247947 */ /* 0x000fea0003800000 */
.L_x_8367:
        /* <DEDUP_REMOVED lines=9> */
.L_x_8375:
[----:B------:R0:W-:Y:S01]  /*9050*/  STG.E.U16 desc[UR36][R2.64], R0 ;  /* 0x0000000002007986 */ /* 0x0001e2000c101524 */
[----:B------:R-:W-:Y:S05]  /*9060*/  BRA `(.L_x_8371) ;  /* 0x0000000800f87947 */ /* 0x000fea0003800000 */
.L_x_8374:
        /* <DEDUP_REMOVED lines=10> */
.L_x_8377:
[----:B------:R-:W-:-:S05]  /*9110*/  HADD2.F32 R0, -RZ, R0.H0_H0 ;  /* 0x20000000ff007230 */ /* 0x000fca0000004100 */
[----:B------:R-:W-:-:S04]  /*9120*/  F2FP.F16.F32.PACK_AB R0, RZ, R0 ;  /* 0x00000000ff00723e */ /* 0x000fc800000000ff */
[----:B------:R-:W-:-:S05]  /*9130*/  PRMT R0, R0, 0x5410, RZ ;  /* 0x0000541000007816 */ /* 0x000fca00000000ff */
[----:B------:R0:W-:Y:S01]  /*9140*/  STG.E desc[UR36][R2.64], R0 ;  /* 0x0000000002007986 */ /* 0x0001e2000c101924 */
[----:B------:R-:W-:Y:S05]  /*9150*/  BRA `(.L_x_8371) ;  /* 0x0000000800bc7947 */ /* 0x000fea0003800000 */
.L_x_8376:
[----:B------:R-:W-:-:S05]  /*9160*/  HADD2.F32 R4, -RZ, R0.H0_H0 ;  /* 0x20000000ff047230 */ /* 0x000fca0000004100 */
[----:B------:R-:W-:-:S06]  /*9170*/  FMUL.FTZ R4, R4, 1 ;  /* 0x3f80000004047820 */ /* 0x000fcc0000410000 */
[----:B------:R-:W0:Y:S02]  /*9180*/  F2F.F64.F32 R4, R4 ;  /* 0x0000000400047310 */ /* 0x000e240000201800 */
[----:B0-----:R0:W-:Y:S01]  /*9190*/  STG.E.64 desc[UR36][R2.64], R4 ;  /* 0x0000000402007986 */ /* 0x0011e2000c101b24 */
[----:B------:R-:W-:Y:S05]  /*91a0*/  BRA `(.L_x_8371) ;  /* 0x0000000800a87947 */ /* 0x000fea0003800000 */
.L_x_8366:
        /* <DEDUP_REMOVED lines=14> */
.L_x_8381:
[----:B------:R-:W-:Y:S01]  /*9290*/  HADD2.F32 R5, -RZ, R0.H0_H0 ;  /* 0x20000000ff057230 */ /* 0x000fe20000004100 */
[----:B------:R-:W-:Y:S01]  /*92a0*/  BSSY.RECONVERGENT B0, `(.L_x_8382) ;  /* 0x0000013000007945 */ /* 0x000fe20003800200 */
[----:B------:R-:W-:-:S03]  /*92b0*/  HFMA2 R0, -RZ, RZ, 0, 7.62939453125e-06 ;  /* 0x00000080ff007431 */ /* 0x000fc600000001ff */
        /* <DEDUP_REMOVED lines=15> */
.L_x_8384:
[----:B------:R-:W-:-:S04]  /*93b0*/  SHF.R.U32.HI R5, RZ, 0x18, R5 ;  /* 0x00000018ff057819 */ /* 0x000fc80000011605 */
[----:B------:R-:W-:-:S07]  /*93c0*/  LOP3.LUT R0, R0, 0x80, R5, 0xf8, !PT ;  /* 0x0000008000007812 */ /* 0x000fce00078ef805 */
.L_x_8383:
[----:B------:R-:W-:Y:S05]  /*93d0*/  BSYNC.RECONVERGENT B0 ;  /* 0x0000000000007941 */ /* 0x000fea0003800200 */
.L_x_8382:
[----:B------:R0:W-:Y:S01]  /*93e0*/  STG.E.U8 desc[UR36][R2.64], R0 ;  /* 0x0000000002007986 */ /* 0x0001e2000c101124 */
[----:B------:R-:W-:Y:S05]  /*93f0*/  BRA `(.L_x_8371) ;  /* 0x0000000800147947 */ /* 0x000fea0003800000 */
.L_x_8380:
        /* <DEDUP_REMOVED lines=18> */
.L_x_8387:
[----:B------:R-:W-:-:S04]  /*9520*/  SHF.R.U32.HI R5, RZ, 0x18, R5 ;  /* 0x00000018ff057819 */ /* 0x000fc80000011605 */
[----:B------:R-:W-:-:S07]  /*9530*/  LOP3.LUT R0, R0, 0x80, R5, 0xf8, !PT ;  /* 0x0000008000007812 */ /* 0x000fce00078ef805 */
.L_x_8386:
[----:B------:R-:W-:Y:S05]  /*9540*/  BSYNC.RECONVERGENT B0 ;  /* 0x0000000000007941 */ /* 0x000fea0003800200 */
.L_x_8385:
[----:B------:R0:W-:Y:S01]  /*9550*/  STG.E.U8 desc[UR36][R2.64], R0 ;  /* 0x0000000002007986 */ /* 0x0001e2000c101124 */
[----:B------:R-:W-:Y:S05]  /*9560*/  BRA `(.L_x_8371) ;  /* 0x0000000400b87947 */ /* 0x000fea0003800000 */
.L_x_8379:
        /* <DEDUP_REMOVED lines=22> */
.L_x_8389:
[----:B------:R-:W-:-:S06]  /*96d0*/  HADD2.F32 R4, -RZ, R0.H0_H0 ;  /* 0x20000000ff047230 */ /* 0x000fcc0000004100 */
[----:B------:R-:W0:Y:S02]  /*96e0*/  F2I.U64.TRUNC R4, R4 ;  /* 0x0000000400047311 */ /* 0x000e24000020d800 */
[----:B0-----:R0:W-:Y:S01]  /*96f0*/  STG.E.64 desc[UR36][R2.64], R4 ;  /* 0x0000000402007986 */ /* 0x0011e2000c101b24 */
[----:B------:R-:W-:Y:S05]  /*9700*/  BRA `(.L_x_8371) ;  /* 0x0000000400507947 */ /* 0x000fea0003800000 */
.L_x_8388:
[----:B------:R-:W-:-:S04]  /*9710*/  HADD2.F32 R0, -RZ, R0.H0_H0 ;  /* 0x20000000ff007230 */ /* 0x000fc80000004100 */
[----:B------:R-:W0:Y:S02]  /*9720*/  F2I.FTZ.U32.TRUNC.NTZ R5, R0 ;  /* 0x0000000000057305 */ /* 0x000e24000021f000 */
[----:B0-----:R0:W-:Y:S01]  /*9730*/  STG.E desc[UR36][R2.64], R5 ;  /* 0x0000000502007986 */ /* 0x0011e2000c101924 */
[----:B------:R-:W-:Y:S05]  /*9740*/  BRA `(.L_x_8371) ;  /* 0x0000000400407947 */ /* 0x000fea0003800000 */
.L_x_8378:
        /* <DEDUP_REMOVED lines=11> */
.L_x_8391:
[----:B------:R-:W-:Y:S01]  /*9800*/  HADD2.F32 R0, -RZ, R0.H0_H0 ;  /* 0x20000000ff007230 */ /* 0x000fe20000004100 */
[----:B------:R-:W-:-:S04]  /*9810*/  CS2R R6, SRZ ;  /* 0x0000000000067805 */ /* 0x000fc8000001ff00 */
[----:B------:R-:W-:-:S04]  /*9820*/  FMUL.FTZ R0, R0, 1 ;  /* 0x3f80000000007820 */ /* 0x000fc80000410000 */
[----:B------:R-:W0:Y:S02]  /*9830*/  F2F.F64.F32 R4, R0 ;  /* 0x0000000000047310 */ /* 0x000e240000201800 */
[----:B0-----:R0:W-:Y:S01]  /*9840*/  STG.E.128 desc[UR36][R2.64], R4 ;  /* 0x0000000402007986 */ /* 0x0011e2000c101d24 */
[----:B------:R-:W-:Y:S05]  /*9850*/  BRA `(.L_x_8371) ;  /* 0x0000000000fc7947 */ /* 0x000fea0003800000 */
.L_x_8390:
[----:B------:R-:W-:-:S09]  /*9860*/  UISETP.NE.AND UP0, UPT, UR4, 0xf, UPT ;  /* 0x0000000f0400788c */ /* 0x000fd2000bf05270 */
[----:B------:R-:W-:Y:S05]  /*9870*/  BRA.U !UP0, `(.L_x_8392) ;  /* 0x0000000108e87547 */ /* 0x000fea000b800000 */
[----:B------:R-:W-:-:S09]  /*9880*/  UISETP.NE.AND UP0, UPT, UR4, 0x17, UPT ;  /* 0x000000170400788c */ /* 0x000fd2000bf05270 */
[----:B------:R-:W-:Y:S05]  /*9890*/  BRA.U !UP0, `(.L_x_8393) ;  /* 0x0000000108907547 */ /* 0x000fea000b800000 */
[----:B------:R-:W-:-:S09]  /*98a0*/  UISETP.NE.AND UP0, UPT, UR4, 0x18, UPT ;  /* 0x000000180400788c */ /* 0x000fd2000bf05270 */
[----:B------:R-:W-:Y:S05]  /*98b0*/  BRA.U !UP0, `(.L_x_8394) ;  /* 0x0000000108447547 */ /* 0x000fea000b800000 */
.L_x_8370:
        /* <DEDUP_REMOVED lines=16> */
.L_x_8395:
[----:B------:R-:W-:Y:S05]  /*99c0*/  BRA `(.L_x_8371) ;  /* 0x0000000000a07947 */ /* 0x000fea0003800000 */
.L_x_8394:
        /* <DEDUP_REMOVED lines=13> */
.L_x_8397:
[----:B------:R-:W-:Y:S05]  /*9aa0*/  BSYNC.RECONVERGENT B0 ;  /* 0x0000000000007941 */ /* 0x000fea0003800200 */
.L_x_8396:
[----:B------:R-:W-:-:S05]  /*9ab0*/  LOP3.LUT R5, R0, 0x80, R5, 0xf8, !PT ;  /* 0x0000008000057812 */ /* 0x000fca00078ef805 */
[----:B------:R0:W-:Y:S01]  /*9ac0*/  STG.E.U8 desc[UR36][R2.64], R5 ;  /* 0x0000000502007986 */ /* 0x0001e2000c101124 */
[----:B------:R-:W-:Y:S05]  /*9ad0*/  BRA `(.L_x_8371) ;  /* 0x00000000005c7947 */ /* 0x000fea0003800000 */
.L_x_8393:
        /* <DEDUP_REMOVED lines=12> */
.L_x_8399:
[----:B------:R-:W-:Y:S01]  /*9ba0*/  HFMA2 R0, -RZ, RZ, 0, 7.569789886474609375e-06 ;  /* 0x0000007fff007431 */ /* 0x000fe200000001ff */
[----:B------:R-:W-:-:S04]  /*9bb0*/  ISETP.GT.U32.AND P0, PT, R4, 0x7f800000, PT ;  /* 0x7f8000000400780c */ /* 0x000fc80003f04070 */
[----:B------:R-:W-:-:S09]  /*9bc0*/  SEL R0, R0, 0x7c, P0 ;  /* 0x0000007c00007807 */ /* 0x000fd20000000000 */
.L_x_8400:
[----:B------:R-:W-:Y:S05]  /*9bd0*/  BSYNC.RECONVERGENT B0 ;  /* 0x0000000000007941 */ /* 0x000fea0003800200 */
.L_x_8398:
[----:B------:R-:W-:-:S04]  /*9be0*/  SHF.R.U32.HI R5, RZ, 0x18, R5 ;  /* 0x00000018ff057819 */ /* 0x000fc80000011605 */
[----:B------:R-:W-:-:S05]  /*9bf0*/  LOP3.LUT R5, R0, 0x80, R5, 0xf8, !PT ;  /* 0x0000008000057812 */ /* 0x000fca00078ef805 */
[----:B------:R0:W-:Y:S01]  /*9c00*/  STG.E.U8 desc[UR36][R2.64], R5 ;  /* 0x0000000502007986 */ /* 0x0001e2000c101124 */
[----:B------:R-:W-:Y:S05]  /*9c10*/  BRA `(.L_x_8371) ;  /* 0x00000000000c7947 */ /* 0x000fea0003800000 */
.L_x_8392:
[----:B------:R-:W-:-:S05]  /*9c20*/  HADD2.F32 R0, -RZ, R0.H0_H0 ;  /* 0x20000000ff007230 */ /* 0x000fca0000004100 */
[----:B------:R-:W-:-:S05]  /*9c30*/  F2FP.BF16.F32.PACK_AB R0, RZ, R0 ;  /* 0x00000000ff00723e */ /* 0x000fca00000010ff */
[----:B------:R0:W-:Y:S02]  /*9c40*/  STG.E.U16 desc[UR36][R2.64], R0 ;  /* 0x0000000002007986 */ /* 0x0001e4000c101524 */
.L_x_8371:
[----:B------:R-:W-:-:S07]  /*9c50*/  VIADD R17, R17, 0x80 ;  /* 0x0000008011117836 */ /* 0x000fce0000000000 */
.L_x_8331:
[----:B------:R-:W-:Y:S05]  /*9c60*/  BSYNC.RECONVERGENT B6 ;  /* 0x0000000000067941 */ /* 0x000fea0003800200 */
.L_x_8330:
[----:B------:R-:W5:Y:S02]  /*9c70*/  LDCU UR4, c[0x0][0x380] ;  /* 0x00007000ff0477ac */ /* 0x000f640008000800 */
[----:B-----5:R-:W-:-:S13]  /*9c80*/  ISETP.GE.AND P0, PT, R17, UR4, PT ;  /* 0x0000000411007c0c */ /* 0x020fda000bf06270 */
[----:B------:R-:W-:Y:S05]  /*9c90*/  @P0 EXIT ;  /* 0x000000000000094d */ /* 0x000fea0003800000 */
[----:B------:R-:W5:Y:S01]  /*9ca0*/  LDCU UR4, c[0x0][0x388] ;  /* 0x00007100ff0477ac */ /* 0x000f620008000800 */
[----:B0-----:R-:W-:Y:S01]  /*9cb0*/  MOV R0, RZ ;  /* 0x000000ff00007202 */ /* 0x001fe20000000f00 */
        /* <DEDUP_REMOVED lines=301> */
.L_x_8401:
        /* <DEDUP_REMOVED lines=20> */
.L_x_8405:
[----:B------:R-:W2:Y:S02]  /*b0d0*/  LDG.E.U8 R2, desc[UR36][R2.64] ;  /* 0x0000002402027981 */ /* 0x000ea4000c1e1100 */
[----:B--2---:R-:W-:-:S04]  /*b0e0*/  I2FP.F32.U32 R0, R2 ;  /* 0x0000000200007245 */ /* 0x004fc80000201000 */
[----:B------:R-:W-:Y:S01]  /*b0f0*/  F2FP.F16.F32.PACK_AB R0, RZ, R0 ;  /* 0x00000000ff00723e */ /* 0x000fe200000000ff */
[----:B------:R-:W-:Y:S06]  /*b100*/  BRA `(.L_x_8407) ;  /* 0x0000000c007c7947 */ /* 0x000fec0003800000 */
.L_x_8404:
        /* <DEDUP_REMOVED lines=10> */
.L_x_8409:
[----:B------:R-:W2:Y:S02]  /*b1b0*/  LDG.E R2, desc[UR36][R2.64] ;  /* 0x0000002402027981 */ /* 0x000ea4000c1e1900 */
[----:B--2---:R-:W-:-:S04]  /*b1c0*/  I2FP.F32.S32 R0, R2 ;  /* 0x0000000200007245 */ /* 0x004fc80000201400 */
[----:B------:R-:W-:Y:S01]  /*b1d0*/  F2FP.F16.F32.PACK_AB R0, RZ, R0 ;  /* 0x00000000ff00723e */ /* 0x000fe200000000ff */
[----:B------:R-:W-:Y:S06]  /*b1e0*/  BRA `(.L_x_8407) ;  /* 0x0000000c00447947 */ /* 0x000fec0003800000 */
.L_x_8408:
[----:B------:R-:W2:Y:S02]  /*b1f0*/  LDG.E.U16 R2, desc[UR36][R2.64] ;  /* 0x0000002402027981 */ /* 0x000ea4000c1e1500 */
[----:B--2---:R-:W0:Y:S02]  /*b200*/  I2F.S16 R0, R2 ;  /* 0x0000000200007306 */ /* 0x004e240000101400 */
[----:B0-----:R-:W-:Y:S01]  /*b210*/  F2FP.F16.F32.PACK_AB R0, RZ, R0 ;  /* 0x00000000ff00723e */ /* 0x001fe200000000ff */
[----:B------:R-:W-:Y:S06]  /*b220*/  BRA `(.L_x_8407) ;  /* 0x0000000c00347947 */ /* 0x000fec0003800000 */
.L_x_8403:
        /* <DEDUP_REMOVED lines=9> */
.L_x_8411:
[----:B------:R1:W5:Y:S01]  /*b2c0*/  LDG.E.U16 R0, desc[UR36][R2.64] ;  /* 0x0000002402007981 */ /* 0x000362000c1e1500 */
[----:B------:R-:W-:Y:S05]  /*b2d0*/  BRA `(.L_x_8407) ;  /* 0x0000000c00087947 */ /* 0x000fea0003800000 */
.L_x_8410:
        /* <DEDUP_REMOVED lines=9> */
.L_x_8413:
[----:B------:R0:W5:Y:S01]  /*b370*/  LDG.E.U16 R0, desc[UR36][R2.64] ;  /* 0x0000002402007981 */ /* 0x000162000c1e1500 */
[----:B------:R-:W-:Y:S05]  /*b380*/  BRA `(.L_x_8407) ;  /* 0x0000000800dc7947 */ /* 0x000fea0003800000 */
.L_x_8412:
        /* <DEDUP_REMOVED lines=8> */
.L_x_8402:
        /* <DEDUP_REMOVED lines=13> */
.L_x_8416:
        /* <DEDUP_REMOVED lines=8> */
.L_x_8415:
        /* <DEDUP_REMOVED lines=27> */
.L_x_8418:
        /* <DEDUP_REMOVED lines=13> */
.L_x_8417:
[----:B------:R-:W2:Y:S02]  /*b7e0*/  LDG.E.U16 R0, desc[UR36][R2.64] ;  /* 0x0000002402007981 */ /* 0x000ea4000c1e1500 */
[----:B--2---:R-:W-:-:S05]  /*b7f0*/  IMAD.U32 R0, R0, 0x10000, RZ ;  /* 0x0001000000007824 */ /* 0x004fca00078e00ff */
[----:B------:R-:W-:Y:S01]  /*b800*/  F2FP.F16.F32.PACK_AB R0, RZ, R0 ;  /* 0x00000000ff00723e */ /* 0x000fe200000000ff */
[----:B------:R-:W-:Y:S06]  /*b810*/  BRA `(.L_x_8407) ;  /* 0x0000000400b87947 */ /* 0x000fec0003800000 */
.L_x_8414:
        /* <DEDUP_REMOVED lines=12> */
.L_x_8421:
        /* <DEDUP_REMOVED lines=21> */
.L_x_8425:
[----:B------:R-:W-:Y:S05]  /*ba30*/  BSYNC.RECONVERGENT B1 ;  /* 0x0000000000017941 */ /* 0x000fea0003800200 */
.L_x_8424:
[----:B------:R-:W-:Y:S02]  /*ba40*/  SHF.L.U32 R0, R0, 0x14, RZ ;  /* 0x0000001400007819 */ /* 0x000fe400000006ff */
[----:B------:R-:W-:-:S04]  /*ba50*/  LEA R2, R2, 0x3b800000, 0x17 ;  /* 0x3b80000002027811 */ /* 0x000fc800078eb8ff */
[----:B------:R-:W-:-:S07]  /*ba60*/  LOP3.LUT R0, R2, R0, R7, 0xfe, !PT ;  /* 0x0000000002007212 */ /* 0x000fce00078efe07 */
.L_x_8423:
[----:B------:R-:W-:Y:S05]  /*ba70*/  BSYNC.RECONVERGENT B0 ;  /* 0x0000000000007941 */ /* 0x000fea0003800200 */
.L_x_8422:
[----:B------:R-:W-:Y:S01]  /*ba80*/  F2FP.F16.F32.PACK_AB R0, RZ, R0 ;  /* 0x00000000ff00723e */ /* 0x000fe200000000ff */
[----:B------:R-:W-:Y:S06]  /*ba90*/  BRA `(.L_x_8407) ;  /* 0x0000000400187947 */ /* 0x000fec0003800000 */
.L_x_8420:
        /* <DEDUP_REMOVED lines=21> */
.L_x_8429:
[----:B------:R-:W-:Y:S05]  /*bbf0*/  BSYNC.RECONVERGENT B1 ;  /* 0x0000000000017941 */ /* 0x000fea0003800200 */
.L_x_8428:
[----:B------:R-:W-:Y:S01]  /*bc00*/  IMAD.SHL.U32 R0, R0, 0x200000, RZ ;  /* 0x0020000000007824 */ /* 0x000fe200078e00ff */
[----:B------:R-:W-:-:S04]  /*bc10*/  LEA R2, R2, 0x37800000, 0x17 ;  /* 0x3780000002027811 */ /* 0x000fc800078eb8ff */
[----:B------:R-:W-:-:S07]  /*bc20*/  LOP3.LUT R0, R2, R0, R7, 0xfe, !PT ;  /* 0x0000000002007212 */ /* 0x000fce00078efe07 */
.L_x_8427:
[----:B------:R-:W-:Y:S05]  /*bc30*/  BSYNC.RECONVERGENT B0 ;  /* 0x0000000000007941 */ /* 0x000fea0003800200 */
.L_x_8426:
[----:B------:R-:W-:Y:S01]  /*bc40*/  F2FP.F16.F32.PACK_AB R0, RZ, R0 ;  /* 0x00000000ff00723e */ /* 0x000fe200000000ff */
[----:B------:R-:W-:Y:S06]  /*bc50*/  BRA `(.L_x_8407) ;  /* 0x0000000000a87947 */ /* 0x000fec0003800000 */
.L_x_8419:
        /* <DEDUP_REMOVED lines=12> */
[----:B------:R-:W-:Y:S01]  /*bd20*/  @!P0 IMAD.MOV.U32 R0, RZ, RZ, 0x7f800001 ;  /* 0x7f800001ff008424 */ /* 0x000fe200078e00ff */
[----:B------:R-:W-:-:S07]  /*bd30*/  @P0 SHF.L.U32 R0, R2, 0x17, RZ ;  /* 0x0000001702000819 */ /* 0x000fce00000006ff */
.L_x_8433:
[----:B------:R-:W-:Y:S05]  /*bd40*/  BSYNC.RECONVERGENT B0 ;  /* 0x0000000000007941 */ /* 0x000fea0003800200 */
.L_x_8432:
[----:B------:R-:W-:Y:S01]  /*bd50*/  F2FP.F16.F32.PACK_AB R0, RZ, R0 ;  /* 0x00000000ff00723e */ /* 0x000fe200000000ff */
[----:B------:R-:W-:Y:S06]  /*bd60*/  BRA `(.L_x_8407) ;  /* 0x0000000000647947 */ /* 0x000fec0003800000 */
.L_x_8406:
        /* <DEDUP_REMOVED lines=16> */
.L_x_8434:
[----:B------:R-:W-:Y:S01]  /*be70*/  PRMT R0, RZ, 0x7610, R0 ;  /* 0x00007610ff007816 */ /* 0x000fe20000000000 */
[----:B------:R-:W-:Y:S06]  /*be80*/  BRA `(.L_x_8407) ;  /* 0x00000000001c7947 */ /* 0x000fec0003800000 */
.L_x_8431:
[----:B------:R-:W2:Y:S02]  /*be90*/  LDG.E.64 R2, desc[UR36][R2.64] ;  /* 0x0000002402027981 */ /* 0x000ea4000c1e1b00 */
[----:B--2---:R-:W0:Y:S02]  /*bea0*/  I2F.U64 R0, R2 ;  /* 0x0000000200007312 */ /* 0x004e240000301000 */
[----:B0-----:R-:W-:Y:S01]  /*beb0*/  F2FP.F16.F32.PACK_AB R0, RZ, R0 ;  /* 0x00000000ff00723e */ /* 0x001fe200000000ff */
[----:B------:R-:W-:Y:S06]  /*bec0*/  BRA `(.L_x_8407) ;  /* 0x00000000000c7947 */ /* 0x000fec0003800000 */
.L_x_8430:
[----:B------:R-:W2:Y:S02]  /*bed0*/  LDG.E R2, desc[UR36][R2.64] ;  /* 0x0000002402027981 */ /* 0x000ea4000c1e1900 */
[----:B--2---:R-:W-:-:S04]  /*bee0*/  I2FP.F32.U32 R0, R2 ;  /* 0x0000000200007245 */ /* 0x004fc80000201000 */
[----:B------:R-:W-:-:S07]  /*bef0*/  F2FP.F16.F32.PACK_AB R0, RZ, R0 ;  /* 0x00000000ff00723e */ /* 0x000fce00000000ff */
.L_x_8407:
[----:B01---5:R-:W-:Y:S01]  /*bf00*/  HADD2.F32 R2, -RZ, R0.H0_H0 ;  /* 0x20000000ff027230 */ /* 0x023fe20000004100 */
[----:B------:R-:W-:Y:S01]  /*bf10*/  MOV R4, 0x38eb4c3a ;  /* 0x38eb4c3a00047802 */ /* 0x000fe20000000f00 */
[----:B------:R-:W-:Y:S01]  /*bf20*/  IMAD.MOV.U32 R6, RZ, RZ, 0x3aae005b ;  /* 0x3aae005bff067424 */ /* 0x000fe200078e00ff */
[----:B------:R-:W-:Y:S01]  /*bf30*/  MOV R5, 0x3c09919f ;  /* 0x3c09919f00057802 */ /* 0x000fe20000000f00 */
[----:B------:R-:W-:Y:S02]  /*bf40*/  IMAD.MOV.U32 R7, RZ, RZ, 0x3d24d99a ;  /* 0x3d24d99aff077424 */ /* 0x000fe400078e00ff */
        /* <DEDUP_REMOVED lines=45> */
.L_x_8438:
[----:B------:R-:W-:-:S06]  /*c220*/  HADD2.F32 R3, -RZ, R0.H0_H0 ;  /* 0x20000000ff037230 */ /* 0x000fcc0000004100 */
[----:B------:R-:W0:Y:S02]  /*c230*/  F2I.S64.TRUNC R2, R3 ;  /* 0x0000000300027311 */ /* 0x000e24000020d900 */
[----:B0-----:R-:W-:Y:S01]  /*c240*/  STG.E.U8 desc[UR36][R16.64], R2 ;  /* 0x0000000210007986 */ /* 0x001fe2000c101124 */
[----:B------:R-:W-:Y:S05]  /*c250*/  EXIT ;  /* 0x000000000000794d */ /* 0x000fea0003800000 */
.L_x_8437:
        /* <DEDUP_REMOVED lines=10> */
.L_x_8441:
[----:B------:R-:W-:-:S04]  /*c300*/  HADD2.F32 R0, -RZ, R0.H0_H0 ;  /* 0x20000000ff007230 */ /* 0x000fc80000004100 */
[----:B------:R-:W0:Y:S02]  /*c310*/  F2I.FTZ.TRUNC.NTZ R3, R0 ;  /* 0x0000000000037305 */ /* 0x000e24000021f100 */
[----:B0-----:R-:W-:Y:S01]  /*c320*/  STG.E desc[UR36][R16.64], R3 ;  /* 0x0000000310007986 */ /* 0x001fe2000c101924 */
[----:B------:R-:W-:Y:S05]  /*c330*/  EXIT ;  /* 0x000000000000794d */ /* 0x000fea0003800000 */
.L_x_8440:
[----:B------:R-:W-:-:S04]  /*c340*/  HADD2.F32 R0, -RZ, R0.H0_H0 ;  /* 0x20000000ff007230 */ /* 0x000fc80000004100 */
[----:B------:R-:W0:Y:S02]  /*c350*/  F2I.FTZ.TRUNC.NTZ R3, R0 ;  /* 0x0000000000037305 */ /* 0x000e24000021f100 */
[----:B0-----:R-:W-:Y:S01]  /*c360*/  STG.E.U16 desc[UR36][R16.64], R3 ;  /* 0x0000000310007986 */ /* 0x001fe2000c101524 */
[----:B------:R-:W-:Y:S05]  /*c370*/  EXIT ;  /* 0x000000000000794d */ /* 0x000fea0003800000 */
.L_x_8436:
        /* <DEDUP_REMOVED lines=9> */
.L_x_8443:
[----:B------:R-:W-:Y:S01]  /*c410*/  STG.E.U16 desc[UR36][R16.64], R0 ;  /* 0x0000000010007986 */ /* 0x000fe2000c101524 */
[----:B------:R-:W-:Y:S05]  /*c420*/  EXIT ;  /* 0x000000000000794d */ /* 0x000fea0003800000 */
.L_x_8442:
        /* <DEDUP_REMOVED lines=10> */
.L_x_8445:
[----:B------:R-:W-:-:S05]  /*c4d0*/  HADD2.F32 R0, -RZ, R0.H0_H0 ;  /* 0x20000000ff007230 */ /* 0x000fca0000004100 */
[----:B------:R-:W-:-:S04]  /*c4e0*/  F2FP.F16.F32.PACK_AB R0, RZ, R0 ;  /* 0x00000000ff00723e */ /* 0x000fc800000000ff */
[----:B------:R-:W-:-:S05]  /*c4f0*/  PRMT R0, R0, 0x5410, RZ ;  /* 0x0000541000007816 */ /* 0x000fca00000000ff */
[----:B------:R-:W-:Y:S01]  /*c500*/  STG.E desc[UR36][R16.64], R0 ;  /* 0x0000000010007986 */ /* 0x000fe2000c101924 */
[----:B------:R-:W-:Y:S05]  /*c510*/  EXIT ;  /* 0x000000000000794d */ /* 0x000fea0003800000 */
.L_x_8444:
[----:B------:R-:W-:-:S05]  /*c520*/  HADD2.F32 R2, -RZ, R0.H0_H0 ;  /* 0x20000000ff027230 */ /* 0x000fca0000004100 */
[----:B------:R-:W-:-:S06]  /*c530*/  FMUL.FTZ R2, R2, 1 ;  /* 0x3f80000002027820 */ /* 0x000fcc0000410000 */
[----:B------:R-:W0:Y:S02]  /*c540*/  F2F.F64.F32 R2, R2 ;  /* 0x0000000200027310 */ /* 0x000e240000201800 */
[----:B0-----:R-:W-:Y:S01]  /*c550*/  STG.E.64 desc[UR36][R16.64], R2 ;  /* 0x0000000210007986 */ /* 0x001fe2000c101b24 */
[----:B------:R-:W-:Y:S05]  /*c560*/  EXIT ;  /* 0x000000000000794d */ /* 0x000fea0003800000 */
.L_x_8435:
        /* <DEDUP_REMOVED lines=14> */
.L_x_8449:
        /* <DEDUP_REMOVED lines=17> */
.L_x_8452:
[----:B------:R-:W-:-:S04]  /*c760*/  SHF.R.U32.HI R3, RZ, 0x18, R3 ;  /* 0x00000018ff037819 */ /* 0x000fc80000011603 */
[----:B------:R-:W-:-:S04]  /*c770*/  LOP3.LUT R0, R0, 0x80, R3, 0xf8, !PT ;  /* 0x0000008000007812 */ /* 0x000fc800078ef803 */
[----:B------:R-:W-:-:S07]  /*c780*/  PRMT R8, R0, 0x7610, R8 ;  /* 0x0000761000087816 */ /* 0x000fce0000000008 */
.L_x_8451:
[----:B------:R-:W-:Y:S05]  /*c790*/  BSYNC.RECONVERGENT B0 ;  /* 0x0000000000007941 */ /* 0x000fea0003800200 */
.L_x_8450:
[----:B------:R-:W-:Y:S01]  /*c7a0*/  STG.E.U8 desc[UR36][R16.64], R8 ;  /* 0x0000000810007986 */ /* 0x000fe2000c101124 */
[----:B------:R-:W-:Y:S05]  /*c7b0*/  EXIT ;  /* 0x000000000000794d */ /* 0x000fea0003800000 */
.L_x_8448:
        /* <DEDUP_REMOVED lines=17> */
.L_x_8455:
[----:B------:R-:W-:-:S04]  /*c8d0*/  SHF.R.U32.HI R3, RZ, 0x18, R3 ;  /* 0x00000018ff037819 */ /* 0x000fc80000011603 */
[----:B------:R-:W-:-:S04]  /*c8e0*/  LOP3.LUT R0, R0, 0x80, R3, 0xf8, !PT ;  /* 0x0000008000007812 */ /* 0x000fc800078ef803 */
[----:B------:R-:W-:-:S07]  /*c8f0*/  PRMT R8, R0, 0x7610, R8 ;  /* 0x0000761000087816 */ /* 0x000fce0000000008 */
.L_x_8454:
[----:B------:R-:W-:Y:S05]  /*c900*/  BSYNC.RECONVERGENT B0 ;  /* 0x0000000000007941 */ /* 0x000fea0003800200 */
.L_x_8453:
[----:B------:R-:W-:Y:S01]  /*c910*/  STG.E.U8 desc[UR36][R16.64], R8 ;  /* 0x0000000810007986 */ /* 0x000fe2000c101124 */
[----:B------:R-:W-:Y:S05]  /*c920*/  EXIT ;  /* 0x000000000000794d */ /* 0x000fea0003800000 */
.L_x_8447:
        /* <DEDUP_REMOVED lines=22> */
.L_x_8457:
[----:B------:R-:W-:-:S06]  /*ca90*/  HADD2.F32 R2, -RZ, R0.H0_H0 ;  /* 0x20000000ff027230 */ /* 0x000fcc0000004100 */
[----:B------:R-:W0:Y:S02]  /*caa0*/  F2I.U64.TRUNC R2, R2 ;  /* 0x0000000200027311 */ /* 0x000e24000020d800 */
[----:B0-----:R-:W-:Y:S01]  /*cab0*/  STG.E.64 desc[UR36][R16.64], R2 ;  /* 0x0000000210007986 */ /* 0x001fe2000c101b24 */
[----:B------:R-:W-:Y:S05]  /*cac0*/  EXIT ;  /* 0x000000000000794d */ /* 0x000fea0003800000 */
.L_x_8456:
[----:B------:R-:W-:-:S04]  /*cad0*/  HADD2.F32 R0, -RZ, R0.H0_H0 ;  /* 0x20000000ff007230 */ /* 0x000fc80000004100 */
[----:B------:R-:W0:Y:S02]  /*cae0*/  F2I.FTZ.U32.TRUNC.NTZ R3, R0 ;  /* 0x0000000000037305 */ /* 0x000e24000021f000 */
[----:B0-----:R-:W-:Y:S01]  /*caf0*/  STG.E desc[UR36][R16.64], R3 ;  /* 0x0000000310007986 */ /* 0x001fe2000c101924 */
[----:B------:R-:W-:Y:S05]  /*cb00*/  EXIT ;  /* 0x000000000000794d */ /* 0x000fea0003800000 */
.L_x_8446:
        /* <DEDUP_REMOVED lines=11> */
.L_x_8459:
[----:B------:R-:W-:Y:S01]  /*cbc0*/  HADD2.F32 R0, -RZ, R0.H0_H0 ;  /* 0x20000000ff007230 */ /* 0x000fe20000004100 */
[----:B------:R-:W-:-:S04]  /*cbd0*/  CS2R R6, SRZ ;  /* 0x0000000000067805 */ /* 0x000fc8000001ff00 */
[----:B------:R-:W-:-:S04]  /*cbe0*/  FMUL.FTZ R0, R0, 1 ;  /* 0x3f80000000007820 */ /* 0x000fc80000410000 */
[----:B------:R-:W0:Y:S02]  /*cbf0*/  F2F.F64.F32 R4, R0 ;  /* 0x0000000000047310 */ /* 0x000e240000201800 */
[----:B0-----:R-:W-:Y:S01]  /*cc00*/  STG.E.128 desc[UR36][R16.64], R4 ;  /* 0x0000000410007986 */ /* 0x001fe2000c101d24 */
[----:B------:R-:W-:Y:S05]  /*cc10*/  EXIT ;  /* 0x000000000000794d */ /* 0x000fea0003800000 */
.L_x_8458:
[----:B------:R-:W-:-:S09]  /*cc20*/  UISETP.NE.AND UP0, UPT, UR4, 0xf, UPT ;  /* 0x0000000f0400788c */ /* 0x000fd2000bf05270 */
[----:B------:R-:W-:Y:S05]  /*cc30*/  BRA.U !UP0, `(.L_x_8460) ;  /* 0x0000000108e87547 */ /* 0x000fea000b800000 */
[----:B------:R-:W-:-:S09]  /*cc40*/  UISETP.NE.AND UP0, UPT, UR4, 0x17, UPT ;  /* 0x000000170400788c */ /* 0x000fd2000bf05270 */
[----:B------:R-:W-:Y:S05]  /*cc50*/  BRA.U !UP0, `(.L_x_8461) ;  /* 0x0000000108907547 */ /* 0x000fea000b800000 */
[----:B------:R-:W-:-:S09]  /*cc60*/  UISETP.NE.AND UP0, UPT, UR4, 0x18, UPT ;  /* 0x000000180400788c */ /* 0x000fd2000bf05270 */
[----:B------:R-:W-:Y:S05]  /*cc70*/  BRA.U !UP0, `(.L_x_8462) ;  /* 0x0000000108447547 */ /* 0x000fea000b800000 */
.L_x_8439:
        /* <DEDUP_REMOVED lines=16> */
.L_x_8463:
[----:B------:R-:W-:Y:S05]  /*cd80*/  EXIT ;  /* 0x000000000000794d */ /* 0x000fea0003800000 */
.L_x_8462:
        /* <DEDUP_REMOVED lines=13> */
.L_x_8465:
[----:B------:R-:W-:Y:S05]  /*ce60*/  BSYNC.RECONVERGENT B0 ;  /* 0x0000000000007941 */ /* 0x000fea0003800200 */
.L_x_8464:
[----:B------:R-:W-:-:S05]  /*ce70*/  LOP3.LUT R3, R0, 0x80, R3, 0xf8, !PT ;  /* 0x0000008000037812 */ /* 0x000fca00078ef803 */
[----:B------:R-:W-:Y:S01]  /*ce80*/  STG.E.U8 desc[UR36][R16.64], R3 ;  /* 0x0000000310007986 */ /* 0x000fe2000c101124 */
[----:B------:R-:W-:Y:S05]  /*ce90*/  EXIT ;  /* 0x000000000000794d */ /* 0x000fea0003800000 */
.L_x_8461:
        /* <DEDUP_REMOVED lines=12> */
.L_x_8467:
[----:B------:R-:W-:Y:S01]  /*cf60*/  HFMA2 R0, -RZ, RZ, 0, 7.569789886474609375e-06 ;  /* 0x0000007fff007431 */ /* 0x000fe200000001ff */
[----:B------:R-:W-:-:S04]  /*cf70*/  ISETP.GT.U32.AND P0, PT, R2, 0x7f800000, PT ;  /* 0x7f8000000200780c */ /* 0x000fc80003f04070 */
[----:B------:R-:W-:-:S09]  /*cf80*/  SEL R0, R0, 0x7c, P0 ;  /* 0x0000007c00007807 */ /* 0x000fd20000000000 */
.L_x_8468:
[----:B------:R-:W-:Y:S05]  /*cf90*/  BSYNC.RECONVERGENT B0 ;  /* 0x0000000000007941 */ /* 0x000fea0003800200 */
.L_x_8466:
[----:B------:R-:W-:-:S04]  /*cfa0*/  SHF.R.U32.HI R3, RZ, 0x18, R3 ;  /* 0x00000018ff037819 */ /* 0x000fc80000011603 */
[----:B------:R-:W-:-:S05]  /*cfb0*/  LOP3.LUT R3, R0, 0x80, R3, 0xf8, !PT ;  /* 0x0000008000037812 */ /* 0x000fca00078ef803 */
[----:B------:R-:W-:Y:S01]  /*cfc0*/  STG.E.U8 desc[UR36][R16.64], R3 ;  /* 0x0000000310007986 */ /* 0x000fe2000c101124 */
[----:B------:R-:W-:Y:S05]  /*cfd0*/  EXIT ;  /* 0x000000000000794d */ /* 0x000fea0003800000 */
.L_x_8460:
[----:B------:R-:W-:-:S05]  /*cfe0*/  HADD2.F32 R0, -RZ, R0.H0_H0 ;  /* 0x20000000ff007230 */ /* 0x000fca0000004100 */
[----:B------:R-:W-:-:S05]  /*cff0*/  F2FP.BF16.F32.PACK_AB R0, RZ, R0 ;  /* 0x00000000ff00723e */ /* 0x000fca00000010ff */
[----:B------:R-:W-:Y:S01]  /*d000*/  STG.E.U16 desc[UR36][R16.64], R0 ;  /* 0x0000000010007986 */ /* 0x000fe2000c101524 */
[----:B------:R-:W-:Y:S05]  /*d010*/  EXIT ;  /* 0x000000000000794d */ /* 0x000fea0003800000 */
.L_x_8469:
        /* <DEDUP_REMOVED lines=14> */
.L_x_12919:


//--------------------- .text._ZN2at6native27unrolled_elementwise_kernelIZZZNS0_18GeluCUDAKernelImplERNS_18TensorIteratorBaseENS0_8GeluTypeEENKUlvE0_clEvENKUlvE1_clEvEUlN3c104HalfEE_St5arrayIPcLm2EELi4E23TrivialOffsetCalculatorILi1EjESE_NS0_6memory12LoadWithCastILi1EEENSF_13StoreWithCastILi1EEEEEviT_T0_T2_T3_T4_T5_ --------------------------
	.section	.text._ZN2at6native27unrolled_elementwise_kernelIZZZNS0_18GeluCUDAKernelImplERNS_18TensorIteratorBaseENS0_8GeluTypeEENKUlvE0_clEvENKUlvE1_clEvEUlN3c104HalfEE_St5arrayIPcLm2EELi4E23TrivialOffsetCalculatorILi1EjESE_NS0_6memory12LoadWithCastILi1EEENSF_13StoreWithCastILi1EEEEEviT_T0_T2_T3_T4_T5_,"ax",@progbits
	.align	128
        .global         _ZN2at6native27unrolled_elementwise_kernelIZZZNS0_18GeluCUDAKernelImplERNS_18TensorIteratorBaseENS0_8GeluTypeEENKUlvE0_clEvENKUlvE1_clEvEUlN3c104HalfEE_St5arrayIPcLm2EELi4E23TrivialOffsetCalculatorILi1EjESE_NS0_6memory12LoadWithCastILi1EEENSF_13StoreWithCastILi1EEEEEviT_T0_T2_T3_T4_T5_
        .type           _ZN2at6native27unrolled_elementwise_kernelIZZZNS0_18GeluCUDAKernelImplERNS_18TensorIteratorBaseENS0_8GeluTypeEENKUlvE0_clEvENKUlvE1_clEvEUlN3c104HalfEE_St5arrayIPcLm2EELi4E23TrivialOffsetCalculatorILi1EjESE_NS0_6memory12LoadWithCastILi1EEENSF_13StoreWithCastILi1EEEEEviT_T0_T2_T3_T4_T5_,@function
        .size           _ZN2at6native27unrolled_elementwise_kernelIZZZNS0_18GeluCUDAKernelImplERNS_18TensorIteratorBaseENS0_8GeluTypeEENKUlvE0_clEvENKUlvE1_clEvEUlN3c104HalfEE_St5arrayIPcLm2EELi4E23TrivialOffsetCalculatorILi1EjESE_NS0_6memory12LoadWithCastILi1EEENSF_13StoreWithCastILi1EEEEEviT_T0_T2_T3_T4_T5_,(.L_x_12920 - _ZN2at6native27unrolled_elementwise_kernelIZZZNS0_18GeluCUDAKernelImplERNS_18TensorIteratorBaseENS0_8GeluTypeEENKUlvE0_clEvENKUlvE1_clEvEUlN3c104HalfEE_St5arrayIPcLm2EELi4E23TrivialOffsetCalculatorILi1EjESE_NS0_6memory12LoadWithCastILi1EEENSF_13StoreWithCastILi1EEEEEviT_T0_T2_T3_T4_T5_)
        .other          _ZN2at6native27unrolled_elementwise_kernelIZZZNS0_18GeluCUDAKernelImplERNS_18TensorIteratorBaseENS0_8GeluTypeEENKUlvE0_clEvENKUlvE1_clEvEUlN3c104HalfEE_St5arrayIPcLm2EELi4E23TrivialOffsetCalculatorILi1EjESE_NS0_6memory12LoadWithCastILi1EEENSF_13StoreWithCastILi1EEEEEviT_T0_T2_T3_T4_T5_,@"STO_CUDA_ENTRY STV_DEFAULT"
_ZN2at6native27unrolled_elementwise_kernelIZZZNS0_18GeluCUDAKernelImplERNS_18TensorIteratorBaseENS0_8GeluTypeEENKUlvE0_clEvENKUlvE1_clEvEUlN3c104HalfEE_St5arrayIPcLm2EELi4E23TrivialOffsetCalculatorILi1EjESE_NS0_6memory12LoadWithCastILi1EEENSF_13StoreWithCastILi1EEEEEviT_T0_T2_T3_T4_T5_:
.text._ZN2at6native27unrolled_elementwise_kernelIZZZNS0_18GeluCUDAKernelImplERNS_18TensorIteratorBaseENS0_8GeluTypeEENKUlvE0_clEvENKUlvE1_clEvEUlN3c104HalfEE_St5arrayIPcLm2EELi4E23TrivialOffsetCalculatorILi1EjESE_NS0_6memory12LoadWithCastILi1EEENSF_13StoreWithCastILi1EEEEEviT_T0_T2_T3_T4_T5_:
        /* <DEDUP_REMOVED lines=34> */
.L_x_8475:
[----:B------:R-:W2:Y:S02]  /*0220*/  LDG.E.U8 R2, desc[UR36][R2.64] ;  /* 0x0000002402027981 */ /* 0x000ea4000c1e1100 */
[----:B--2---:R-:W-:-:S04]  /*0230*/  I2FP.F32.U32 R0, R2 ;  /* 0x0000000200007245 */ /* 0x004fc80000201000 */
[----:B------:R-:W-:-:S04]  /*0240*/  F2FP.F16.F32.PACK_AB R0, RZ, R0 ;  /* 0x00000000ff00723e */ /* 0x000fc800000000ff */
[----:B------:R-:W-:Y:S01]  /*0250*/  PRMT R24, R0, 0x7610, R24 ;  /* 0x0000761000187816 */ /* 0x000fe20000000018 */
[----:B------:R-:W-:Y:S06]  /*0260*/  BRA `(.L_x_8477) ;  /* 0x0000000c00b47947 */ /* 0x000fec0003800000 */
.L_x_8474:
        /* <DEDUP_REMOVED lines=11> */
.L_x_8479:
[----:B------:R-:W2:Y:S02]  /*0320*/  LDG.E R2, desc[UR36][R2.64] ;  /* 0x0000002402027981 */ /* 0x000ea4000c1e1900 */
[----:B--2---:R-:W-:-:S04]  /*0330*/  I2FP.F32.S32 R0, R2 ;  /* 0x0000000200007245 */ /* 0x004fc80000201400 */
[----:B------:R-:W-:-:S04]  /*0340*/  F2FP.F16.F32.PACK_AB R0, RZ, R0 ;  /* 0x00000000ff00723e */ /* 0x000fc800000000ff */
[----:B------:R-:W-:Y:S01]  /*0350*/  PRMT R24, R0, 0x7610, R24 ;  /* 0x0000761000187816 */ /* 0x000fe20000000018 */
[----:B------:R-:W-:Y:S06]  /*0360*/  BRA `(.L_x_8477) ;  /* 0x0000000c00747947 */ /* 0x000fec0003800000 */
.L_x_8478:
[----:B------:R-:W2:Y:S02]  /*0370*/  LDG.E.U16 R2, desc[UR36][R2.64] ;  /* 0x0000002402027981 */ /* 0x000ea4000c1e1500 */
[----:B--2---:R-:W0:Y:S02]  /*0380*/  I2F.S16 R0, R2 ;  /* 0x0000000200007306 */ /* 0x004e240000101400 */
[----:B0-----:R-:W-:-:S04]  /*0390*/  F2FP.F16.F32.PACK_AB R0, RZ, R0 ;  /* 0x00000000ff00723e */ /* 0x001fc800000000ff */
[----:B------:R-:W-:Y:S01]  /*03a0*/  PRMT R24, R0, 0x7610, R24 ;  /* 0x0000761000187816 */ /* 0x000fe20000000018 */
[----:B------:R-:W-:Y:S06]  /*03b0*/  BRA `(.L_x_8477) ;  /* 0x0000000c00607947 */ /* 0x000fec0003800000 */
.L_x_8473:
        /* <DEDUP_REMOVED lines=9> */
.L_x_8481:
[----:B------:R1:W5:Y:S01]  /*0450*/  LDG.E.U16 R24, desc[UR36][R2.64] ;  /* 0x0000002402187981 */ /* 0x000362000c1e1500 */
[----:B------:R-:W-:Y:S05]  /*0460*/  BRA `(.L_x_8477) ;  /* 0x0000000c00347947 */ /* 0x000fea0003800000 */
.L_x_8480:
        /* <DEDUP_REMOVED lines=9> */
.L_x_8483:
[----:B------:R0:W5:Y:S01]  /*0500*/  LDG.E.U16 R24, desc[UR36][R2.64] ;  /* 0x0000002402187981 */ /* 0x000162000c1e1500 */
[----:B------:R-:W-:Y:S05]  /*0510*/  BRA `(.L_x_8477) ;  /* 0x0000000c00087947 */ /* 0x000fea0003800000 */
.L_x_8482:
        /* <DEDUP_REMOVED lines=9> */
.L_x_8472:
        /* <DEDUP_REMOVED lines=14> */
.L_x_8486:
        /* <DEDUP_REMOVED lines=9> */
.L_x_8485:
        /* <DEDUP_REMOVED lines=27> */
.L_x_8488:
        /* <DEDUP_REMOVED lines=14> */
.L_x_8487:
[----:B------:R-:W2:Y:S02]  /*09b0*/  LDG.E.U16 R0, desc[UR36][R2.64] ;  /* 0x0000002402007981 */ /* 0x000ea4000c1e1500 */
[----:B--2---:R-:W-:-:S05]  /*09c0*/  IMAD.U32 R0, R0, 0x10000, RZ ;  /* 0x0001000000007824 */ /* 0x004fca00078e00ff */
[----:B------:R-:W-:-:S04]  /*09d0*/  F2FP.F16.F32.PACK_AB R0, RZ, R0 ;  /* 0x00000000ff00723e */ /* 0x000fc800000000ff */
[----:B------:R-:W-:Y:S01]  /*09e0*/  PRMT R24, R0, 0x7610, R24 ;  /* 0x0000761000187816 */ /* 0x000fe20000000018 */
[----:B------:R-:W-:Y:S06]  /*09f0*/  BRA `(.L_x_8477) ;  /* 0x0000000400d07947 */ /* 0x000fec0003800000 */
.L_x_8484:
        /* <DEDUP_REMOVED lines=13> */
.L_x_8491:
        /* <DEDUP_REMOVED lines=21> */
.L_x_8495:
[----:B------:R-:W-:Y:S05]  /*0c20*/  BSYNC.RECONVERGENT B1 ;  /* 0x0000000000017941 */ /* 0x000fea0003800200 */
.L_x_8494:
[----:B------:R-:W-:Y:S01]  /*0c30*/  IMAD.SHL.U32 R0, R0, 0x100000, RZ ;  /* 0x0010000000007824 */ /* 0x000fe200078e00ff */
[----:B------:R-:W-:-:S04]  /*0c40*/  LEA R2, R2, 0x3b800000, 0x17 ;  /* 0x3b80000002027811 */ /* 0x000fc800078eb8ff */
[----:B------:R-:W-:-:S07]  /*0c50*/  LOP3.LUT R0, R2, R0, R7, 0xfe, !PT ;  /* 0x0000000002007212 */ /* 0x000fce00078efe07 */
.L_x_8493:
[----:B------:R-:W-:Y:S05]  /*0c60*/  BSYNC.RECONVERGENT B0 ;  /* 0x0000000000007941 */ /* 0x000fea0003800200 */
.L_x_8492:
[----:B------:R-:W-:-:S04]  /*0c70*/  F2FP.F16.F32.PACK_AB R0, RZ, R0 ;  /* 0x00000000ff00723e */ /* 0x000fc800000000ff */
[----:B------:R-:W-:Y:S01]  /*0c80*/  PRMT R24, R0, 0x7610, R24 ;  /* 0x0000761000187816 */ /* 0x000fe20000000018 */
[----:B------:R-:W-:Y:S06]  /*0c90*/  BRA `(.L_x_8477) ;  /* 0x0000000400287947 */ /* 0x000fec0003800000 */
.L_x_8490:
        /* <DEDUP_REMOVED lines=21> */
.L_x_8499:
[----:B------:R-:W-:Y:S05]  /*0df0*/  BSYNC.RECONVERGENT B1 ;  /* 0x0000000000017941 */ /* 0x000fea0003800200 */
.L_x_8498:
[----:B------:R-:W-:Y:S01]  /*0e00*/  IMAD.SHL.U32 R0, R0, 0x200000, RZ ;  /* 0x0020000000007824 */ /* 0x000fe200078e00ff */
[----:B------:R-:W-:-:S04]  /*0e10*/  LEA R2, R2, 0x37800000, 0x17 ;  /* 0x3780000002027811 */ /* 0x000fc800078eb8ff */
[----:B------:R-:W-:-:S07]  /*0e20*/  LOP3.LUT R0, R2, R0, R7, 0xfe, !PT ;  /* 0x0000000002007212 */ /* 0x000fce00078efe07 */
.L_x_8497:
[----:B------:R-:W-:Y:S05]  /*0e30*/  BSYNC.RECONVERGENT B0 ;  /* 0x0000000000007941 */ /* 0x000fea0003800200 */
.L_x_8496:
[----:B------:R-:W-:-:S04]  /*0e40*/  F2FP.F16.F32.PACK_AB R0, RZ, R0 ;  /* 0x00000000ff00723e */ /* 0x000fc800000000ff */
[----:B------:R-:W-:Y:S01]  /*0e50*/  PRMT R24, R0, 0x7610, R24 ;  /* 0x0000761000187816 */ /* 0x000fe20000000018 */
[----:B------:R-:W-:Y:S06]  /*0e60*/  BRA `(.L_x_8477) ;  /* 0x0000000000b47947 */ /* 0x000fec0003800000 */
.L_x_8489:
[----:B------:R-:W-:-:S09]  /*0e70*/  UISETP.NE.AND UP0, UPT, UR4, 0x1c, UPT ;  /* 0x0000001c0400788c */ /* 0x000fd2000bf05270 */
[----:B------:R-:W-:Y:S05]  /*0e80*/  BRA.U !UP0, `(.L_x_8500) ;  /* 0x00000001089c7547 */ /* 0x000fea000b800000 */
[----:B------:R-:W-:-:S09]  /*0e90*/  UISETP.NE.AND UP0, UPT, UR4, 0x1d, UPT ;  /* 0x0000001d0400788c */ /* 0x000fd2000bf05270 */
[----:B------:R-:W-:Y:S05]  /*0ea0*/  BRA.U !UP0, `(.L_x_8501) ;  /* 0x0000000108807547 */ /* 0x000fea000b800000 */
[----:B------:R-:W-:-:S09]  /*0eb0*/  UISETP.NE.AND UP0, UPT, UR4, 0x2c, UPT ;  /* 0x0000002c0400788c */ /* 0x000fd2000bf05270 */
[----:B------:R-:W-:Y:S05]  /*0ec0*/  BRA.U !UP0, `(.L_x_8502) ;  /* 0x0000000108487547 */ /* 0x000fea000b800000 */
.L_x_8476:
        /* <DEDUP_REMOVED lines=16> */
.L_x_8503:
[----:B------:R-:W-:Y:S01]  /*0fd0*/  PRMT R24, RZ, 0x7610, R24 ;  /* 0x00007610ff187816 */ /* 0x000fe20000000018 */
[----:B------:R-:W-:Y:S06]  /*0fe0*/  BRA `(.L_x_8477) ;  /* 0x0000000000547947 */ /* 0x000fec0003800000 */
.L_x_8502:
        /* <DEDUP_REMOVED lines=8> */
.L_x_8505:
[----:B------:R-:W-:Y:S05]  /*1070*/  BSYNC.RECONVERGENT B0 ;  /* 0x0000000000007941 */ /* 0x000fea0003800200 */
.L_x_8504:
[----:B------:R-:W-:-:S04]  /*1080*/  F2FP.F16.F32.PACK_AB R0, RZ, R0 ;  /* 0x00000000ff00723e */ /* 0x000fc800000000ff */
[----:B------:R-:W-:Y:S01]  /*1090*/  PRMT R24, R0, 0x7610, R24 ;  /* 0x0000761000187816 */ /* 0x000fe20000000018 */
[----:B------:R-:W-:Y:S06]  /*10a0*/  BRA `(.L_x_8477) ;  /* 0x0000000000247947 */ /* 0x000fec0003800000 */
.L_x_8501:
[----:B------:R-:W2:Y:S02]  /*10b0*/  LDG.E.64 R2, desc[UR36][R2.64] ;  /* 0x0000002402027981 */ /* 0x000ea4000c1e1b00 */
[----:B--2---:R-:W0:Y:S02]  /*10c0*/  I2F.U64 R0, R2 ;  /* 0x0000000200007312 */ /* 0x004e240000301000 */
[----:B0-----:R-:W-:-:S04]  /*10d0*/  F2FP.F16.F32.PACK_AB R0, RZ, R0 ;  /* 0x00000000ff00723e */ /* 0x001fc800000000ff */
[----:B------:R-:W-:Y:S01]  /*10e0*/  PRMT R24, R0, 0x7610, R24 ;  /* 0x0000761000187816 */ /* 0x000fe20000000018 */
[----:B------:R-:W-:Y:S06]  /*10f0*/  BRA `(.L_x_8477) ;  /* 0x0000000000107947 */ /* 0x000fec0003800000 */
.L_x_8500:
[----:B------:R-:W2:Y:S02]  /*1100*/  LDG.E R2, desc[UR36][R2.64] ;  /* 0x0000002402027981 */ /* 0x000ea4000c1e1900 */
[----:B--2---:R-:W-:-:S04]  /*1110*/  I2FP.F32.U32 R0, R2 ;  /* 0x0000000200007245 */ /* 0x004fc80000201000 */
[----:B------:R-:W-:-:S04]  /*1120*/  F2FP.F16.F32.PACK_AB R0, RZ, R0 ;  /* 0x00000000ff00723e */ /* 0x000fc800000000ff */
[----:B------:R-:W-:-:S07]  /*1130*/  PRMT R24, R0, 0x7610, R24 ;  /* 0x0000761000187816 */ /* 0x000fce0000000018 */
.L_x_8477:
[----:B------:R-:W-:-:S07]  /*1140*/  VIADD R16, R19, 0x80 ;  /* 0x0000008013107836 */ /* 0x000fce0000000000 */
.L_x_8471:
[----:B------:R-:W-:Y:S05]  /*1150*/  BSYNC.RECONVERGENT B6 ;  /* 0x0000000000067941 */ /* 0x000fea0003800200 */
.L_x_8470:
[----:B------:R-:W-:Y:S01]  /*1160*/  ISETP.GE.AND P0, PT, R16, R17, PT ;  /* 0x000000111000720c */ /* 0x000fe20003f06270 */
[----:B------:R-:W-:Y:S01]  /*1170*/  BSSY.RECONVERGENT B6, `(.L_x_8506) ;  /* 0x000010c000067945 */ /* 0x000fe20003800200 */
[----:B------:R-:W-:-:S11]  /*1180*/  PRMT R23, RZ, 0x7610, R23 ;  /* 0x00007610ff177816 */ /* 0x000fd60000000017 */
        /* <DEDUP_REMOVED lines=23> */
.L_x_8511:
[----:B------:R-:W2:Y:S02]  /*1300*/  LDG.E.U8 R2, desc[UR36][R2.64] ;  /* 0x0000002402027981 */ /* 0x000ea4000c1e1100 */
[----:B--2---:R-:W-:-:S04]  /*1310*/  I2FP.F32.U32 R0, R2 ;  /* 0x0000000200007245 */ /* 0x004fc80000201000 */
[----:B------:R-:W-:-:S04]  /*1320*/  F2FP.F16.F32.PACK_AB R0, RZ, R0 ;  /* 0x00000000ff00723e */ /* 0x000fc800000000ff */
[----:B------:R-:W-:Y:S01]  /*1330*/  PRMT R23, R0, 0x7610, R23 ;  /* 0x0000761000177816 */ /* 0x000fe20000000017 */
[----:B------:R-:W-:Y:S06]  /*1340*/  BRA `(.L_x_8513) ;  /* 0x0000000c00b47947 */ /* 0x000fec0003800000 */
.L_x_8510:
        /* <DEDUP_REMOVED lines=11> */
.L_x_8515:
[----:B------:R-:W2:Y:S02]  /*1400*/  LDG.E R2, desc[UR36][R2.64] ;  /* 0x0000002402027981 */ /* 0x000ea4000c1e1900 */
[----:B--2---:R-:W-:-:S04]  /*1410*/  I2FP.F32.S32 R0, R2 ;  /* 0x0000000200007245 */ /* 0x004fc80000201400 */
[----:B------:R-:W-:-:S04]  /*1420*/  F2FP.F16.F32.PACK_AB R0, RZ, R0 ;  /* 0x00000000ff00723e */ /* 0x000fc800000000ff */
[----:B------:R-:W-:Y:S01]  /*1430*/  PRMT R23, R0, 0x7610, R23 ;  /* 0x0000761000177816 */ /* 0x000fe20000000017 */
[----:B------:R-:W-:Y:S06]  /*1440*/  BRA `(.L_x_8513) ;  /* 0x0000000c00747947 */ /* 0x000fec0003800000 */
.L_x_8514:
[----:B------:R-:W2:Y:S02]  /*1450*/  LDG.E.U16 R2, desc[UR36][R2.64] ;  /* 0x0000002402027981 */ /* 0x000ea4000c1e1500 */
[----:B--2---:R-:W0:Y:S02]  /*1460*/  I2F.S16 R0, R2 ;  /* 0x0000000200007306 */ /* 0x004e240000101400 */
[----:B0-----:R-:W-:-:S04]  /*1470*/  F2FP.F16.F32.PACK_AB R0, RZ, R0 ;  /* 0x00000000ff00723e */ /* 0x001fc800000000ff */
[----:B------:R-:W-:Y:S01]  /*1480*/  PRMT R23, R0, 0x7610, R23 ;  /* 0x0000761000177816 */ /* 0x000fe20000000017 */
[----:B------:R-:W-:Y:S06]  /*1490*/  BRA `(.L_x_8513) ;  /* 0x0000000c00607947 */ /* 0x000fec0003800000 */
.L_x_8509:
        /* <DEDUP_REMOVED lines=9> */
.L_x_8517:
[----:B------:R0:W5:Y:S01]  /*1530*/  LDG.E.U16 R23, desc[UR36][R2.64] ;  /* 0x0000002402177981 */ /* 0x000162000c1e1500 */
[----:B------:R-:W-:Y:S05]  /*1540*/  BRA `(.L_x_8513) ;  /* 0x0000000c00347947 */ /* 0x000fea0003800000 */
.L_x_8516:
        /* <DEDUP_REMOVED lines=9> */
.L_x_8519:
[----:B------:R1:W5:Y:S01]  /*15e0*/  LDG.E.U16 R23, desc[UR36][R2.64] ;  /* 0x0000002402177981 */ /* 0x000362000c1e1500 */
[----:B------:R-:W-:Y:S05]  /*15f0*/  BRA `(.L_x_8513) ;  /* 0x0000000c00087947 */ /* 0x000fea0003800000 */
.L_x_8518:
        /* <DEDUP_REMOVED lines=9> */
.L_x_8508:
        /* <DEDUP_REMOVED lines=14> */
.L_x_8522:
        /* <DEDUP_REMOVED lines=9> */
.L_x_8521:
        /* <DEDUP_REMOVED lines=27> */
.L_x_8524:
        /* <DEDUP_REMOVED lines=14> */
.L_x_8523:
[----:B------:R-:W2:Y:S02]  /*1a90*/  LDG.E.U16 R0, desc[UR36][R2.64] ;  /* 0x0000002402007981 */ /* 0x000ea4000c1e1500 */
[----:B--2---:R-:W-:-:S05]  /*1aa0*/  IMAD.U32 R0, R0, 0x10000, RZ ;  /* 0x0001000000007824 */ /* 0x004fca00078e00ff */
[----:B------:R-:W-:-:S04]  /*1ab0*/  F2FP.F16.F32.PACK_AB R0, RZ, R0 ;  /* 0x00000000ff00723e */ /* 0x000fc800000000ff */
[----:B------:R-:W-:Y:S01]  /*1ac0*/  PRMT R23, R0, 0x7610, R23 ;  /* 0x0000761000177816 */ /* 0x000fe20000000017 */
[----:B------:R-:W-:Y:S06]  /*1ad0*/  BRA `(.L_x_8513) ;  /* 0x0000000400d07947 */ /* 0x000fec0003800000 */
.L_x_8520:
        /* <DEDUP_REMOVED lines=13> */
.L_x_8527:
        /* <DEDUP_REMOVED lines=21> */
.L_x_8531:
[----:B------:R-:W-:Y:S05]  /*1d00*/  BSYNC.RECONVERGENT B1 ;  /* 0x0000000000017941 */ /* 0x000fea0003800200 */
.L_x_8530:
[----:B------:R-:W-:Y:S01]  /*1d10*/  IMAD.SHL.U32 R0, R0, 0x100000, RZ ;  /* 0x0010000000007824 */ /* 0x000fe200078e00ff */
[----:B------:R-:W-:-:S04]  /*1d20*/  LEA R2, R2, 0x3b800000, 0x17 ;  /* 0x3b80000002027811 */ /* 0x000fc800078eb8ff */
[----:B------:R-:W-:-:S07]  /*1d30*/  LOP3.LUT R0, R2, R0, R7, 0xfe, !PT ;  /* 0x0000000002007212 */ /* 0x000fce00078efe07 */
.L_x_8529:
[----:B------:R-:W-:Y:S05]  /*1d40*/  BSYNC.RECONVERGENT B0 ;  /* 0x0000000000007941 */ /* 0x000fea0003800200 */
.L_x_8528:
[----:B------:R-:W-:-:S04]  /*1d50*/  F2FP.F16.F32.PACK_AB R0, RZ, R0 ;  /* 0x00000000ff00723e */ /* 0x000fc800000000ff */
[----:B------:R-:W-:Y:S01]  /*1d60*/  PRMT R23, R0, 0x7610, R23 ;  /* 0x0000761000177816 */ /* 0x000fe20000000017 */
[----:B------:R-:W-:Y:S06]  /*1d70*/  BRA `(.L_x_8513) ;  /* 0x0000000400287947 */ /* 0x000fec0003800000 */
.L_x_8526:
        /* <DEDUP_REMOVED lines=21> */
.L_x_8535:
[----:B------:R-:W-:Y:S05]  /*1ed0*/  BSYNC.RECONVERGENT B1 ;  /* 0x0000000000017941 */ /* 0x000fea0003800200 */
.L_x_8534:
[----:B------:R-:W-:Y:S01]  /*1ee0*/  IMAD.SHL.U32 R0, R0, 0x200000, RZ ;  /* 0x0020000000007824 */ /* 0x000fe200078e00ff */
[----:B------:R-:W-:-:S04]  /*1ef0*/  LEA R2, R2, 0x37800000, 0x17 ;  /* 0x3780000002027811 */ /* 0x000fc800078eb8ff */
[----:B------:R-:W-:-:S07]  /*1f00*/  LOP3.LUT R0, R2, R0, R7, 0xfe, !PT ;  /* 0x0000000002007212 */ /* 0x000fce00078efe07 */
.L_x_8533:
[----:B------:R-:W-:Y:S05]  /*1f10*/  BSYNC.RECONVERGENT B0 ;  /* 0x0000000000007941 */ /* 0x000fea0003800200 */
.L_x_8532:
[----:B------:R-:W-:-:S04]  /*1f20*/  F2FP.F16.F32.PACK_AB R0, RZ, R0 ;  /* 0x00000000ff00723e */ /* 0x000fc800000000ff */
[----:B------:R-:W-:Y:S01]  /*1f30*/  PRMT R23, R0, 0x7610, R23 ;  /* 0x0000761000177816 */ /* 0x000fe20000000017 */
[----:B------:R-:W-:Y:S06]  /*1f40*/  BRA `(.L_x_8513) ;  /* 0x0000000000b47947 */ /* 0x000fec0003800000 */
.L_x_8525:
        /* <DEDUP_REMOVED lines=14> */
.L_x_8539:
[----:B------:R-:W-:Y:S05]  /*2030*/  BSYNC.RECONVERGENT B0 ;  /* 0x0000000000007941 */ /* 0x000fea0003800200 */
.L_x_8538:
[----:B------:R-:W-:-:S04]  /*2040*/  F2FP.F16.F32.PACK_AB R0, RZ, R0 ;  /* 0x00000000ff00723e */ /* 0x000fc800000000ff */
[----:B------:R-:W-:Y:S01]  /*2050*/  PRMT R23, R0, 0x7610, R23 ;  /* 0x0000761000177816 */ /* 0x000fe20000000017 */
[----:B------:R-:W-:Y:S06]  /*2060*/  BRA `(.L_x_8513) ;  /* 0x00000000006c7947 */ /* 0x000fec0003800000 */
.L_x_8512:
        /* <DEDUP_REMOVED lines=16> */
.L_x_8540:
[----:B------:R-:W-:Y:S01]  /*2170*/  PRMT R23, RZ, 0x7610, R23 ;  /* 0x00007610ff177816 */ /* 0x000fe20000000017 */
[----:B------:R-:W-:Y:S06]  /*2180*/  BRA `(.L_x_8513) ;  /* 0x0000000000247947 */ /* 0x000fec0003800000 */
.L_x_8537:
[----:B------:R-:W2:Y:S02]  /*2190*/  LDG.E.64 R2, desc[UR36][R2.64] ;  /* 0x0000002402027981 */ /* 0x000ea4000c1e1b00 */
[----:B--2---:R-:W0:Y:S02]  /*21a0*/  I2F.U64 R0, R2 ;  /* 0x0000000200007312 */ /* 0x004e240000301000 */
[----:B0-----:R-:W-:-:S04]  /*21b0*/  F2FP.F16.F32.PACK_AB R0, RZ, R0 ;  /* 0x00000000ff00723e */ /* 0x001fc800000000ff */
[----:B------:R-:W-:Y:S01]  /*21c0*/  PRMT R23, R0, 0x7610, R23 ;  /* 0x0000761000177816 */ /* 0x000fe20000000017 */
[----:B------:R-:W-:Y:S06]  /*21d0*/  BRA `(.L_x_8513) ;  /* 0x0000000000107947 */ /* 0x000fec0003800000 */
.L_x_8536:
[----:B------:R-:W2:Y:S02]  /*21e0*/  LDG.E R2, desc[UR36][R2.64] ;  /* 0x0000002402027981 */ /* 0x000ea4000c1e1900 */
[----:B--2---:R-:W-:-:S04]  /*21f0*/  I2FP.F32.U32 R0, R2 ;  /* 0x0000000200007245 */ /* 0x004fc80000201000 */
[----:B------:R-:W-:-:S04]  /*2200*/  F2FP.F16.F32.PACK_AB R0, RZ, R0 ;  /* 0x00000000ff00723e */ /* 0x000fc800000000ff */
[----:B------:R-:W-:-:S07]  /*2210*/  PRMT R23, R0, 0x7610, R23 ;  /* 0x0000761000177816 */ /* 0x000fce0000000017 */
.L_x_8513:
[----:B------:R-:W-:-:S07]  /*2220*/  VIADD R16, R16, 0x80 ;  /* 0x0000008010107836 */ /* 0x000fce0000000000 */
.L_x_8507:
[----:B------:R-:W-:Y:S05]  /*2230*/  BSYNC.RECONVERGENT B6 ;  /* 0x0000000000067941 */ /* 0x000fea0003800200 */
.L_x_8506:
        /* <DEDUP_REMOVED lines=26> */
.L_x_8546:
[----:B------:R-:W2:Y:S02]  /*23e0*/  LDG.E.U8 R2, desc[UR36][R2.64] ;  /* 0x0000002402027981 */ /* 0x000ea4000c1e1100 */
[----:B--2---:R-:W-:-:S04]  /*23f0*/  I2FP.F32.U32 R0, R2 ;  /* 0x0000000200007245 */ /* 0x004fc80000201000 */
[----:B------:R-:W-:-:S04]  /*2400*/  F2FP.F16.F32.PACK_AB R0, RZ, R0 ;  /* 0x00000000ff00723e */ /* 0x000fc800000000ff */
[----:B------:R-:W-:Y:S01]  /*2410*/  PRMT R25, R0, 0x7610, R25 ;  /* 0x0000761000197816 */ /* 0x000fe20000000019 */
[----:B------:R-:W-:Y:S06]  /*2420*/  BRA `(.L_x_8548) ;  /* 0x0000000c00b47947 */ /* 0x000fec0003800000 */
.L_x_8545:
        /* <DEDUP_REMOVED lines=11> */
.L_x_8550:
[----:B------:R-:W2:Y:S02]  /*24e0*/  LDG.E R2, desc[UR36][R2.64] ;  /* 0x0000002402027981 */ /* 0x000ea4000c1e1900 */
[----:B--2---:R-:W-:-:S04]  /*24f0*/  I2FP.F32.S32 R0, R2 ;  /* 0x0000000200007245 */ /* 0x004fc80000201400 */
[----:B------:R-:W-:-:S04]  /*2500*/  F2FP.F16.F32.PACK_AB R0, RZ, R0 ;  /* 0x00000000ff00723e */ /* 0x000fc800000000ff */
[----:B------:R-:W-:Y:S01]  /*2510*/  PRMT R25, R0, 0x7610, R25 ;  /* 0x0000761000197816 */ /* 0x000fe20000000019 */
[----:B------:R-:W-:Y:S06]  /*2520*/  BRA `(.L_x_8548) ;  /* 0x0000000c00747947 */ /* 0x000fec0003800000 */
.L_x_8549:
[----:B------:R-:W2:Y:S02]  /*2530*/  LDG.E.U16 R2, desc[UR36][R2.64] ;  /* 0x0000002402027981 */ /* 0x000ea4000c1e1500 */
[----:B--2---:R-:W0:Y:S02]  /*2540*/  I2F.S16 R0, R2 ;  /* 0x0000000200007306 */ /* 0x004e240000101400 */
[----:B0-----:R-:W-:-:S04]  /*2550*/  F2FP.F16.F32.PACK_AB R0, RZ, R0 ;  /* 0x00000000ff00723e */ /* 0x001fc800000000ff */
[----:B------:R-:W-:Y:S01]  /*2560*/  PRMT R25, R0, 0x7610, R25 ;  /* 0x0000761000197816 */ /* 0x000fe20000000019 */
[----:B------:R-:W-:Y:S06]  /*2570*/  BRA `(.L_x_8548) ;  /* 0x0000000c00607947 */ /* 0x000fec0003800000 */
.L_x_8544:
        /* <DEDUP_REMOVED lines=9> */
.L_x_8552:
[----:B------:R0:W5:Y:S01]  /*2610*/  LDG.E.U16 R25, desc[UR36][R2.64] ;  /* 0x0000002402197981 */ /* 0x000162000c1e1500 */
[----:B------:R-:W-:Y:S05]  /*2620*/  BRA `(.L_x_8548) ;  /* 0x0000000c00347947 */ /* 0x000fea0003800000 */
.L_x_8551:
        /* <DEDUP_REMOVED lines=9> */
.L_x_8554:
[----:B------:R1:W5:Y:S01]  /*26c0*/  LDG.E.U16 R25, desc[UR36][R2.64] ;  /* 0x0000002402197981 */ /* 0x000362000c1e1500 */
[----:B------:R-:W-:Y:S05]  /*26d0*/  BRA `(.L_x_8548) ;  /* 0x0000000c00087947 */ /* 0x000fea0003800000 */
.L_x_8553:
        /* <DEDUP_REMOVED lines=9> */
.L_x_8543:
        /* <DEDUP_REMOVED lines=14> */
.L_x_8557:
        /* <DEDUP_REMOVED lines=9> */
.L_x_8556:
        /* <DEDUP_REMOVED lines=27> */
.L_x_8559:
        /* <DEDUP_REMOVED lines=14> */
.L_x_8558:
[----:B------:R-:W2:Y:S02]  /*2b70*/  LDG.E.U16 R0, desc[UR36][R2.64] ;  /* 0x0000002402007981 */ /* 0x000ea4000c1e1500 */
[----:B--2---:R-:W-:-:S05]  /*2b80*/  IMAD.U32 R0, R0, 0x10000, RZ ;  /* 0x0001000000007824 */ /* 0x004fca00078e00ff */
[----:B------:R-:W-:-:S04]  /*2b90*/  F2FP.F16.F32.PACK_AB R0, RZ, R0 ;  /* 0x00000000ff00723e */ /* 0x000fc800000000ff */
[----:B------:R-:W-:Y:S01]  /*2ba0*/  PRMT R25, R0, 0x7610, R25 ;  /* 0x0000761000197816 */ /* 0x000fe20000000019 */
[----:B------:R-:W-:Y:S06]  /*2bb0*/  BRA `(.L_x_8548) ;  /* 0x0000000400d07947 */ /* 0x000fec0003800000 */
.L_x_8555:
        /* <DEDUP_REMOVED lines=13> */
.L_x_8562:
        /* <DEDUP_REMOVED lines=21> */
.L_x_8566:
[----:B------:R-:W-:Y:S05]  /*2de0*/  BSYNC.RECONVERGENT B1 ;  /* 0x0000000000017941 */ /* 0x000fea0003800200 */
.L_x_8565:
[----:B------:R-:W-:Y:S01]  /*2df0*/  IMAD.SHL.U32 R0, R0, 0x100000, RZ ;  /* 0x0010000000007824 */ /* 0x000fe200078e00ff */
[----:B------:R-:W-:-:S04]  /*2e00*/  LEA R2, R2, 0x3b800000, 0x17 ;  /* 0x3b80000002027811 */ /* 0x000fc800078eb8ff */
[----:B------:R-:W-:-:S07]  /*2e10*/  LOP3.LUT R0, R2, R0, R7, 0xfe, !PT ;  /* 0x0000000002007212 */ /* 0x000fce00078efe07 */
.L_x_8564:
[----:B------:R-:W-:Y:S05]  /*2e20*/  BSYNC.RECONVERGENT B0 ;  /* 0x0000000000007941 */ /* 0x000fea0003800200 */
.L_x_8563:
[----:B------:R-:W-:-:S04]  /*2e30*/  F2FP.F16.F32.PACK_AB R0, RZ, R0 ;  /* 0x00000000ff00723e */ /* 0x000fc800000000ff */
[----:B------:R-:W-:Y:S01]  /*2e40*/  PRMT R25, R0, 0x7610, R25 ;  /* 0x0000761000197816 */ /* 0x000fe20000000019 */
[----:B------:R-:W-:Y:S06]  /*2e50*/  BRA `(.L_x_8548) ;  /* 0x0000000400287947 */ /* 0x000fec0003800000 */
.L_x_8561:
        /* <DEDUP_REMOVED lines=21> */
.L_x_8570:
[----:B------:R-:W-:Y:S05]  /*2fb0*/  BSYNC.RECONVERGENT B1 ;  /* 0x0000000000017941 */ /* 0x000fea0003800200 */
.L_x_8569:
[----:B------:R-:W-:Y:S01]  /*2fc0*/  IMAD.SHL.U32 R0, R0, 0x200000, RZ ;  /* 0x0020000000007824 */ /* 0x000fe200078e00ff */
[----:B------:R-:W-:-:S04]  /*2fd0*/  LEA R2, R2, 0x37800000, 0x17 ;  /* 0x3780000002027811 */ /* 0x000fc800078eb8ff */
[----:B------:R-:W-:-:S07]  /*2fe0*/  LOP3.LUT R0, R2, R0, R7, 0xfe, !PT ;  /* 0x0000000002007212 */ /* 0x000fce00078efe07 */
.L_x_8568:
[----:B------:R-:W-:Y:S05]  /*2ff0*/  BSYNC.RECONVERGENT B0 ;  /* 0x0000000000007941 */ /* 0x000fea0003800200 */
.L_x_8567:
[----:B------:R-:W-:-:S04]  /*3000*/  F2FP.F16.F32.PACK_AB R0, RZ, R0 ;  /* 0x00000000ff00723e */ /* 0x000fc800000000ff */
[----:B------:R-:W-:Y:S01]  /*3010*/  PRMT R25, R0, 0x7610, R25 ;  /* 0x0000761000197816 */ /* 0x000fe20000000019 */
[----:B------:R-:W-:Y:S06]  /*3020*/  BRA `(.L_x_8548) ;  /* 0x0000000000b47947 */ /* 0x000fec0003800000 */
.L_x_8560:
        /* <DEDUP_REMOVED lines=14> */
.L_x_8574:
[----:B------:R-:W-:Y:S05]  /*3110*/  BSYNC.RECONVERGENT B0 ;  /* 0x0000000000007941 */ /* 0x000fea0003800200 */
.L_x_8573:
[----:B------:R-:W-:-:S04]  /*3120*/  F2FP.F16.F32.PACK_AB R0, RZ, R0 ;  /* 0x00000000ff00723e */ /* 0x000fc800000000ff */
[----:B------:R-:W-:Y:S01]  /*3130*/  PRMT R25, R0, 0x7610, R25 ;  /* 0x0000761000197816 */ /* 0x000fe20000000019 */
[----:B------:R-:W-:Y:S06]  /*3140*/  BRA `(.L_x_8548) ;  /* 0x00000000006c7947 */ /* 0x000fec0003800000 */
.L_x_8547:
        /* <DEDUP_REMOVED lines=16> */
.L_x_8575:
[----:B------:R-:W-:Y:S01]  /*3250*/  PRMT R25, RZ, 0x7610, R25 ;  /* 0x00007610ff197816 */ /* 0x000fe20000000019 */
[----:B------:R-:W-:Y:S06]  /*3260*/  BRA `(.L_x_8548) ;  /* 0x0000000000247947 */ /* 0x000fec0003800000 */
.L_x_8572:
[----:B------:R-:W2:Y:S02]  /*3270*/  LDG.E.64 R2, desc[UR36][R2.64] ;  /* 0x0000002402027981 */ /* 0x000ea4000c1e1b00 */
[----:B--2---:R-:W0:Y:S02]  /*3280*/  I2F.U64 R0, R2 ;  /* 0x0000000200007312 */ /* 0x004e240000301000 */
[----:B0-----:R-:W-:-:S04]  /*3290*/  F2FP.F16.F32.PACK_AB R0, RZ, R0 ;  /* 0x00000000ff00723e */ /* 0x001fc800000000ff */
[----:B------:R-:W-:Y:S01]  /*32a0*/  PRMT R25, R0, 0x7610, R25 ;  /* 0x0000761000197816 */ /* 0x000fe20000000019 */
[----:B------:R-:W-:Y:S06]  /*32b0*/  BRA `(.L_x_8548) ;  /* 0x0000000000107947 */ /* 0x000fec0003800000 */
.L_x_8571:
[----:B------:R-:W2:Y:S02]  /*32c0*/  LDG.E R2, desc[UR36][R2.64] ;  /* 0x0000002402027981 */ /* 0x000ea4000c1e1900 */
[----:B--2---:R-:W-:-:S04]  /*32d0*/  I2FP.F32.U32 R0, R2 ;  /* 0x0000000200007245 */ /* 0x004fc80000201000 */
[----:B------:R-:W-:-:S04]  /*32e0*/  F2FP.F16.F32.PACK_AB R0, RZ, R0 ;  /* 0x00000000ff00723e */ /* 0x000fc800000000ff */
[----:B------:R-:W-:-:S07]  /*32f0*/  PRMT R25, R0, 0x7610, R25 ;  /* 0x0000761000197816 */ /* 0x000fce0000000019 */
.L_x_8548:
[----:B------:R-:W-:-:S07]  /*3300*/  VIADD R16, R16, 0x80 ;  /* 0x0000008010107836 */ /* 0x000fce0000000000 */
.L_x_8542:
[----:B------:R-:W-:Y:S05]  /*3310*/  BSYNC.RECONVERGENT B6 ;  /* 0x0000000000067941 */ /* 0x000fea0003800200 */
.L_x_8541:
        /* <DEDUP_REMOVED lines=25> */
.L_x_8581:
[----:B------:R-:W2:Y:S02]  /*34b0*/  LDG.E.U8 R2, desc[UR36][R2.64] ;  /* 0x0000002402027981 */ /* 0x000ea4000c1e1100 */
[----:B--2---:R-:W-:-:S04]  /*34c0*/  I2FP.F32.U32 R0, R2 ;  /* 0x0000000200007245 */ /* 0x004fc80000201000 */
[----:B------:R-:W-:Y:S01]  /*34d0*/  F2FP.F16.F32.PACK_AB R0, RZ, R0 ;  /* 0x00000000ff00723e */ /* 0x000fe200000000ff */
[----:B------:R-:W-:Y:S06]  /*34e0*/  BRA `(.L_x_8577) ;  /* 0x0000000c007c7947 */ /* 0x000fec0003800000 */
.L_x_8580:
        /* <DEDUP_REMOVED lines=10> */
.L_x_8584:
[----:B------:R-:W2:Y:S02]  /*3590*/  LDG.E R2, desc[UR36][R2.64] ;  /* 0x0000002402027981 */ /* 0x000ea4000c1e1900 */
[----:B--2---:R-:W-:-:S04]  /*35a0*/  I2FP.F32.S32 R0, R2 ;  /* 0x0000000200007245 */ /* 0x004fc80000201400 */
[----:B------:R-:W-:Y:S01]  /*35b0*/  F2FP.F16.F32.PACK_AB R0, RZ, R0 ;  /* 0x00000000ff00723e */ /* 0x000fe200000000ff */
[----:B------:R-:W-:Y:S06]  /*35c0*/  BRA `(.L_x_8577) ;  /* 0x0000000c00447947 */ /* 0x000fec0003800000 */
.L_x_8583:
[----:B------:R-:W2:Y:S02]  /*35d0*/  LDG.E.U16 R2, desc[UR36][R2.64] ;  /* 0x0000002402027981 */ /* 0x000ea4000c1e1500 */
[----:B--2---:R-:W0:Y:S02]  /*35e0*/  I2F.S16 R0, R2 ;  /* 0x0000000200007306 */ /* 0x004e240000101400 */
[----:B0-----:R-:W-:Y:S01]  /*35f0*/  F2FP.F16.F32.PACK_AB R0, RZ, R0 ;  /* 0x00000000ff00723e */ /* 0x001fe200000000ff */
[----:B------:R-:W-:Y:S06]  /*3600*/  BRA `(.L_x_8577) ;  /* 0x0000000c00347947 */ /* 0x000fec0003800000 */
.L_x_8579:
        /* <DEDUP_REMOVED lines=9> */
.L_x_8586:
[----:B------:R2:W5:Y:S01]  /*36a0*/  LDG.E.U16 R0, desc[UR36][R2.64] ;  /* 0x0000002402007981 */ /* 0x000562000c1e1500 */
[----:B------:R-:W-:Y:S05]  /*36b0*/  BRA `(.L_x_8577) ;  /* 0x0000000c00087947 */ /* 0x000fea0003800000 */
.L_x_8585:
        /* <DEDUP_REMOVED lines=9> */
.L_x_8588:
[----:B------:R3:W5:Y:S01]  /*3750*/  LDG.E.U16 R0, desc[UR36][R2.64] ;  /* 0x0000002402007981 */ /* 0x000762000c1e1500 */
[----:B------:R-:W-:Y:S05]  /*3760*/  BRA `(.L_x_8577) ;  /* 0x0000000800dc7947 */ /* 0x000fea0003800000 */
.L_x_8587:
        /* <DEDUP_REMOVED lines=8> */
.L_x_8578:
        /* <DEDUP_REMOVED lines=13> */
.L_x_8591:
        /* <DEDUP_REMOVED lines=8> */
.L_x_8590:
        /* <DEDUP_REMOVED lines=27> */
.L_x_8593:
        /* <DEDUP_REMOVED lines=13> */
.L_x_8592:
[----:B------:R-:W2:Y:S02]  /*3bc0*/  LDG.E.U16 R0, desc[UR36][R2.64] ;  /* 0x0000002402007981 */ /* 0x000ea4000c1e1500 */
[----:B--2---:R-:W-:-:S05]  /*3bd0*/  IMAD.U32 R0, R0, 0x10000, RZ ;  /* 0x0001000000007824 */ /* 0x004fca00078e00ff */
[----:B------:R-:W-:Y:S01]  /*3be0*/  F2FP.F16.F32.PACK_AB R0, RZ, R0 ;  /* 0x00000000ff00723e */ /* 0x000fe200000000ff */
[----:B------:R-:W-:Y:S06]  /*3bf0*/  BRA `(.L_x_8577) ;  /* 0x0000000400b87947 */ /* 0x000fec0003800000 */
.L_x_8589:
        /* <DEDUP_REMOVED lines=12> */
.L_x_8596:
        /* <DEDUP_REMOVED lines=21> */
.L_x_8600:
[----:B------:R-:W-:Y:S05]  /*3e10*/  BSYNC.RECONVERGENT B1 ;  /* 0x0000000000017941 */ /* 0x000fea0003800200 */
.L_x_8599:
[----:B------:R-:W-:Y:S01]  /*3e20*/  IMAD.SHL.U32 R0, R0, 0x100000, RZ ;  /* 0x0010000000007824 */ /* 0x000fe200078e00ff */
[----:B------:R-:W-:-:S04]  /*3e30*/  LEA R2, R2, 0x3b800000, 0x17 ;  /* 0x3b80000002027811 */ /* 0x000fc800078eb8ff */
[----:B------:R-:W-:-:S07]  /*3e40*/  LOP3.LUT R0, R2, R0, R7, 0xfe, !PT ;  /* 0x0000000002007212 */ /* 0x000fce00078efe07 */
.L_x_8598:
[----:B------:R-:W-:Y:S05]  /*3e50*/  BSYNC.RECONVERGENT B0 ;  /* 0x0000000000007941 */ /* 0x000fea0003800200 */
.L_x_8597:
[----:B------:R-:W-:Y:S01]  /*3e60*/  F2FP.F16.F32.PACK_AB R0, RZ, R0 ;  /* 0x00000000ff00723e */ /* 0x000fe200000000ff */
[----:B------:R-:W-:Y:S06]  /*3e70*/  BRA `(.L_x_8577) ;  /* 0x0000000400187947 */ /* 0x000fec0003800000 */
.L_x_8595:
        /* <DEDUP_REMOVED lines=21> */
.L_x_8604:
[----:B------:R-:W-:Y:S05]  /*3fd0*/  BSYNC.RECONVERGENT B1 ;  /* 0x0000000000017941 */ /* 0x000fea0003800200 */
.L_x_8603:
[----:B------:R-:W-:Y:S01]  /*3fe0*/  IMAD.SHL.U32 R0, R0, 0x200000, RZ ;  /* 0x0020000000007824 */ /* 0x000fe200078e00ff */
[----:B------:R-:W-:-:S04]  /*3ff0*/  LEA R2, R2, 0x37800000, 0x17 ;  /* 0x3780000002027811 */ /* 0x000fc800078eb8ff */
[----:B------:R-:W-:-:S07]  /*4000*/  LOP3.LUT R0, R2, R0, R7, 0xfe, !PT ;  /* 0x0000000002007212 */ /* 0x000fce00078efe07 */
.L_x_8602:
[----:B------:R-:W-:Y:S05]  /*4010*/  BSYNC.RECONVERGENT B0 ;  /* 0x0000000000007941 */ /* 0x000fea0003800200 */
.L_x_8601:
[----:B------:R-:W-:Y:S01]  /*4020*/  F2FP.F16.F32.PACK_AB R0, RZ, R0 ;  /* 0x00000000ff00723e */ /* 0x000fe200000000ff */
[----:B------:R-:W-:Y:S06]  /*4030*/  BRA `(.L_x_8577) ;  /* 0x0000000000a87947 */ /* 0x000fec0003800000 */
.L_x_8594:
        /* <DEDUP_REMOVED lines=14> */
.L_x_8608:
[----:B------:R-:W-:Y:S05]  /*4120*/  BSYNC.RECONVERGENT B0 ;  /* 0x0000000000007941 */ /* 0x000fea0003800200 */
.L_x_8607:
[----:B------:R-:W-:Y:S01]  /*4130*/  F2FP.F16.F32.PACK_AB R0, RZ, R0 ;  /* 0x00000000ff00723e */ /* 0x000fe200000000ff */
[----:B------:R-:W-:Y:S06]  /*4140*/  BRA `(.L_x_8577) ;  /* 0x0000000000647947 */ /* 0x000fec0003800000 */
.L_x_8582:
        /* <DEDUP_REMOVED lines=16> */
.L_x_8609:
[----:B------:R-:W-:Y:S01]  /*4250*/  PRMT R0, RZ, 0x7610, R0 ;  /* 0x00007610ff007816 */ /* 0x000fe20000000000 */
[----:B------:R-:W-:Y:S06]  /*4260*/  BRA `(.L_x_8577) ;  /* 0x00000000001c7947 */ /* 0x000fec0003800000 */
.L_x_8606:
[----:B------:R-:W2:Y:S02]  /*4270*/  LDG.E.64 R2, desc[UR36][R2.64] ;  /* 0x0000002402027981 */ /* 0x000ea4000c1e1b00 */
[----:B--2---:R-:W0:Y:S02]  /*4280*/  I2F.U64 R0, R2 ;  /* 0x0000000200007312 */ /* 0x004e240000301000 */
[----:B0-----:R-:W-:Y:S01]  /*4290*/  F2FP.F16.F32.PACK_AB R0, RZ, R0 ;  /* 0x00000000ff00723e */ /* 0x001fe200000000ff */
[----:B------:R-:W-:Y:S06]  /*42a0*/  BRA `(.L_x_8577) ;  /* 0x00000000000c7947 */ /* 0x000fec0003800000 */
.L_x_8605:
[----:B------:R-:W2:Y:S02]  /*42b0*/  LDG.E R2, desc[UR36][R2.64] ;  /* 0x0000002402027981 */ /* 0x000ea4000c1e1900 */
[----:B--2---:R-:W-:-:S04]  /*42c0*/  I2FP.F32.U32 R0, R2 ;  /* 0x0000000200007245 */ /* 0x004fc80000201000 */
[----:B------:R-:W-:-:S07]  /*42d0*/  F2FP.F16.F32.PACK_AB R0, RZ, R0 ;  /* 0x00000000ff00723e */ /* 0x000fce00000000ff */
.L_x_8577:
[----:B------:R-:W-:Y:S05]  /*42e0*/  BSYNC.RECONVERGENT B6 ;  /* 0x0000000000067941 */ /* 0x000fea0003800200 */
.L_x_8576:
[----:B------:R-:W4:Y:S01]  /*42f0*/  LDC.U8 R16, c[0x0][0x3a4] ;  /* 0x0000e900ff107b82 */ /* 0x000f220000000000 */
[CC--:B------:R-:W-:Y:S01]  /*4300*/  ISETP.GE.AND P2, PT, R19.reuse, R17.reuse, PT ;  /* 0x000000111300720c */ /* 0x0c0fe20003f46270 */
[C---:B0123--:R-:W-:Y:S01]  /*4310*/  VIADD R2, R19.reuse, 0x100 ;  /* 0x0000010013027836 */ /* 0x04ffe20000000000 */
[----:B------:R-:W-:Y:S01]  /*4320*/  BSSY.RECONVERGENT B0, `(.L_x_8610) ;  /* 0x000002a000007945 */ /* 0x000fe20003800200 */
[C---:B------:R-:W-:Y:S02]  /*4330*/  VIADD R4, R19.reuse, 0x180 ;  /* 0x0000018013047836 */ /* 0x040fe40000000000 */
        /* <DEDUP_REMOVED lines=13> */
[----:B------:R-:W-:-:S03]  /*4410*/  IMAD.MOV.U32 R8, RZ, RZ, 0x3f69b4f9 ;  /* 0x3f69b4f9ff087424 */ /* 0x000fc600078e00ff */
        /* <DEDUP_REMOVED lines=25> */
[----:B------:R-:W-:-:S07]  /*45b0*/  F2FP.F16.F32.PACK_AB R4, RZ, R4 ;  /* 0x00000004ff04723e */ /* 0x000fce00000000ff */
.L_x_8611:
[----:B------:R-:W-:Y:S05]  /*45c0*/  BSYNC.RECONVERGENT B0 ;  /* 0x0000000000007941 */ /* 0x000fea0003800200 */
.L_x_8610:
[----:B------:R-:W-:Y:S04]  /*45d0*/  BSSY.RECONVERGENT B0, `(.L_x_8612) ;  /* 0x0000025000007945 */ /* 0x000fe80003800200 */
[----:B------:R-:W-:Y:S05]  /*45e0*/  @P4 BRA `(.L_x_8613) ;  /* 0x00000000008c4947 */ /* 0x000fea0003800000 */
[----:B-----5:R-:W-:Y:S02]  /*45f0*/  HADD2.F32 R23, -RZ, R23.H0_H0 ;  /* 0x20000017ff177230 */ /* 0x020fe40000004100 */
[----:B------:R-:W-:Y:S02]  /*4600*/  IMAD.MOV.U32 R6, RZ, RZ, 0x38eb4c3a ;  /* 0x38eb4c3aff067424 */ /* 0x000fe400078e00ff */
[----:B------:R-:W-:Y:S02]  /*4610*/  IMAD.MOV.U32 R8, RZ, RZ, 0x3aae005b ;  /* 0x3aae005bff087424 */ /* 0x000fe400078e00ff */
[C---:B------:R-:W-:Y:S01]  /*4620*/  FMUL.FTZ R2, R23.reuse, 0.70710676908493041992 ;  /* 0x3f3504f317027820 */ /* 0x040fe20000410000 */
[----:B------:R-:W-:Y:S02]  /*4630*/  IMAD.MOV.U32 R5, RZ, RZ, 0x3c09919f ;  /* 0x3c09919fff057424 */ /* 0x000fe400078e00ff */
[----:B------:R-:W-:Y:S01]  /*4640*/  FMUL.FTZ R23, R23, 0.5 ;  /* 0x3f00000017177820 */ /* 0x000fe20000410000 */
[----:B------:R-:W-:-:S02]  /*4650*/  IMAD.MOV.U32 R7, RZ, RZ, 0x3d24d99a ;  /* 0x3d24d99aff077424 */ /* 0x000fc400078e00ff */
        /* <DEDUP_REMOVED lines=27> */
[----:B------:R-:W-:-:S07]  /*4810*/  F2FP.F16.F32.PACK_AB R26, RZ, R26 ;  /* 0x0000001aff1a723e */ /* 0x000fce00000000ff */
.L_x_8613:
[----:B------:R-:W-:Y:S05]  /*4820*/  BSYNC.RECONVERGENT B0 ;  /* 0x0000000000007941 */ /* 0x000fea0003800200 */
.L_x_8612:
        /* <DEDUP_REMOVED lines=37> */
.L_x_8615:
[----:B------:R-:W-:Y:S05]  /*4a80*/  BSYNC.RECONVERGENT B0 ;  /* 0x0000000000007941 */ /* 0x000fea0003800200 */
.L_x_8614:
        /* <DEDUP_REMOVED lines=37> */
.L_x_8617:
[----:B------:R-:W-:Y:S05]  /*4ce0*/  BSYNC.RECONVERGENT B0 ;  /* 0x0000000000007941 */ /* 0x000fea0003800200 */
.L_x_8616:
        /* <DEDUP_REMOVED lines=21> */
[----:B------:R-:W-:Y:S02]  /*4e40*/  IMAD.MOV.U32 R19, RZ, RZ, R22 ;  /* 0x000000ffff137224 */ /* 0x000fe400078e0016 */
[----:B------:R-:W0:Y:S02]  /*4e50*/  F2I.FTZ.TRUNC.NTZ R5, R4 ;  /* 0x0000000400057305 */ /* 0x000e24000021f100 */
[----:B0-----:R3:W-:Y:S01]  /*4e60*/  STG.E.U8 desc[UR36][R2.64], R5 ;  /* 0x0000000502007986 */ /* 0x0017e2000c101124 */
[----:B------:R-:W-:Y:S05]  /*4e70*/  BRA `(.L_x_8619) ;  /* 0x0000000c00d47947 */ /* 0x000fea0003800000 */
.L_x_8623:
[----:B------:R-:W-:Y:S02]  /*4e80*/  HADD2.F32 R5, -RZ, R4.H0_H0 ;  /* 0x20000004ff057230 */ /* 0x000fe40000004100 */
[----:B------:R-:W-:-:S04]  /*4e90*/  IMAD.MOV.U32 R19, RZ, RZ, R22 ;  /* 0x000000ffff137224 */ /* 0x000fc800078e0016 */
[----:B------:R-:W0:Y:S02]  /*4ea0*/  F2I.S64.TRUNC R4, R5 ;  /* 0x0000000500047311 */ /* 0x000e24000020d900 */
[----:B0-----:R0:W-:Y:S01]  /*4eb0*/  STG.E.U8 desc[UR36][R2.64], R4 ;  /* 0x0000000402007986 */ /* 0x0011e2000c101124 */
[----:B------:R-:W-:Y:S05]  /*4ec0*/  BRA `(.L_x_8619) ;  /* 0x0000000c00c07947 */ /* 0x000fea0003800000 */
.L_x_8622:
        /* <DEDUP_REMOVED lines=11> */
.L_x_8626:
[----:B------:R-:W-:Y:S02]  /*4f80*/  HADD2.F32 R4, -RZ, R4.H0_H0 ;  /* 0x20000004ff047230 */ /* 0x000fe40000004100 */
[----:B------:R-:W-:Y:S02]  /*4f90*/  IMAD.MOV.U32 R19, RZ, RZ, R22 ;  /* 0x000000ffff137224 */ /* 0x000fe400078e0016 */
[----:B------:R-:W0:Y:S02]  /*4fa0*/  F2I.FTZ.TRUNC.NTZ R5, R4 ;  /* 0x0000000400057305 */ /* 0x000e24000021f100 */
[----:B0-----:R2:W-:Y:S01]  /*4fb0*/  STG.E desc[UR36][R2.64], R5 ;  /* 0x0000000502007986 */ /* 0x0015e2000c101924 */
[----:B------:R-:W-:Y:S05]  /*4fc0*/  BRA `(.L_x_8619) ;  /* 0x0000000c00807947 */ /* 0x000fea0003800000 */
.L_x_8625:
[----:B------:R-:W-:Y:S02]  /*4fd0*/  HADD2.F32 R4, -RZ, R4.H0_H0 ;  /* 0x20000004ff047230 */ /* 0x000fe40000004100 */
[----:B------:R-:W-:Y:S02]  /*4fe0*/  IMAD.MOV.U32 R19, RZ, RZ, R22 ;  /* 0x000000ffff137224 */ /* 0x000fe400078e0016 */
[----:B------:R-:W0:Y:S02]  /*4ff0*/  F2I.FTZ.TRUNC.NTZ R5, R4 ;  /* 0x0000000400057305 */ /* 0x000e24000021f100 */
[----:B0-----:R0:W-:Y:S01]  /*5000*/  STG.E.U16 desc[UR36][R2.64], R5 ;  /* 0x0000000502007986 */ /* 0x0011e2000c101524 */
[----:B------:R-:W-:Y:S05]  /*5010*/  BRA `(.L_x_8619) ;  /* 0x0000000c006c7947 */ /* 0x000fea0003800000 */
.L_x_8621:
        /* <DEDUP_REMOVED lines=10> */
.L_x_8628:
[----:B------:R0:W-:Y:S01]  /*50c0*/  STG.E.U16 desc[UR36][R2.64], R4 ;  /* 0x0000000402007986 */ /* 0x0001e2000c101524 */
[----:B------:R-:W-:Y:S01]  /*50d0*/  IMAD.MOV.U32 R19, RZ, RZ, R22 ;  /* 0x000000ffff137224 */ /* 0x000fe200078e0016 */
[----:B------:R-:W-:Y:S06]  /*50e0*/  BRA `(.L_x_8619) ;  /* 0x0000000c00387947 */ /* 0x000fec0003800000 */
.L_x_8627:
        /* <DEDUP_REMOVED lines=11> */
.L_x_8630:
[----:B------:R-:W-:Y:S02]  /*51a0*/  HADD2.F32 R0, -RZ, R4.H0_H0 ;  /* 0x20000004ff007230 */ /* 0x000fe40000004100 */
[----:B------:R-:W-:-:S03]  /*51b0*/  IMAD.MOV.U32 R19, RZ, RZ, R22 ;  /* 0x000000ffff137224 */ /* 0x000fc600078e0016 */
[----:B------:R-:W-:-:S04]  /*51c0*/  F2FP.F16.F32.PACK_AB R0, RZ, R0 ;  /* 0x00000000ff00723e */ /* 0x000fc800000000ff */
[----:B------:R-:W-:-:S05]  /*51d0*/  PRMT R0, R0, 0x5410, RZ ;  /* 0x0000541000007816 */ /* 0x000fca00000000ff */
[----:B------:R0:W-:Y:S01]  /*51e0*/  STG.E desc[UR36][R2.64], R0 ;  /* 0x0000000002007986 */ /* 0x0001e2000c101924 */
[----:B------:R-:W-:Y:S05]  /*51f0*/  BRA `(.L_x_8619) ;  /* 0x0000000800f47947 */ /* 0x000fea0003800000 */
.L_x_8629:
[----:B------:R-:W-:Y:S02]  /*5200*/  HADD2.F32 R4, -RZ, R4.H0_H0 ;  /* 0x20000004ff047230 */ /* 0x000fe40000004100 */
[----:B------:R-:W-:-:S03]  /*5210*/  IMAD.MOV.U32 R19, RZ, RZ, R22 ;  /* 0x000000ffff137224 */ /* 0x000fc600078e0016 */
[----:B------:R-:W-:-:S06]  /*5220*/  FMUL.FTZ R4, R4, 1 ;  /* 0x3f80000004047820 */ /* 0x000fcc0000410000 */
[----:B------:R-:W0:Y:S02]  /*5230*/  F2F.F64.F32 R4, R4 ;  /* 0x0000000400047310 */ /* 0x000e240000201800 */
[----:B0-----:R0:W-:Y:S01]  /*5240*/  STG.E.64 desc[UR36][R2.64], R4 ;  /* 0x0000000402007986 */ /* 0x0011e2000c101b24 */
[----:B------:R-:W-:Y:S05]  /*5250*/  BRA `(.L_x_8619) ;  /* 0x0000000800dc7947 */ /* 0x000fea0003800000 */
.L_x_8620:
        /* <DEDUP_REMOVED lines=14> */
.L_x_8633:
[----:B------:R-:W-:Y:S01]  /*5340*/  HADD2.F32 R4, -RZ, R4.H0_H0 ;  /* 0x20000004ff047230 */ /* 0x000fe20000004100 */
[----:B------:R-:W-:Y:S01]  /*5350*/  CS2R R6, SRZ ;  /* 0x0000000000067805 */ /* 0x000fe2000001ff00 */
[----:B------:R-:W-:-:S03]  /*5360*/  IMAD.MOV.U32 R19, RZ, RZ, R22 ;  /* 0x000000ffff137224 */ /* 0x000fc600078e0016 */
[----:B------:R-:W-:-:S06]  /*5370*/  FMUL.FTZ R4, R4, 1 ;  /* 0x3f80000004047820 */ /* 0x000fcc0000410000 */
[----:B------:R-:W0:Y:S02]  /*5380*/  F2F.F64.F32 R4, R4 ;  /* 0x0000000400047310 */ /* 0x000e240000201800 */
[----:B0-----:R0:W-:Y:S01]  /*5390*/  STG.E.128 desc[UR36][R2.64], R4 ;  /* 0x0000000402007986 */ /* 0x0011e2000c101d24 */
[----:B------:R-:W-:Y:S05]  /*53a0*/  BRA `(.L_x_8619) ;  /* 0x0000000800887947 */ /* 0x000fea0003800000 */
.L_x_8632:
        /* <DEDUP_REMOVED lines=19> */
.L_x_8637:
[----:B------:R-:W-:Y:S05]  /*54e0*/  BSYNC.RECONVERGENT B0 ;  /* 0x0000000000007941 */ /* 0x000fea0003800200 */
.L_x_8636:
[----:B------:R-:W-:Y:S01]  /*54f0*/  LOP3.LUT R5, R0, 0x80, R5, 0xf8, !PT ;  /* 0x0000008000057812 */ /* 0x000fe200078ef805 */
[----:B------:R-:W-:-:S04]  /*5500*/  IMAD.MOV.U32 R19, RZ, RZ, R22 ;  /* 0x000000ffff137224 */ /* 0x000fc800078e0016 */
[----:B------:R0:W-:Y:S01]  /*5510*/  STG.E.U8 desc[UR36][R2.64], R5 ;  /* 0x0000000502007986 */ /* 0x0001e2000c101124 */
[----:B------:R-:W-:Y:S05]  /*5520*/  BRA `(.L_x_8619) ;  /* 0x0000000800287947 */ /* 0x000fea0003800000 */
.L_x_8635:
        /* <DEDUP_REMOVED lines=15> */
.L_x_8639:
[----:B------:R-:W-:Y:S05]  /*5620*/  BSYNC.RECONVERGENT B0 ;  /* 0x0000000000007941 */ /* 0x000fea0003800200 */
.L_x_8638:
[----:B------:R-:W-:Y:S01]  /*5630*/  LOP3.LUT R5, R0, 0x80, R5, 0xf8, !PT ;  /* 0x0000008000057812 */ /* 0x000fe200078ef805 */
[----:B------:R-:W-:-:S04]  /*5640*/  IMAD.MOV.U32 R19, RZ, RZ, R22 ;  /* 0x000000ffff137224 */ /* 0x000fc800078e0016 */
[----:B------:R0:W-:Y:S01]  /*5650*/  STG.E.U8 desc[UR36][R2.64], R5 ;  /* 0x0000000502007986 */ /* 0x0001e2000c101124 */
[----:B------:R-:W-:Y:S05]  /*5660*/  BRA `(.L_x_8619) ;  /* 0x0000000400d87947 */ /* 0x000fea0003800000 */
.L_x_8634:
[----:B------:R-:W-:Y:S02]  /*5670*/  HADD2.F32 R0, -RZ, R4.H0_H0 ;  /* 0x20000004ff007230 */ /* 0x000fe40000004100 */
[----:B------:R-:W-:-:S03]  /*5680*/  IMAD.MOV.U32 R19, RZ, RZ, R22 ;  /* 0x000000ffff137224 */ /* 0x000fc600078e0016 */
[----:B------:R-:W-:-:S05]  /*5690*/  F2FP.BF16.F32.PACK_AB R0, RZ, R0 ;  /* 0x00000000ff00723e */ /* 0x000fca00000010ff */
[----:B------:R0:W-:Y:S01]  /*56a0*/  STG.E.U16 desc[UR36][R2.64], R0 ;  /* 0x0000000002007986 */ /* 0x0001e2000c101524 */
[----:B------:R-:W-:Y:S05]  /*56b0*/  BRA `(.L_x_8619) ;  /* 0x0000000400c47947 */ /* 0x000fea0003800000 */
.L_x_8631:
        /* <DEDUP_REMOVED lines=13> */
.L_x_8642:
        /* <DEDUP_REMOVED lines=13> */
.L_x_8645:
[----:B------:R-:W-:-:S04]  /*5860*/  SHF.R.U32.HI R0, RZ, 0x14, R5 ;  /* 0x00000014ff007819 */ /* 0x000fc80000011605 */
[----:B------:R-:W-:-:S04]  /*5870*/  LOP3.LUT R0, R0, 0x1, RZ, 0xc0, !PT ;  /* 0x0000000100007812 */ /* 0x000fc800078ec0ff */
[----:B------:R-:W-:-:S04]  /*5880*/  IADD3 R0, PT, PT, R5, 0x487ffff, R0 ;  /* 0x0487ffff05007810 */ /* 0x000fc80007ffe000 */
[----:B------:R-:W-:-:S04]  /*5890*/  SHF.R.U32.HI R0, RZ, 0x14, R0 ;  /* 0x00000014ff007819 */ /* 0x000fc80000011600 */
[----:B------:R-:W-:-:S07]  /*58a0*/  LOP3.LUT R4, R0, 0xff, RZ, 0xc0, !PT ;  /* 0x000000ff00047812 */ /* 0x000fce00078ec0ff */
.L_x_8646:
[----:B------:R-:W-:-:S04]  /*58b0*/  SHF.R.U32.HI R5, RZ, 0x18, R5 ;  /* 0x00000018ff057819 */ /* 0x000fc80000011605 */
[----:B------:R-:W-:-:S04]  /*58c0*/  LOP3.LUT R4, R4, 0x80, R5, 0xf8, !PT ;  /* 0x0000008004047812 */ /* 0x000fc800078ef805 */
[----:B------:R-:W-:-:S07]  /*58d0*/  PRMT R0, R4, 0x7610, R0 ;  /* 0x0000761004007816 */ /* 0x000fce0000000000 */
.L_x_8644:
[----:B------:R-:W-:Y:S05]  /*58e0*/  BSYNC.RECONVERGENT B0 ;  /* 0x0000000000007941 */ /* 0x000fea0003800200 */
.L_x_8643:
[----:B------:R0:W-:Y:S01]  /*58f0*/  STG.E.U8 desc[UR36][R2.64], R0 ;  /* 0x0000000002007986 */ /* 0x0001e2000c101124 */
[----:B------:R-:W-:Y:S01]  /*5900*/  IMAD.MOV.U32 R19, RZ, RZ, R22 ;  /* 0x000000ffff137224 */ /* 0x000fe200078e0016 */
[----:B------:R-:W-:Y:S06]  /*5910*/  BRA `(.L_x_8619) ;  /* 0x00000004002c7947 */ /* 0x000fec0003800000 */
.L_x_8641:
        /* <DEDUP_REMOVED lines=13> */
.L_x_8649:
[----:B------:R-:W-:-:S04]  /*59f0*/  SHF.R.U32.HI R0, RZ, 0x15, R5 ;  /* 0x00000015ff007819 */ /* 0x000fc80000011605 */
[----:B------:R-:W-:-:S04]  /*5a00*/  LOP3.LUT R0, R0, 0x1, RZ, 0xc0, !PT ;  /* 0x0000000100007812 */ /* 0x000fc800078ec0ff */
[----:B------:R-:W-:-:S04]  /*5a10*/  IADD3 R0, PT, PT, R5, 0x88fffff, R0 ;  /* 0x088fffff05007810 */ /* 0x000fc80007ffe000 */
[----:B------:R-:W-:-:S04]  /*5a20*/  SHF.R.U32.HI R0, RZ, 0x15, R0 ;  /* 0x00000015ff007819 */ /* 0x000fc80000011600 */
[----:B------:R-:W-:-:S07]  /*5a30*/  LOP3.LUT R4, R0, 0xff, RZ, 0xc0, !PT ;  /* 0x000000ff00047812 */ /* 0x000fce00078ec0ff */
.L_x_8650:
[----:B------:R-:W-:-:S04]  /*5a40*/  SHF.R.U32.HI R5, RZ, 0x18, R5 ;  /* 0x00000018ff057819 */ /* 0x000fc80000011605 */
[----:B------:R-:W-:-:S04]  /*5a50*/  LOP3.LUT R4, R4, 0x80, R5, 0xf8, !PT ;  /* 0x0000008004047812 */ /* 0x000fc800078ef805 */
[----:B------:R-:W-:-:S07]  /*5a60*/  PRMT R0, R4, 0x7610, R0 ;  /* 0x0000761004007816 */ /* 0x000fce0000000000 */
.L_x_8648:
[----:B------:R-:W-:Y:S05]  /*5a70*/  BSYNC.RECONVERGENT B0 ;  /* 0x0000000000007941 */ /* 0x000fea0003800200 */
.L_x_8647:
[----:B------:R0:W-:Y:S01]  /*5a80*/  STG.E.U8 desc[UR36][R2.64], R0 ;  /* 0x0000000002007986 */ /* 0x0001e2000c101124 */
[----:B------:R-:W-:Y:S01]  /*5a90*/  IMAD.MOV.U32 R19, RZ, RZ, R22 ;  /* 0x000000ffff137224 */ /* 0x000fe200078e0016 */
[----:B------:R-:W-:Y:S06]  /*5aa0*/  BRA `(.L_x_8619) ;  /* 0x0000000000c87947 */ /* 0x000fec0003800000 */
.L_x_8640:
[----:B------:R-:W-:-:S13]  /*5ab0*/  ISETP.NE.AND P0, PT, R0, 0x1c, PT ;  /* 0x0000001c0000780c */ /* 0x000fda0003f05270 */
[----:B------:R-:W-:Y:S05]  /*5ac0*/  @!P0 BRA `(.L_x_8651) ;  /* 0x0000000000b08947 */ /* 0x000fea0003800000 */
[----:B------:R-:W-:-:S13]  /*5ad0*/  ISETP.NE.AND P0, PT, R0, 0x1d, PT ;  /* 0x0000001d0000780c */ /* 0x000fda0003f05270 */
[----:B------:R-:W-:Y:S05]  /*5ae0*/  @!P0 BRA `(.L_x_8652) ;  /* 0x0000000000948947 */ /* 0x000fea0003800000 */
[----:B------:R-:W-:-:S13]  /*5af0*/  ISETP.NE.AND P0, PT, R0, 0x2c, PT ;  /* 0x0000002c0000780c */ /* 0x000fda0003f05270 */
[----:B------:R-:W-:Y:S05]  /*5b00*/  @!P0 BRA `(.L_x_8653) ;  /* 0x0000000000488947 */ /* 0x000fea0003800000 */
.L_x_8624:
        /* <DEDUP_REMOVED lines=16> */
.L_x_8654:
[----:B------:R-:W-:Y:S01]  /*5c10*/  IMAD.MOV.U32 R19, RZ, RZ, R22 ;  /* 0x000000ffff137224 */ /* 0x000fe200078e0016 */
[----:B------:R-:W-:Y:S06]  /*5c20*/  BRA `(.L_x_8619) ;  /* 0x0000000000687947 */ /* 0x000fec0003800000 */
.L_x_8653:
        /* <DEDUP_REMOVED lines=17> */
.L_x_8652:
[----:B------:R-:W-:Y:S02]  /*5d40*/  HADD2.F32 R4, -RZ, R4.H0_H0 ;  /* 0x20000004ff047230 */ /* 0x000fe40000004100 */
[----:B------:R-:W-:-:S04]  /*5d50*/  IMAD.MOV.U32 R19, RZ, RZ, R22 ;  /* 0x000000ffff137224 */ /* 0x000fc800078e0016 */
[----:B------:R-:W0:Y:S02]  /*5d60*/  F2I.U64.TRUNC R4, R4 ;  /* 0x0000000400047311 */ /* 0x000e24000020d800 */
[----:B0-----:R0:W-:Y:S01]  /*5d70*/  STG.E.64 desc[UR36][R2.64], R4 ;  /* 0x0000000402007986 */ /* 0x0011e2000c101b24 */
[----:B------:R-:W-:Y:S05]  /*5d80*/  BRA `(.L_x_8619) ;  /* 0x0000000000107947 */ /* 0x000fea0003800000 */
.L_x_8651:
[----:B------:R-:W-:Y:S02]  /*5d90*/  HADD2.F32 R4, -RZ, R4.H0_H0 ;  /* 0x20000004ff047230 */ /* 0x000fe40000004100 */
[----:B------:R-:W-:Y:S02]  /*5da0*/  IMAD.MOV.U32 R19, RZ, RZ, R22 ;  /* 0x000000ffff137224 */ /* 0x000fe400078e0016 */
[----:B------:R-:W0:Y:S02]  /*5db0*/  F2I.FTZ.U32.TRUNC.NTZ R5, R4 ;  /* 0x0000000400057305 */ /* 0x000e24000021f000 */
[----:B0-----:R0:W-:Y:S03]  /*5dc0*/  STG.E desc[UR36][R2.64], R5 ;  /* 0x0000000502007986 */ /* 0x0011e6000c101924 */
.L_x_8619:
[----:B------:R-:W-:Y:S05]  /*5dd0*/  BSYNC.RECONVERGENT B6 ;  /* 0x0000000000067941 */ /* 0x000fea0003800200 */
.L_x_8618:
        /* <DEDUP_REMOVED lines=25> */
.L_x_8660:
[----:B------:R-:W-:-:S06]  /*5f70*/  HADD2.F32 R5, -RZ, R26.H0_H0 ;  /* 0x2000001aff057230 */ /* 0x000fcc0000004100 */
[----:B------:R-:W0:Y:S02]  /*5f80*/  F2I.S64.TRUNC R4, R5 ;  /* 0x0000000500047311 */ /* 0x000e24000020d900 */
[----:B0-----:R3:W-:Y:S01]  /*5f90*/  STG.E.U8 desc[UR36][R2.64], R4 ;  /* 0x0000000402007986 */ /* 0x0017e2000c101124 */
[----:B------:R-:W-:Y:S05]  /*5fa0*/  BRA `(.L_x_8662) ;  /* 0x0000000c006c7947 */ /* 0x000fea0003800000 */
.L_x_8659:
        /* <DEDUP_REMOVED lines=10> */
.L_x_8664:
[----:B------:R-:W-:-:S04]  /*6050*/  HADD2.F32 R26, -RZ, R26.H0_H0 ;  /* 0x2000001aff1a7230 */ /* 0x000fc80000004100 */
[----:B------:R-:W0:Y:S02]  /*6060*/  F2I.FTZ.TRUNC.NTZ R5, R26 ;  /* 0x0000001a00057305 */ /* 0x000e24000021f100 */
[----:B0-----:R2:W-:Y:S01]  /*6070*/  STG.E desc[UR36][R2.64], R5 ;  /* 0x0000000502007986 */ /* 0x0015e2000c101924 */
[----:B------:R-:W-:Y:S05]  /*6080*/  BRA `(.L_x_8662) ;  /* 0x0000000c00347947 */ /* 0x000fea0003800000 */
.L_x_8663:
[----:B------:R-:W-:-:S04]  /*6090*/  HADD2.F32 R26, -RZ, R26.H0_H0 ;  /* 0x2000001aff1a7230 */ /* 0x000fc80000004100 */
[----:B------:R-:W0:Y:S02]  /*60a0*/  F2I.FTZ.TRUNC.NTZ R5, R26 ;  /* 0x0000001a00057305 */ /* 0x000e24000021f100 */
[----:B0-----:R0:W-:Y:S01]  /*60b0*/  STG.E.U16 desc[UR36][R2.64], R5 ;  /* 0x0000000502007986 */ /* 0x0011e2000c101524 */
[----:B------:R-:W-:Y:S05]  /*60c0*/  BRA `(.L_x_8662) ;  /* 0x0000000c00247947 */ /* 0x000fea0003800000 */
.L_x_8658:
        /* <DEDUP_REMOVED lines=9> */
.L_x_8666:
[----:B------:R0:W-:Y:S01]  /*6160*/  STG.E.U16 desc[UR36][R2.64], R26 ;  /* 0x0000001a02007986 */ /* 0x0001e2000c101524 */
[----:B------:R-:W-:Y:S05]  /*6170*/  BRA `(.L_x_8662) ;  /* 0x0000000800f87947 */ /* 0x000fea0003800000 */
.L_x_8665:
        /* <DEDUP_REMOVED lines=10> */
.L_x_8668:
[----:B------:R-:W-:-:S05]  /*6220*/  HADD2.F32 R0, -RZ, R26.H0_H0 ;  /* 0x2000001aff007230 */ /* 0x000fca0000004100 */
[----:B------:R-:W-:-:S04]  /*6230*/  F2FP.F16.F32.PACK_AB R0, RZ, R0 ;  /* 0x00000000ff00723e */ /* 0x000fc800000000ff */
[----:B------:R-:W-:-:S05]  /*6240*/  PRMT R0, R0, 0x5410, RZ ;  /* 0x0000541000007816 */ /* 0x000fca00000000ff */
[----:B------:R0:W-:Y:S01]  /*6250*/  STG.E desc[UR36][R2.64], R0 ;  /* 0x0000000002007986 */ /* 0x0001e2000c101924 */
[----:B------:R-:W-:Y:S05]  /*6260*/  BRA `(.L_x_8662) ;  /* 0x0000000800bc7947 */ /* 0x000fea0003800000 */
.L_x_8667:
[----:B------:R-:W-:-:S05]  /*6270*/  HADD2.F32 R4, -RZ, R26.H0_H0 ;  /* 0x2000001aff047230 */ /* 0x000fca0000004100 */
[----:B------:R-:W-:-:S06]  /*6280*/  FMUL.FTZ R4, R4, 1 ;  /* 0x3f80000004047820 */ /* 0x000fcc0000410000 */
[----:B------:R-:W0:Y:S02]  /*6290*/  F2F.F64.F32 R4, R4 ;  /* 0x0000000400047310 */ /* 0x000e240000201800 */
[----:B0-----:R0:W-:Y:S01]  /*62a0*/  STG.E.64 desc[UR36][R2.64], R4 ;  /* 0x0000000402007986 */ /* 0x0011e2000c101b24 */
[----:B------:R-:W-:Y:S05]  /*62b0*/  BRA `(.L_x_8662) ;  /* 0x0000000800a87947 */ /* 0x000fea0003800000 */
.L_x_8657:
        /* <DEDUP_REMOVED lines=14> */
.L_x_8672:
        /* <DEDUP_REMOVED lines=18> */
.L_x_8675:
[----:B------:R-:W-:-:S04]  /*64c0*/  SHF.R.U32.HI R5, RZ, 0x18, R5 ;  /* 0x00000018ff057819 */ /* 0x000fc80000011605 */
[----:B------:R-:W-:-:S07]  /*64d0*/  LOP3.LUT R0, R0, 0x80, R5, 0xf8, !PT ;  /* 0x0000008000007812 */ /* 0x000fce00078ef805 */
.L_x_8674:
[----:B------:R-:W-:Y:S05]  /*64e0*/  BSYNC.RECONVERGENT B0 ;  /* 0x0000000000007941 */ /* 0x000fea0003800200 */
.L_x_8673:
[----:B------:R0:W-:Y:S01]  /*64f0*/  STG.E.U8 desc[UR36][R2.64], R0 ;  /* 0x0000000002007986 */ /* 0x0001e2000c101124 */
[----:B------:R-:W-:Y:S05]  /*6500*/  BRA `(.L_x_8662) ;  /* 0x0000000800147947 */ /* 0x000fea0003800000 */
.L_x_8671:
        /* <DEDUP_REMOVED lines=18> */
.L_x_8678:
[----:B------:R-:W-:-:S04]  /*6630*/  SHF.R.U32.HI R5, RZ, 0x18, R5 ;  /* 0x00000018ff057819 */ /* 0x000fc80000011605 */
[----:B------:R-:W-:-:S07]  /*6640*/  LOP3.LUT R0, R0, 0x80, R5, 0xf8, !PT ;  /* 0x0000008000007812 */ /* 0x000fce00078ef805 */
.L_x_8677:
[----:B------:R-:W-:Y:S05]  /*6650*/  BSYNC.RECONVERGENT B0 ;  /* 0x0000000000007941 */ /* 0x000fea0003800200 */
.L_x_8676:
[----:B------:R0:W-:Y:S01]  /*6660*/  STG.E.U8 desc[UR36][R2.64], R0 ;  /* 0x0000000002007986 */ /* 0x0001e2000c101124 */
[----:B------:R-:W-:Y:S05]  /*6670*/  BRA `(.L_x_8662) ;  /* 0x0000000400b87947 */ /* 0x000fea0003800000 */
.L_x_8670:
        /* <DEDUP_REMOVED lines=22> */
.L_x_8680:
[----:B------:R-:W-:-:S06]  /*67e0*/  HADD2.F32 R4, -RZ, R26.H0_H0 ;  /* 0x2000001aff047230 */ /* 0x000fcc0000004100 */
[----:B------:R-:W0:Y:S02]  /*67f0*/  F2I.U64.TRUNC R4, R4 ;  /* 0x0000000400047311 */ /* 0x000e24000020d800 */
[----:B0-----:R0:W-:Y:S01]  /*6800*/  STG.E.64 desc[UR36][R2.64], R4 ;  /* 0x0000000402007986 */ /* 0x0011e2000c101b24 */
[----:B------:R-:W-:Y:S05]  /*6810*/  BRA `(.L_x_8662) ;  /* 0x0000000400507947 */ /* 0x000fea0003800000 */
.L_x_8679:
[----:B------:R-:W-:-:S04]  /*6820*/  HADD2.F32 R26, -RZ, R26.H0_H0 ;  /* 0x2000001aff1a7230 */ /* 0x000fc80000004100 */
[----:B------:R-:W0:Y:S02]  /*6830*/  F2I.FTZ.U32.TRUNC.NTZ R5, R26 ;  /* 0x0000001a00057305 */ /* 0x000e24000021f000 */
[----:B0-----:R0:W-:Y:S01]  /*6840*/  STG.E desc[UR36][R2.64], R5 ;  /* 0x0000000502007986 */ /* 0x0011e2000c101924 */
[----:B------:R-:W-:Y:S05]  /*6850*/  BRA `(.L_x_8662) ;  /* 0x0000000400407947 */ /* 0x000fea0003800000 */
.L_x_8669:
        /* <DEDUP_REMOVED lines=11> */
.L_x_8682:
[----:B------:R-:W-:Y:S01]  /*6910*/  HADD2.F32 R26, -RZ, R26.H0_H0 ;  /* 0x2000001aff1a7230 */ /* 0x000fe20000004100 */
[----:B------:R-:W-:-:S04]  /*6920*/  CS2R R6, SRZ ;  /* 0x0000000000067805 */ /* 0x000fc8000001ff00 */
[----:B------:R-:W-:-:S06]  /*6930*/  FMUL.FTZ R4, R26, 1 ;  /* 0x3f8000001a047820 */ /* 0x000fcc0000410000 */
[----:B------:R-:W0:Y:S02]  /*6940*/  F2F.F64.F32 R4, R4 ;  /* 0x0000000400047310 */ /* 0x000e240000201800 */
[----:B0-----:R0:W-:Y:S01]  /*6950*/  STG.E.128 desc[UR36][R2.64], R4 ;  /* 0x0000000402007986 */ /* 0x0011e2000c101d24 */
[----:B------:R-:W-:Y:S05]  /*6960*/  BRA `(.L_x_8662) ;  /* 0x0000000000fc7947 */ /* 0x000fea0003800000 */
.L_x_8681:
[----:B------:R-:W-:-:S13]  /*6970*/  ISETP.NE.AND P0, PT, R0, 0xf, PT ;  /* 0x0000000f0000780c */ /* 0x000fda0003f05270 */
[----:B------:R-:W-:Y:S05]  /*6980*/  @!P0 BRA `(.L_x_8683) ;  /* 0x0000000000e88947 */ /* 0x000fea0003800000 */
[----:B------:R-:W-:-:S13]  /*6990*/  ISETP.NE.AND P0, PT, R0, 0x17, PT ;  /* 0x000000170000780c */ /* 0x000fda0003f05270 */
[----:B------:R-:W-:Y:S05]  /*69a0*/  @!P0 BRA `(.L_x_8684) ;  /* 0x0000000000908947 */ /* 0x000fea0003800000 */
[----:B------:R-:W-:-:S13]  /*69b0*/  ISETP.NE.AND P0, PT, R0, 0x18, PT ;  /* 0x000000180000780c */ /* 0x000fda0003f05270 */
[----:B------:R-:W-:Y:S05]  /*69c0*/  @!P0 BRA `(.L_x_8685) ;  /* 0x0000000000448947 */ /* 0x000fea0003800000 */
.L_x_8661:
        /* <DEDUP_REMOVED lines=16> */
.L_x_8686:
[----:B------:R-:W-:Y:S05]  /*6ad0*/  BRA `(.L_x_8662) ;  /* 0x0000000000a07947 */ /* 0x000fea0003800000 */
.L_x_8685:
        /* <DEDUP_REMOVED lines=13> */
.L_x_8688:
[----:B------:R-:W-:Y:S05]  /*6bb0*/  BSYNC.RECONVERGENT B0 ;  /* 0x0000000000007941 */ /* 0x000fea0003800200 */
.L_x_8687:
[----:B------:R-:W-:-:S05]  /*6bc0*/  LOP3.LUT R5, R0, 0x80, R5, 0xf8, !PT ;  /* 0x0000008000057812 */ /* 0x000fca00078ef805 */
[----:B------:R0:W-:Y:S01]  /*6bd0*/  STG.E.U8 desc[UR36][R2.64], R5 ;  /* 0x0000000502007986 */ /* 0x0001e2000c101124 */
[----:B------:R-:W-:Y:S05]  /*6be0*/  BRA `(.L_x_8662) ;  /* 0x00000000005c7947 */ /* 0x000fea0003800000 */
.L_x_8684:
        /* <DEDUP_REMOVED lines=12> */
.L_x_8690:
[----:B------:R-:W-:Y:S01]  /*6cb0*/  IMAD.MOV.U32 R0, RZ, RZ, 0x7f ;  /* 0x0000007fff007424 */ /* 0x000fe200078e00ff */
[----:B------:R-:W-:-:S04]  /*6cc0*/  ISETP.GT.U32.AND P0, PT, R4, 0x7f800000, PT ;  /* 0x7f8000000400780c */ /* 0x000fc80003f04070 */
[----:B------:R-:W-:-:S09]  /*6cd0*/  SEL R0, R0, 0x7c, P0 ;  /* 0x0000007c00007807 */ /* 0x000fd20000000000 */
.L_x_8691:
[----:B------:R-:W-:Y:S05]  /*6ce0*/  BSYNC.RECONVERGENT B0 ;  /* 0x0000000000007941 */ /* 0x000fea0003800200 */
.L_x_8689:
[----:B------:R-:W-:-:S04]  /*6cf0*/  SHF.R.U32.HI R5, RZ, 0x18, R5 ;  /* 0x00000018ff057819 */ /* 0x000fc80000011605 */
[----:B------:R-:W-:-:S05]  /*6d00*/  LOP3.LUT R5, R0, 0x80, R5, 0xf8, !PT ;  /* 0x0000008000057812 */ /* 0x000fca00078ef805 */
[----:B------:R0:W-:Y:S01]  /*6d10*/  STG.E.U8 desc[UR36][R2.64], R5 ;  /* 0x0000000502007986 */ /* 0x0001e2000c101124 */
[----:B------:R-:W-:Y:S05]  /*6d20*/  BRA `(.L_x_8662) ;  /* 0x00000000000c7947 */ /* 0x000fea0003800000 */
.L_x_8683:
[----:B------:R-:W-:-:S05]  /*6d30*/  HADD2.F32 R0, -RZ, R26.H0_H0 ;  /* 0x2000001aff007230 */ /* 0x000fca0000004100 */
[----:B------:R-:W-:-:S05]  /*6d40*/  F2FP.BF16.F32.PACK_AB R0, RZ, R0 ;  /* 0x00000000ff00723e */ /* 0x000fca00000010ff */
[----:B------:R0:W-:Y:S02]  /*6d50*/  STG.E.U16 desc[UR36][R2.64], R0 ;  /* 0x0000000002007986 */ /* 0x0001e4000c101524 */
.L_x_8662:
        /* <DEDUP_REMOVED lines=25> */
.L_x_8695:
[----:B------:R-:W-:-:S06]  /*6ef0*/  HADD2.F32 R5, -RZ, R24.H0_H0 ;  /* 0x20000018ff057230 */ /* 0x000fcc0000004100 */
[----:B------:R-:W0:Y:S02]  /*6f00*/  F2I.S64.TRUNC R4, R5 ;  /* 0x0000000500047311 */ /* 0x000e24000020d900 */
[----:B0-----:R0:W-:Y:S01]  /*6f10*/  STG.E.U8 desc[UR36][R2.64], R4 ;  /* 0x0000000402007986 */ /* 0x0011e2000c101124 */
[----:B------:R-:W-:Y:S05]  /*6f20*/  BRA `(.L_x_8697) ;  /* 0x0000000c006c7947 */ /* 0x000fea0003800000 */
.L_x_8694:
        /* <DEDUP_REMOVED lines=10> */
.L_x_8699:
[----:B------:R-:W-:-:S04]  /*6fd0*/  HADD2.F32 R24, -RZ, R24.H0_H0 ;  /* 0x20000018ff187230 */ /* 0x000fc80000004100 */
[----:B------:R-:W0:Y:S02]  /*6fe0*/  F2I.FTZ.TRUNC.NTZ R5, R24 ;  /* 0x0000001800057305 */ /* 0x000e24000021f100 */
[----:B0-----:R0:W-:Y:S01]  /*6ff0*/  STG.E desc[UR36][R2.64], R5 ;  /* 0x0000000502007986 */ /* 0x0011e2000c101924 */
[----:B------:R-:W-:Y:S05]  /*7000*/  BRA `(.L_x_8697) ;  /* 0x0000000c00347947 */ /* 0x000fea0003800000 */
.L_x_8698:
[----:B------:R-:W-:-:S04]  /*7010*/  HADD2.F32 R24, -RZ, R24.H0_H0 ;  /* 0x20000018ff187230 */ /* 0x000fc80000004100 */
[----:B------:R-:W0:Y:S02]  /*7020*/  F2I.FTZ.TRUNC.NTZ R5, R24 ;  /* 0x0000001800057305 */ /* 0x000e24000021f100 */
[----:B0-----:R0:W-:Y:S01]  /*7030*/  STG.E.U16 desc[UR36][R2.64], R5 ;  /* 0x0000000502007986 */ /* 0x0011e2000c101524 */
[----:B------:R-:W-:Y:S05]  /*7040*/  BRA `(.L_x_8697) ;  /* 0x0000000c00247947 */ /* 0x000fea0003800000 */
.L_x_8693:
        /* <DEDUP_REMOVED lines=9> */
.L_x_8701:
[----:B------:R0:W-:Y:S01]  /*70e0*/  STG.E.U16 desc[UR36][R2.64], R24 ;  /* 0x0000001802007986 */ /* 0x0001e2000c101524 */
[----:B------:R-:W-:Y:S05]  /*70f0*/  BRA `(.L_x_8697) ;  /* 0x0000000800f87947 */ /* 0x000fea0003800000 */
.L_x_8700:
        /* <DEDUP_REMOVED lines=10> */
.L_x_8703:
[----:B------:R-:W-:-:S05]  /*71a0*/  HADD2.F32 R0, -RZ, R24.H0_H0 ;  /* 0x20000018ff007230 */ /* 0x000fca0000004100 */
[----:B------:R-:W-:-:S04]  /*71b0*/  F2FP.F16.F32.PACK_AB R0, RZ, R0 ;  /* 0x00000000ff00723e */ /* 0x000fc800000000ff */
[----:B------:R-:W-:-:S05]  /*71c0*/  PRMT R0, R0, 0x5410, RZ ;  /* 0x0000541000007816 */ /* 0x000fca00000000ff */
[----:B------:R0:W-:Y:S01]  /*71d0*/  STG.E desc[UR36][R2.64], R0 ;  /* 0x0000000002007986 */ /* 0x0001e2000c101924 */
[----:B------:R-:W-:Y:S05]  /*71e0*/  BRA `(.L_x_8697) ;  /* 0x0000000800bc7947 */ /* 0x000fea0003800000 */
.L_x_8702:
[----:B------:R-:W-:-:S05]  /*71f0*/  HADD2.F32 R4, -RZ, R24.H0_H0 ;  /* 0x20000018ff047230 */ /* 0x000fca0000004100 */
[----:B------:R-:W-:-:S06]  /*7200*/  FMUL.FTZ R4, R4, 1 ;  /* 0x3f80000004047820 */ /* 0x000fcc0000410000 */
[----:B------:R-:W0:Y:S02]  /*7210*/  F2F.F64.F32 R4, R4 ;  /* 0x0000000400047310 */ /* 0x000e240000201800 */
[----:B0-----:R0:W-:Y:S01]  /*7220*/  STG.E.64 desc[UR36][R2.64], R4 ;  /* 0x0000000402007986 */ /* 0x0011e2000c101b24 */
[----:B------:R-:W-:Y:S05]  /*7230*/  BRA `(.L_x_8697) ;  /* 0x0000000800a87947 */ /* 0x000fea0003800000 */
.L_x_8692:
        /* <DEDUP_REMOVED lines=14> */
.L_x_8707:
        /* <DEDUP_REMOVED lines=18> */
.L_x_8710:
[----:B------:R-:W-:-:S04]  /*7440*/  SHF.R.U32.HI R5, RZ, 0x18, R5 ;  /* 0x00000018ff057819 */ /* 0x000fc80000011605 */
[----:B------:R-:W-:-:S07]  /*7450*/  LOP3.LUT R0, R0, 0x80, R5, 0xf8, !PT ;  /* 0x0000008000007812 */ /* 0x000fce00078ef805 */
.L_x_8709:
[----:B------:R-:W-:Y:S05]  /*7460*/  BSYNC.RECONVERGENT B0 ;  /* 0x0000000000007941 */ /* 0x000fea0003800200 */
.L_x_8708:
[----:B------:R4:W-:Y:S01]  /*7470*/  STG.E.U8 desc[UR36][R2.64], R0 ;  /* 0x0000000002007986 */ /* 0x0009e2000c101124 */
[----:B------:R-:W-:Y:S05]  /*7480*/  BRA `(.L_x_8697) ;  /* 0x0000000800147947 */ /* 0x000fea0003800000 */
.L_x_8706:
        /* <DEDUP_REMOVED lines=18> */
.L_x_8713:
[----:B------:R-:W-:-:S04]  /*75b0*/  SHF.R.U32.HI R5, RZ, 0x18, R5 ;  /* 0x00000018ff057819 */ /* 0x000fc80000011605 */
[----:B------:R-:W-:-:S07]  /*75c0*/  LOP3.LUT R0, R0, 0x80, R5, 0xf8, !PT ;  /* 0x0000008000007812 */ /* 0x000fce00078ef805 */
.L_x_8712:
[----:B------:R-:W-:Y:S05]  /*75d0*/  BSYNC.RECONVERGENT B0 ;  /* 0x0000000000007941 */ /* 0x000fea0003800200 */
.L_x_8711:
[----:B------:R3:W-:Y:S01]  /*75e0*/  STG.E.U8 desc[UR36][R2.64], R0 ;  /* 0x0000000002007986 */ /* 0x0007e2000c101124 */
[----:B------:R-:W-:Y:S05]  /*75f0*/  BRA `(.L_x_8697) ;  /* 0x0000000400b87947 */ /* 0x000fea0003800000 */
.L_x_8705:
        /* <DEDUP_REMOVED lines=22> */
.L_x_8715:
[----:B------:R-:W-:-:S06]  /*7760*/  HADD2.F32 R4, -RZ, R24.H0_H0 ;  /* 0x20000018ff047230 */ /* 0x000fcc0000004100 */
[----:B------:R-:W0:Y:S02]  /*7770*/  F2I.U64.TRUNC R4, R4 ;  /* 0x0000000400047311 */ /* 0x000e24000020d800 */
[----:B0-----:R0:W-:Y:S01]  /*7780*/  STG.E.64 desc[UR36][R2.64], R4 ;  /* 0x0000000402007986 */ /* 0x0011e2000c101b24 */
[----:B------:R-:W-:Y:S05]  /*7790*/  BRA `(.L_x_8697) ;  /* 0x0000000400507947 */ /* 0x000fea0003800000 */
.L_x_8714:
[----:B------:R-:W-:-:S04]  /*77a0*/  HADD2.F32 R24, -RZ, R24.H0_H0 ;  /* 0x20000018ff187230 */ /* 0x000fc80000004100 */
[----:B------:R-:W0:Y:S02]  /*77b0*/  F2I.FTZ.U32.TRUNC.NTZ R5, R24 ;  /* 0x0000001800057305 */ /* 0x000e24000021f000 */
[----:B0-----:R2:W-:Y:S01]  /*77c0*/  STG.E desc[UR36][R2.64], R5 ;  /* 0x0000000502007986 */ /* 0x0015e2000c101924 */
[----:B------:R-:W-:Y:S05]  /*77d0*/  BRA `(.L_x_8697) ;  /* 0x0000000400407947 */ /* 0x000fea0003800000 */
.L_x_8704:
        /* <DEDUP_REMOVED lines=11> */
.L_x_8717:
[----:B------:R-:W-:Y:S01]  /*7890*/  HADD2.F32 R24, -RZ, R24.H0_H0 ;  /* 0x20000018ff187230 */ /* 0x000fe20000004100 */
[----:B------:R-:W-:-:S04]  /*78a0*/  CS2R R6, SRZ ;  /* 0x0000000000067805 */ /* 0x000fc8000001ff00 */
[----:B------:R-:W-:-:S06]  /*78b0*/  FMUL.FTZ R4, R24, 1 ;  /* 0x3f80000018047820 */ /* 0x000fcc0000410000 */
[----:B------:R-:W0:Y:S02]  /*78c0*/  F2F.F64.F32 R4, R4 ;  /* 0x0000000400047310 */ /* 0x000e240000201800 */
[----:B0-----:R0:W-:Y:S01]  /*78d0*/  STG.E.128 desc[UR36][R2.64], R4 ;  /* 0x0000000402007986 */ /* 0x0011e2000c101d24 */
[----:B------:R-:W-:Y:S05]  /*78e0*/  BRA `(.L_x_8697) ;  /* 0x0000000000fc7947 */ /* 0x000fea0003800000 */
.L_x_8716:
[----:B------:R-:W-:-:S13]  /*78f0*/  ISETP.NE.AND P0, PT, R0, 0xf, PT ;  /* 0x0000000f0000780c */ /* 0x000fda0003f05270 */
[----:B------:R-:W-:Y:S05]  /*7900*/  @!P0 BRA `(.L_x_8718) ;  /* 0x0000000000e88947 */ /* 0x000fea0003800000 */
[----:B------:R-:W-:-:S13]  /*7910*/  ISETP.NE.AND P0, PT, R0, 0x17, PT ;  /* 0x000000170000780c */ /* 0x000fda0003f05270 */
[----:B------:R-:W-:Y:S05]  /*7920*/  @!P0 BRA `(.L_x_8719) ;  /* 0x0000000000908947 */ /* 0x000fea0003800000 */
[----:B------:R-:W-:-:S13]  /*7930*/  ISETP.NE.AND P0, PT, R0, 0x18, PT ;  /* 0x000000180000780c */ /* 0x000fda0003f05270 */
[----:B------:R-:W-:Y:S05]  /*7940*/  @!P0 BRA `(.L_x_8720) ;  /* 0x0000000000448947 */ /* 0x000fea0003800000 */
.L_x_8696:
        /* <DEDUP_REMOVED lines=16> */
.L_x_8721:
[----:B------:R-:W-:Y:S05]  /*7a50*/  BRA `(.L_x_8697) ;  /* 0x0000000000a07947 */ /* 0x000fea0003800000 */
.L_x_8720:
        /* <DEDUP_REMOVED lines=13> */
.L_x_8723:
[----:B------:R-:W-:Y:S05]  /*7b30*/  BSYNC.RECONVERGENT B0 ;  /* 0x0000000000007941 */ /* 0x000fea0003800200 */
.L_x_8722:
[----:B------:R-:W-:-:S05]  /*7b40*/  LOP3.LUT R5, R0, 0x80, R5, 0xf8, !PT ;  /* 0x0000008000057812 */ /* 0x000fca00078ef805 */
[----:B------:R0:W-:Y:S01]  /*7b50*/  STG.E.U8 desc[UR36][R2.64], R5 ;  /* 0x0000000502007986 */ /* 0x0001e2000c101124 */
[----:B------:R-:W-:Y:S05]  /*7b60*/  BRA `(.L_x_8697) ;  /* 0x00000000005c7947 */ /* 0x000fea0003800000 */
.L_x_8719:
        /* <DEDUP_REMOVED lines=12> */
.L_x_8725:
[----:B------:R-:W-:Y:S01]  /*7c30*/  IMAD.MOV.U32 R0, RZ, RZ, 0x7f ;  /* 0x0000007fff007424 */ /* 0x000fe200078e00ff */
[----:B------:R-:W-:-:S04]  /*7c40*/  ISETP.GT.U32.AND P0, PT, R4, 0x7f800000, PT ;  /* 0x7f8000000400780c */ /* 0x000fc80003f04070 */
[----:B------:R-:W-:-:S09]  /*7c50*/  SEL R0, R0, 0x7c, P0 ;  /* 0x0000007c00007807 */ /* 0x000fd20000000000 */
.L_x_8726:
[----:B------:R-:W-:Y:S05]  /*7c60*/  BSYNC.RECONVERGENT B0 ;  /* 0x0000000000007941 */ /* 0x000fea0003800200 */
.L_x_8724:
[----:B------:R-:W-:-:S04]  /*7c70*/  SHF.R.U32.HI R5, RZ, 0x18, R5 ;  /* 0x00000018ff057819 */ /* 0x000fc80000011605 */
[----:B------:R-:W-:-:S05]  /*7c80*/  LOP3.LUT R5, R0, 0x80, R5, 0xf8, !PT ;  /* 0x0000008000057812 */ /* 0x000fca00078ef805 */
[----:B------:R0:W-:Y:S01]  /*7c90*/  STG.E.U8 desc[UR36][R2.64], R5 ;  /* 0x0000000502007986 */ /* 0x0001e2000c101124 */
[----:B------:R-:W-:Y:S05]  /*7ca0*/  BRA `(.L_x_8697) ;  /* 0x00000000000c7947 */ /* 0x000fea0003800000 */
.L_x_8718:
[----:B------:R-:W-:-:S05]  /*7cb0*/  HADD2.F32 R0, -RZ, R24.H0_H0 ;  /* 0x20000018ff007230 */ /* 0x000fca0000004100 */
[----:B------:R-:W-:-:S05]  /*7cc0*/  F2FP.BF16.F32.PACK_AB R0, RZ, R0 ;  /* 0x00000000ff00723e */ /* 0x000fca00000010ff */
[----:B------:R0:W-:Y:S02]  /*7cd0*/  STG.E.U16 desc[UR36][R2.64], R0 ;  /* 0x0000000002007986 */ /* 0x0001e4000c101524 */
.L_x_8697:
[----:B------:R-:W-:-:S07]  /*7ce0*/  VIADD R19, R19, 0x80 ;  /* 0x0000008013137836 */ /* 0x000fce0000000000 */
.L_x_8656:
[----:B------:R-:W-:Y:S05]  /*7cf0*/  BSYNC.RECONVERGENT B6 ;  /* 0x0000000000067941 */ /* 0x000fea0003800200 */
.L_x_8655:
[----:B------:R-:W-:-:S13]  /*7d00*/  ISETP.GE.AND P0, PT, R19, R17, PT ;  /* 0x000000111300720c */ /* 0x000fda0003f06270 */
[----:B------:R-:W-:Y:S05]  /*7d10*/  @P0 EXIT ;  /* 0x000000000000094d */ /* 0x000fea0003800000 */
[----:B01234-:R-:W0:Y:S01]  /*7d20*/  LDC.64 R2, c[0x0][0x388] ;  /* 0x0000e200ff027b82 */ /* 0x01fe220000000a00 */
[----:B------:R-:W1:Y:S01]  /*7d30*/  LDCU UR4, c[0x0][0x3a8] ;  /* 0x00007500ff0477ac */ /* 0x000e620008000800 */
[----:B-----5:R-:W-:Y:S01]  /*7d40*/  PRMT R0, R16, 0x9910, RZ ;  /* 0x0000991010007816 */ /* 0x020fe200000000ff */
        /* <DEDUP_REMOVED lines=18> */
.L_x_8730:
[----:B------:R-:W-:-:S06]  /*7e70*/  HADD2.F32 R5, -RZ, R23.H0_H0 ;  /* 0x20000017ff057230 */ /* 0x000fcc0000004100 */
[----:B------:R-:W0:Y:S02]  /*7e80*/  F2I.S64.TRUNC R4, R5 ;  /* 0x0000000500047311 */ /* 0x000e24000020d900 */
[----:B0-----:R-:W-:Y:S01]  /*7e90*/  STG.E.U8 desc[UR36][R2.64], R4 ;  /* 0x0000000402007986 */ /* 0x001fe2000c101124 */
[----:B------:R-:W-:Y:S05]  /*7ea0*/  EXIT ;  /* 0x000000000000794d */ /* 0x000fea0003800000 */
.L_x_8729:
        /* <DEDUP_REMOVED lines=10> */
.L_x_8733:
[----:B------:R-:W-:-:S06]  /*7f50*/  HADD2.F32 R23, -RZ, R23.H0_H0 ;  /* 0x20000017ff177230 */ /* 0x000fcc0000004100 */
[----:B------:R-:W0:Y:S02]  /*7f60*/  F2I.FTZ.TRUNC.NTZ R23, R23 ;  /* 0x0000001700177305 */ /* 0x000e24000021f100 */
[----:B0-----:R-:W-:Y:S01]  /*7f70*/  STG.E desc[UR36][R2.64], R23 ;  /* 0x0000001702007986 */ /* 0x001fe2000c101924 */
[----:B------:R-:W-:Y:S05]  /*7f80*/  EXIT ;  /* 0x000000000000794d */ /* 0x000fea0003800000 */
.L_x_8732:
[----:B------:R-:W-:-:S06]  /*7f90*/  HADD2.F32 R23, -RZ, R23.H0_H0 ;  /* 0x20000017ff177230 */ /* 0x000fcc0000004100 */
[----:B------:R-:W0:Y:S02]  /*7fa0*/  F2I.FTZ.TRUNC.NTZ R23, R23 ;  /* 0x0000001700177305 */ /* 0x000e24000021f100 */
[----:B0-----:R-:W-:Y:S01]  /*7fb0*/  STG.E.U16 desc[UR36][R2.64], R23 ;  /* 0x0000001702007986 */ /* 0x001fe2000c101524 */
[----:B------:R-:W-:Y:S05]  /*7fc0*/  EXIT ;  /* 0x000000000000794d */ /* 0x000fea0003800000 */
.L_x_8728:
        /* <DEDUP_REMOVED lines=9> */
.L_x_8735:
[----:B------:R-:W-:Y:S01]  /*8060*/  STG.E.U16 desc[UR36][R2.64], R23 ;  /* 0x0000001702007986 */ /* 0x000fe2000c101524 */
[----:B------:R-:W-:Y:S05]  /*8070*/  EXIT ;  /* 0x000000000000794d */ /* 0x000fea0003800000 */
.L_x_8734:
        /* <DEDUP_REMOVED lines=10> */
.L_x_8737:
[----:B------:R-:W-:-:S05]  /*8120*/  HADD2.F32 R0, -RZ, R23.H0_H0 ;  /* 0x20000017ff007230 */ /* 0x000fca0000004100 */
[----:B------:R-:W-:-:S04]  /*8130*/  F2FP.F16.F32.PACK_AB R0, RZ, R0 ;  /* 0x00000000ff00723e */ /* 0x000fc800000000ff */
[----:B------:R-:W-:-:S05]  /*8140*/  PRMT R0, R0, 0x5410, RZ ;  /* 0x0000541000007816 */ /* 0x000fca00000000ff */
[----:B------:R-:W-:Y:S01]  /*8150*/  STG.E desc[UR36][R2.64], R0 ;  /* 0x0000000002007986 */ /* 0x000fe2000c101924 */
[----:B------:R-:W-:Y:S05]  /*8160*/  EXIT ;  /* 0x000000000000794d */ /* 0x000fea0003800000 */
.L_x_8736:
[----:B------:R-:W-:-:S05]  /*8170*/  HADD2.F32 R4, -RZ, R23.H0_H0 ;  /* 0x20000017ff047230 */ /* 0x000fca0000004100 */
[----:B------:R-:W-:-:S06]  /*8180*/  FMUL.FTZ R4, R4, 1 ;  /* 0x3f80000004047820 */ /* 0x000fcc0000410000 */
[----:B------:R-:W0:Y:S02]  /*8190*/  F2F.F64.F32 R4, R4 ;  /* 0x0000000400047310 */ /* 0x000e240000201800 */
[----:B0-----:R-:W-:Y:S01]  /*81a0*/  STG.E.64 desc[UR36][R2.64], R4 ;  /* 0x0000000402007986 */ /* 0x001fe2000c101b24 */
[----:B------:R-:W-:Y:S05]  /*81b0*/  EXIT ;  /* 0x000000000000794d */ /* 0x000fea0003800000 */
.L_x_8727:
        /* <DEDUP_REMOVED lines=14> */
.L_x_8741:
        /* <DEDUP_REMOVED lines=18> */
.L_x_8744:
[----:B------:R-:W-:-:S04]  /*83c0*/  SHF.R.U32.HI R5, RZ, 0x18, R5 ;  /* 0x00000018ff057819 */ /* 0x000fc80000011605 */
[----:B------:R-:W-:-:S07]  /*83d0*/  LOP3.LUT R0, R0, 0x80, R5, 0xf8, !PT ;  /* 0x0000008000007812 */ /* 0x000fce00078ef805 */
.L_x_8743:
[----:B------:R-:W-:Y:S05]  /*83e0*/  BSYNC.RECONVERGENT B0 ;  /* 0x0000000000007941 */ /* 0x000fea0003800200 */
.L_x_8742:
[----:B------:R-:W-:Y:S01]  /*83f0*/  STG.E.U8 desc[UR36][R2.64], R0 ;  /* 0x0000000002007986 */ /* 0x000fe2000c101124 */
[----:B------:R-:W-:Y:S05]  /*8400*/  EXIT ;  /* 0x000000000000794d */ /* 0x000fea0003800000 */
.L_x_8740:
        /* <DEDUP_REMOVED lines=18> */
.L_x_8747:
[----:B------:R-:W-:-:S04]  /*8530*/  SHF.R.U32.HI R5, RZ, 0x18, R5 ;  /* 0x00000018ff057819 */ /* 0x000fc80000011605 */
[----:B------:R-:W-:-:S07]  /*8540*/  LOP3.LUT R0, R0, 0x80, R5, 0xf8, !PT ;  /* 0x0000008000007812 */ /* 0x000fce00078ef805 */
.L_x_8746:
[----:B------:R-:W-:Y:S05]  /*8550*/  BSYNC.RECONVERGENT B0 ;  /* 0x0000000000007941 */ /* 0x000fea0003800200 */
.L_x_8745:
[----:B------:R-:W-:Y:S01]  /*8560*/  STG.E.U8 desc[UR36][R2.64], R0 ;  /* 0x0000000002007986 */ /* 0x000fe2000c101124 */
[----:B------:R-:W-:Y:S05]  /*8570*/  EXIT ;  /* 0x000000000000794d */ /* 0x000fea0003800000 */
.L_x_8739:
        /* <DEDUP_REMOVED lines=22> */
.L_x_8749:
[----:B------:R-:W-:-:S06]  /*86e0*/  HADD2.F32 R4, -RZ, R23.H0_H0 ;  /* 0x20000017ff047230 */ /* 0x000fcc0000004100 */
[----:B------:R-:W0:Y:S02]  /*86f0*/  F2I.U64.TRUNC R4, R4 ;  /* 0x0000000400047311 */ /* 0x000e24000020d800 */
[----:B0-----:R-:W-:Y:S01]  /*8700*/  STG.E.64 desc[UR36][R2.64], R4 ;  /* 0x0000000402007986 */ /* 0x001fe2000c101b24 */
[----:B------:R-:W-:Y:S05]  /*8710*/  EXIT ;  /* 0x000000000000794d */ /* 0x000fea0003800000 */
.L_x_8748:
[----:B------:R-:W-:-:S06]  /*8720*/  HADD2.F32 R23, -RZ, R23.H0_H0 ;  /* 0x20000017ff177230 */ /* 0x000fcc0000004100 */
[----:B------:R-:W0:Y:S02]  /*8730*/  F2I.FTZ.U32.TRUNC.NTZ R23, R23 ;  /* 0x0000001700177305 */ /* 0x000e24000021f000 */
[----:B0-----:R-:W-:Y:S01]  /*8740*/  STG.E desc[UR36][R2.64], R23 ;  /* 0x0000001702007986 */ /* 0x001fe2000c101924 */
[----:B------:R-:W-:Y:S05]  /*8750*/  EXIT ;  /* 0x000000000000794d */ /* 0x000fea0003800000 */
.L_x_8738:
        /* <DEDUP_REMOVED lines=11> */
.L_x_8751:
[----:B------:R-:W-:Y:S01]  /*8810*/  HADD2.F32 R23, -RZ, R23.H0_H0 ;  /* 0x20000017ff177230 */ /* 0x000fe20000004100 */
[----:B------:R-:W-:-:S04]  /*8820*/  CS2R R6, SRZ ;  /* 0x0000000000067805 */ /* 0x000fc8000001ff00 */
[----:B------:R-:W-:-:S06]  /*8830*/  FMUL.FTZ R4, R23, 1 ;  /* 0x3f80000017047820 */ /* 0x000fcc0000410000 */
[----:B------:R-:W0:Y:S02]  /*8840*/  F2F.F64.F32 R4, R4 ;  /* 0x0000000400047310 */ /* 0x000e240000201800 */
[----:B0-----:R-:W-:Y:S01]  /*8850*/  STG.E.128 desc[UR36][R2.64], R4 ;  /* 0x0000000402007986 */ /* 0x001fe2000c101d24 */
[----:B------:R-:W-:Y:S05]  /*8860*/  EXIT ;  /* 0x000000000000794d */ /* 0x000fea0003800000 */
.L_x_8750:
[----:B------:R-:W-:-:S13]  /*8870*/  ISETP.NE.AND P0, PT, R0, 0xf, PT ;  /* 0x0000000f0000780c */ /* 0x000fda0003f05270 */
[----:B------:R-:W-:Y:S05]  /*8880*/  @!P0 BRA `(.L_x_8752) ;  /* 0x0000000000e88947 */ /* 0x000fea0003800000 */
[----:B------:R-:W-:-:S13]  /*8890*/  ISETP.NE.AND P0, PT, R0, 0x17, PT ;  /* 0x000000170000780c */ /* 0x000fda0003f05270 */
[----:B------:R-:W-:Y:S05]  /*88a0*/  @!P0 BRA `(.L_x_8753) ;  /* 0x0000000000908947 */ /* 0x000fea0003800000 */
[----:B------:R-:W-:-:S13]  /*88b0*/  ISETP.NE.AND P0, PT, R0, 0x18, PT ;  /* 0x000000180000780c */ /* 0x000fda0003f05270 */
[----:B------:R-:W-:Y:S05]  /*88c0*/  @!P0 BRA `(.L_x_8754) ;  /* 0x0000000000448947 */ /* 0x000fea0003800000 */
.L_x_8731:
        /* <DEDUP_REMOVED lines=16> */
.L_x_8755:
[----:B------:R-:W-:Y:S05]  /*89d0*/  EXIT ;  /* 0x000000000000794d */ /* 0x000fea0003800000 */
.L_x_8754:
        /* <DEDUP_REMOVED lines=13> */
.L_x_8757:
[----:B------:R-:W-:Y:S05]  /*8ab0*/  BSYNC.RECONVERGENT B0 ;  /* 0x0000000000007941 */ /* 0x000fea0003800200 */
.L_x_8756:
[----:B------:R-:W-:-:S05]  /*8ac0*/  LOP3.LUT R5, R0, 0x80, R5, 0xf8, !PT ;  /* 0x0000008000057812 */ /* 0x000fca00078ef805 */
[----:B------:R-:W-:Y:S01]  /*8ad0*/  STG.E.U8 desc[UR36][R2.64], R5 ;  /* 0x0000000502007986 */ /* 0x000fe2000c101124 */
[----:B------:R-:W-:Y:S05]  /*8ae0*/  EXIT ;  /* 0x000000000000794d */ /* 0x000fea0003800000 */
.L_x_8753:
        /* <DEDUP_REMOVED lines=12> */
.L_x_8759:
[----:B------:R-:W-:Y:S01]  /*8bb0*/  IMAD.MOV.U32 R0, RZ, RZ, 0x7f ;  /* 0x0000007fff007424 */ /* 0x000fe200078e00ff */
[----:B------:R-:W-:-:S04]  /*8bc0*/  ISETP.GT.U32.AND P0, PT, R4, 0x7f800000, PT ;  /* 0x7f8000000400780c */ /* 0x000fc80003f04070 */
[----:B------:R-:W-:-:S09]  /*8bd0*/  SEL R0, R0, 0x7c, P0 ;  /* 0x0000007c00007807 */ /* 0x000fd20000000000 */
.L_x_8760:
[----:B------:R-:W-:Y:S05]  /*8be0*/  BSYNC.RECONVERGENT B0 ;  /* 0x0000000000007941 */ /* 0x000fea0003800200 */
.L_x_8758:
[----:B------:R-:W-:-:S04]  /*8bf0*/  SHF.R.U32.HI R5, RZ, 0x18, R5 ;  /* 0x00000018ff057819 */ /* 0x000fc80000011605 */
[----:B------:R-:W-:-:S05]  /*8c00*/  LOP3.LUT R5, R0, 0x80, R5, 0xf8, !PT ;  /* 0x0000008000057812 */ /* 0x000fca00078ef805 */
[----:B------:R-:W-:Y:S01]  /*8c10*/  STG.E.U8 desc[UR36][R2.64], R5 ;  /* 0x0000000502007986 */ /* 0x000fe2000c101124 */
[----:B------:R-:W-:Y:S05]  /*8c20*/  EXIT ;  /* 0x000000000000794d */ /* 0x000fea0003800000 */
.L_x_8752:
[----:B------:R-:W-:-:S05]  /*8c30*/  HADD2.F32 R0, -RZ, R23.H0_H0 ;  /* 0x20000017ff007230 */ /* 0x000fca0000004100 */
[----:B------:R-:W-:-:S05]  /*8c40*/  F2FP.BF16.F32.PACK_AB R0, RZ, R0 ;  /* 0x00000000ff00723e */ /* 0x000fca00000010ff */
[----:B------:R-:W-:Y:S01]  /*8c50*/  STG.E.U16 desc[UR36][R2.64], R0 ;  /* 0x0000000002007986 */ /* 0x000fe2000c101524 */
[----:B------:R-:W-:Y:S05]  /*8c60*/  EXIT ;  /* 0x000000000000794d */ /* 0x000fea0003800000 */
.L_x_8761:
        /* <DEDUP_REMOVED lines=9> */
.L_x_12920:


//--------------------- .text._ZN2at6native18elementwise_kernelILi128ELi4EZNS0_22gpu_kernel_impl_nocastIZZZNS0_18GeluCUDAKernelImplERNS_18TensorIteratorBaseENS0_8GeluTypeEENKUlvE0_clEvENKUlvE1_clEvEUlN3c104HalfEE_EEvS4_RKT_EUliE_EEviT1_ --------------------------
	.section	.text._ZN2at6native18elementwise_kernelILi128ELi4EZNS0_22gpu_kernel_impl_nocastIZZZNS0_18GeluCUDAKernelImplERNS_18TensorIteratorBaseENS0_8GeluTypeEENKUlvE0_clEvENKUlvE1_clEvEUlN3c104HalfEE_EEvS4_RKT_EUliE_EEviT1_,"ax",@progbits
	.align	128
        .global         _ZN2at6native18elementwise_kernelILi128ELi4EZNS0_22gpu_kernel_impl_nocastIZZZNS0_18GeluCUDAKernelImplERNS_18TensorIteratorBaseENS0_8GeluTypeEENKUlvE0_clEvENKUlvE1_clEvEUlN3c104HalfEE_EEvS4_RKT_EUliE_EEviT1_
        .type           _ZN2at6native18elementwise_kernelILi128ELi4EZNS0_22gpu_kernel_impl_nocastIZZZNS0_18GeluCUDAKernelImplERNS_18TensorIteratorBaseENS0_8GeluTypeEENKUlvE0_clEvENKUlvE1_clEvEUlN3c104HalfEE_EEvS4_RKT_EUliE_EEviT1_,@function
        .size           _ZN2at6native18elementwise_kernelILi128ELi4EZNS0_22gpu_kernel_impl_nocastIZZZNS0_18GeluCUDAKernelImplERNS_18TensorIteratorBaseENS0_8GeluTypeEENKUlvE0_clEvENKUlvE1_clEvEUlN3c104HalfEE_EEvS4_RKT_EUliE_EEviT1_,(.L_x_12921 - _ZN2at6native18elementwise_kernelILi128ELi4EZNS0_22gpu_kernel_impl_nocastIZZZNS0_18GeluCUDAKernelImplERNS_18TensorIteratorBaseENS0_8GeluTypeEENKUlvE0_clEvENKUlvE1_clEvEUlN3c104HalfEE_EEvS4_RKT_EUliE_EEviT1_)
        .other          _ZN2at6native18elementwise_kernelILi128ELi4EZNS0_22gpu_kernel_impl_nocastIZZZNS0_18GeluCUDAKernelImplERNS_18TensorIteratorBaseENS0_8GeluTypeEENKUlvE0_clEvENKUlvE1_clEvEUlN3c104HalfEE_EEvS4_RKT_EUliE_EEviT1_,@"STO_CUDA_ENTRY STV_DEFAULT"
_ZN2at6native18elementwise_kernelILi128ELi4EZNS0_22gpu_kernel_impl_nocastIZZZNS0_18GeluCUDAKernelImplERNS_18TensorIteratorBaseENS0_8GeluTypeEENKUlvE0_clEvENKUlvE1_clEvEUlN3c104HalfEE_EEvS4_RKT_EUliE_EEviT1_:
.text._ZN2at6native18elementwise_kernelILi128ELi4EZNS0_22gpu_kernel_impl_nocastIZZZNS0_18GeluCUDAKernelImplERNS_18TensorIteratorBaseENS0_8GeluTypeEENKUlvE0_clEvENKUlvE1_clEvEUlN3c104HalfEE_EEvS4_RKT_EUliE_EEviT1_:
        /* <DEDUP_REMOVED lines=38> */
[----:B------:R-:W-:-:S03]  /*0260*/  HFMA2 R9, -RZ, RZ, 1.7822265625, 0.000185489654541015625 ;  /* 0x3f210a14ff097431 */ /* 0x000fc600000001ff */
[----:B------:R-:W-:Y:S01]  /*0270*/  FSEL R5, R5, R0, P0 ;  /* 0x0000000005057208 */ /* 0x000fe20000000000 */
[----:B------:R-:W-:-:S04]  /*0280*/  FFMA.FTZ R7, R6, R7, R4 ;  /* 0x0000000706077223 */ /* 0x000fc80000010004 */
[----:B------:R-:W-:Y:S01]  /*0290*/  FFMA.FTZ R7, R6, R7, R8 ;  /* 0x0000000706077223 */ /* 0x000fe20000010008 */
[----:B------:R-:W-:-:S05]  /*02a0*/  FSEL R4, R9, 0.12837915122509002686, P0 ;  /* 0x3e0375d309047808 */ /* 0x000fca0000000000 */
        /* <DEDUP_REMOVED lines=10> */
[----:B------:R-:W-:Y:S01]  /*0350*/  F2FP.F16.F32.PACK_AB R0, RZ, R0 ;  /* 0x00000000ff00723e */ /* 0x000fe200000000ff */
[----:B------:R-:W-:Y:S05]  /*0360*/  @P0 BREAK.RELIABLE B1 ;  /* 0x0000000000010942 */ /* 0x000fea0003800100 */
[----:B0-----:R0:W-:Y:S01]  /*0370*/  STG.E.U16 desc[UR6][R4.64], R0 ;  /* 0x0000000004007986 */ /* 0x0011e2000c101506 */
[----:B------:R-:W-:Y:S05]  /*0380*/  @P0 BRA `(.L_x_8766) ;  /* 0x0000000400500947 */ /* 0x000fea0003800000 */
[----:B0-----:R-:W0:Y:S02]  /*0390*/  LDC.64 R4, c[0x0][0x588] ;  /* 0x00016200ff047b82 */ /* 0x001e240000000a00 */
[----:B0-----:R0:W2:Y:S01]  /*03a0*/  LDG.E.U16 R2, desc[UR6][R4.64] ;  /* 0x0000000604027981 */ /* 0x0010a2000c1e1500 */
[----:B------:R-:W-:Y:S01]  /*03b0*/  MOV R7, 0x38eb4c3a ;  /* 0x38eb4c3a00077802 */ /* 0x000fe20000000f00 */
[----:B------:R-:W-:Y:S01]  /*03c0*/  IMAD.MOV.U32 R8, RZ, RZ, 0x3c09919f ;  /* 0x3c09919fff087424 */ /* 0x000fe200078e00ff */
[----:B------:R-:W-:Y:S02]  /*03d0*/  MOV R9, 0x3aae005b ;  /* 0x3aae005b00097802 */ /* 0x000fe40000000f00 */
        /* <DEDUP_REMOVED lines=33> */
[----:B------:R-:W-:-:S05]  /*05f0*/  F2FP.F16.F32.PACK_AB R0, RZ, R0 ;  /* 0x00000000ff00723e */ /* 0x000fca00000000ff */
[----:B0-----:R0:W-:Y:S02]  /*0600*/  STG.E.U16 desc[UR6][R4.64], R0 ;  /* 0x0000000004007986 */ /* 0x0011e4000c101506 */
.L_x_8765:
[----:B------:R-:W-:-:S13]  /*0610*/  ISETP.GE.AND P0, PT, R3, UR4, PT ;  /* 0x0000000403007c0c */ /* 0x000fda000bf06270 */
[----:B------:R-:W-:Y:S05]  /*0620*/  @P0 BREAK.RELIABLE B1 ;  /* 0x0000000000010942 */ /* 0x000fea0003800100 */
[----:B------:R-:W-:Y:S05]  /*0630*/  @P0 BRA `(.L_x_8766) ;  /* 0x0000000000a40947 */ /* 0x000fea0003800000 */
[----:B------:R-:W-:Y:S05]  /*0640*/  BSYNC.RELIABLE B1 ;  /* 0x0000000000017941 */ /* 0x000fea0003800100 */
.L_x_8764:
[----:B0-----:R-:W0:Y:S02]  /*0650*/  LDC.64 R4, c[0x0][0x588] ;  /* 0x00016200ff047b82 */ /* 0x001e240000000a00 */
        /* <DEDUP_REMOVED lines=39> */
.L_x_8766:
[----:B------:R-:W-:Y:S05]  /*08d0*/  BSYNC.RECONVERGENT B0 ;  /* 0x0000000000007941 */ /* 0x000fea0003800200 */
.L_x_8763:
[----:B------:R-:W-:Y:S05]  /*08e0*/  WARPSYNC.ALL ;  /* 0x0000000000007948 */ /* 0x000fea0003800000 */
[----:B------:R-:W-:-:S13]  /*08f0*/  ISETP.GE.AND P0, PT, R3, UR4, PT ;  /* 0x0000000403007c0c */ /* 0x000fda000bf06270 */
[----:B------:R-:W-:Y:S05]  /*0900*/  @P0 EXIT ;  /* 0x000000000000094d */ /* 0x000fea0003800000 */
[----:B01----:R-:W0:Y:S02]  /*0910*/  LDC.64 R4, c[0x0][0x588] ;  /* 0x00016200ff047b82 */ /* 0x003e240000000a00 */
[----:B0-----:R0:W2:Y:S01]  /*0920*/  LDG.E.U16 R2, desc[UR6][R4.64] ;  /* 0x0000000604027981 */ /* 0x0010a2000c1e1500 */
[----:B------:R-:W-:Y:S01]  /*0930*/  HFMA2 R6, -RZ, RZ, 0.61474609375, 16.90625 ;  /* 0x38eb4c3aff067431 */ /* 0x000fe200000001ff */
[----:B------:R-:W-:Y:S01]  /*0940*/  MOV R8, 0x3aae005b ;  /* 0x3aae005b00087802 */ /* 0x000fe20000000f00 */
[----:B------:R-:W-:Y:S01]  /*0950*/  HFMA2 R7, -RZ, RZ, 1.0087890625, -0.000686168670654296875 ;  /* 0x3c09919fff077431 */ /* 0x000fe200000001ff */
        /* <DEDUP_REMOVED lines=18> */
[----:B------:R-:W-:Y:S01]  /*0a80*/  IMAD.MOV.U32 R8, RZ, RZ, 0x3f210a14 ;  /* 0x3f210a14ff087424 */ /* 0x000fe200078e00ff */
[----:B------:R-:W-:-:S03]  /*0a90*/  FSEL R4, R9, R0, P0 ;  /* 0x0000000009047208 */ /* 0x000fc60000000000 */
        /* <DEDUP_REMOVED lines=13> */
[----:B0-----:R-:W-:Y:S01]  /*0b70*/  STG.E.U16 desc[UR6][R4.64], R0 ;  /* 0x0000000004007986 */ /* 0x001fe2000c101506 */
[----:B------:R-:W-:Y:S05]  /*0b80*/  EXIT ;  /* 0x000000000000794d */ /* 0x000fea0003800000 */
.L_x_8762:
        /* <DEDUP_REMOVED lines=15> */
[----:B------:R-:W-:-:S04]  /*0c80*/  SHF.R.U32.HI R7, RZ, UR9, R6 ;  /* 0x00000009ff077c19 */ /* 0x000fc80008011606 */
[----:B------:R-:W-:-:S05]  /*0c90*/  IADD3 R4, PT, PT, -R7, RZ, RZ ;  /* 0x000000ff07047210 */ /* 0x000fca0007ffe1ff */
        /* <DEDUP_REMOVED lines=270> */
[----:B------:R-:W-:Y:S01]  /*1d80*/  IMAD.MOV.U32 R6, RZ, RZ, RZ ;  /* 0x000000ffff067224 */ /* 0x000fe200078e00ff */
        /* <DEDUP_REMOVED lines=18> */
.L_x_8770:
        /* <DEDUP_REMOVED lines=41> */
[----:B------:R-:W-:Y:S02]  /*2140*/  F2FP.F16.F32.PACK_AB R7, RZ, R7 ;  /* 0x00000007ff07723e */ /* 0x000fe400000000ff */
[----:B------:R-:W-:Y:S02]  /*2150*/  IADD3.X R5, PT, PT, RZ, UR9, RZ, P0, !PT ;  /* 0x00000009ff057c10 */ /* 0x000fe400087fe4ff */
[----:B------:R-:W-:-:S03]  /*2160*/  ISETP.GE.AND P0, PT, R3, UR4, PT ;  /* 0x0000000403007c0c */ /* 0x000fc6000bf06270 */
[----:B------:R0:W-:Y:S10]  /*2170*/  STG.E.U16 desc[UR6][R4.64], R7 ;  /* 0x0000000704007986 */ /* 0x0001f4000c101506 */
[----:B------:R-:W-:Y:S05]  /*2180*/  @P0 BREAK.RELIABLE B1 ;  /* 0x0000000000010942 */ /* 0x000fea0003800100 */
[----:B------:R-:W-:Y:S05]  /*2190*/  @P0 BRA `(.L_x_8771) ;  /* 0x0000002800c00947 */ /* 0x000fea0003800000 */
[----:B------:R-:W1:Y:S01]  /*21a0*/  LDCU.64 UR8, c[0x0][0x390] ;  /* 0x00007200ff0877ac */ /* 0x000e620008000a00 */
[----:B0-----:R-:W-:Y:S02]  /*21b0*/  MOV R4, RZ ;  /* 0x000000ff00047202 */ /* 0x001fe40000000f00 */
        /* <DEDUP_REMOVED lines=291> */
[C---:B--2---:R-:W-:Y:S02]  /*33f0*/  IMAD R5, R6.reuse, UR10, R5 ;  /* 0x0000000a06057c24 */ /* 0x044fe4000f8e0205 */
[----:B0-----:R-:W-:Y:S02]  /*3400*/  @P0 IMAD R10, R17, R10, R11 ;  /* 0x0000000a110a0224 */ /* 0x001fe400078e020b */
[----:B------:R-:W-:Y:S02]  /*3410*/  IMAD R4, R6, UR11, R4 ;  /* 0x0000000b06047c24 */ /* 0x000fe4000f8e0204 */
[C---:B-1----:R-:W-:Y:S02]  /*3420*/  @P0 IMAD R5, R10.reuse, R8, R5 ;  /* 0x000000080a050224 */ /* 0x042fe400078e0205 */
[----:B------:R-:W-:-:S07]  /*3430*/  @P0 IMAD R4, R10, R9, R4 ;  /* 0x000000090a040224 */ /* 0x000fce00078e0204 */
.L_x_8772:
        /* <DEDUP_REMOVED lines=42> */
[----:B------:R-:W-:-:S05]  /*36e0*/  IADD3.X R5, PT, PT, RZ, UR9, RZ, P0, !PT ;  /* 0x00000009ff057c10 */ /* 0x000fca00087fe4ff */
[----:B------:R0:W-:Y:S02]  /*36f0*/  STG.E.U16 desc[UR6][R4.64], R7 ;  /* 0x0000000704007986 */ /* 0x0001e4000c101506 */
.L_x_8769:
[----:B------:R-:W-:-:S13]  /*3700*/  ISETP.GE.AND P0, PT, R3, UR4, PT ;  /* 0x0000000403007c0c */ /* 0x000fda000bf06270 */
[----:B------:R-:W-:Y:S05]  /*3710*/  @P0 BREAK.RELIABLE B1 ;  /* 0x0000000000010942 */ /* 0x000fea0003800100 */
[----:B------:R-:W-:Y:S05]  /*3720*/  @P0 BRA `(.L_x_8771) ;  /* 0x00000014005c0947 */ /* 0x000fea0003800000 */
[----:B------:R-:W-:Y:S05]  /*3730*/  BSYNC.RELIABLE B1 ;  /* 0x0000000000017941 */ /* 0x000fea0003800100 */
.L_x_8768:
[----:B------:R-:W1:Y:S01]  /*3740*/  LDCU.64 UR8, c[0x0][0x390] ;  /* 0x00007200ff0877ac */ /* 0x000e620008000a00 */
[----:B0-----:R-:W-:Y:S01]  /*3750*/  MOV R5, R3 ;  /* 0x0000000300057202 */ /* 0x001fe20000000f00 */
[----:B------:R-:W-:Y:S01]  /*3760*/  IMAD.MOV.U32 R4, RZ, RZ, RZ ;  /* 0x000000ffff047224 */ /* 0x000fe200078e00ff */
[----:B------:R-:W-:Y:S01]  /*3770*/  ISETP.NE.AND P0, PT, R2, RZ, PT ;  /* 0x000000ff0200720c */ /* 0x000fe20003f05270 */
[----:B------:R-:W0:Y:S01]  /*3780*/  LDCU UR5, c[0x0][0x38c] ;  /* 0x00007180ff0577ac */ /* 0x000e220008000800 */
        /* <DEDUP_REMOVED lines=293> */
.L_x_8773:
        /* <DEDUP_REMOVED lines=8> */
[----:B------:R-:W-:Y:S01]  /*4a60*/  IADD3 R3, PT, PT, R3, 0x80, RZ ;  /* 0x0000008003037810 */ /* 0x000fe20007ffe0ff */
[----:B-1----:R-:W-:Y:S02]  /*4a70*/  IMAD.MOV.U32 R8, RZ, RZ, 0x3d24d99a ;  /* 0x3d24d99aff087424 */ /* 0x002fe400078e00ff */
        /* <DEDUP_REMOVED lines=34> */
.L_x_8771:
[----:B------:R-:W-:Y:S05]  /*4ca0*/  BSYNC.RECONVERGENT B0 ;  /* 0x0000000000007941 */ /* 0x000fea0003800200 */
.L_x_8767:
        /* <DEDUP_REMOVED lines=283> */
[----:B------:R-:W1:Y:S10]  /*5e60*/  LDCU UR4, c[0x0][0x4a8] ;  /* 0x00009500ff0477ac */ /* 0x000e740008000800 */
[----:B------:R-:W2:Y:S01]  /*5e70*/  @P0 LDC.64 R8, c[0x0][0x4b0] ;  /* 0x00012c00ff080b82 */ /* 0x000ea20000000a00 */
[----:B0-----:R-:W-:-:S07]  /*5e80*/  IMAD.HI.U32 R6, R5, UR9, R4 ;  /* 0x0000000905067c27 */ /* 0x001fce000f8e0004 */
[----:B------:R-:W0:Y:S01]  /*5e90*/  @P0 LDC R11, c[0x0][0x4ac] ;  /* 0x00012b00ff0b0b82 */ /* 0x000e220000000800 */
[----:B-1----:R-:W-:Y:S01]  /*5ea0*/  SHF.R.U32.HI R7, RZ, UR4, R6 ;  /* 0x00000004ff077c19 */ /* 0x002fe20008011606 */
[----:B------:R-:W1:Y:S01]  /*5eb0*/  LDCU.64 UR4, c[0x0][0x570] ;  /* 0x0000ae00ff0477ac */ /* 0x000e620008000a00 */
[----:B------:R-:W-:-:S05]  /*5ec0*/  @P0 MOV R6, RZ ;  /* 0x000000ff00060202 */ /* 0x000fca0000000f00 */
[----:B------:R-:W3:Y:S01]  /*5ed0*/  @P0 LDC.64 R12, c[0x0][0x578] ;  /* 0x00015e00ff0c0b82 */ /* 0x000ee20000000a00 */
[----:B------:R-:W-:-:S04]  /*5ee0*/  IMAD.MOV R4, RZ, RZ, -R7 ;  /* 0x000000ffff047224 */ /* 0x000fc800078e0a07 */
        /* <DEDUP_REMOVED lines=9> */
.L_x_8774:
        /* <DEDUP_REMOVED lines=9> */
[----:B--2---:R-:W-:Y:S01]  /*6010*/  HADD2.F32 R6, -RZ, R4.H0_H0 ;  /* 0x20000004ff067230 */ /* 0x004fe20000004100 */
[----:B------:R-:W-:-:S04]  /*6020*/  MOV R4, 0x3d24d99a ;  /* 0x3d24d99a00047802 */ /* 0x000fc80000000f00 */
        /* <DEDUP_REMOVED lines=29> */
[----:B------:R-:W-:-:S05]  /*6200*/  F2FP.F16.F32.PACK_AB R0, RZ, R0 ;  /* 0x00000000ff00723e */ /* 0x000fca00000000ff */
[----:B------:R-:W-:Y:S01]  /*6210*/  STG.E.U16 desc[UR6][R2.64], R0 ;  /* 0x0000000002007986 */ /* 0x000fe2000c101506 */
[----:B------:R-:W-:Y:S05]  /*6220*/  EXIT ;  /* 0x000000000000794d */ /* 0x000fea0003800000 */
.L_x_8775:
        /* <DEDUP_REMOVED lines=13> */
.L_x_12921:


//--------------------- .text._ZN2at6native27unrolled_elementwise_kernelIZZZNS0_18GeluCUDAKernelImplERNS_18TensorIteratorBaseENS0_8GeluTypeEENKUlvE0_clEvENKUlvE1_clEvEUlN3c104HalfEE_St5arrayIPcLm2EELi4E23TrivialOffsetCalculatorILi1EjESE_NS0_6memory15LoadWithoutCastENSF_16StoreWithoutCastEEEviT_T0_T2_T3_T4_T5_ --------------------------
	.section	.text._ZN2at6native27unrolled_elementwise_kernelIZZZNS0_18GeluCUDAKernelImplERNS_18TensorIteratorBaseENS0_8GeluTypeEENKUlvE0_clEvENKUlvE1_clEvEUlN3c104HalfEE_St5arrayIPcLm2EELi4E23TrivialOffsetCalculatorILi1EjESE_NS0_6memory15LoadWithoutCastENSF_16StoreWithoutCastEEEviT_T0_T2_T3_T4_T5_,"ax",@progbits
	.align	128
        .global         _ZN2at6native27unrolled_elementwise_kernelIZZZNS0_18GeluCUDAKernelImplERNS_18TensorIteratorBaseENS0_8GeluTypeEENKUlvE0_clEvENKUlvE1_clEvEUlN3c104HalfEE_St5arrayIPcLm2EELi4E23TrivialOffsetCalculatorILi1EjESE_NS0_6memory15LoadWithoutCastENSF_16StoreWithoutCastEEEviT_T0_T2_T3_T4_T5_
        .type           _ZN2at6native27unrolled_elementwise_kernelIZZZNS0_18GeluCUDAKernelImplERNS_18TensorIteratorBaseENS0_8GeluTypeEENKUlvE0_clEvENKUlvE1_clEvEUlN3c104HalfEE_St5arrayIPcLm2EELi4E23TrivialOffsetCalculatorILi1EjESE_NS0_6memory15LoadWithoutCastENSF_16StoreWithoutCastEEEviT_T0_T2_T3_T4_T5_,@function
        .size           _ZN2at6native27unrolled_elementwise_kernelIZZZNS0_18GeluCUDAKernelImplERNS_18TensorIteratorBaseENS0_8GeluTypeEENKUlvE0_clEvENKUlvE1_clEvEUlN3c104HalfEE_St5arrayIPcLm2EELi4E23TrivialOffsetCalculatorILi1EjESE_NS0_6memory15LoadWithoutCastENSF_16StoreWithoutCastEEEviT_T0_T2_T3_T4_T5_,(.L_x_12922 - _ZN2at6native27unrolled_elementwise_kernelIZZZNS0_18GeluCUDAKernelImplERNS_18TensorIteratorBaseENS0_8GeluTypeEENKUlvE0_clEvENKUlvE1_clEvEUlN3c104HalfEE_St5arrayIPcLm2EELi4E23TrivialOffsetCalculatorILi1EjESE_NS0_6memory15LoadWithoutCastENSF_16StoreWithoutCastEEEviT_T0_T2_T3_T4_T5_)
        .other          _ZN2at6native27unrolled_elementwise_kernelIZZZNS0_18GeluCUDAKernelImplERNS_18TensorIteratorBaseENS0_8GeluTypeEENKUlvE0_clEvENKUlvE1_clEvEUlN3c104HalfEE_St5arrayIPcLm2EELi4E23TrivialOffsetCalculatorILi1EjESE_NS0_6memory15LoadWithoutCastENSF_16StoreWithoutCastEEEviT_T0_T2_T3_T4_T5_,@"STO_CUDA_ENTRY STV_DEFAULT"
_ZN2at6native27unrolled_elementwise_kernelIZZZNS0_18GeluCUDAKernelImplERNS_18TensorIteratorBaseENS0_8GeluTypeEENKUlvE0_clEvENKUlvE1_clEvEUlN3c104HalfEE_St5arrayIPcLm2EELi4E23TrivialOffsetCalculatorILi1EjESE_NS0_6memory15LoadWithoutCastENSF_16StoreWithoutCastEEEviT_T0_T2_T3_T4_T5_:
.text._ZN2at6native27unrolled_elementwise_kernelIZZZNS0_18GeluCUDAKernelImplERNS_18TensorIteratorBaseENS0_8GeluTypeEENKUlvE0_clEvENKUlvE1_clEvEUlN3c104HalfEE_St5arrayIPcLm2EELi4E23TrivialOffsetCalculatorILi1EjESE_NS0_6memory15LoadWithoutCastENSF_16StoreWithoutCastEEEviT_T0_T2_T3_T4_T5_:
        /* <DEDUP_REMOVED lines=30> */
[----:B------:R-:W-:-:S02]  /*01e0*/  PRMT R7, RZ, 0x7610, R7 ;  /* 0x00007610ff077816 */ /* 0x000fc40000000007 */
[----:B-1----:R-:W-:Y:S02]  /*01f0*/  IADD3 R11, PT, PT, R5, 0x100, RZ ;  /* 0x00000100050b7810 */ /* 0x002fe40007ffe0ff */
[----:B------:R-:W5:Y:S01]  /*0200*/  @!P2 LDG.E.U16 R6, desc[UR4][R12.64] ;  /* 0x000000040c06a981 */ /* 0x000f62000c1e1500 */
[----:B--2---:R-:W-:Y:S01]  /*0210*/  @!P0 IMAD.WIDE.U32 R2, R9, 0x2, R2 ;  /* 0x0000000209028825 */ /* 0x004fe200078e0002 */
[----:B------:R-:W-:Y:S02]  /*0220*/  PRMT R9, RZ, 0x7610, R9 ;  /* 0x00007610ff097816 */ /* 0x000fe40000000009 */
[----:B------:R0:W5:Y:S04]  /*0230*/  @!P3 LDG.E.U16 R7, desc[UR4][R16.64] ;  /* 0x000000041007b981 */ /* 0x000168000c1e1500 */
[----:B------:R1:W5:Y:S01]  /*0240*/  @!P0 LDG.E.U16 R9, desc[UR4][R2.64] ;  /* 0x0000000402098981 */ /* 0x000362000c1e1500 */
[----:B------:R-:W-:-:S13]  /*0250*/  ISETP.GE.AND P0, PT, R5, R4, PT ;  /* 0x000000040500720c */ /* 0x000fda0003f06270 */
[----:B------:R-:W1:Y:S01]  /*0260*/  @!P0 LDC.64 R14, c[0x0][0x388] ;  /* 0x0000e200ff0e8b82 */ /* 0x000e620000000a00 */
[----:B0-----:R-:W-:Y:S01]  /*0270*/  VIADD R17, R5, 0x180 ;  /* 0x0000018005117836 */ /* 0x001fe20000000000 */
[----:B------:R-:W-:Y:S02]  /*0280*/  @!P0 LEA R13, R0, R5, 0x9 ;  /* 0x00000005000d8211 */ /* 0x000fe400078e48ff */
[----:B------:R-:W-:Y:S02]  /*0290*/  @!P0 MOV R5, R19 ;  /* 0x0000001300058202 */ /* 0x000fe40000000f00 */
[-C--:B------:R-:W-:Y:S02]  /*02a0*/  ISETP.GE.AND P5, PT, R19, R4.reuse, PT ;  /* 0x000000041300720c */ /* 0x080fe40003fa6270 */
[-C--:B------:R-:W-:Y:S02]  /*02b0*/  ISETP.GE.AND P1, PT, R11, R4.reuse, PT ;  /* 0x000000040b00720c */ /* 0x080fe40003f26270 */
[----:B------:R-:W-:-:S02]  /*02c0*/  ISETP.GE.AND P2, PT, R17, R4, PT ;  /* 0x000000041100720c */ /* 0x000fc40003f46270 */
[----:B------:R-:W-:Y:S01]  /*02d0*/  ISETP.GE.AND P3, PT, R5, R4, PT ;  /* 0x000000040500720c */ /* 0x000fe20003f66270 */
[----:B-1----:R-:W-:Y:S01]  /*02e0*/  @!P0 IMAD.WIDE.U32 R2, R13, 0x2, R14 ;  /* 0x000000020d028825 */ /* 0x002fe200078e000e */
[----:B------:R-:W-:Y:S11]  /*02f0*/  @P0 BRA `(.L_x_8777) ;  /* 0x00000000008c0947 */ /* 0x000ff60003800000 */
[----:B-----5:R-:W-:Y:S02]  /*0300*/  HADD2.F32 R10, -RZ, R9.H0_H0 ;  /* 0x20000009ff0a7230 */ /* 0x020fe40000004100 */
[----:B------:R-:W-:Y:S02]  /*0310*/  HFMA2 R14, -RZ, RZ, 0.8349609375, 5.424022674560546875e-06 ;  /* 0x3aae005bff0e7431 */ /* 0x000fe400000001ff */
[----:B------:R-:W-:Y:S01]  /*0320*/  IMAD.MOV.U32 R12, RZ, RZ, 0x38eb4c3a ;  /* 0x38eb4c3aff0c7424 */ /* 0x000fe200078e00ff */
[----:B------:R-:W-:Y:S01]  /*0330*/  MOV R13, 0x3c09919f ;  /* 0x3c09919f000d7802 */ /* 0x000fe20000000f00 */
[----:B------:R-:W-:Y:S02]  /*0340*/  IMAD.MOV.U32 R15, RZ, RZ, 0x3d24d99a ;  /* 0x3d24d99aff0f7424 */ /* 0x000fe400078e00ff */
[----:B------:R-:W-:Y:S01]  /*0350*/  FMUL.FTZ R9, R10, 0.70710676908493041992 ;  /* 0x3f3504f30a097820 */ /* 0x000fe20000410000 */
[----:B------:R-:W-:Y:S01]  /*0360*/  MOV R16, 0x3f69b4f9 ;  /* 0x3f69b4f900107802 */ /* 0x000fe20000000f00 */
[----:B------:R-:W-:-:S02]  /*0370*/  IMAD.MOV.U32 R17, RZ, RZ, 0x3f210a14 ;  /* 0x3f210a14ff117424 */ /* 0x000fc400078e00ff */
        /* <DEDUP_REMOVED lines=27> */
.L_x_8777:
[----:B------:R-:W-:Y:S05]  /*0530*/  BSYNC.RECONVERGENT B0 ;  /* 0x0000000000007941 */ /* 0x000fea0003800200 */
.L_x_8776:
[----:B------:R-:W-:Y:S04]  /*0540*/  BSSY.RECONVERGENT B0, `(.L_x_8778) ;  /* 0x0000025000007945 */ /* 0x000fe80003800200 */
[----:B------:R-:W-:Y:S05]  /*0550*/  @P5 BRA `(.L_x_8779) ;  /* 0x00000000008c5947 */ /* 0x000fea0003800000 */
[----:B-----5:R-:W-:Y:S02]  /*0560*/  HADD2.F32 R10, -RZ, R8.H0_H0 ;  /* 0x20000008ff0a7230 */ /* 0x020fe40000004100 */
[----:B------:R-:W-:Y:S01]  /*0570*/  HFMA2 R12, -RZ, RZ, 0.61474609375, 16.90625 ;  /* 0x38eb4c3aff0c7431 */ /* 0x000fe200000001ff */
[----:B------:R-:W-:Y:S01]  /*0580*/  MOV R14, 0x3aae005b ;  /* 0x3aae005b000e7802 */ /* 0x000fe20000000f00 */
[----:B------:R-:W-:Y:S02]  /*0590*/  IMAD.MOV.U32 R13, RZ, RZ, 0x3c09919f ;  /* 0x3c09919fff0d7424 */ /* 0x000fe400078e00ff */
[----:B------:R-:W-:Y:S02]  /*05a0*/  HFMA2 R15, -RZ, RZ, 1.28515625, -179.25 ;  /* 0x3d24d99aff0f7431 */ /* 0x000fe400000001ff */
[----:B------:R-:W-:Y:S01]  /*05b0*/  FMUL.FTZ R8, R10, 0.70710676908493041992 ;  /* 0x3f3504f30a087820 */ /* 0x000fe20000410000 */
[----:B------:R-:W-:-:S03]  /*05c0*/  IMAD.MOV.U32 R16, RZ, RZ, 0x3f69b4f9 ;  /* 0x3f69b4f9ff107424 */ /* 0x000fc600078e00ff */
        /* <DEDUP_REMOVED lines=28> */
.L_x_8779:
[----:B------:R-:W-:Y:S05]  /*0790*/  BSYNC.RECONVERGENT B0 ;  /* 0x0000000000007941 */ /* 0x000fea0003800200 */
.L_x_8778:
[----:B------:R-:W-:Y:S04]  /*07a0*/  BSSY.RECONVERGENT B0, `(.L_x_8780) ;  /* 0x0000025000007945 */ /* 0x000fe80003800200 */
[----:B------:R-:W-:Y:S05]  /*07b0*/  @P1 BRA `(.L_x_8781) ;  /* 0x00000000008c1947 */ /* 0x000fea0003800000 */
[----:B-----5:R-:W-:Y:S02]  /*07c0*/  HADD2.F32 R10, -RZ, R7.H0_H0 ;  /* 0x20000007ff0a7230 */ /* 0x020fe40000004100 */
[----:B------:R-:W-:Y:S02]  /*07d0*/  HFMA2 R13, -RZ, RZ, 1.0087890625, -0.000686168670654296875 ;  /* 0x3c09919fff0d7431 */ /* 0x000fe400000001ff */
[----:B------:R-:W-:Y:S01]  /*07e0*/  IMAD.MOV.U32 R14, RZ, RZ, 0x3aae005b ;  /* 0x3aae005bff0e7424 */ /* 0x000fe200078e00ff */
[----:B------:R-:W-:Y:S01]  /*07f0*/  MOV R12, 0x38eb4c3a ;  /* 0x38eb4c3a000c7802 */ /* 0x000fe20000000f00 */
[----:B------:R-:W-:Y:S02]  /*0800*/  HFMA2 R16, -RZ, RZ, 1.8525390625, -0.310791015625 ;  /* 0x3f69b4f9ff107431 */ /* 0x000fe400000001ff */
[C---:B------:R-:W-:Y:S01]  /*0810*/  FMUL.FTZ R7, R10.reuse, 0.70710676908493041992 ;  /* 0x3f3504f30a077820 */ /* 0x040fe20000410000 */
[----:B------:R-:W-:Y:S01]  /*0820*/  MOV R15, 0x3d24d99a ;  /* 0x3d24d99a000f7802 */ /* 0x000fe20000000f00 */
[----:B------:R-:W-:Y:S01]  /*0830*/  FMUL.FTZ R10, R10, 0.5 ;  /* 0x3f0000000a0a7820 */ /* 0x000fe20000410000 */
        /* <DEDUP_REMOVED lines=12> */
[C---:B------:R-:W-:Y:S01]  /*0900*/  FADD.FTZ R14, -R11.reuse, -RZ ;  /* 0x800000ff0b0e7221 */ /* 0x040fe20000010100 */
[----:B------:R-:W-:Y:S01]  /*0910*/  FFMA.FTZ R12, R11, R12, R15 ;  /* 0x0000000c0b0c7223 */ /* 0x000fe2000001000f */
[----:B------:R-:W-:-:S03]  /*0920*/  FSEL R15, R16, -0.37612664699554443359, P1 ;  /* 0xbec093ac100f7808 */ /* 0x000fc60000800000 */
        /* <DEDUP_REMOVED lines=12> */
.L_x_8781:
[----:B------:R-:W-:Y:S05]  /*09f0*/  BSYNC.RECONVERGENT B0 ;  /* 0x0000000000007941 */ /* 0x000fea0003800200 */
.L_x_8780:
[----:B------:R-:W-:Y:S04]  /*0a00*/  BSSY.RECONVERGENT B0, `(.L_x_8782) ;  /* 0x0000025000007945 */ /* 0x000fe80003800200 */
[----:B------:R-:W-:Y:S05]  /*0a10*/  @P2 BRA `(.L_x_8783) ;  /* 0x00000000008c2947 */ /* 0x000fea0003800000 */
[----:B-----5:R-:W-:Y:S02]  /*0a20*/  HADD2.F32 R10, -RZ, R6.H0_H0 ;  /* 0x20000006ff0a7230 */ /* 0x020fe40000004100 */
        /* <DEDUP_REMOVED lines=34> */
.L_x_8783:
[----:B------:R-:W-:Y:S05]  /*0c50*/  BSYNC.RECONVERGENT B0 ;  /* 0x0000000000007941 */ /* 0x000fea0003800200 */
.L_x_8782:
        /* <DEDUP_REMOVED lines=14> */
.L_x_8785:
[----:B------:R-:W-:Y:S05]  /*0d40*/  BSYNC.RECONVERGENT B0 ;  /* 0x0000000000007941 */ /* 0x000fea0003800200 */
.L_x_8784:
[----:B------:R-:W-:-:S13]  /*0d50*/  ISETP.GE.AND P0, PT, R5, R4, PT ;  /* 0x000000040500720c */ /* 0x000fda0003f06270 */
[----:B------:R-:W-:Y:S05]  /*0d60*/  @P0 EXIT ;  /* 0x000000000000094d */ /* 0x000fea0003800000 */
[----:B01----:R-:W0:Y:S01]  /*0d70*/  LDC.64 R2, c[0x0][0x388] ;  /* 0x0000e200ff027b82 */ /* 0x003e220000000a00 */
[----:B------:R-:W-:-:S05]  /*0d80*/  LEA R5, R0, R5, 0x9 ;  /* 0x0000000500057211 */ /* 0x000fca00078e48ff */
[----:B0-----:R-:W-:-:S05]  /*0d90*/  IMAD.WIDE.U32 R2, R5, 0x2, R2 ;  /* 0x0000000205027825 */ /* 0x001fca00078e0002 */
[----:B------:R-:W-:Y:S01]  /*0da0*/  STG.E.U16 desc[UR4][R2.64], R6 ;  /* 0x0000000602007986 */ /* 0x000fe2000c101504 */
[----:B------:R-:W-:Y:S05]  /*0db0*/  EXIT ;  /* 0x000000000000794d */ /* 0x000fea0003800000 */
.L_x_8786:
        /* <DEDUP_REMOVED lines=12> */
.L_x_12922:


//--------------------- .text._ZN2at6native29vectorized_elementwise_kernelILi2EZZZNS0_18GeluCUDAKernelImplERNS_18TensorIteratorBaseENS0_8GeluTypeEENKUlvE0_clEvENKUlvE1_clEvEUlN3c104HalfEE_St5arrayIPcLm2EEEEviT0_T1_ --------------------------
	.section	.text._ZN2at6native29vectorized_elementwise_kernelILi2EZZZNS0_18GeluCUDAKernelImplERNS_18TensorIteratorBaseENS0_8GeluTypeEENKUlvE0_clEvENKUlvE1_clEvEUlN3c104HalfEE_St5arrayIPcLm2EEEEviT0_T1_,"ax",@progbits
	.align	128
        .global         _ZN2at6native29vectorized_elementwise_kernelILi2EZZZNS0_18GeluCUDAKernelImplERNS_18TensorIteratorBaseENS0_8GeluTypeEENKUlvE0_clEvENKUlvE1_clEvEUlN3c104HalfEE_St5arrayIPcLm2EEEEviT0_T1_
        .type           _ZN2at6native29vectorized_elementwise_kernelILi2EZZZNS0_18GeluCUDAKernelImplERNS_18TensorIteratorBaseENS0_8GeluTypeEENKUlvE0_clEvENKUlvE1_clEvEUlN3c104HalfEE_St5arrayIPcLm2EEEEviT0_T1_,@function
        .size           _ZN2at6native29vectorized_elementwise_kernelILi2EZZZNS0_18GeluCUDAKernelImplERNS_18TensorIteratorBaseENS0_8GeluTypeEENKUlvE0_clEvENKUlvE1_clEvEUlN3c104HalfEE_St5arrayIPcLm2EEEEviT0_T1_,(.L_x_12923 - _ZN2at6native29vectorized_elementwise_kernelILi2EZZZNS0_18GeluCUDAKernelImplERNS_18TensorIteratorBaseENS0_8GeluTypeEENKUlvE0_clEvENKUlvE1_clEvEUlN3c104HalfEE_St5arrayIPcLm2EEEEviT0_T1_)
        .other          _ZN2at6native29vectorized_elementwise_kernelILi2EZZZNS0_18GeluCUDAKernelImplERNS_18TensorIteratorBaseENS0_8GeluTypeEENKUlvE0_clEvENKUlvE1_clEvEUlN3c104HalfEE_St5arrayIPcLm2EEEEviT0_T1_,@"STO_CUDA_ENTRY STV_DEFAULT"
_ZN2at6native29vectorized_elementwise_kernelILi2EZZZNS0_18GeluCUDAKernelImplERNS_18TensorIteratorBaseENS0_8GeluTypeEENKUlvE0_clEvENKUlvE1_clEvEUlN3c104HalfEE_St5arrayIPcLm2EEEEviT0_T1_:
.text._ZN2at6native29vectorized_elementwise_kernelILi2EZZZNS0_18GeluCUDAKernelImplERNS_18TensorIteratorBaseENS0_8GeluTypeEENKUlvE0_clEvENKUlvE1_clEvEUlN3c104HalfEE_St5arrayIPcLm2EEEEviT0_T1_:
        /* <DEDUP_REMOVED lines=12> */
[----:B------:R-:W-:-:S04]  /*00c0*/  @!P0 IADD3 R27, PT, PT, R7, 0x80, RZ ;  /* 0x00000080071b8810 */ /* 0x000fc80007ffe0ff */
        /* <DEDUP_REMOVED lines=12> */
[----:B------:R-:W0:Y:S01]  /*0190*/  @!P4 LDC.64 R2, c[0x0][0x390] ;  /* 0x0000e400ff02cb82 */ /* 0x000e220000000a00 */
[----:B------:R-:W-:-:S04]  /*01a0*/  @!P4 IADD3 R27, PT, PT, R27, 0x80, RZ ;  /* 0x000000801b1bc810 */ /* 0x000fc80007ffe0ff */
        /* <DEDUP_REMOVED lines=13> */
[----:B-1----:R-:W-:Y:S01]  /*0280*/  @!P3 IMAD.WIDE.U32 R4, R23, 0x2, R4 ;  /* 0x000000021704b825 */ /* 0x002fe200078e0004 */
[----:B------:R-:W-:-:S06]  /*0290*/  @!P0 IADD3 R23, PT, PT, R0, R7, RZ ;  /* 0x0000000700178210 */ /* 0x000fcc0007ffe0ff */
[----:B------:R-:W-:Y:S01]  /*02a0*/  @!P1 IADD3 R17, PT, PT, R0, R27, RZ ;  /* 0x0000001b00119210 */ /* 0x000fe20007ffe0ff */
[----:B------:R-:W1:Y:S01]  /*02b0*/  @!P1 LDC.64 R14, c[0x0][0x390] ;  /* 0x0000e400ff0e9b82 */ /* 0x000e620000000a00 */
[----:B------:R-:W-:-:S04]  /*02c0*/  @!P1 IADD3 R27, PT, PT, R27, 0x80, RZ ;  /* 0x000000801b1b9810 */ /* 0x000fc80007ffe0ff */
        /* <DEDUP_REMOVED lines=24> */
[C---:B--2---:R-:W-:Y:S02]  /*0450*/  IADD3 R11, PT, PT, R7.reuse, 0x180, RZ ;  /* 0x00000180070b7810 */ /* 0x044fe40007ffe0ff */
[C---:B---3--:R-:W-:Y:S02]  /*0460*/  IADD3 R15, PT, PT, R7.reuse, 0x200, RZ ;  /* 0x00000200070f7810 */ /* 0x048fe40007ffe0ff */
[----:B-1----:R-:W-:Y:S02]  /*0470*/  IADD3 R13, PT, PT, R7, 0x280, RZ ;  /* 0x00000280070d7810 */ /* 0x002fe40007ffe0ff */
[-C--:B------:R-:W-:Y:S02]  /*0480*/  ISETP.GE.U32.AND P1, PT, R5, R8.reuse, PT ;  /* 0x000000080500720c */ /* 0x080fe40003f26070 */
[-C--:B------:R-:W-:Y:S02]  /*0490*/  ISETP.GE.U32.AND P2, PT, R11, R8.reuse, PT ;  /* 0x000000080b00720c */ /* 0x080fe40003f46070 */
[----:B------:R-:W-:-:S02]  /*04a0*/  ISETP.GE.U32.AND P3, PT, R15, R8, PT ;  /* 0x000000080f00720c */ /* 0x000fc40003f66070 */
[----:B------:R-:W-:Y:S02]  /*04b0*/  ISETP.GE.U32.AND P4, PT, R13, R8, PT ;  /* 0x000000080d00720c */ /* 0x000fe40003f86070 */
[C---:B------:R-:W-:Y:S02]  /*04c0*/  IADD3 R5, PT, PT, R7.reuse, 0x80, RZ ;  /* 0x0000008007057810 */ /* 0x040fe40007ffe0ff */
[----:B------:R-:W-:Y:S01]  /*04d0*/  IADD3 R11, PT, PT, R7, 0x300, RZ ;  /* 0x00000300070b7810 */ /* 0x000fe20007ffe0ff */
[----:B0-----:R-:W-:Y:S08]  /*04e0*/  @P0 BRA `(.L_x_8789) ;  /* 0x00000000008c0947 */ /* 0x001ff00003800000 */
[----:B-----5:R-:W-:Y:S02]  /*04f0*/  HADD2.F32 R10, -RZ, R23.H0_H0 ;  /* 0x20000017ff0a7230 */ /* 0x020fe40000004100 */
[----:B------:R-:W-:Y:S02]  /*0500*/  HFMA2 R15, -RZ, RZ, 0.8349609375, 5.424022674560546875e-06 ;  /* 0x3aae005bff0f7431 */ /* 0x000fe400000001ff */
[----:B------:R-:W-:Y:S02]  /*0510*/  IMAD.MOV.U32 R13, RZ, RZ, 0x38eb4c3a ;  /* 0x38eb4c3aff0d7424 */ /* 0x000fe400078e00ff */
[----:B------:R-:W-:Y:S01]  /*0520*/  HFMA2 R20, -RZ, RZ, 1.28515625, -179.25 ;  /* 0x3d24d99aff147431 */ /* 0x000fe200000001ff */
[----:B------:R-:W-:Y:S01]  /*0530*/  MOV R14, 0x3c09919f ;  /* 0x3c09919f000e7802 */ /* 0x000fe20000000f00 */
[----:B------:R-:W-:-:S04]  /*0540*/  FMUL.FTZ R4, R10, 0.70710676908493041992 ;  /* 0x3f3504f30a047820 */ /* 0x000fc80000410000 */
        /* <DEDUP_REMOVED lines=12> */
[----:B------:R-:W-:Y:S01]  /*0610*/  HFMA2 R14, -RZ, RZ, 1.8525390625, -0.310791015625 ;  /* 0x3f69b4f9ff0e7431 */ /* 0x000fe200000001ff */
[----:B------:R-:W-:-:S05]  /*0620*/  FSEL R15, R15, 0.11284004896879196167, P5 ;  /* 0x3de718af0f0f7808 */ /* 0x000fca0002800000 */
[----:B------:R-:W-:Y:S01]  /*0630*/  FFMA.FTZ R13, R12, R13, R15 ;  /* 0x0000000d0c0d7223 */ /* 0x000fe2000001000f */
[----:B------:R-:W-:Y:S01]  /*0640*/  IMAD.MOV.U32 R15, RZ, RZ, 0x3f210a14 ;  /* 0x3f210a14ff0f7424 */ /* 0x000fe200078e00ff */
[----:B------:R-:W-:-:S04]  /*0650*/  FSEL R14, R14, -0.37612664699554443359, P5 ;  /* 0xbec093ac0e0e7808 */ /* 0x000fc80002800000 */
[----:B------:R-:W-:Y:S01]  /*0660*/  FSEL R15, R15, 0.12837915122509002686, P5 ;  /* 0x3e0375d30f0f7808 */ /* 0x000fe20002800000 */
[----:B------:R-:W-:Y:S01]  /*0670*/  FFMA.FTZ R13, R12, R13, R14 ;  /* 0x0000000d0c0d7223 */ /* 0x000fe2000001000e */
[----:B------:R-:W-:-:S03]  /*0680*/  FSEL R14, R21, R4, P5 ;  /* 0x00000004150e7208 */ /* 0x000fc60002800000 */
        /* <DEDUP_REMOVED lines=9> */
.L_x_8789:
[----:B------:R-:W-:Y:S05]  /*0720*/  BSYNC.RECONVERGENT B0 ;  /* 0x0000000000007941 */ /* 0x000fea0003800200 */
.L_x_8788:
[-C--:B------:R-:W-:Y:S01]  /*0730*/  ISETP.GE.U32.AND P6, PT, R5, R8.reuse, PT ;  /* 0x000000080500720c */ /* 0x080fe20003fc6070 */
[----:B------:R-:W-:Y:S01]  /*0740*/  BSSY.RECONVERGENT B0, `(.L_x_8790) ;  /* 0x0000027000007945 */ /* 0x000fe20003800200 */
[----:B------:R-:W-:Y:S02]  /*0750*/  ISETP.GE.U32.AND P5, PT, R11, R8, PT ;  /* 0x000000080b00720c */ /* 0x000fe40003fa6070 */
[----:B------:R-:W-:-:S09]  /*0760*/  IADD3 R11, PT, PT, R7, 0x380, RZ ;  /* 0x00000380070b7810 */ /* 0x000fd20007ffe0ff */
[----:B------:R-:W-:Y:S05]  /*0770*/  @P6 BRA `(.L_x_8791) ;  /* 0x00000000008c6947 */ /* 0x000fea0003800000 */
[----:B-----5:R-:W-:Y:S02]  /*0780*/  HADD2.F32 R10, -RZ, R9.H0_H0 ;  /* 0x20000009ff0a7230 */ /* 0x020fe40000004100 */
[----:B------:R-:W-:Y:S01]  /*0790*/  HFMA2 R15, -RZ, RZ, 0.8349609375, 5.424022674560546875e-06 ;  /* 0x3aae005bff0f7431 */ /* 0x000fe200000001ff */
[----:B------:R-:W-:Y:S01]  /*07a0*/  MOV R13, 0x38eb4c3a ;  /* 0x38eb4c3a000d7802 */ /* 0x000fe20000000f00 */
[----:B------:R-:W-:Y:S01]  /*07b0*/  HFMA2 R20, -RZ, RZ, 1.28515625, -179.25 ;  /* 0x3d24d99aff147431 */ /* 0x000fe200000001ff */
[----:B------:R-:W-:Y:S01]  /*07c0*/  MOV R14, 0x3c09919f ;  /* 0x3c09919f000e7802 */ /* 0x000fe20000000f00 */
[C---:B------:R-:W-:Y:S01]  /*07d0*/  FMUL.FTZ R9, R10.reuse, 0.70710676908493041992 ;  /* 0x3f3504f30a097820 */ /* 0x040fe20000410000 */
[----:B------:R-:W-:Y:S01]  /*07e0*/  MOV R21, 0x3f69b4f9 ;  /* 0x3f69b4f900157802 */ /* 0x000fe20000000f00 */
[----:B------:R-:W-:Y:S02]  /*07f0*/  FMUL.FTZ R10, R10, 0.5 ;  /* 0x3f0000000a0a7820 */ /* 0x000fe40000410000 */
        /* <DEDUP_REMOVED lines=27> */
.L_x_8791:
[----:B------:R-:W-:Y:S05]  /*09b0*/  BSYNC.RECONVERGENT B0 ;  /* 0x0000000000007941 */ /* 0x000fea0003800200 */
.L_x_8790:
[----:B------:R-:W-:Y:S01]  /*09c0*/  ISETP.GE.U32.AND P6, PT, R11, R8, PT ;  /* 0x000000080b00720c */ /* 0x000fe20003fc6070 */
[----:B------:R-:W-:Y:S01]  /*09d0*/  BSSY.RECONVERGENT B0, `(.L_x_8792) ;  /* 0x0000027000007945 */ /* 0x000fe20003800200 */
[----:B------:R-:W-:-:S05]  /*09e0*/  @!P0 IADD3 R11, PT, PT, R0, R7, RZ ;  /* 0x00000007000b8210 */ /* 0x000fca0007ffe0ff */
[----:B------:R-:W-:Y:S01]  /*09f0*/  @!P0 IMAD.WIDE.U32 R2, R11, 0x2, R2 ;  /* 0x000000020b028825 */ /* 0x000fe200078e0002 */
[----:B------:R-:W-:Y:S06]  /*0a00*/  @P1 BRA `(.L_x_8793) ;  /* 0x00000000008c1947 */ /* 0x000fec0003800000 */
[----:B-----5:R-:W-:Y:S02]  /*0a10*/  HADD2.F32 R10, -RZ, R6.H0_H0 ;  /* 0x20000006ff0a7230 */ /* 0x020fe40000004100 */
[----:B------:R-:W-:Y:S01]  /*0a20*/  HFMA2 R14, -RZ, RZ, 0.8349609375, 5.424022674560546875e-06 ;  /* 0x3aae005bff0e7431 */ /* 0x000fe200000001ff */
[----:B------:R-:W-:Y:S01]  /*0a30*/  MOV R12, 0x38eb4c3a ;  /* 0x38eb4c3a000c7802 */ /* 0x000fe20000000f00 */
[----:B------:R-:W-:Y:S01]  /*0a40*/  IMAD.MOV.U32 R13, RZ, RZ, 0x3c09919f ;  /* 0x3c09919fff0d7424 */ /* 0x000fe200078e00ff */
        /* <DEDUP_REMOVED lines=31> */
.L_x_8793:
[----:B------:R-:W-:Y:S05]  /*0c40*/  BSYNC.RECONVERGENT B0 ;  /* 0x0000000000007941 */ /* 0x000fea0003800200 */
.L_x_8792:
        /* <DEDUP_REMOVED lines=37> */
.L_x_8795:
[----:B------:R-:W-:Y:S05]  /*0ea0*/  BSYNC.RECONVERGENT B0 ;  /* 0x0000000000007941 */ /* 0x000fea0003800200 */
.L_x_8794:
        /* <DEDUP_REMOVED lines=37> */
.L_x_8797:
[----:B------:R-:W-:Y:S05]  /*1100*/  BSYNC.RECONVERGENT B0 ;  /* 0x0000000000007941 */ /* 0x000fea0003800200 */
.L_x_8796:
        /* <DEDUP_REMOVED lines=37> */
.L_x_8799:
[----:B------:R-:W-:Y:S05]  /*1360*/  BSYNC.RECONVERGENT B0 ;  /* 0x0000000000007941 */ /* 0x000fea0003800200 */
.L_x_8798:
        /* <DEDUP_REMOVED lines=37> */
.L_x_8801:
[----:B------:R-:W-:Y:S05]  /*15c0*/  BSYNC.RECONVERGENT B0 ;  /* 0x0000000000007941 */ /* 0x000fea0003800200 */
.L_x_8800:
        /* <DEDUP_REMOVED lines=37> */
.L_x_8803:
[----:B------:R-:W-:Y:S05]  /*1820*/  BSYNC.RECONVERGENT B0 ;  /* 0x0000000000007941 */ /* 0x000fea0003800200 */
.L_x_8802:
[----:B------:R-:W-:Y:S01]  /*1830*/  @!P0 IMAD.MOV.U32 R7, RZ, RZ, R5 ;  /* 0x000000ffff078224 */ /* 0x000fe200078e0005 */
        /* <DEDUP_REMOVED lines=17> */
.L_x_8806:
[----:B------:R-:W-:-:S13]  /*1950*/  ISETP.GE.U32.AND P0, PT, R7, R8, PT ;  /* 0x000000080700720c */ /* 0x000fda0003f06070 */
[----:B------:R-:W-:Y:S05]  /*1960*/  @P0 BRA `(.L_x_8808) ;  /* 0x0000000000300947 */ /* 0x000fea0003800000 */
[----:B0-----:R-:W0:Y:S01]  /*1970*/  LDC.64 R2, c[0x0][0x388] ;  /* 0x0000e200ff027b82 */ /* 0x001e220000000a00 */
[----:B------:R-:W-:Y:S02]  /*1980*/  IADD3 R5, PT, PT, R0, R7, RZ ;  /* 0x0000000700057210 */ /* 0x000fe40007ffe0ff */
[----:B------:R-:W-:-:S03]  /*1990*/  IADD3 R7, PT, PT, R7, 0x80, RZ ;  /* 0x0000008007077810 */ /* 0x000fc60007ffe0ff */
[----:B0-----:R-:W-:-:S05]  /*19a0*/  IMAD.WIDE.U32 R2, R5, 0x2, R2 ;  /* 0x0000000205027825 */ /* 0x001fca00078e0002 */
[----:B------:R1:W-:Y:S02]  /*19b0*/  STG.E.U16 desc[UR4][R2.64], R10 ;  /* 0x0000000a02007986 */ /* 0x0003e4000c101504 */
.L_x_8807:
[----:B------:R-:W-:-:S13]  /*19c0*/  ISETP.GE.U32.AND P0, PT, R7, R8, PT ;  /* 0x000000080700720c */ /* 0x000fda0003f06070 */
[----:B------:R-:W-:Y:S05]  /*19d0*/  @P0 BRA `(.L_x_8809) ;  /* 0x0000000000340947 */ /* 0x000fea0003800000 */
[----:B01----:R-:W0:Y:S01]  /*19e0*/  LDC.64 R2, c[0x0][0x388] ;  /* 0x0000e200ff027b82 */ /* 0x003e220000000a00 */
[----:B------:R-:W-:Y:S01]  /*19f0*/  IMAD.IADD R5, R0, 0x1, R7 ;  /* 0x0000000100057824 */ /* 0x000fe200078e0207 */
[----:B------:R-:W-:-:S03]  /*1a00*/  IADD3 R7, PT, PT, R7, 0x80, RZ ;  /* 0x0000008007077810 */ /* 0x000fc60007ffe0ff */
[----:B0-----:R-:W-:-:S05]  /*1a10*/  IMAD.WIDE.U32 R2, R5, 0x2, R2 ;  /* 0x0000000205027825 */ /* 0x001fca00078e0002 */
[----:B------:R1:W-:Y:S02]  /*1a20*/  STG.E.U16 desc[UR4][R2.64], R11 ;  /* 0x0000000b02007986 */ /* 0x0003e4000c101504 */
.L_x_8808:
        /* <DEDUP_REMOVED lines=8> */
.L_x_8809:
[----:B------:R-:W-:Y:S05]  /*1ab0*/  BSYNC.RELIABLE B1 ;  /* 0x0000000000017941 */ /* 0x000fea0003800100 */
.L_x_8805:
[----:B------:R-:W-:-:S13]  /*1ac0*/  ISETP.GE.U32.AND P0, PT, R7, R8, PT ;  /* 0x000000080700720c */ /* 0x000fda0003f06070 */
[----:B012---:R-:W0:Y:S01]  /*1ad0*/  @!P0 LDC.64 R2, c[0x0][0x388] ;  /* 0x0000e200ff028b82 */ /* 0x007e220000000a00 */
[----:B------:R-:W-:Y:S02]  /*1ae0*/  @!P0 IADD3 R5, PT, PT, R0, R7, RZ ;  /* 0x0000000700058210 */ /* 0x000fe40007ffe0ff */
[----:B------:R-:W-:-:S03]  /*1af0*/  @!P0 IADD3 R7, PT, PT, R7, 0x80, RZ ;  /* 0x0000008007078810 */ /* 0x000fc60007ffe0ff */
[----:B0-----:R-:W-:-:S05]  /*1b00*/  @!P0 IMAD.WIDE.U32 R2, R5, 0x2, R2 ;  /* 0x0000000205028825 */ /* 0x001fca00078e0002 */
[----:B------:R2:W-:Y:S02]  /*1b10*/  @!P0 STG.E.U16 desc[UR4][R2.64], R13 ;  /* 0x0000000d02008986 */ /* 0x0005e4000c101504 */
.L_x_8810:
[----:B------:R-:W-:Y:S05]  /*1b20*/  BSYNC.RECONVERGENT B0 ;  /* 0x0000000000007941 */ /* 0x000fea0003800200 */
.L_x_8804:
        /* <DEDUP_REMOVED lines=8> */
.L_x_8787:
        /* <DEDUP_REMOVED lines=8> */
[----:B------:R-:W-:Y:S01]  /*1c30*/  IMAD.MOV.U32 R3, RZ, RZ, 0x38eb4c3a ;  /* 0x38eb4c3aff037424 */ /* 0x000fe200078e00ff */
[----:B------:R-:W-:Y:S01]  /*1c40*/  MOV R14, 0x3aae005b ;  /* 0x3aae005b000e7802 */ /* 0x000fe20000000f00 */
[----:B------:R-:W-:Y:S01]  /*1c50*/  HFMA2 R15, -RZ, RZ, 1.0087890625, -0.000686168670654296875 ;  /* 0x3c09919fff0f7431 */ /* 0x000fe200000001ff */
[----:B0-----:R-:W-:Y:S01]  /*1c60*/  MOV R12, 0x3d24d99a ;  /* 0x3d24d99a000c7802 */ /* 0x001fe20000000f00 */
[----:B--2---:R-:W-:-:S02]  /*1c70*/  HADD2.F32 R11, -RZ, R20.H0_H0 ;  /* 0x20000014ff0b7230 */ /* 0x004fc40000004100 */
[----:B------:R-:W-:Y:S02]  /*1c80*/  HADD2.F32 R20, -RZ, R20.H1_H1 ;  /* 0x30000014ff147230 */ /* 0x000fe40000004100 */
[--C-:B---3--:R-:W-:Y:S02]  /*1c90*/  HADD2.F32 R16, -RZ, R17.reuse.H0_H0 ;  /* 0x20000011ff107230 */ /* 0x108fe40000004100 */
[----:B------:R-:W-:Y:S01]  /*1ca0*/  FMUL.FTZ R7, R11, 0.70710676908493041992 ;  /* 0x3f3504f30b077820 */ /* 0x000fe20000410000 */
[----:B------:R-:W-:Y:S02]  /*1cb0*/  HADD2.F32 R17, -RZ, R17.H1_H1 ;  /* 0x30000011ff117230 */ /* 0x000fe40000004100 */
[----:B------:R-:W-:Y:S01]  /*1cc0*/  FMUL.FTZ R10, R20, 0.70710676908493041992 ;  /* 0x3f3504f3140a7820 */ /* 0x000fe20000410000 */
[C---:B------:R-:W-:Y:S01]  /*1cd0*/  FADD.FTZ R19, |R7|.reuse, -RZ ;  /* 0x800000ff07137221 */ /* 0x040fe20000010200 */
[----:B------:R-:W-:Y:S02]  /*1ce0*/  FSETP.GE.FTZ.AND P0, PT, |R7|, 1.0029599666595458984, PT ;  /* 0x3f8060fe0700780b */ /* 0x000fe40003f16200 */
[C---:B------:R-:W-:Y:S01]  /*1cf0*/  FADD.FTZ R18, |R10|.reuse, -RZ ;  /* 0x800000ff0a127221 */ /* 0x040fe20000010200 */
[----:B------:R-:W-:Y:S01]  /*1d00*/  FSETP.GE.FTZ.AND P1, PT, |R10|, 1.0029599666595458984, PT ;  /* 0x3f8060fe0a00780b */ /* 0x000fe20003f36200 */
[C---:B------:R-:W-:Y:S01]  /*1d10*/  FMUL.FTZ R8, R16.reuse, 0.70710676908493041992 ;  /* 0x3f3504f310087820 */ /* 0x040fe20000410000 */
[C---:B------:R-:W-:Y:S01]  /*1d20*/  FSEL R4, R3.reuse, 8.4834944573231041431e-05, P0 ;  /* 0x38b1e96a03047808 */ /* 0x040fe20000000000 */
[----:B------:R-:W-:Y:S01]  /*1d30*/  FMUL.FTZ R16, R16, 0.5 ;  /* 0x3f00000010107820 */ /* 0x000fe20000410000 */
[----:B------:R-:W-:-:S02]  /*1d40*/  FSEL R13, R3, 8.4834944573231041431e-05, P1 ;  /* 0x38b1e96a030d7808 */ /* 0x000fc40000800000 */
[C---:B------:R-:W-:Y:S02]  /*1d50*/  FSEL R21, -R14.reuse, -0.00082130916416645050049, P1 ;  /* 0xba574d200e157808 */ /* 0x040fe40000800100 */
[----:B------:R-:W-:Y:S02]  /*1d60*/  FSEL R6, -R14, -0.00082130916416645050049, P0 ;  /* 0xba574d200e067808 */ /* 0x000fe40000000100 */
[----:B------:R-:W-:Y:S01]  /*1d70*/  FSEL R22, -R12, -0.026868773624300956726, P0 ;  /* 0xbcdc1be70c167808 */ /* 0x000fe20000000100 */
[----:B------:R-:W-:Y:S01]  /*1d80*/  @!P0 FMUL.FTZ R19, R7, R7 ;  /* 0x0000000707138220 */ /* 0x000fe20000410000 */
[----:B------:R-:W-:Y:S01]  /*1d90*/  FSEL R23, R15, 0.0052134888246655464172, P1 ;  /* 0x3baad5ea0f177808 */ /* 0x000fe20000800000 */
[----:B------:R-:W-:Y:S01]  /*1da0*/  @!P1 FMUL.FTZ R18, R10, R10 ;  /* 0x0000000a0a129220 */ /* 0x000fe20000410000 */
[----:B------:R-:W-:Y:S01]  /*1db0*/  FSETP.GE.FTZ.AND P2, PT, |R8|, 1.0029599666595458984, PT ;  /* 0x3f8060fe0800780b */ /* 0x000fe20003f56200 */
[----:B------:R-:W-:Y:S01]  /*1dc0*/  FFMA.FTZ R4, R19, R4, R6 ;  /* 0x0000000413047223 */ /* 0x000fe20000010006 */
[----:B------:R-:W-:Y:S01]  /*1dd0*/  FSEL R6, R15, 0.0052134888246655464172, P0 ;  /* 0x3baad5ea0f067808 */ /* 0x000fe20000000000 */
[----:B------:R-:W-:Y:S01]  /*1de0*/  FFMA.FTZ R21, R18, R13, R21 ;  /* 0x0000000d12157223 */ /* 0x000fe20000010015 */
[----:B------:R-:W-:Y:S01]  /*1df0*/  HFMA2 R13, -RZ, RZ, 1.5341796875, 81.5625 ;  /* 0x3e235519ff0d7431 */ /* 0x000fe200000001ff */
[----:B------:R-:W-:-:S02]  /*1e00*/  FSEL R26, R3, 8.4834944573231041431e-05, P2 ;  /* 0x38b1e96a031a7808 */ /* 0x000fc40001000000 */
[C---:B------:R-:W-:Y:S01]  /*1e10*/  FFMA.FTZ R4, R19.reuse, R4, R6 ;  /* 0x0000000413047223 */ /* 0x040fe20000010006 */
[----:B------:R-:W-:Y:S01]  /*1e20*/  FFMA.FTZ R21, R18, R21, R23 ;  /* 0x0000001512157223 */ /* 0x000fe20000010017 */
[----:B------:R-:W-:Y:S02]  /*1e30*/  FSEL R23, -R12, -0.026868773624300956726, P1 ;  /* 0xbcdc1be70c177808 */ /* 0x000fe40000800100 */
[----:B------:R-:W-:Y:S01]  /*1e40*/  FFMA.FTZ R22, R19, R4, R22 ;  /* 0x0000000413167223 */ /* 0x000fe20000010016 */
[----:B------:R-:W-:Y:S02]  /*1e50*/  MOV R4, 0x3f69b4f9 ;  /* 0x3f69b4f900047802 */ /* 0x000fe40000000f00 */
[----:B------:R-:W-:Y:S01]  /*1e60*/  FSEL R6, R13, 0.11284004896879196167, P0 ;  /* 0x3de718af0d067808 */ /* 0x000fe20000000000 */
[----:B------:R-:W-:Y:S01]  /*1e70*/  FFMA.FTZ R21, R18, R21, R23 ;  /* 0x0000001512157223 */ /* 0x000fe20000010017 */
[----:B------:R-:W-:Y:S01]  /*1e80*/  FSEL R24, R4, -0.37612664699554443359, P0 ;  /* 0xbec093ac04187808 */ /* 0x000fe20000000000 */
[----:B------:R-:W-:Y:S01]  /*1e90*/  FADD.FTZ R23, |R8|, -RZ ;  /* 0x800000ff08177221 */ /* 0x000fe20000010200 */
[----:B------:R-:W-:Y:S01]  /*1ea0*/  FSEL R28, -R14, -0.00082130916416645050049, P2 ;  /* 0xba574d200e1c7808 */ /* 0x000fe20001000100 */
[----:B------:R-:W-:Y:S01]  /*1eb0*/  FFMA.FTZ R22, R19, R22, R6 ;  /* 0x0000001613167223 */ /* 0x000fe20000010006 */
[----:B------:R-:W-:-:S02]  /*1ec0*/  HFMA2 R6, -RZ, RZ, 1.7822265625, 0.000185489654541015625 ;  /* 0x3f210a14ff067431 */ /* 0x000fc400000001ff */
[----:B------:R-:W-:Y:S01]  /*1ed0*/  @!P2 FMUL.FTZ R23, R8, R8 ;  /* 0x000000080817a220 */ /* 0x000fe20000410000 */
[----:B------:R-:W-:Y:S01]  /*1ee0*/  FSEL R25, R13, 0.11284004896879196167, P1 ;  /* 0x3de718af0d197808 */ /* 0x000fe20000800000 */
[----:B------:R-:W-:Y:S01]  /*1ef0*/  FFMA.FTZ R22, R19, R22, R24 ;  /* 0x0000001613167223 */ /* 0x000fe20000010018 */
[----:B------:R-:W-:Y:S01]  /*1f00*/  FSEL R27, R4, -0.37612664699554443359, P1 ;  /* 0xbec093ac041b7808 */ /* 0x000fe20000800000 */
[----:B------:R-:W-:Y:S01]  /*1f10*/  FFMA.FTZ R26, R23, R26, R28 ;  /* 0x0000001a171a7223 */ /* 0x000fe2000001001c */
[----:B------:R-:W-:Y:S01]  /*1f20*/  FSEL R28, -R12, -0.026868773624300956726, P2 ;  /* 0xbcdc1be70c1c7808 */ /* 0x000fe20001000100 */
[----:B------:R-:W-:Y:S01]  /*1f30*/  FFMA.FTZ R21, R18, R21, R25 ;  /* 0x0000001512157223 */ /* 0x000fe20000010019 */
[----:B------:R-:W-:-:S03]  /*1f40*/  FSEL R24, R6, 0.12837915122509002686, P0 ;  /* 0x3e0375d306187808 */ /* 0x000fc60000000000 */
[----:B------:R-:W-:Y:S01]  /*1f50*/  FFMA.FTZ R21, R18, R21, R27 ;  /* 0x0000001512157223 */ /* 0x000fe2000001001b */
[----:B------:R-:W-:Y:S01]  /*1f60*/  FSEL R25, R6, 0.12837915122509002686, P1 ;  /* 0x3e0375d306197808 */ /* 0x000fe20000800000 */
[----:B------:R-:W-:Y:S01]  /*1f70*/  FFMA.FTZ R22, R19, R22, R24 ;  /* 0x0000001613167223 */ /* 0x000fe20000010018 */
[----:B------:R-:W-:-:S03]  /*1f80*/  FSEL R24, R15, 0.0052134888246655464172, P2 ;  /* 0x3baad5ea0f187808 */ /* 0x000fc60001000000 */
[C---:B------:R-:W-:Y:S01]  /*1f90*/  FFMA.FTZ R21, R18.reuse, R21, R25 ;  /* 0x0000001512157223 */ /* 0x040fe20000010019 */
[----:B------:R-:W-:Y:S01]  /*1fa0*/  FADD.FTZ R25, -R18, -RZ ;  /* 0x800000ff12197221 */ /* 0x000fe20000010100 */
[----:B------:R-:W-:Y:S01]  /*1fb0*/  FFMA.FTZ R26, R23, R26, R24 ;  /* 0x0000001a171a7223 */ /* 0x000fe20000010018 */
[----:B------:R-:W-:-:S03]  /*1fc0*/  FADD.FTZ R24, -R19, -RZ ;  /* 0x800000ff13187221 */ /* 0x000fc60000010100 */
[----:B------:R-:W-:Y:S01]  /*1fd0*/  FSEL R18, R25, R10, P1 ;  /* 0x0000000a19127208 */ /* 0x000fe20000800000 */
[C---:B------:R-:W-:Y:S01]  /*1fe0*/  FADD.FTZ R25, -R23.reuse, -RZ ;  /* 0x800000ff17197221 */ /* 0x040fe20000010100 */
[----:B------:R-:W-:Y:S01]  /*1ff0*/  FFMA.FTZ R26, R23, R26, R28 ;  /* 0x0000001a171a7223 */ /* 0x000fe2000001001c */
[----:B------:R-:W-:Y:S02]  /*2000*/  FSEL R28, R4, -0.37612664699554443359, P2 ;  /* 0xbec093ac041c7808 */ /* 0x000fe40001000000 */
[----:B------:R-:W-:Y:S01]  /*2010*/  FSEL R19, R24, R7, P0 ;  /* 0x0000000718137208 */ /* 0x000fe20000000000 */
[----:B------:R-:W-:Y:S01]  /*2020*/  FFMA.FTZ R21, R21, R18, R18 ;  /* 0x0000001215157223 */ /* 0x000fe20000010012 */
[----:B------:R-:W-:Y:S02]  /*2030*/  FSEL R24, R13, 0.11284004896879196167, P2 ;  /* 0x3de718af0d187808 */ /* 0x000fe40001000000 */
[----:B------:R-:W-:Y:S01]  /*2040*/  FSEL R18, R25, R8, P2 ;  /* 0x0000000819127208 */ /* 0x000fe20001000000 */
[----:B------:R-:W-:Y:S01]  /*2050*/  FFMA.FTZ R22, R22, R19, R19 ;  /* 0x0000001316167223 */ /* 0x000fe20000010013 */
[----:B------:R-:W-:Y:S01]  /*2060*/  FSEL R19, R6, 0.12837915122509002686, P2 ;  /* 0x3e0375d306137808 */ /* 0x000fe20001000000 */
[----:B------:R-:W-:-:S02]  /*2070*/  FFMA.FTZ R26, R23, R26, R24 ;  /* 0x0000001a171a7223 */ /* 0x000fc40000010018 */
[----:B------:R-:W0:Y:S02]  /*2080*/  @P0 MUFU.EX2 R24, R22 ;  /* 0x0000001600180308 */ /* 0x000e240000000800 */
[----:B------:R-:W-:-:S04]  /*2090*/  FFMA.FTZ R26, R23, R26, R28 ;  /* 0x0000001a171a7223 */ /* 0x000fc8000001001c */
[----:B------:R-:W-:Y:S02]  /*20a0*/  FFMA.FTZ R19, R23, R26, R19 ;  /* 0x0000001a17137223 */ /* 0x000fe40000010013 */
[----:B------:R-:W1:Y:S02]  /*20b0*/  @P1 MUFU.EX2 R23, R21 ;  /* 0x0000001500171308 */ /* 0x000e640000000800 */
[----:B------:R-:W-:Y:S01]  /*20c0*/  FFMA.FTZ R18, R19, R18, R18 ;  /* 0x0000001213127223 */ /* 0x000fe20000010012 */
[----:B------:R-:W-:-:S05]  /*20d0*/  FMUL.FTZ R19, R17, 0.70710676908493041992 ;  /* 0x3f3504f311137820 */ /* 0x000fca0000410000 */
[----:B------:R-:W2:Y:S01]  /*20e0*/  @P2 MUFU.EX2 R25, R18 ;  /* 0x0000001200192308 */ /* 0x000ea20000000800 */
[----:B------:R-:W-:Y:S01]  /*20f0*/  FSETP.GE.FTZ.AND P3, PT, |R19|, 1.0029599666595458984, PT ;  /* 0x3f8060fe1300780b */ /* 0x000fe20003f76200 */
[----:B0-----:R-:W-:-:S05]  /*2100*/  @P0 FADD.FTZ R24, -R24, 1 ;  /* 0x3f80000018180421 */ /* 0x001fca0000010100 */
[----:B------:R-:W-:Y:S01]  /*2110*/  @P0 LOP3.LUT R22, R24, 0x80000000, R7, 0xb8, !PT ;  /* 0x8000000018160812 */ /* 0x000fe200078eb807 */
[--C-:B----4-:R-:W-:Y:S02]  /*2120*/  HADD2.F32 R7, -RZ, R9.reuse.H0_H0 ;  /* 0x20000009ff077230 */ /* 0x110fe40000004100 */
[----:B-1----:R-:W-:Y:S01]  /*2130*/  @P1 FADD.FTZ R27, -R23, 1 ;  /* 0x3f800000171b1421 */ /* 0x002fe20000010100 */
[----:B------:R-:W-:Y:S01]  /*2140*/  FADD.FTZ R23, |R19|, -RZ ;  /* 0x800000ff13177221 */ /* 0x000fe20000010200 */
[----:B------:R-:W-:Y:S01]  /*2150*/  FSEL R24, -R14, -0.00082130916416645050049, P3 ;  /* 0xba574d200e187808 */ /* 0x000fe20001800100 */
[----:B------:R-:W-:Y:S02]  /*2160*/  HADD2.F32 R9, -RZ, R9.H1_H1 ;  /* 0x30000009ff097230 */ /* 0x000fe40000004100 */
[----:B------:R-:W-:Y:S01]  /*2170*/  @P1 LOP3.LUT R21, R27, 0x80000000, R10, 0xb8, !PT ;  /* 0x800000001b151812 */ /* 0x000fe200078eb80a */
[----:B------:R-:W-:Y:S01]  /*2180*/  @!P3 FMUL.FTZ R23, R19, R19 ;  /* 0x000000131317b220 */ /* 0x000fe20000410000 */
[----:B------:R-:W-:Y:S01]  /*2190*/  FSEL R10, R3, 8.4834944573231041431e-05, P3 ;  /* 0x38b1e96a030a7808 */ /* 0x000fe20001800000 */
[----:B--2---:R-:W-:Y:S01]  /*21a0*/  @P2 FADD.FTZ R25, -R25, 1 ;  /* 0x3f80000019192421 */ /* 0x004fe20000010100 */
[----:B------:R-:W-:-:S03]  /*21b0*/  FSEL R27, R6, 0.12837915122509002686, P3 ;  /* 0x3e0375d3061b7808 */ /* 0x000fc60001800000 */
[----:B------:R-:W-:Y:S01]  /*21c0*/  FFMA.FTZ R10, R23, R10, R24 ;  /* 0x0000000a170a7223 */ /* 0x000fe20000010018 */
[----:B------:R-:W-:Y:S02]  /*21d0*/  FSEL R24, R15, 0.0052134888246655464172, P3 ;  /* 0x3baad5ea0f187808 */ /* 0x000fe40001800000 */
[----:B------:R-:W-:Y:S02]  /*21e0*/  @P2 LOP3.LUT R18, R25, 0x80000000, R8, 0xb8, !PT ;  /* 0x8000000019122812 */ /* 0x000fe400078eb808 */
[----:B------:R-:W-:Y:S01]  /*21f0*/  FSEL R25, -R12, -0.026868773624300956726, P3 ;  /* 0xbcdc1be70c197808 */ /* 0x000fe20001800100 */
[----:B------:R-:W-:Y:S01]  /*2200*/  FFMA.FTZ R10, R23, R10, R24 ;  /* 0x0000000a170a7223 */ /* 0x000fe20000010018 */
[----:B------:R-:W-:Y:S01]  /*2210*/  FMUL.FTZ R24, R7, 0.70710676908493041992 ;  /* 0x3f3504f307187820 */ /* 0x000fe20000410000 */
[----:B------:R-:W-:Y:S01]  /*2220*/  FSEL R8, R13, 0.11284004896879196167, P3 ;  /* 0x3de718af0d087808 */ /* 0x000fe20001800000 */
[----:B------:R-:W-:Y:S01]  /*2230*/  FMUL.FTZ R7, R7, 0.5 ;  /* 0x3f00000007077820 */ /* 0x000fe20000410000 */
[----:B------:R-:W-:Y:S01]  /*2240*/  FFMA.FTZ R10, R23, R10, R25 ;  /* 0x0000000a170a7223 */ /* 0x000fe20000010019 */
[----:B------:R-:W-:-:S02]  /*2250*/  FSEL R25, R4, -0.37612664699554443359, P3 ;  /* 0xbec093ac04197808 */ /* 0x000fc40001800000 */
[----:B------:R-:W-:Y:S01]  /*2260*/  FSETP.GE.FTZ.AND P0, PT, |R24|, 1.0029599666595458984, PT ;  /* 0x3f8060fe1800780b */ /* 0x000fe20003f16200 */
[----:B------:R-:W-:-:S03]  /*2270*/  FFMA.FTZ R8, R23, R10, R8 ;  /* 0x0000000a17087223 */ /* 0x000fc60000010008 */
[----:B------:R-:W-:Y:S01]  /*2280*/  FSEL R26, R15, 0.0052134888246655464172, P0 ;  /* 0x3baad5ea0f1a7808 */ /* 0x000fe20000000000 */
[----:B------:R-:W-:Y:S01]  /*2290*/  FFMA.FTZ R10, R23, R8, R25 ;  /* 0x00000008170a7223 */ /* 0x000fe20000010019 */
[----:B------:R-:W-:Y:S01]  /*22a0*/  FADD.FTZ R8, |R24|, -RZ ;  /* 0x800000ff18087221 */ /* 0x000fe20000010200 */
[----:B------:R-:W-:Y:S02]  /*22b0*/  FSEL R25, R3, 8.4834944573231041431e-05, P0 ;  /* 0x38b1e96a03197808 */ /* 0x000fe40000000000 */
[----:B------:R-:W-:Y:S01]  /*22c0*/  FFMA.FTZ R10, R23, R10, R27 ;  /* 0x0000000a170a7223 */ /* 0x000fe2000001001b */
[----:B------:R-:W-:Y:S02]  /*22d0*/  FSEL R27, -R14, -0.00082130916416645050049, P0 ;  /* 0xba574d200e1b7808 */ /* 0x000fe40000000100 */
[----:B------:R-:W-:Y:S01]  /*22e0*/  FSEL R28, R6, 0.12837915122509002686, P0 ;  /* 0x3e0375d3061c7808 */ /* 0x000fe20000000000 */
        /* <DEDUP_REMOVED lines=10> */
[----:B------:R-:W-:-:S03]  /*2390*/  FADD.FTZ R26, -R23, -RZ ;  /* 0x800000ff171a7221 */ /* 0x000fc60000010100 */
[----:B------:R-:W-:Y:S01]  /*23a0*/  FFMA.FTZ R25, R8, R25, R28 ;  /* 0x0000001908197223 */ /* 0x000fe2000001001c */
[----:B------:R-:W-:Y:S02]  /*23b0*/  FSEL R8, R27, R24, P0 ;  /* 0x000000181b087208 */ /* 0x000fe40000000000 */
[----:B------:R-:W-:-:S03]  /*23c0*/  FSEL R23, R26, R19, P3 ;  /* 0x000000131a177208 */ /* 0x000fc60001800000 */
[----:B------:R-:W-:Y:S02]  /*23d0*/  FFMA.FTZ R8, R25, R8, R8 ;  /* 0x0000000819087223 */ /* 0x000fe40000010008 */
[----:B------:R-:W-:Y:S01]  /*23e0*/  FFMA.FTZ R23, R10, R23, R23 ;  /* 0x000000170a177223 */ /* 0x000fe20000010017 */
[----:B------:R-:W-:Y:S01]  /*23f0*/  FMUL.FTZ R10, R9, 0.70710676908493041992 ;  /* 0x3f3504f3090a7820 */ /* 0x000fe20000410000 */
[----:B------:R-:W0:Y:S04]  /*2400*/  @P0 MUFU.EX2 R25, R8 ;  /* 0x0000000800190308 */ /* 0x000e280000000800 */
[----:B------:R-:W-:-:S04]  /*2410*/  FSETP.GE.FTZ.AND P1, PT, |R10|, 1.0029599666595458984, PT ;  /* 0x3f8060fe0a00780b */ /* 0x000fc80003f36200 */
[----:B------:R-:W1:Y:S01]  /*2420*/  @P3 MUFU.EX2 R26, R23 ;  /* 0x00000017001a3308 */ /* 0x000e620000000800 */
[----:B0-----:R-:W-:-:S05]  /*2430*/  @P0 FADD.FTZ R25, -R25, 1 ;  /* 0x3f80000019190421 */ /* 0x001fca0000010100 */
[----:B------:R-:W-:Y:S01]  /*2440*/  @P0 LOP3.LUT R8, R25, 0x80000000, R24, 0xb8, !PT ;  /* 0x8000000019080812 */ /* 0x000fe200078eb818 */
[----:B------:R-:W-:Y:S01]  /*2450*/  FMUL.FTZ R25, R20, 0.5 ;  /* 0x3f00000014197820 */ /* 0x000fe20000410000 */
[----:B------:R-:W-:Y:S01]  /*2460*/  FSEL R24, R3, 8.4834944573231041431e-05, P1 ;  /* 0x38b1e96a03187808 */ /* 0x000fe20000800000 */
[----:B-1----:R-:W-:Y:S01]  /*2470*/  @P3 FADD.FTZ R26, -R26, 1 ;  /* 0x3f8000001a1a3421 */ /* 0x002fe20000010100 */
[----:B-----5:R-:W-:Y:S02]  /*2480*/  HADD2.F32 R20, -RZ, R2.H0_H0 ;  /* 0x20000002ff147230 */ /* 0x020fe40000004100 */
[----:B------:R-:W-:Y:S02]  /*2490*/  FADD.FTZ R8, R8, 1 ;  /* 0x3f80000008087421 */ /* 0x000fe40000010000 */
[----:B------:R-:W-:Y:S01]  /*24a0*/  @P3 LOP3.LUT R23, R26, 0x80000000, R19, 0xb8, !PT ;  /* 0x800000001a173812 */ /* 0x000fe200078eb813 */
[----:B------:R-:W-:Y:S01]  /*24b0*/  FADD.FTZ R19, |R10|, -RZ ;  /* 0x800000ff0a137221 */ /* 0x000fe20000010200 */
[----:B------:R-:W-:Y:S01]  /*24c0*/  FSEL R26, -R14, -0.00082130916416645050049, P1 ;  /* 0xba574d200e1a7808 */ /* 0x000fe20000800100 */
[----:B------:R-:W-:Y:S01]  /*24d0*/  @!P1 FMUL.FTZ R19, R10, R10 ;  /* 0x0000000a0a139220 */ /* 0x000fe20000410000 */
[----:B------:R-:W-:Y:S01]  /*24e0*/  FMUL.FTZ R7, R8, R7 ;  /* 0x0000000708077220 */ /* 0x000fe20000410000 */
[----:B------:R-:W-:-:S02]  /*24f0*/  FADD.FTZ R23, R23, 1 ;  /* 0x3f80000017177421 */ /* 0x000fc40000010000 */
[----:B------:R-:W-:Y:S01]  /*2500*/  FFMA.FTZ R26, R19, R24, R26 ;  /* 0x00000018131a7223 */ /* 0x000fe2000001001a */
[----:B------:R-:W-:Y:S01]  /*2510*/  FMUL.FTZ R24, R11, 0.5 ;  /* 0x3f0000000b187820 */ /* 0x000fe20000410000 */
[----:B------:R-:W-:Y:S01]  /*2520*/  FADD.FTZ R11, R22, 1 ;  /* 0x3f800000160b7421 */ /* 0x000fe20000010000 */
[----:B------:R-:W-:-:S03]  /*2530*/  FSEL R22, R15, 0.0052134888246655464172, P1 ;  /* 0x3baad5ea0f167808 */ /* 0x000fc60000800000 */
[----:B------:R-:W-:Y:S01]  /*2540*/  FMUL.FTZ R11, R11, R24 ;  /* 0x000000180b0b7220 */ /* 0x000fe20000410000 */
[----:B------:R-:W-:Y:S01]  /*2550*/  FSEL R24, -R12, -0.026868773624300956726, P1 ;  /* 0xbcdc1be70c187808 */ /* 0x000fe20000800100 */
[----:B------:R-:W-:Y:S01]  /*2560*/  FFMA.FTZ R26, R19, R26, R22 ;  /* 0x0000001a131a7223 */ /* 0x000fe20000010016 */
[----:B------:R-:W-:Y:S01]  /*2570*/  FADD.FTZ R22, R21, 1 ;  /* 0x3f80000015167421 */ /* 0x000fe20000010000 */
[----:B------:R-:W-:Y:S02]  /*2580*/  FMUL.FTZ R21, R20, 0.70710676908493041992 ;  /* 0x3f3504f314157820 */ /* 0x000fe40000410000 */
[----:B------:R-:W-:Y:S01]  /*2590*/  FFMA.FTZ R24, R19, R26, R24 ;  /* 0x0000001a13187223 */ /* 0x000fe20000010018 */
[----:B------:R-:W-:Y:S01]  /*25a0*/  FSEL R26, R13, 0.11284004896879196167, P1 ;  /* 0x3de718af0d1a7808 */ /* 0x000fe20000800000 */
[----:B------:R-:W-:Y:S01]  /*25b0*/  FMUL.FTZ R22, R22, R25 ;  /* 0x0000001916167220 */ /* 0x000fe20000410000 */
[----:B------:R-:W-:Y:S02]  /*25c0*/  FSETP.GE.FTZ.AND P0, PT, |R21|, 1.0029599666595458984, PT ;  /* 0x3f8060fe1500780b */ /* 0x000fe40003f16200 */
[----:B------:R-:W-:Y:S01]  /*25d0*/  FSEL R25, R6, 0.12837915122509002686, P1 ;  /* 0x3e0375d306197808 */ /* 0x000fe20000800000 */
[----:B------:R-:W-:Y:S01]  /*25e0*/  FFMA.FTZ R24, R19, R24, R26 ;  /* 0x0000001813187223 */ /* 0x000fe2000001001a */
[----:B------:R-:W-:Y:S01]  /*25f0*/  FMUL.FTZ R26, R17, 0.5 ;  /* 0x3f000000111a7820 */ /* 0x000fe20000410000 */
[----:B------:R-:W-:Y:S01]  /*2600*/  FADD.FTZ R17, R18, 1 ;  /* 0x3f80000012117421 */ /* 0x000fe20000010000 */
[----:B------:R-:W-:-:S02]  /*2610*/  FSEL R18, R4, -0.37612664699554443359, P1 ;  /* 0xbec093ac04127808 */ /* 0x000fc40000800000 */
[----:B------:R-:W-:Y:S01]  /*2620*/  FSEL R27, -R14, -0.00082130916416645050049, P0 ;  /* 0xba574d200e1b7808 */ /* 0x000fe20000000100 */
[----:B------:R-:W-:Y:S01]  /*2630*/  FMUL.FTZ R17, R17, R16 ;  /* 0x0000001011117220 */ /* 0x000fe20000410000 */
[----:B------:R-:W-:Y:S01]  /*2640*/  FMUL.FTZ R16, R23, R26 ;  /* 0x0000001a17107220 */ /* 0x000fe20000410000 */
[----:B------:R-:W-:Y:S01]  /*2650*/  FFMA.FTZ R24, R19, R24, R18 ;  /* 0x0000001813187223 */ /* 0x000fe20000010012 */
[----:B------:R-:W-:Y:S02]  /*2660*/  HADD2.F32 R23, -RZ, R2.H1_H1 ;  /* 0x30000002ff177230 */ /* 0x000fe40000004100 */
[C---:B------:R-:W-:Y:S01]  /*2670*/  FADD.FTZ R18, |R21|.reuse, -RZ ;  /* 0x800000ff15127221 */ /* 0x040fe20000010200 */
[----:B------:R-:W-:Y:S01]  /*2680*/  @!P0 FMUL.FTZ R18, R21, R21 ;  /* 0x0000001515128220 */ /* 0x000fe20000410000 */
[----:B------:R-:W-:Y:S01]  /*2690*/  FFMA.FTZ R2, R19, R24, R25 ;  /* 0x0000001813027223 */ /* 0x000fe20000010019 */
[----:B------:R-:W-:Y:S01]  /*26a0*/  FSEL R25, R3, 8.4834944573231041431e-05, P0 ;  /* 0x38b1e96a03197808 */ /* 0x000fe20000000000 */
[----:B------:R-:W-:Y:S01]  /*26b0*/  FMUL.FTZ R24, R23, 0.70710676908493041992 ;  /* 0x3f3504f317187820 */ /* 0x000fe20000410000 */
[----:B------:R-:W-:Y:S01]  /*26c0*/  FADD.FTZ R19, -R19, -RZ ;  /* 0x800000ff13137221 */ /* 0x000fe20000010100 */
[----:B------:R-:W-:Y:S01]  /*26d0*/  FMUL.FTZ R23, R23, 0.5 ;  /* 0x3f00000017177820 */ /* 0x000fe20000410000 */
[----:B------:R-:W-:Y:S01]  /*26e0*/  F2FP.F16.F32.PACK_AB R11, R22, R11 ;  /* 0x0000000b160b723e */ /* 0x000fe200000000ff */
[----:B------:R-:W-:Y:S01]  /*26f0*/  FFMA.FTZ R25, R18, R25, R27 ;  /* 0x0000001912197223 */ /* 0x000fe2000001001b */
[----:B------:R-:W-:-:S02]  /*2700*/  FSETP.GE.FTZ.AND P2, PT, |R24|, 1.0029599666595458984, PT ;  /* 0x3f8060fe1800780b */ /* 0x000fc40003f56200 */
[----:B------:R-:W-:Y:S02]  /*2710*/  FSEL R19, R19, R10, P1 ;  /* 0x0000000a13137208 */ /* 0x000fe40000800000 */
[----:B------:R-:W-:Y:S02]  /*2720*/  FSEL R27, R15, 0.0052134888246655464172, P0 ;  /* 0x3baad5ea0f1b7808 */ /* 0x000fe40000000000 */
[----:B------:R-:W-:Y:S01]  /*2730*/  FSEL R14, -R14, -0.00082130916416645050049, P2 ;  /* 0xba574d200e0e7808 */ /* 0x000fe20001000100 */
[----:B------:R-:W-:Y:S01]  /*2740*/  FFMA.FTZ R19, R2, R19, R19 ;  /* 0x0000001302137223 */ /* 0x000fe20000010013 */
[----:B------:R-:W-:Y:S01]  /*2750*/  FSEL R2, R3, 8.4834944573231041431e-05, P2 ;  /* 0x38b1e96a03027808 */ /* 0x000fe20001000000 */
[----:B------:R-:W-:Y:S01]  /*2760*/  FFMA.FTZ R27, R18, R25, R27 ;  /* 0x00000019121b7223 */ /* 0x000fe2000001001b */
[----:B------:R-:W-:Y:S01]  /*2770*/  FADD.FTZ R25, |R24|, -RZ ;  /* 0x800000ff18197221 */ /* 0x000fe20000010200 */
[----:B------:R-:W-:Y:S02]  /*2780*/  FSEL R3, -R12, -0.026868773624300956726, P0 ;  /* 0xbcdc1be70c037808 */ /* 0x000fe40000000100 */
[----:B------:R-:W-:Y:S01]  /*2790*/  @!P2 FMUL.FTZ R25, R24, R24 ;  /* 0x000000181819a220 */ /* 0x000fe20000410000 */
[----:B------:R-:W-:-:S02]  /*27a0*/  FSEL R26, R15, 0.0052134888246655464172, P2 ;  /* 0x3baad5ea0f1a7808 */ /* 0x000fc40001000000 */
[----:B------:R-:W-:Y:S01]  /*27b0*/  FFMA.FTZ R27, R18, R27, R3 ;  /* 0x0000001b121b7223 */ /* 0x000fe20000010003 */
[----:B------:R-:W-:Y:S01]  /*27c0*/  FFMA.FTZ R14, R25, R2, R14 ;  /* 0x00000002190e7223 */ /* 0x000fe2000001000e */
[----:B------:R-:W-:Y:S01]  /*27d0*/  FSEL R29, -R12, -0.026868773624300956726, P2 ;  /* 0xbcdc1be70c1d7808 */ /* 0x000fe20001000100 */
[----:B------:R-:W0:Y:S01]  /*27e0*/  LDC.64 R2, c[0x0][0x388] ;  /* 0x0000e200ff027b82 */ /* 0x000e220000000a00 */
[----:B------:R-:W-:Y:S01]  /*27f0*/  FSEL R15, R13, 0.11284004896879196167, P0 ;  /* 0x3de718af0d0f7808 */ /* 0x000fe20000000000 */
[----:B------:R-:W-:Y:S01]  /*2800*/  FFMA.FTZ R14, R25, R14, R26 ;  /* 0x0000000e190e7223 */ /* 0x000fe2000001001a */
[----:B------:R-:W-:Y:S02]  /*2810*/  FSEL R26, R13, 0.11284004896879196167, P2 ;  /* 0x3de718af0d1a7808 */ /* 0x000fe40001000000 */
[----:B------:R-:W-:Y:S01]  /*2820*/  FSEL R13, R6, 0.12837915122509002686, P0 ;  /* 0x3e0375d3060d7808 */ /* 0x000fe20000000000 */
[C---:B------:R-:W-:Y:S01]  /*2830*/  FFMA.FTZ R12, R25.reuse, R14, R29 ;  /* 0x0000000e190c7223 */ /* 0x040fe2000001001d */
[----:B------:R-:W-:Y:S01]  /*2840*/  FSEL R14, R4, -0.37612664699554443359, P0 ;  /* 0xbec093ac040e7808 */ /* 0x000fe20000000000 */
[----:B------:R-:W-:Y:S01]  /*2850*/  FFMA.FTZ R15, R18, R27, R15 ;  /* 0x0000001b120f7223 */ /* 0x000fe2000001000f */
[C---:B------:R-:W-:Y:S01]  /*2860*/  FADD.FTZ R27, -R25.reuse, -RZ ;  /* 0x800000ff191b7221 */ /* 0x040fe20000010100 */
[----:B------:R-:W-:Y:S01]  /*2870*/  FFMA.FTZ R12, R25, R12, R26 ;  /* 0x0000000c190c7223 */ /* 0x000fe2000001001a */
[----:B------:R-:W-:Y:S01]  /*2880*/  F2FP.F16.F32.PACK_AB R17, R16, R17 ;  /* 0x000000111011723e */ /* 0x000fe200000000ff */
[C---:B------:R-:W-:Y:S01]  /*2890*/  FFMA.FTZ R15, R18.reuse, R15, R14 ;  /* 0x0000000f120f7223 */ /* 0x040fe2000001000e */
[----:B------:R-:W-:-:S03]  /*28a0*/  FADD.FTZ R14, -R18, -RZ ;  /* 0x800000ff120e7221 */ /* 0x000fc60000010100 */
[----:B------:R-:W-:Y:S01]  /*28b0*/  FFMA.FTZ R13, R18, R15, R13 ;  /* 0x0000000f120d7223 */ /* 0x000fe2000001000d */
[----:B------:R-:W-:Y:S02]  /*28c0*/  FSEL R15, R6, 0.12837915122509002686, P2 ;  /* 0x3e0375d3060f7808 */ /* 0x000fe40001000000 */
[----:B------:R-:W-:Y:S02]  /*28d0*/  FSEL R14, R14, R21, P0 ;  /* 0x000000150e0e7208 */ /* 0x000fe40000000000 */
[----:B------:R-:W-:Y:S01]  /*28e0*/  FSEL R6, R27, R24, P2 ;  /* 0x000000181b067208 */ /* 0x000fe20001000000 */
[----:B0-----:R-:W-:Y:S01]  /*28f0*/  IMAD.WIDE.U32 R2, R0, 0x2, R2 ;  /* 0x0000000200027825 */ /* 0x001fe200078e0002 */
[----:B------:R-:W-:Y:S02]  /*2900*/  FSEL R0, R4, -0.37612664699554443359, P2 ;  /* 0xbec093ac04007808 */ /* 0x000fe40001000000 */
[----:B------:R-:W0:Y:S03]  /*2910*/  @P1 MUFU.EX2 R4, R19 ;  /* 0x0000001300041308 */ /* 0x000e260000000800 */
[----:B------:R-:W-:Y:S01]  /*2920*/  FFMA.FTZ R12, R25, R12, R0 ;  /* 0x0000000c190c7223 */ /* 0x000fe20000010000 */
[----:B------:R-:W-:Y:S01]  /*2930*/  FFMA.FTZ R0, R13, R14, R14 ;  /* 0x0000000e0d007223 */ /* 0x000fe2000001000e */
[----:B------:R-:W-:-:S04]  /*2940*/  IMAD.WIDE.U32 R2, R5, 0x4, R2 ;  /* 0x0000000405027825 */ /* 0x000fc800078e0002 */
[----:B------:R-:W-:Y:S02]  /*2950*/  FFMA.FTZ R15, R25, R12, R15 ;  /* 0x0000000c190f7223 */ /* 0x000fe4000001000f */
[----:B------:R-:W1:Y:S01]  /*2960*/  @P0 MUFU.EX2 R12, R0 ;  /* 0x00000000000c0308 */ /* 0x000e620000000800 */
[----:B------:R-:W-:Y:S01]  /*2970*/  STG.E desc[UR4][R2.64], R11 ;  /* 0x0000000b02007986 */ /* 0x000fe2000c101904 */
[----:B------:R-:W-:-:S03]  /*2980*/  FFMA.FTZ R6, R15, R6, R6 ;  /* 0x000000060f067223 */ /* 0x000fc60000010006 */
[----:B------:R-:W-:Y:S03]  /*2990*/  STG.E desc[UR4][R2.64+0x200], R17 ;  /* 0x0002001102007986 */ /* 0x000fe6000c101904 */
[----:B------:R-:W2:Y:S01]  /*29a0*/  @P2 MUFU.EX2 R14, R6 ;  /* 0x00000006000e2308 */ /* 0x000ea20000000800 */
[----:B0-----:R-:W-:Y:S01]  /*29b0*/  @P1 FADD.FTZ R13, -R4, 1 ;  /* 0x3f800000040d1421 */ /* 0x001fe20000010100 */
[----:B------:R-:W-:Y:S01]  /*29c0*/  FMUL.FTZ R4, R9, 0.5 ;  /* 0x3f00000009047820 */ /* 0x000fe20000410000 */
[----:B------:R-:W-:-:S03]  /*29d0*/  FMUL.FTZ R9, R20, 0.5 ;  /* 0x3f00000014097820 */ /* 0x000fc60000410000 */
[----:B------:R-:W-:Y:S01]  /*29e0*/  @P1 LOP3.LUT R19, R13, 0x80000000, R10, 0xb8, !PT ;  /* 0x800000000d131812 */ /* 0x000fe200078eb80a */
[----:B-1----:R-:W-:-:S04]  /*29f0*/  @P0 FADD.FTZ R12, -R12, 1 ;  /* 0x3f8000000c0c0421 */ /* 0x002fc80000010100 */
[----:B------:R-:W-:Y:S01]  /*2a00*/  FADD.FTZ R19, R19, 1 ;  /* 0x3f80000013137421 */ /* 0x000fe20000010000 */
[----:B------:R-:W-:-:S03]  /*2a10*/  @P0 LOP3.LUT R0, R12, 0x80000000, R21, 0xb8, !PT ;  /* 0x800000000c000812 */ /* 0x000fc600078eb815 */
[----:B------:R-:W-:Y:S01]  /*2a20*/  FMUL.FTZ R4, R19, R4 ;  /* 0x0000000413047220 */ /* 0x000fe20000410000 */
[----:B--2---:R-:W-:Y:S01]  /*2a30*/  @P2 FADD.FTZ R15, -R14, 1 ;  /* 0x3f8000000e0f2421 */ /* 0x004fe20000010100 */
[----:B------:R-:W-:-:S03]  /*2a40*/  FADD.FTZ R0, R0, 1 ;  /* 0x3f80000000007421 */ /* 0x000fc60000010000 */
[----:B------:R-:W-:Y:S02]  /*2a50*/  F2FP.F16.F32.PACK_AB R5, R4, R7 ;  /* 0x000000070405723e */ /* 0x000fe400000000ff */
[----:B------:R-:W-:Y:S01]  /*2a60*/  @P2 LOP3.LUT R6, R15, 0x80000000, R24, 0xb8, !PT ;  /* 0x800000000f062812 */ /* 0x000fe200078eb818 */
[----:B------:R-:W-:Y:S02]  /*2a70*/  FMUL.FTZ R9, R0, R9 ;  /* 0x0000000900097220 */ /* 0x000fe40000410000 */
[----:B------:R-:W-:Y:S02]  /*2a80*/  STG.E desc[UR4][R2.64+0x400], R5 ;  /* 0x0004000502007986 */ /* 0x000fe4000c101904 */
[----:B------:R-:W-:-:S04]  /*2a90*/  FADD.FTZ R6, R6, 1 ;  /* 0x3f80000006067421 */ /* 0x000fc80000010000 */
[----:B------:R-:W-:-:S05]  /*2aa0*/  FMUL.FTZ R6, R6, R23 ;  /* 0x0000001706067220 */ /* 0x000fca0000410000 */
[----:B------:R-:W-:-:S05]  /*2ab0*/  F2FP.F16.F32.PACK_AB R7, R6, R9 ;  /* 0x000000090607723e */ /* 0x000fca00000000ff */
[----:B------:R-:W-:Y:S01]  /*2ac0*/  STG.E desc[UR4][R2.64+0x600], R7 ;  /* 0x0006000702007986 */ /* 0x000fe2000c101904 */
[----:B------:R-:W-:Y:S05]  /*2ad0*/  EXIT ;  /* 0x000000000000794d */ /* 0x000fea0003800000 */
.L_x_8811:
        /* <DEDUP_REMOVED lines=10> */
.L_x_12923:


//--------------------- .text._ZN2at6native29vectorized_elementwise_kernelILi4EZZZNS0_18GeluCUDAKernelImplERNS_18TensorIteratorBaseENS0_8GeluTypeEENKUlvE0_clEvENKUlvE1_clEvEUlN3c104HalfEE_St5arrayIPcLm2EEEEviT0_T1_ --------------------------
	.section	.text._ZN2at6native29vectorized_elementwise_kernelILi4EZZZNS0_18GeluCUDAKernelImplERNS_18TensorIteratorBaseENS0_8GeluTypeEENKUlvE0_clEvENKUlvE1_clEvEUlN3c104HalfEE_St5arrayIPcLm2EEEEviT0_T1_,"ax",@progbits
	.align	128
        .global         _ZN2at6native29vectorized_elementwise_kernelILi4EZZZNS0_18GeluCUDAKernelImplERNS_18TensorIteratorBaseENS0_8GeluTypeEENKUlvE0_clEvENKUlvE1_clEvEUlN3c104HalfEE_St5arrayIPcLm2EEEEviT0_T1_
        .type           _ZN2at6native29vectorized_elementwise_kernelILi4EZZZNS0_18GeluCUDAKernelImplERNS_18TensorIteratorBaseENS0_8GeluTypeEENKUlvE0_clEvENKUlvE1_clEvEUlN3c104HalfEE_St5arrayIPcLm2EEEEviT0_T1_,@function
        .size           _ZN2at6native29vectorized_elementwise_kernelILi4EZZZNS0_18GeluCUDAKernelImplERNS_18TensorIteratorBaseENS0_8GeluTypeEENKUlvE0_clEvENKUlvE1_clEvEUlN3c104HalfEE_St5arrayIPcLm2EEEEviT0_T1_,(.L_x_12924 - _ZN2at6native29vectorized_elementwise_kernelILi4EZZZNS0_18GeluCUDAKernelImplERNS_18TensorIteratorBaseENS0_8GeluTypeEENKUlvE0_clEvENKUlvE1_clEvEUlN3c104HalfEE_St5arrayIPcLm2EEEEviT0_T1_)
        .other          _ZN2at6native29vectorized_elementwise_kernelILi4EZZZNS0_18GeluCUDAKernelImplERNS_18TensorIteratorBaseENS0_8GeluTypeEENKUlvE0_clEvENKUlvE1_clEvEUlN3c104HalfEE_St5arrayIPcLm2EEEEviT0_T1_,@"STO_CUDA_ENTRY STV_DEFAULT"
_ZN2at6native29vectorized_elementwise_kernelILi4EZZZNS0_18GeluCUDAKernelImplERNS_18TensorIteratorBaseENS0_8GeluTypeEENKUlvE0_clEvENKUlvE1_clEvEUlN3c104HalfEE_St5arrayIPcLm2EEEEviT0_T1_:
.text._ZN2at6native29vectorized_elementwise_kernelILi4EZZZNS0_18GeluCUDAKernelImplERNS_18TensorIteratorBaseENS0_8GeluTypeEENKUlvE0_clEvENKUlvE1_clEvEUlN3c104HalfEE_St5arrayIPcLm2EEEEviT0_T1_:
        /* <DEDUP_REMOVED lines=114> */
.L_x_8814:
[----:B------:R-:W-:Y:S05]  /*0720*/  BSYNC.RECONVERGENT B0 ;  /* 0x0000000000007941 */ /* 0x000fea0003800200 */
.L_x_8813:
        /* <DEDUP_REMOVED lines=40> */
.L_x_8816:
[----:B------:R-:W-:Y:S05]  /*09b0*/  BSYNC.RECONVERGENT B0 ;  /* 0x0000000000007941 */ /* 0x000fea0003800200 */
.L_x_8815:
        /* <DEDUP_REMOVED lines=40> */
.L_x_8818:
[----:B------:R-:W-:Y:S05]  /*0c40*/  BSYNC.RECONVERGENT B0 ;  /* 0x0000000000007941 */ /* 0x000fea0003800200 */
.L_x_8817:
        /* <DEDUP_REMOVED lines=37> */
.L_x_8820:
[----:B------:R-:W-:Y:S05]  /*0ea0*/  BSYNC.RECONVERGENT B0 ;  /* 0x0000000000007941 */ /* 0x000fea0003800200 */
.L_x_8819:
        /* <DEDUP_REMOVED lines=37> */
.L_x_8822:
[----:B------:R-:W-:Y:S05]  /*1100*/  BSYNC.RECONVERGENT B0 ;  /* 0x0000000000007941 */ /* 0x000fea0003800200 */
.L_x_8821:
        /* <DEDUP_REMOVED lines=37> */
.L_x_8824:
[----:B------:R-:W-:Y:S05]  /*1360*/  BSYNC.RECONVERGENT B0 ;  /* 0x0000000000007941 */ /* 0x000fea0003800200 */
.L_x_8823:
        /* <DEDUP_REMOVED lines=37> */
.L_x_8826:
[----:B------:R-:W-:Y:S05]  /*15c0*/  BSYNC.RECONVERGENT B0 ;  /* 0x0000000000007941 */ /* 0x000fea0003800200 */
.L_x_8825:
        /* <DEDUP_REMOVED lines=37> */
.L_x_8828:
[----:B------:R-:W-:Y:S05]  /*1820*/  BSYNC.RECONVERGENT B0 ;  /* 0x0000000000007941 */ /* 0x000fea0003800200 */
.L_x_8827:
        /* <DEDUP_REMOVED lines=18> */
.L_x_8831:
[----:B------:R-:W-:-:S13]  /*1950*/  ISETP.GE.U32.AND P0, PT, R7, R8, PT ;  /* 0x000000080700720c */ /* 0x000fda0003f06070 */
[----:B------:R-:W-:Y:S05]  /*1960*/  @P0 BRA `(.L_x_8833) ;  /* 0x0000000000300947 */ /* 0x000fea0003800000 */
[----:B0-----:R-:W0:Y:S01]  /*1970*/  LDC.64 R2, c[0x0][0x388] ;  /* 0x0000e200ff027b82 */ /* 0x001e220000000a00 */
[----:B------:R-:W-:Y:S02]  /*1980*/  IADD3 R5, PT, PT, R0, R7, RZ ;  /* 0x0000000700057210 */ /* 0x000fe40007ffe0ff */
[----:B------:R-:W-:-:S03]  /*1990*/  IADD3 R7, PT, PT, R7, 0x80, RZ ;  /* 0x0000008007077810 */ /* 0x000fc60007ffe0ff */
[----:B0-----:R-:W-:-:S05]  /*19a0*/  IMAD.WIDE.U32 R2, R5, 0x2, R2 ;  /* 0x0000000205027825 */ /* 0x001fca00078e0002 */
[----:B------:R1:W-:Y:S02]  /*19b0*/  STG.E.U16 desc[UR4][R2.64], R10 ;  /* 0x0000000a02007986 */ /* 0x0003e4000c101504 */
.L_x_8832:
[----:B------:R-:W-:-:S13]  /*19c0*/  ISETP.GE.U32.AND P0, PT, R7, R8, PT ;  /* 0x000000080700720c */ /* 0x000fda0003f06070 */
[----:B------:R-:W-:Y:S05]  /*19d0*/  @P0 BRA `(.L_x_8834) ;  /* 0x0000000000340947 */ /* 0x000fea0003800000 */
[----:B01----:R-:W0:Y:S01]  /*19e0*/  LDC.64 R2, c[0x0][0x388] ;  /* 0x0000e200ff027b82 */ /* 0x003e220000000a00 */
[----:B------:R-:W-:Y:S01]  /*19f0*/  IMAD.IADD R5, R0, 0x1, R7 ;  /* 0x0000000100057824 */ /* 0x000fe200078e0207 */
[----:B------:R-:W-:-:S03]  /*1a00*/  IADD3 R7, PT, PT, R7, 0x80, RZ ;  /* 0x0000008007077810 */ /* 0x000fc60007ffe0ff */
[----:B0-----:R-:W-:-:S05]  /*1a10*/  IMAD.WIDE.U32 R2, R5, 0x2, R2 ;  /* 0x0000000205027825 */ /* 0x001fca00078e0002 */
[----:B------:R1:W-:Y:S02]  /*1a20*/  STG.E.U16 desc[UR4][R2.64], R11 ;  /* 0x0000000b02007986 */ /* 0x0003e4000c101504 */
.L_x_8833:
        /* <DEDUP_REMOVED lines=8> */
.L_x_8834:
[----:B------:R-:W-:Y:S05]  /*1ab0*/  BSYNC.RELIABLE B1 ;  /* 0x0000000000017941 */ /* 0x000fea0003800100 */
.L_x_8830:
[----:B------:R-:W-:-:S13]  /*1ac0*/  ISETP.GE.U32.AND P0, PT, R7, R8, PT ;  /* 0x000000080700720c */ /* 0x000fda0003f06070 */
[----:B012---:R-:W0:Y:S01]  /*1ad0*/  @!P0 LDC.64 R2, c[0x0][0x388] ;  /* 0x0000e200ff028b82 */ /* 0x007e220000000a00 */
[----:B------:R-:W-:Y:S02]  /*1ae0*/  @!P0 IADD3 R5, PT, PT, R0, R7, RZ ;  /* 0x0000000700058210 */ /* 0x000fe40007ffe0ff */
[----:B------:R-:W-:-:S03]  /*1af0*/  @!P0 IADD3 R7, PT, PT, R7, 0x80, RZ ;  /* 0x0000008007078810 */ /* 0x000fc60007ffe0ff */
[----:B0-----:R-:W-:-:S05]  /*1b00*/  @!P0 IMAD.WIDE.U32 R2, R5, 0x2, R2 ;  /* 0x0000000205028825 */ /* 0x001fca00078e0002 */
[----:B------:R2:W-:Y:S02]  /*1b10*/  @!P0 STG.E.U16 desc[UR4][R2.64], R13 ;  /* 0x0000000d02008986 */ /* 0x0005e4000c101504 */
.L_x_8835:
[----:B------:R-:W-:Y:S05]  /*1b20*/  BSYNC.RECONVERGENT B0 ;  /* 0x0000000000007941 */ /* 0x000fea0003800200 */
.L_x_8829:
        /* <DEDUP_REMOVED lines=8> */
.L_x_8812:
[----:B------:R-:W0:Y:S01]  /*1bb0*/  S2R R4, SR_TID.X ;  /* 0x0000000000047919 */ /* 0x000e220000002100 */
[----:B------:R-:W1:Y:S02]  /*1bc0*/  LDC.64 R2, c[0x0][0x390] ;  /* 0x0000e400ff027b82 */ /* 0x000e640000000a00 */
[----:B-1----:R-:W-:-:S04]  /*1bd0*/  IMAD.WIDE.U32 R2, R0, 0x2, R2 ;  /* 0x0000000200027825 */ /* 0x002fc800078e0002 */
[----:B0-----:R-:W-:-:S05]  /*1be0*/  IMAD.WIDE.U32 R6, R4, 0x8, R2 ;  /* 0x0000000804067825 */ /* 0x001fca00078e0002 */
[----:B------:R-:W2:Y:S04]  /*1bf0*/  LDG.E.64 R14, desc[UR4][R6.64] ;  /* 0x00000004060e7981 */ /* 0x000ea8000c1e1b00 */
[----:B------:R0:W3:Y:S01]  /*1c00*/  LDG.E.64 R2, desc[UR4][R6.64+0x400] ;  /* 0x0004000406027981 */ /* 0x0000e2000c1e1b00 */
[----:B------:R-:W-:Y:S01]  /*1c10*/  IMAD.MOV.U32 R10, RZ, RZ, 0x38eb4c3a ;  /* 0x38eb4c3aff0a7424 */ /* 0x000fe200078e00ff */
[----:B------:R-:W-:Y:S01]  /*1c20*/  MOV R8, 0x3aae005b ;  /* 0x3aae005b00087802 */ /* 0x000fe20000000f00 */
[----:B------:R-:W-:Y:S01]  /*1c30*/  HFMA2 R9, -RZ, RZ, 1.0087890625, -0.000686168670654296875 ;  /* 0x3c09919fff097431 */ /* 0x000fe200000001ff */
[----:B0-----:R-:W-:Y:S01]  /*1c40*/  MOV R6, 0x3d24d99a ;  /* 0x3d24d99a00067802 */ /* 0x001fe20000000f00 */
[--C-:B--2---:R-:W-:Y:S02]  /*1c50*/  HADD2.F32 R16, -RZ, R14.reuse.H0_H0 ;  /* 0x2000000eff107230 */ /* 0x104fe40000004100 */
[----:B------:R-:W-:-:S03]  /*1c60*/  HADD2.F32 R17, -RZ, R14.H1_H1 ;  /* 0x3000000eff117230 */ /* 0x000fc60000004100 */
[----:B------:R-:W-:Y:S02]  /*1c70*/  FMUL.FTZ R5, R16, 0.70710676908493041992 ;  /* 0x3f3504f310057820 */ /* 0x000fe40000410000 */
[----:B------:R-:W-:Y:S02]  /*1c80*/  FMUL.FTZ R7, R17, 0.70710676908493041992 ;  /* 0x3f3504f311077820 */ /* 0x000fe40000410000 */
[C---:B------:R-:W-:Y:S01]  /*1c90*/  FADD.FTZ R18, |R5|.reuse, -RZ ;  /* 0x800000ff05127221 */ /* 0x040fe20000010200 */
[----:B------:R-:W-:Y:S02]  /*1ca0*/  FSETP.GE.FTZ.AND P0, PT, |R5|, 1.0029599666595458984, PT ;  /* 0x3f8060fe0500780b */ /* 0x000fe40003f16200 */
[----:B------:R-:W-:Y:S02]  /*1cb0*/  FSETP.GE.FTZ.AND P1, PT, |R7|, 1.0029599666595458984, PT ;  /* 0x3f8060fe0700780b */ /* 0x000fe40003f36200 */
[----:B------:R-:W-:Y:S02]  /*1cc0*/  FSEL R11, R10, 8.4834944573231041431e-05, P0 ;  /* 0x38b1e96a0a0b7808 */ /* 0x000fe40000000000 */
[----:B------:R-:W-:-:S02]  /*1cd0*/  FSEL R13, -R8, -0.00082130916416645050049, P0 ;  /* 0xba574d20080d7808 */ /* 0x000fc40000000100 */
[----:B------:R-:W-:Y:S02]  /*1ce0*/  FSEL R12, R9, 0.0052134888246655464172, P0 ;  /* 0x3baad5ea090c7808 */ /* 0x000fe40000000000 */
[----:B------:R-:W-:Y:S02]  /*1cf0*/  FSEL R20, -R6, -0.026868773624300956726, P0 ;  /* 0xbcdc1be706147808 */ /* 0x000fe40000000100 */
[----:B------:R-:W-:Y:S01]  /*1d00*/  FSEL R23, -R8, -0.00082130916416645050049, P1 ;  /* 0xba574d2008177808 */ /* 0x000fe20000800100 */
[----:B------:R-:W-:Y:S01]  /*1d10*/  @!P0 FMUL.FTZ R18, R5, R5 ;  /* 0x0000000505128220 */ /* 0x000fe20000410000 */
[----:B------:R-:W-:-:S03]  /*1d20*/  FSEL R25, R9, 0.0052134888246655464172, P1 ;  /* 0x3baad5ea09197808 */ /* 0x000fc60000800000 */
[----:B------:R-:W-:Y:S01]  /*1d30*/  FFMA.FTZ R13, R18, R11, R13 ;  /* 0x0000000b120d7223 */ /* 0x000fe2000001000d */
[----:B------:R-:W-:-:S03]  /*1d40*/  HFMA2 R11, -RZ, RZ, 1.5341796875, 81.5625 ;  /* 0x3e235519ff0b7431 */ /* 0x000fc600000001ff */
[----:B------:R-:W-:-:S04]  /*1d50*/  FFMA.FTZ R13, R18, R13, R12 ;  /* 0x0000000d120d7223 */ /* 0x000fc8000001000c */
[C---:B------:R-:W-:Y:S01]  /*1d60*/  FFMA.FTZ R19, R18.reuse, R13, R20 ;  /* 0x0000000d12137223 */ /* 0x040fe20000010014 */
[----:B------:R-:W-:Y:S01]  /*1d70*/  MOV R13, 0x3f69b4f9 ;  /* 0x3f69b4f9000d7802 */ /* 0x000fe20000000f00 */
[C---:B------:R-:W-:Y:S01]  /*1d80*/  FADD.FTZ R20, -R18.reuse, -RZ ;  /* 0x800000ff12147221 */ /* 0x040fe20000010100 */
[----:B------:R-:W-:Y:S02]  /*1d90*/  FSEL R12, R11, 0.11284004896879196167, P0 ;  /* 0x3de718af0b0c7808 */ /* 0x000fe40000000000 */
[C---:B------:R-:W-:Y:S02]  /*1da0*/  FSEL R21, R13.reuse, -0.37612664699554443359, P0 ;  /* 0xbec093ac0d157808 */ /* 0x040fe40000000000 */
[----:B------:R-:W-:Y:S01]  /*1db0*/  FSEL R24, R13, -0.37612664699554443359, P1 ;  /* 0xbec093ac0d187808 */ /* 0x000fe20000800000 */
[----:B------:R-:W-:Y:S01]  /*1dc0*/  FFMA.FTZ R19, R18, R19, R12 ;  /* 0x0000001312137223 */ /* 0x000fe2000001000c */
[----:B------:R-:W-:-:S03]  /*1dd0*/  HFMA2 R12, -RZ, RZ, 1.7822265625, 0.000185489654541015625 ;  /* 0x3f210a14ff0c7431 */ /* 0x000fc600000001ff */
[----:B------:R-:W-:Y:S01]  /*1de0*/  FFMA.FTZ R19, R18, R19, R21 ;  /* 0x0000001312137223 */ /* 0x000fe20000010015 */
[----:B------:R-:W-:Y:S02]  /*1df0*/  FSEL R21, R20, R5, P0 ;  /* 0x0000000514157208 */ /* 0x000fe40000000000 */
[----:B------:R-:W-:Y:S02]  /*1e00*/  FSEL R20, -R6, -0.026868773624300956726, P1 ;  /* 0xbcdc1be706147808 */ /* 0x000fe40000800100 */
[C---:B------:R-:W-:Y:S02]  /*1e10*/  FSEL R14, R12.reuse, 0.12837915122509002686, P0 ;  /* 0x3e0375d30c0e7808 */ /* 0x040fe40000000000 */
[----:B------:R-:W-:-:S03]  /*1e20*/  FSEL R27, R12, 0.12837915122509002686, P1 ;  /* 0x3e0375d30c1b7808 */ /* 0x000fc60000800000 */
[----:B------:R-:W-:Y:S01]  /*1e30*/  FFMA.FTZ R14, R18, R19, R14 ;  /* 0x00000013120e7223 */ /* 0x000fe2000001000e */
[C---:B------:R-:W-:Y:S01]  /*1e40*/  FADD.FTZ R18, |R7|.reuse, -RZ ;  /* 0x800000ff07127221 */ /* 0x040fe20000010200 */
[----:B------:R-:W-:Y:S01]  /*1e50*/  FSEL R19, R10, 8.4834944573231041431e-05, P1 ;  /* 0x38b1e96a0a137808 */ /* 0x000fe20000800000 */
[----:B------:R-:W-:Y:S01]  /*1e60*/  @!P1 FMUL.FTZ R18, R7, R7 ;  /* 0x0000000707129220 */ /* 0x000fe20000410000 */
[----:B------:R-:W-:-:S03]  /*1e70*/  FFMA.FTZ R21, R14, R21, R21 ;  /* 0x000000150e157223 */ /* 0x000fc60000010015 */
[C---:B------:R-:W-:Y:S01]  /*1e80*/  FFMA.FTZ R23, R18.reuse, R19, R23 ;  /* 0x0000001312177223 */ /* 0x040fe20000010017 */
[----:B------:R-:W0:Y:S01]  /*1e90*/  @P0 MUFU.EX2 R22, R21 ;  /* 0x0000001500160308 */ /* 0x000e220000000800 */
[--C-:B------:R-:W-:Y:S02]  /*1ea0*/  HADD2.F32 R19, -RZ, R15.reuse.H0_H0 ;  /* 0x2000000fff137230 */ /* 0x100fe40000004100 */
[C---:B------:R-:W-:Y:S01]  /*1eb0*/  FFMA.FTZ R23, R18.reuse, R23, R25 ;  /* 0x0000001712177223 */ /* 0x040fe20000010019 */
[----:B------:R-:W-:Y:S02]  /*1ec0*/  FSEL R25, R11, 0.11284004896879196167, P1 ;  /* 0x3de718af0b197808 */ /* 0x000fe40000800000 */
[C---:B------:R-:W-:Y:S01]  /*1ed0*/  FMUL.FTZ R14, R19.reuse, 0.70710676908493041992 ;  /* 0x3f3504f3130e7820 */ /* 0x040fe20000410000 */
[----:B------:R-:W-:Y:S01]  /*1ee0*/  FFMA.FTZ R23, R18, R23, R20 ;  /* 0x0000001712177223 */ /* 0x000fe20000010014 */
[----:B------:R-:W-:Y:S02]  /*1ef0*/  HADD2.F32 R20, -RZ, R15.H1_H1 ;  /* 0x3000000fff147230 */ /* 0x000fe40000004100 */
[----:B------:R-:W-:Y:S01]  /*1f00*/  FMUL.FTZ R19, R19, 0.5 ;  /* 0x3f00000013137820 */ /* 0x000fe20000410000 */
[----:B------:R-:W-:Y:S01]  /*1f10*/  FSETP.GE.FTZ.AND P2, PT, |R14|, 1.0029599666595458984, PT ;  /* 0x3f8060fe0e00780b */ /* 0x000fe20003f56200 */
[----:B------:R-:W-:Y:S01]  /*1f20*/  FFMA.FTZ R23, R18, R23, R25 ;  /* 0x0000001712177223 */ /* 0x000fe20000010019 */
[----:B------:R-:W-:-:S02]  /*1f30*/  FMUL.FTZ R15, R20, 0.70710676908493041992 ;  /* 0x3f3504f3140f7820 */ /* 0x000fc40000410000 */
[----:B------:R-:W-:Y:S01]  /*1f40*/  FSEL R26, -R8, -0.00082130916416645050049, P2 ;  /* 0xba574d20081a7808 */ /* 0x000fe20001000100 */
[----:B------:R-:W-:Y:S01]  /*1f50*/  FFMA.FTZ R25, R18, R23, R24 ;  /* 0x0000001712197223 */ /* 0x000fe20000010018 */
[----:B0-----:R-:W-:Y:S01]  /*1f60*/  @P0 FADD.FTZ R24, -R22, 1 ;  /* 0x3f80000016180421 */ /* 0x001fe20000010100 */
[C---:B------:R-:W-:Y:S01]  /*1f70*/  FSETP.GE.FTZ.AND P3, PT, |R15|.reuse, 1.0029599666595458984, PT ;  /* 0x3f8060fe0f00780b */ /* 0x040fe20003f76200 */
[----:B------:R-:W-:Y:S01]  /*1f80*/  FADD.FTZ R23, |R14|, -RZ ;  /* 0x800000ff0e177221 */ /* 0x000fe20000010200 */
[C---:B------:R-:W-:Y:S01]  /*1f90*/  FFMA.FTZ R22, R18.reuse, R25, R27 ;  /* 0x0000001912167223 */ /* 0x040fe2000001001b */
[----:B------:R-:W-:Y:S01]  /*1fa0*/  FADD.FTZ R18, -R18, -RZ ;  /* 0x800000ff12127221 */ /* 0x000fe20000010100 */
[----:B------:R-:W-:Y:S01]  /*1fb0*/  @P0 LOP3.LUT R21, R24, 0x80000000, R5, 0xb8, !PT ;  /* 0x8000000018150812 */ /* 0x000fe200078eb805 */
[----:B------:R-:W-:Y:S01]  /*1fc0*/  FADD.FTZ R5, |R15|, -RZ ;  /* 0x800000ff0f057221 */ /* 0x000fe20000010200 */
[----:B------:R-:W-:Y:S01]  /*1fd0*/  FSEL R24, R10, 8.4834944573231041431e-05, P2 ;  /* 0x38b1e96a0a187808 */ /* 0x000fe20001000000 */
[----:B------:R-:W-:Y:S01]  /*1fe0*/  @!P2 FMUL.FTZ R23, R14, R14 ;  /* 0x0000000e0e17a220 */ /* 0x000fe20000410000 */
[----:B------:R-:W-:-:S02]  /*1ff0*/  FSEL R25, R18, R7, P1 ;  /* 0x0000000712197208 */ /* 0x000fc40000800000 */
[----:B------:R-:W-:Y:S01]  /*2000*/  FSEL R18, R9, 0.0052134888246655464172, P2 ;  /* 0x3baad5ea09127808 */ /* 0x000fe20001000000 */
[----:B------:R-:W-:Y:S01]  /*2010*/  FFMA.FTZ R24, R23, R24, R26 ;  /* 0x0000001817187223 */ /* 0x000fe2000001001a */
[----:B------:R-:W-:Y:S01]  /*2020*/  FSEL R26, R10, 8.4834944573231041431e-05, P3 ;  /* 0x38b1e96a0a1a7808 */ /* 0x000fe20001800000 */
[----:B------:R-:W-:Y:S01]  /*2030*/  @!P3 FMUL.FTZ R5, R15, R15 ;  /* 0x0000000f0f05b220 */ /* 0x000fe20000410000 */
[----:B------:R-:W-:Y:S01]  /*2040*/  FSEL R28, -R8, -0.00082130916416645050049, P3 ;  /* 0xba574d20081c7808 */ /* 0x000fe20001800100 */
[----:B------:R-:W-:Y:S01]  /*2050*/  FFMA.FTZ R18, R23, R24, R18 ;  /* 0x0000001817127223 */ /* 0x000fe20000010012 */
[----:B------:R-:W-:Y:S01]  /*2060*/  FSEL R24, -R6, -0.026868773624300956726, P2 ;  /* 0xbcdc1be706187808 */ /* 0x000fe20001000100 */
[----:B------:R-:W-:Y:S02]  /*2070*/  FFMA.FTZ R22, R22, R25, R25 ;  /* 0x0000001916167223 */ /* 0x000fe40000010019 */
[----:B------:R-:W-:Y:S01]  /*2080*/  FFMA.FTZ R26, R5, R26, R28 ;  /* 0x0000001a051a7223 */ /* 0x000fe2000001001c */
[----:B------:R-:W-:Y:S01]  /*2090*/  FSEL R28, R9, 0.0052134888246655464172, P3 ;  /* 0x3baad5ea091c7808 */ /* 0x000fe20001800000 */
[----:B------:R-:W-:Y:S01]  /*20a0*/  FFMA.FTZ R18, R23, R18, R24 ;  /* 0x0000001217127223 */ /* 0x000fe20000010018 */
[----:B------:R-:W-:-:S03]  /*20b0*/  FSEL R24, R11, 0.11284004896879196167, P2 ;  /* 0x3de718af0b187808 */ /* 0x000fc60001000000 */
[----:B------:R-:W-:Y:S01]  /*20c0*/  FFMA.FTZ R26, R5, R26, R28 ;  /* 0x0000001a051a7223 */ /* 0x000fe2000001001c */
[----:B------:R-:W-:Y:S01]  /*20d0*/  FSEL R28, -R6, -0.026868773624300956726, P3 ;  /* 0xbcdc1be7061c7808 */ /* 0x000fe20001800100 */
[----:B------:R-:W-:Y:S01]  /*20e0*/  FFMA.FTZ R18, R23, R18, R24 ;  /* 0x0000001217127223 */ /* 0x000fe20000010018 */
[----:B------:R-:W-:-:S03]  /*20f0*/  FSEL R24, R13, -0.37612664699554443359, P2 ;  /* 0xbec093ac0d187808 */ /* 0x000fc60001000000 */
[----:B------:R-:W-:Y:S01]  /*2100*/  FFMA.FTZ R26, R5, R26, R28 ;  /* 0x0000001a051a7223 */ /* 0x000fe2000001001c */
[----:B------:R-:W-:Y:S01]  /*2110*/  FSEL R28, R11, 0.11284004896879196167, P3 ;  /* 0x3de718af0b1c7808 */ /* 0x000fe20001800000 */
[----:B------:R-:W-:Y:S01]  /*2120*/  FFMA.FTZ R18, R23, R18, R24 ;  /* 0x0000001217127223 */ /* 0x000fe20000010018 */
[----:B------:R-:W-:-:S03]  /*2130*/  FSEL R24, R12, 0.12837915122509002686, P2 ;  /* 0x3e0375d30c187808 */ /* 0x000fc60001000000 */
[----:B------:R-:W-:Y:S01]  /*2140*/  FFMA.FTZ R26, R5, R26, R28 ;  /* 0x0000001a051a7223 */ /* 0x000fe2000001001c */
[----:B------:R-:W-:Y:S01]  /*2150*/  FSEL R28, R13, -0.37612664699554443359, P3 ;  /* 0xbec093ac0d1c7808 */ /* 0x000fe20001800000 */
[C---:B------:R-:W-:Y:S01]  /*2160*/  FFMA.FTZ R18, R23.reuse, R18, R24 ;  /* 0x0000001217127223 */ /* 0x040fe20000010018 */
[----:B------:R-:W-:Y:S01]  /*2170*/  FSEL R24, R12, 0.12837915122509002686, P3 ;  /* 0x3e0375d30c187808 */ /* 0x000fe20001800000 */
[----:B------:R-:W-:Y:S02]  /*2180*/  FADD.FTZ R23, -R23, -RZ ;  /* 0x800000ff17177221 */ /* 0x000fe40000010100 */
[----:B------:R-:W-:-:S03]  /*2190*/  FFMA.FTZ R26, R5, R26, R28 ;  /* 0x0000001a051a7223 */ /* 0x000fc6000001001c */
[----:B------:R-:W-:Y:S01]  /*21a0*/  FSEL R23, R23, R14, P2 ;  /* 0x0000000e17177208 */ /* 0x000fe20001000000 */
[C---:B------:R-:W-:Y:S01]  /*21b0*/  FFMA.FTZ R24, R5.reuse, R26, R24 ;  /* 0x0000001a05187223 */ /* 0x040fe20000010018 */
[----:B------:R-:W-:Y:S02]  /*21c0*/  FADD.FTZ R26, -R5, -RZ ;  /* 0x800000ff051a7221 */ /* 0x000fe40000010100 */
[----:B------:R-:W0:Y:S01]  /*21d0*/  @P1 MUFU.EX2 R5, R22 ;  /* 0x0000001600051308 */ /* 0x000e220000000800 */
[----:B------:R-:W-:Y:S02]  /*21e0*/  FFMA.FTZ R23, R18, R23, R23 ;  /* 0x0000001712177223 */ /* 0x000fe40000010017 */
[----:B------:R-:W-:-:S05]  /*21f0*/  FSEL R25, R26, R15, P3 ;  /* 0x0000000f1a197208 */ /* 0x000fca0001800000 */
[----:B------:R-:W-:Y:S01]  /*2200*/  FFMA.FTZ R24, R24, R25, R25 ;  /* 0x0000001918187223 */ /* 0x000fe20000010019 */
[----:B------:R-:W1:Y:S08]  /*2210*/  @P2 MUFU.EX2 R18, R23 ;  /* 0x0000001700122308 */ /* 0x000e700000000800 */
[----:B------:R-:W2:Y:S01]  /*2220*/  @P3 MUFU.EX2 R27, R24 ;  /* 0x00000018001b3308 */ /* 0x000ea20000000800 */
[----:B0-----:R-:W-:Y:S01]  /*2230*/  @P1 FADD.FTZ R26, -R5, 1 ;  /* 0x3f800000051a1421 */ /* 0x001fe20000010100 */
[----:B---3--:R-:W-:-:S04]  /*2240*/  HADD2.F32 R5, -RZ, R2.H0_H0 ;  /* 0x20000002ff057230 */ /* 0x008fc80000004100 */
[----:B------:R-:W-:Y:S01]  /*2250*/  @P1 LOP3.LUT R22, R26, 0x80000000, R7, 0xb8, !PT ;  /* 0x800000001a161812 */ /* 0x000fe200078eb807 */
[C---:B------:R-:W-:Y:S01]  /*2260*/  FMUL.FTZ R7, R5.reuse, 0.70710676908493041992 ;  /* 0x3f3504f305077820 */ /* 0x040fe20000410000 */
[----:B------:R-:W-:Y:S01]  /*2270*/  FMUL.FTZ R5, R5, 0.5 ;  /* 0x3f00000005057820 */ /* 0x000fe20000410000 */
[----:B-1----:R-:W-:-:S03]  /*2280*/  @P2 FADD.FTZ R25, -R18, 1 ;  /* 0x3f80000012192421 */ /* 0x002fc60000010100 */
[----:B------:R-:W-:Y:S02]  /*2290*/  FSETP.GE.FTZ.AND P0, PT, |R7|, 1.0029599666595458984, PT ;  /* 0x3f8060fe0700780b */ /* 0x000fe40003f16200 */
[----:B------:R-:W-:Y:S01]  /*22a0*/  @P2 LOP3.LUT R23, R25, 0x80000000, R14, 0xb8, !PT ;  /* 0x8000000019172812 */ /* 0x000fe200078eb80e */
[----:B------:R-:W-:Y:S01]  /*22b0*/  FMUL.FTZ R25, R16, 0.5 ;  /* 0x3f00000010197820 */ /* 0x000fe20000410000 */
[----:B------:R-:W-:Y:S01]  /*22c0*/  FADD.FTZ R16, R21, 1 ;  /* 0x3f80000015107421 */ /* 0x000fe20000010000 */
[----:B--2---:R-:W-:Y:S01]  /*22d0*/  @P3 FADD.FTZ R18, -R27, 1 ;  /* 0x3f8000001b123421 */ /* 0x004fe20000010100 */
[----:B------:R-:W-:Y:S01]  /*22e0*/  FSEL R27, R10, 8.4834944573231041431e-05, P0 ;  /* 0x38b1e96a0a1b7808 */ /* 0x000fe20000000000 */
[----:B------:R-:W-:Y:S01]  /*22f0*/  HADD2.F32 R14, -RZ, R2.H1_H1 ;  /* 0x30000002ff0e7230 */ /* 0x000fe20000004100 */
[----:B------:R-:W-:Y:S01]  /*2300*/  FSEL R29, -R8, -0.00082130916416645050049, P0 ;  /* 0xba574d20081d7808 */ /* 0x000fe20000000100 */
[----:B------:R-:W-:Y:S01]  /*2310*/  FMUL.FTZ R16, R16, R25 ;  /* 0x0000001910107220 */ /* 0x000fe20000410000 */
[----:B------:R-:W-:Y:S01]  /*2320*/  @P3 LOP3.LUT R24, R18, 0x80000000, R15, 0xb8, !PT ;  /* 0x8000000012183812 */ /* 0x000fe200078eb80f */
[----:B------:R-:W-:Y:S01]  /*2330*/  FADD.FTZ R18, |R7|, -RZ ;  /* 0x800000ff07127221 */ /* 0x000fe20000010200 */
[----:B------:R-:W-:Y:S01]  /*2340*/  FMUL.FTZ R2, R17, 0.5 ;  /* 0x3f00000011027820 */ /* 0x000fe20000410000 */
[----:B------:R-:W-:Y:S01]  /*2350*/  @!P0 FMUL.FTZ R18, R7, R7 ;  /* 0x0000000707128220 */ /* 0x000fe20000410000 */
[----:B------:R-:W-:Y:S01]  /*2360*/  FSEL R25, R9, 0.0052134888246655464172, P0 ;  /* 0x3baad5ea09197808 */ /* 0x000fe20000000000 */
[----:B------:R-:W-:Y:S01]  /*2370*/  FADD.FTZ R17, R22, 1 ;  /* 0x3f80000016117421 */ /* 0x000fe20000010000 */
[----:B------:R-:W-:Y:S01]  /*2380*/  FMUL.FTZ R21, R20, 0.5 ;  /* 0x3f00000014157820 */ /* 0x000fe20000410000 */
[----:B------:R-:W-:Y:S01]  /*2390*/  FFMA.FTZ R27, R18, R27, R29 ;  /* 0x0000001b121b7223 */ /* 0x000fe2000001001d */
[----:B------:R-:W-:Y:S01]  /*23a0*/  FADD.FTZ R22, R23, 1 ;  /* 0x3f80000017167421 */ /* 0x000fe20000010000 */
[----:B------:R-:W-:Y:S01]  /*23b0*/  FADD.FTZ R24, R24, 1 ;  /* 0x3f80000018187421 */ /* 0x000fe20000010000 */
[----:B------:R-:W-:Y:S01]  /*23c0*/  HADD2.F32 R20, -RZ, R3.H0_H0 ;  /* 0x20000003ff147230 */ /* 0x000fe20000004100 */
[----:B------:R-:W-:Y:S01]  /*23d0*/  FSEL R23, -R6, -0.026868773624300956726, P0 ;  /* 0xbcdc1be706177808 */ /* 0x000fe20000000100 */
[----:B------:R-:W-:Y:S01]  /*23e0*/  FFMA.FTZ R25, R18, R27, R25 ;  /* 0x0000001b12197223 */ /* 0x000fe20000010019 */
[----:B------:R-:W-:Y:S01]  /*23f0*/  FMUL.FTZ R22, R22, R19 ;  /* 0x0000001316167220 */ /* 0x000fe20000410000 */
[----:B------:R-:W-:Y:S01]  /*2400*/  FMUL.FTZ R19, R24, R21 ;  /* 0x0000001518137220 */ /* 0x000fe20000410000 */
[----:B------:R-:W-:Y:S01]  /*2410*/  FMUL.FTZ R21, R20, 0.70710676908493041992 ;  /* 0x3f3504f314157820 */ /* 0x000fe20000410000 */
[----:B------:R-:W-:Y:S01]  /*2420*/  FFMA.FTZ R23, R18, R25, R23 ;  /* 0x0000001912177223 */ /* 0x000fe20000010017 */
[----:B------:R-:W-:Y:S01]  /*2430*/  FSEL R25, R11, 0.11284004896879196167, P0 ;  /* 0x3de718af0b197808 */ /* 0x000fe20000000000 */
[----:B------:R-:W-:Y:S01]  /*2440*/  FMUL.FTZ R15, R14, 0.70710676908493041992 ;  /* 0x3f3504f30e0f7820 */ /* 0x000fe20000410000 */
[----:B------:R-:W-:Y:S01]  /*2450*/  FSEL R28, R12, 0.12837915122509002686, P0 ;  /* 0x3e0375d30c1c7808 */ /* 0x000fe20000000000 */
[----:B------:R-:W-:Y:S01]  /*2460*/  FMUL.FTZ R17, R17, R2 ;  /* 0x0000000211117220 */ /* 0x000fe20000410000 */
[----:B------:R-:W-:Y:S01]  /*2470*/  FSETP.GE.FTZ.AND P2, PT, |R21|, 1.0029599666595458984, PT ;  /* 0x3f8060fe1500780b */ /* 0x000fe20003f56200 */
[----:B------:R-:W-:Y:S01]  /*2480*/  FFMA.FTZ R23, R18, R23, R25 ;  /* 0x0000001712177223 */ /* 0x000fe20000010019 */
[----:B------:R-:W-:Y:S01]  /*2490*/  FSEL R25, R13, -0.37612664699554443359, P0 ;  /* 0xbec093ac0d197808 */ /* 0x000fe20000000000 */
[C---:B------:R-:W-:Y:S01]  /*24a0*/  FADD.FTZ R2, |R15|.reuse, -RZ ;  /* 0x800000ff0f027221 */ /* 0x040fe20000010200 */
[----:B------:R-:W-:-:S02]  /*24b0*/  FSETP.GE.FTZ.AND P1, PT, |R15|, 1.0029599666595458984, PT ;  /* 0x3f8060fe0f00780b */ /* 0x000fc40003f36200 */
[----:B------:R-:W-:Y:S01]  /*24c0*/  FSEL R24, R10, 8.4834944573231041431e-05, P2 ;  /* 0x38b1e96a0a187808 */ /* 0x000fe20001000000 */
[----:B------:R-:W-:Y:S01]  /*24d0*/  FFMA.FTZ R23, R18, R23, R25 ;  /* 0x0000001712177223 */ /* 0x000fe20000010019 */
[C---:B------:R-:W-:Y:S01]  /*24e0*/  FADD.FTZ R25, |R21|.reuse, -RZ ;  /* 0x800000ff15197221 */ /* 0x040fe20000010200 */
[----:B------:R-:W-:Y:S02]  /*24f0*/  FSEL R26, -R8, -0.00082130916416645050049, P2 ;  /* 0xba574d20081a7808 */ /* 0x000fe40001000100 */
[----:B------:R-:W-:Y:S01]  /*2500*/  FFMA.FTZ R28, R18, R23, R28 ;  /* 0x00000017121c7223 */ /* 0x000fe2000001001c */
[----:B------:R-:W-:Y:S02]  /*2510*/  HADD2.F32 R23, -RZ, R3.H1_H1 ;  /* 0x30000003ff177230 */ /* 0x000fe40000004100 */
[----:B------:R-:W-:Y:S01]  /*2520*/  @!P2 FMUL.FTZ R25, R21, R21 ;  /* 0x000000151519a220 */ /* 0x000fe20000410000 */
[----:B------:R-:W-:Y:S01]  /*2530*/  FSEL R27, R10, 8.4834944573231041431e-05, P1 ;  /* 0x38b1e96a0a1b7808 */ /* 0x000fe20000800000 */
[----:B------:R-:W-:Y:S01]  /*2540*/  FADD.FTZ R18, -R18, -RZ ;  /* 0x800000ff12127221 */ /* 0x000fe20000010100 */
[----:B------:R-:W-:Y:S01]  /*2550*/  FSEL R29, -R8, -0.00082130916416645050049, P1 ;  /* 0xba574d20081d7808 */ /* 0x000fe20000800100 */
[----:B------:R-:W-:Y:S01]  /*2560*/  FFMA.FTZ R26, R25, R24, R26 ;  /* 0x00000018191a7223 */ /* 0x000fe2000001001a */
[----:B------:R-:W-:Y:S01]  /*2570*/  FMUL.FTZ R24, R23, 0.70710676908493041992 ;  /* 0x3f3504f317187820 */ /* 0x000fe20000410000 */
[----:B------:R-:W-:Y:S01]  /*2580*/  @!P1 FMUL.FTZ R2, R15, R15 ;  /* 0x0000000f0f029220 */ /* 0x000fe20000410000 */
[----:B------:R-:W-:-:S02]  /*2590*/  FSEL R3, R9, 0.0052134888246655464172, P2 ;  /* 0x3baad5ea09037808 */ /* 0x000fc40001000000 */
[----:B------:R-:W-:Y:S01]  /*25a0*/  F2FP.F16.F32.PACK_AB R16, R17, R16 ;  /* 0x000000101110723e */ /* 0x000fe200000000ff */
[----:B------:R-:W-:Y:S01]  /*25b0*/  FFMA.FTZ R27, R2, R27, R29 ;  /* 0x0000001b021b7223 */ /* 0x000fe2000001001d */
[C---:B------:R-:W-:Y:S01]  /*25c0*/  FSETP.GE.FTZ.AND P3, PT, |R24|.reuse, 1.0029599666595458984, PT ;  /* 0x3f8060fe1800780b */ /* 0x040fe20003f76200 */
[----:B------:R-:W-:Y:S01]  /*25d0*/  FFMA.FTZ R26, R25, R26, R3 ;  /* 0x0000001a191a7223 */ /* 0x000fe20000010003 */
[C---:B------:R-:W-:Y:S01]  /*25e0*/  FSEL R29, R9.reuse, 0.0052134888246655464172, P1 ;  /* 0x3baad5ea091d7808 */ /* 0x040fe20000800000 */
[----:B------:R-:W-:Y:S01]  /*25f0*/  FADD.FTZ R3, |R24|, -RZ ;  /* 0x800000ff18037221 */ /* 0x000fe20000010200 */
[----:B------:R-:W-:Y:S02]  /*2600*/  FSEL R10, R10, 8.4834944573231041431e-05, P3 ;  /* 0x38b1e96a0a0a7808 */ /* 0x000fe40001800000 */
[----:B------:R-:W-:Y:S01]  /*2610*/  FSEL R8, -R8, -0.00082130916416645050049, P3 ;  /* 0xba574d2008087808 */ /* 0x000fe20001800100 */
[----:B------:R-:W-:Y:S01]  /*2620*/  FFMA.FTZ R27, R2, R27, R29 ;  /* 0x0000001b021b7223 */ /* 0x000fe2000001001d */
[----:B------:R-:W-:-:S02]  /*2630*/  FSEL R29, R9, 0.0052134888246655464172, P3 ;  /* 0x3baad5ea091d7808 */ /* 0x000fc40001800000 */
[----:B------:R-:W-:Y:S02]  /*2640*/  FSEL R9, R18, R7, P0 ;  /* 0x0000000712097208 */ /* 0x000fe40000000000 */
[----:B------:R-:W-:Y:S01]  /*2650*/  F2FP.F16.F32.PACK_AB R17, R19, R22 ;  /* 0x000000161311723e */ /* 0x000fe200000000ff */
[----:B------:R-:W-:Y:S02]  /*2660*/  @!P3 FMUL.FTZ R3, R24, R24 ;  /* 0x000000181803b220 */ /* 0x000fe40000410000 */
[----:B------:R-:W-:Y:S01]  /*2670*/  FFMA.FTZ R28, R28, R9, R9 ;  /* 0x000000091c1c7223 */ /* 0x000fe20000010009 */
[C---:B------:R-:W-:Y:S01]  /*2680*/  FSEL R9, -R6.reuse, -0.026868773624300956726, P1 ;  /* 0xbcdc1be706097808 */ /* 0x040fe20000800100 */
[C---:B------:R-:W-:Y:S01]  /*2690*/  FFMA.FTZ R8, R3.reuse, R10, R8 ;  /* 0x0000000a03087223 */ /* 0x040fe20000010008 */
[C---:B------:R-:W-:Y:S02]  /*26a0*/  FSEL R10, -R6.reuse, -0.026868773624300956726, P2 ;  /* 0xbcdc1be7060a7808 */ /* 0x040fe40001000100 */
[----:B------:R-:W-:Y:S01]  /*26b0*/  FSEL R6, -R6, -0.026868773624300956726, P3 ;  /* 0xbcdc1be706067808 */ /* 0x000fe20001800100 */
[----:B------:R-:W-:Y:S01]  /*26c0*/  FFMA.FTZ R8, R3, R8, R29 ;  /* 0x0000000803087223 */ /* 0x000fe2000001001d */
[----:B------:R-:W-:Y:S01]  /*26d0*/  FFMA.FTZ R27, R2, R27, R9 ;  /* 0x0000001b021b7223 */ /* 0x000fe20000010009 */
[----:B------:R-:W-:Y:S01]  /*26e0*/  FSEL R9, R11, 0.11284004896879196167, P1 ;  /* 0x3de718af0b097808 */ /* 0x000fe20000800000 */
[----:B------:R-:W-:Y:S01]  /*26f0*/  FFMA.FTZ R26, R25, R26, R10 ;  /* 0x0000001a191a7223 */ /* 0x000fe2000001000a */
[----:B------:R-:W-:Y:S01]  /*2700*/  FFMA.FTZ R8, R3, R8, R6 ;  /* 0x0000000803087223 */ /* 0x000fe20000010006 */
[----:B------:R-:W-:-:S02]  /*2710*/  FSEL R6, R11, 0.11284004896879196167, P2 ;  /* 0x3de718af0b067808 */ /* 0x000fc40001000000 */
[----:B------:R-:W-:Y:S01]  /*2720*/  FFMA.FTZ R9, R2, R27, R9 ;  /* 0x0000001b02097223 */ /* 0x000fe20000010009 */
[C---:B------:R-:W-:Y:S02]  /*2730*/  FSEL R27, R13.reuse, -0.37612664699554443359, P1 ;  /* 0xbec093ac0d1b7808 */ /* 0x040fe40000800000 */
[----:B------:R-:W-:Y:S01]  /*2740*/  FSEL R10, R13, -0.37612664699554443359, P2 ;  /* 0xbec093ac0d0a7808 */ /* 0x000fe20001000000 */
[C---:B------:R-:W-:Y:S01]  /*2750*/  FFMA.FTZ R6, R25.reuse, R26, R6 ;  /* 0x0000001a19067223 */ /* 0x040fe20000010006 */
[----:B------:R-:W-:Y:S01]  /*2760*/  FSEL R26, R12, 0.12837915122509002686, P2 ;  /* 0x3e0375d30c1a7808 */ /* 0x000fe20001000000 */
[----:B------:R-:W-:Y:S01]  /*2770*/  FFMA.FTZ R9, R2, R9, R27 ;  /* 0x0000000902097223 */ /* 0x000fe2000001001b */
[----:B------:R-:W-:Y:S01]  /*2780*/  FSEL R27, R12, 0.12837915122509002686, P1 ;  /* 0x3e0375d30c1b7808 */ /* 0x000fe20000800000 */
[----:B------:R-:W-:Y:S01]  /*2790*/  FFMA.FTZ R18, R25, R6, R10 ;  /* 0x0000000619127223 */ /* 0x000fe2000001000a */
[----:B------:R-:W-:Y:S01]  /*27a0*/  FADD.FTZ R10, -R2, -RZ ;  /* 0x800000ff020a7221 */ /* 0x000fe20000010100 */
[----:B------:R-:W-:-:S02]  /*27b0*/  FSEL R11, R11, 0.11284004896879196167, P3 ;  /* 0x3de718af0b0b7808 */ /* 0x000fc40001800000 */
[----:B------:R-:W-:Y:S01]  /*27c0*/  FFMA.FTZ R6, R2, R9, R27 ;  /* 0x0000000902067223 */ /* 0x000fe2000001001b */
[C---:B------:R-:W-:Y:S01]  /*27d0*/  FFMA.FTZ R2, R25.reuse, R18, R26 ;  /* 0x0000001219027223 */ /* 0x040fe2000001001a */
[----:B------:R-:W-:Y:S01]  /*27e0*/  FSEL R9, R10, R15, P1 ;  /* 0x0000000f0a097208 */ /* 0x000fe20000800000 */
[----:B------:R-:W-:Y:S01]  /*27f0*/  FADD.FTZ R18, -R25, -RZ ;  /* 0x800000ff19127221 */ /* 0x000fe20000010100 */
[----:B------:R-:W-:Y:S01]  /*2800*/  FSEL R26, R13, -0.37612664699554443359, P3 ;  /* 0xbec093ac0d1a7808 */ /* 0x000fe20001800000 */
[C---:B------:R-:W-:Y:S01]  /*2810*/  FFMA.FTZ R8, R3.reuse, R8, R11 ;  /* 0x0000000803087223 */ /* 0x040fe2000001000b */
[C---:B------:R-:W-:Y:S01]  /*2820*/  FADD.FTZ R13, -R3.reuse, -RZ ;  /* 0x800000ff030d7221 */ /* 0x040fe20000010100 */
[----:B------:R-:W-:Y:S01]  /*2830*/  FFMA.FTZ R6, R6, R9, R9 ;  /* 0x0000000906067223 */ /* 0x000fe20000010009 */
[----:B------:R-:W-:Y:S01]  /*2840*/  FSEL R9, R18, R21, P2 ;  /* 0x0000001512097208 */ /* 0x000fe20001000000 */
[----:B------:R-:W-:Y:S01]  /*2850*/  FFMA.FTZ R26, R3, R8, R26 ;  /* 0x00000008031a7223 */ /* 0x000fe2000001001a */
[----:B------:R-:W-:Y:S01]  /*2860*/  FSEL R12, R12, 0.12837915122509002686, P3 ;  /* 0x3e0375d30c0c7808 */ /* 0x000fe20001800000 */
[----:B------:R-:W0:Y:S02]  /*2870*/  @P0 MUFU.EX2 R10, R28 ;  /* 0x0000001c000a0308 */ /* 0x000e240000000800 */
[----:B------:R-:W-:Y:S01]  /*2880*/  FFMA.FTZ R8, R2, R9, R9 ;  /* 0x0000000902087223 */ /* 0x000fe20000010009 */
[----:B------:R-:W-:Y:S01]  /*2890*/  FSEL R9, R13, R24, P3 ;  /* 0x000000180d097208 */ /* 0x000fe20001800000 */
[----:B------:R-:W-:-:S02]  /*28a0*/  FFMA.FTZ R12, R3, R26, R12 ;  /* 0x0000001a030c7223 */ /* 0x000fc4000001000c */
[----:B------:R-:W1:Y:S02]  /*28b0*/  LDC.64 R2, c[0x0][0x388] ;  /* 0x0000e200ff027b82 */ /* 0x000e640000000a00 */
[----:B------:R-:W-:Y:S01]  /*28c0*/  FFMA.FTZ R9, R12, R9, R9 ;  /* 0x000000090c097223 */ /* 0x000fe20000010009 */
[----:B------:R-:W2:Y:S08]  /*28d0*/  @P1 MUFU.EX2 R11, R6 ;  /* 0x00000006000b1308 */ /* 0x000eb00000000800 */
[----:B------:R-:W3:Y:S01]  /*28e0*/  @P2 MUFU.EX2 R13, R8 ;  /* 0x00000008000d2308 */ /* 0x000ee20000000800 */
[----:B0-----:R-:W-:-:S05]  /*28f0*/  @P0 FADD.FTZ R10, -R10, 1 ;  /* 0x3f8000000a0a0421 */ /* 0x001fca0000010100 */
[----:B------:R-:W-:Y:S01]  /*2900*/  @P0 LOP3.LUT R28, R10, 0x80000000, R7, 0xb8, !PT ;  /* 0x800000000a1c0812 */ /* 0x000fe200078eb807 */
[----:B------:R-:W-:Y:S01]  /*2910*/  FMUL.FTZ R7, R14, 0.5 ;  /* 0x3f0000000e077820 */ /* 0x000fe20000410000 */
[----:B------:R-:W0:Y:S01]  /*2920*/  @P3 MUFU.EX2 R25, R9 ;  /* 0x0000000900193308 */ /* 0x000e220000000800 */
[----:B--2---:R-:W-:Y:S01]  /*2930*/  @P1 FADD.FTZ R12, -R11, 1 ;  /* 0x3f8000000b0c1421 */ /* 0x004fe20000010100 */
[----:B------:R-:W-:Y:S01]  /*2940*/  FMUL.FTZ R11, R20, 0.5 ;  /* 0x3f000000140b7820 */ /* 0x000fe20000410000 */
[----:B------:R-:W-:Y:S01]  /*2950*/  FADD.FTZ R28, R28, 1 ;  /* 0x3f8000001c1c7421 */ /* 0x000fe20000010000 */
[----:B-1----:R-:W-:Y:S02]  /*2960*/  IMAD.WIDE.U32 R2, R0, 0x2, R2 ;  /* 0x0000000200027825 */ /* 0x002fe400078e0002 */
[----:B------:R-:W-:Y:S02]  /*2970*/  @P1 LOP3.LUT R6, R12, 0x80000000, R15, 0xb8, !PT ;  /* 0x800000000c061812 */ /* 0x000fe400078eb80f */
[----:B------:R-:W-:Y:S01]  /*2980*/  FMUL.FTZ R0, R23, 0.5 ;  /* 0x3f00000017007820 */ /* 0x000fe20000410000 */
[----:B------:R-:W-:Y:S01]  /*2990*/  FMUL.FTZ R5, R28, R5 ;  /* 0x000000051c057220 */ /* 0x000fe20000410000 */
[----:B---3--:R-:W-:Y:S01]  /*29a0*/  @P2 FADD.FTZ R18, -R13, 1 ;  /* 0x3f8000000d122421 */ /* 0x008fe20000010100 */
[----:B------:R-:W-:Y:S01]  /*29b0*/  FADD.FTZ R6, R6, 1 ;  /* 0x3f80000006067421 */ /* 0x000fe20000010000 */
[----:B------:R-:W-:-:S03]  /*29c0*/  IMAD.WIDE.U32 R2, R4, 0x8, R2 ;  /* 0x0000000804027825 */ /* 0x000fc600078e0002 */
[----:B------:R-:W-:Y:S01]  /*29d0*/  @P2 LOP3.LUT R8, R18, 0x80000000, R21, 0xb8, !PT ;  /* 0x8000000012082812 */ /* 0x000fe200078eb815 */
[----:B------:R-:W-:Y:S01]  /*29e0*/  FMUL.FTZ R6, R6, R7 ;  /* 0x0000000706067220 */ /* 0x000fe20000410000 */
[----:B0-----:R-:W-:Y:S01]  /*29f0*/  @P3 FADD.FTZ R25, -R25, 1 ;  /* 0x3f80000019193421 */ /* 0x001fe20000010100 */
[----:B------:R-:W-:Y:S02]  /*2a00*/  STG.E.64 desc[UR4][R2.64], R16 ;  /* 0x0000001002007986 */ /* 0x000fe4000c101b04 */
[----:B------:R-:W-:Y:S01]  /*2a10*/  FADD.FTZ R8, R8, 1 ;  /* 0x3f80000008087421 */ /* 0x000fe20000010000 */
[----:B------:R-:W-:Y:S02]  /*2a20*/  F2FP.F16.F32.PACK_AB R4, R6, R5 ;  /* 0x000000050604723e */ /* 0x000fe400000000ff */
[----:B------:R-:W-:Y:S01]  /*2a30*/  @P3 LOP3.LUT R9, R25, 0x80000000, R24, 0xb8, !PT ;  /* 0x8000000019093812 */ /* 0x000fe200078eb818 */
[----:B------:R-:W-:-:S04]  /*2a40*/  FMUL.FTZ R11, R8, R11 ;  /* 0x0000000b080b7220 */ /* 0x000fc80000410000 */
[----:B------:R-:W-:-:S04]  /*2a50*/  FADD.FTZ R9, R9, 1 ;  /* 0x3f80000009097421 */ /* 0x000fc80000010000 */
[----:B------:R-:W-:-:S05]  /*2a60*/  FMUL.FTZ R0, R9, R0 ;  /* 0x0000000009007220 */ /* 0x000fca0000410000 */
[----:B------:R-:W-:-:S05]  /*2a70*/  F2FP.F16.F32.PACK_AB R5, R0, R11 ;  /* 0x0000000b0005723e */ /* 0x000fca00000000ff */
[----:B------:R-:W-:Y:S01]  /*2a80*/  STG.E.64 desc[UR4][R2.64+0x400], R4 ;  /* 0x0004000402007986 */ /* 0x000fe2000c101b04 */
[----:B------:R-:W-:Y:S05]  /*2a90*/  EXIT ;  /* 0x000000000000794d */ /* 0x000fea0003800000 */
.L_x_8836:
        /* <DEDUP_REMOVED lines=14> */
.L_x_12924:


//--------------------- .text._ZN2at6native29vectorized_elementwise_kernelILi8EZZZNS0_18GeluCUDAKernelImplERNS_18TensorIteratorBaseENS0_8GeluTypeEENKUlvE0_clEvENKUlvE1_clEvEUlN3c104HalfEE_St5arrayIPcLm2EEEEviT0_T1_ --------------------------
	.section	.text._ZN2at6native29vectorized_elementwise_kernelILi8EZZZNS0_18GeluCUDAKernelImplERNS_18TensorIteratorBaseENS0_8GeluTypeEENKUlvE0_clEvENKUlvE1_clEvEUlN3c104HalfEE_St5arrayIPcLm2EEEEviT0_T1_,"ax",@progbits
	.align	128
        .global         _ZN2at6native29vectorized_elementwise_kernelILi8EZZZNS0_18GeluCUDAKernelImplERNS_18TensorIteratorBaseENS0_8GeluTypeEENKUlvE0_clEvENKUlvE1_clEvEUlN3c104HalfEE_St5arrayIPcLm2EEEEviT0_T1_
        .type           _ZN2at6native29vectorized_elementwise_kernelILi8EZZZNS0_18GeluCUDAKernelImplERNS_18TensorIteratorBaseENS0_8GeluTypeEENKUlvE0_clEvENKUlvE1_clEvEUlN3c104HalfEE_St5arrayIPcLm2EEEEviT0_T1_,@function
        .size           _ZN2at6native29vectorized_elementwise_kernelILi8EZZZNS0_18GeluCUDAKernelImplERNS_18TensorIteratorBaseENS0_8GeluTypeEENKUlvE0_clEvENKUlvE1_clEvEUlN3c104HalfEE_St5arrayIPcLm2EEEEviT0_T1_,(.L_x_12925 - _ZN2at6native29vectorized_elementwise_kernelILi8EZZZNS0_18GeluCUDAKernelImplERNS_18TensorIteratorBaseENS0_8GeluTypeEENKUlvE0_clEvENKUlvE1_clEvEUlN3c104HalfEE_St5arrayIPcLm2EEEEviT0_T1_)
        .other          _ZN2at6native29vectorized_elementwise_kernelILi8EZZZNS0_18GeluCUDAKernelImplERNS_18TensorIteratorBaseENS0_8GeluTypeEENKUlvE0_clEvENKUlvE1_clEvEUlN3c104HalfEE_St5arrayIPcLm2EEEEviT0_T1_,@"STO_CUDA_ENTRY STV_DEFAULT"
_ZN2at6native29vectorized_elementwise_kernelILi8EZZZNS0_18GeluCUDAKernelImplERNS_18TensorIteratorBaseENS0_8GeluTypeEENKUlvE0_clEvENKUlvE1_clEvEUlN3c104HalfEE_St5arrayIPcLm2EEEEviT0_T1_:
.text._ZN2at6native29vectorized_elementwise_kernelILi8EZZZNS0_18GeluCUDAKernelImplERNS_18TensorIteratorBaseENS0_8GeluTypeEENKUlvE0_clEvENKUlvE1_clEvEUlN3c104HalfEE_St5arrayIPcLm2EEEEviT0_T1_:
        /* <DEDUP_REMOVED lines=114> */
.L_x_8839:
[----:B------:R-:W-:Y:S05]  /*0720*/  BSYNC.RECONVERGENT B0 ;  /* 0x0000000000007941 */ /* 0x000fea0003800200 */
.L_x_8838:
        /* <DEDUP_REMOVED lines=40> */
.L_x_8841:
[----:B------:R-:W-:Y:S05]  /*09b0*/  BSYNC.RECONVERGENT B0 ;  /* 0x0000000000007941 */ /* 0x000fea0003800200 */
.L_x_8840:
        /* <DEDUP_REMOVED lines=40> */
.L_x_8843:
[----:B------:R-:W-:Y:S05]  /*0c40*/  BSYNC.RECONVERGENT B0 ;  /* 0x0000000000007941 */ /* 0x000fea0003800200 */
.L_x_8842:
        /* <DEDUP_REMOVED lines=37> */
.L_x_8845:
[----:B------:R-:W-:Y:S05]  /*0ea0*/  BSYNC.RECONVERGENT B0 ;  /* 0x0000000000007941 */ /* 0x000fea0003800200 */
.L_x_8844:
        /* <DEDUP_REMOVED lines=37> */
.L_x_8847:
[----:B------:R-:W-:Y:S05]  /*1100*/  BSYNC.RECONVERGENT B0 ;  /* 0x0000000000007941 */ /* 0x000fea0003800200 */
.L_x_8846:
        /* <DEDUP_REMOVED lines=37> */
.L_x_8849:
[----:B------:R-:W-:Y:S05]  /*1360*/  BSYNC.RECONVERGENT B0 ;  /* 0x0000000000007941 */ /* 0x000fea0003800200 */
.L_x_8848:
        /* <DEDUP_REMOVED lines=37> */
.L_x_8851:
[----:B------:R-:W-:Y:S05]  /*15c0*/  BSYNC.RECONVERGENT B0 ;  /* 0x0000000000007941 */ /* 0x000fea0003800200 */
.L_x_8850:
        /* <DEDUP_REMOVED lines=37> */
.L_x_8853:
[----:B------:R-:W-:Y:S05]  /*1820*/  BSYNC.RECONVERGENT B0 ;  /* 0x0000000000007941 */ /* 0x000fea0003800200 */
.L_x_8852:
        /* <DEDUP_REMOVED lines=18> */
.L_x_8856:
[----:B------:R-:W-:-:S13]  /*1950*/  ISETP.GE.U32.AND P0, PT, R7, R8, PT ;  /* 0x000000080700720c */ /* 0x000fda0003f06070 */
[----:B------:R-:W-:Y:S05]  /*1960*/  @P0 BRA `(.L_x_8858) ;  /* 0x0000000000300947 */ /* 0x000fea0003800000 */
[----:B0-----:R-:W0:Y:S01]  /*1970*/  LDC.64 R2, c[0x0][0x388] ;  /* 0x0000e200ff027b82 */ /* 0x001e220000000a00 */
[----:B------:R-:W-:Y:S02]  /*1980*/  IADD3 R5, PT, PT, R0, R7, RZ ;  /* 0x0000000700057210 */ /* 0x000fe40007ffe0ff */
[----:B------:R-:W-:-:S03]  /*1990*/  IADD3 R7, PT, PT, R7, 0x80, RZ ;  /* 0x0000008007077810 */ /* 0x000fc60007ffe0ff */
[----:B0-----:R-:W-:-:S05]  /*19a0*/  IMAD.WIDE.U32 R2, R5, 0x2, R2 ;  /* 0x0000000205027825 */ /* 0x001fca00078e0002 */
[----:B------:R1:W-:Y:S02]  /*19b0*/  STG.E.U16 desc[UR4][R2.64], R10 ;  /* 0x0000000a02007986 */ /* 0x0003e4000c101504 */
.L_x_8857:
[----:B------:R-:W-:-:S13]  /*19c0*/  ISETP.GE.U32.AND P0, PT, R7, R8, PT ;  /* 0x000000080700720c */ /* 0x000fda0003f06070 */
[----:B------:R-:W-:Y:S05]  /*19d0*/  @P0 BRA `(.L_x_8859) ;  /* 0x0000000000340947 */ /* 0x000fea0003800000 */
[----:B01----:R-:W0:Y:S01]  /*19e0*/  LDC.64 R2, c[0x0][0x388] ;  /* 0x0000e200ff027b82 */ /* 0x003e220000000a00 */
[----:B------:R-:W-:Y:S01]  /*19f0*/  IMAD.IADD R5, R0, 0x1, R7 ;  /* 0x0000000100057824 */ /* 0x000fe200078e0207 */
[----:B------:R-:W-:-:S03]  /*1a00*/  IADD3 R7, PT, PT, R7, 0x80, RZ ;  /* 0x0000008007077810 */ /* 0x000fc60007ffe0ff */
[----:B0-----:R-:W-:-:S05]  /*1a10*/  IMAD.WIDE.U32 R2, R5, 0x2, R2 ;  /* 0x0000000205027825 */ /* 0x001fca00078e0002 */
[----:B------:R1:W-:Y:S02]  /*1a20*/  STG.E.U16 desc[UR4][R2.64], R11 ;  /* 0x0000000b02007986 */ /* 0x0003e4000c101504 */
.L_x_8858:
        /* <DEDUP_REMOVED lines=8> */
.L_x_8859:
[----:B------:R-:W-:Y:S05]  /*1ab0*/  BSYNC.RELIABLE B1 ;  /* 0x0000000000017941 */ /* 0x000fea0003800100 */
.L_x_8855:
[----:B------:R-:W-:-:S13]  /*1ac0*/  ISETP.GE.U32.AND P0, PT, R7, R8, PT ;  /* 0x000000080700720c */ /* 0x000fda0003f06070 */
[----:B012---:R-:W0:Y:S01]  /*1ad0*/  @!P0 LDC.64 R2, c[0x0][0x388] ;  /* 0x0000e200ff028b82 */ /* 0x007e220000000a00 */
[----:B------:R-:W-:Y:S02]  /*1ae0*/  @!P0 IADD3 R5, PT, PT, R0, R7, RZ ;  /* 0x0000000700058210 */ /* 0x000fe40007ffe0ff */
[----:B------:R-:W-:-:S03]  /*1af0*/  @!P0 IADD3 R7, PT, PT, R7, 0x80, RZ ;  /* 0x0000008007078810 */ /* 0x000fc60007ffe0ff */
[----:B0-----:R-:W-:-:S05]  /*1b00*/  @!P0 IMAD.WIDE.U32 R2, R5, 0x2, R2 ;  /* 0x0000000205028825 */ /* 0x001fca00078e0002 */
[----:B------:R2:W-:Y:S02]  /*1b10*/  @!P0 STG.E.U16 desc[UR4][R2.64], R13 ;  /* 0x0000000d02008986 */ /* 0x0005e4000c101504 */
.L_x_8860:
[----:B------:R-:W-:Y:S05]  /*1b20*/  BSYNC.RECONVERGENT B0 ;  /* 0x0000000000007941 */ /* 0x000fea0003800200 */
.L_x_8854:
        /* <DEDUP_REMOVED lines=8> */
.L_x_8837:
[----:B------:R-:W0:Y:S01]  /*1bb0*/  S2R R8, SR_TID.X ;  /* 0x0000000000087919 */ /* 0x000e220000002100 */
[----:B------:R-:W1:Y:S02]  /*1bc0*/  LDC.64 R2, c[0x0][0x390] ;  /* 0x0000e400ff027b82 */ /* 0x000e640000000a00 */
[----:B-1----:R-:W-:-:S04]  /*1bd0*/  IMAD.WIDE.U32 R2, R0, 0x2, R2 ;  /* 0x0000000200027825 */ /* 0x002fc800078e0002 */
[----:B0-----:R-:W-:-:S06]  /*1be0*/  IMAD.WIDE.U32 R4, R8, 0x10, R2 ;  /* 0x0000001008047825 */ /* 0x001fcc00078e0002 */
[----:B------:R-:W2:Y:S01]  /*1bf0*/  LDG.E.128 R4, desc[UR4][R4.64] ;  /* 0x0000000404047981 */ /* 0x000ea2000c1e1d00 */
[----:B------:R-:W-:Y:S01]  /*1c00*/  IMAD.MOV.U32 R2, RZ, RZ, 0x38eb4c3a ;  /* 0x38eb4c3aff027424 */ /* 0x000fe200078e00ff */
[----:B------:R-:W-:Y:S01]  /*1c10*/  MOV R3, 0x3aae005b ;  /* 0x3aae005b00037802 */ /* 0x000fe20000000f00 */
[--C-:B--2---:R-:W-:Y:S02]  /*1c20*/  HADD2.F32 R11, -RZ, R4.reuse.H1_H1 ;  /* 0x30000004ff0b7230 */ /* 0x104fe40000004100 */
[----:B------:R-:W-:Y:S02]  /*1c30*/  HADD2.F32 R9, -RZ, R4.H0_H0 ;  /* 0x20000004ff097230 */ /* 0x000fe40000004100 */
[--C-:B------:R-:W-:Y:S02]  /*1c40*/  HADD2.F32 R10, -RZ, R5.reuse.H0_H0 ;  /* 0x20000005ff0a7230 */ /* 0x100fe40000004100 */
[----:B------:R-:W-:Y:S01]  /*1c50*/  FMUL.FTZ R14, R11, 0.70710676908493041992 ;  /* 0x3f3504f30b0e7820 */ /* 0x000fe20000410000 */
[----:B------:R-:W-:-:S02]  /*1c60*/  HADD2.F32 R5, -RZ, R5.H1_H1 ;  /* 0x30000005ff057230 */ /* 0x000fc40000004100 */
[C---:B------:R-:W-:Y:S01]  /*1c70*/  FMUL.FTZ R21, R9.reuse, 0.70710676908493041992 ;  /* 0x3f3504f309157820 */ /* 0x040fe20000410000 */
[----:B------:R-:W-:Y:S01]  /*1c80*/  FMUL.FTZ R9, R9, 0.5 ;  /* 0x3f00000009097820 */ /* 0x000fe20000410000 */
[----:B------:R-:W-:Y:S01]  /*1c90*/  FMUL.FTZ R20, R10, 0.70710676908493041992 ;  /* 0x3f3504f30a147820 */ /* 0x000fe20000410000 */
[C---:B------:R-:W-:Y:S01]  /*1ca0*/  FSETP.GE.FTZ.AND P1, PT, |R14|.reuse, 1.0029599666595458984, PT ;  /* 0x3f8060fe0e00780b */ /* 0x040fe20003f36200 */
[----:B------:R-:W-:Y:S01]  /*1cb0*/  FADD.FTZ R4, |R14|, -RZ ;  /* 0x800000ff0e047221 */ /* 0x000fe20000010200 */
[C---:B------:R-:W-:Y:S01]  /*1cc0*/  FSETP.GE.FTZ.AND P0, PT, |R21|.reuse, 1.0029599666595458984, PT ;  /* 0x3f8060fe1500780b */ /* 0x040fe20003f16200 */
[----:B------:R-:W-:Y:S01]  /*1cd0*/  FADD.FTZ R13, |R21|, -RZ ;  /* 0x800000ff150d7221 */ /* 0x000fe20000010200 */
[----:B------:R-:W-:Y:S02]  /*1ce0*/  FSEL R15, R2, 8.4834944573231041431e-05, P1 ;  /* 0x38b1e96a020f7808 */ /* 0x000fe40000800000 */
[----:B------:R-:W-:Y:S02]  /*1cf0*/  FSEL R17, -R3, -0.00082130916416645050049, P1 ;  /* 0xba574d2003117808 */ /* 0x000fe40000800100 */
[----:B------:R-:W-:-:S02]  /*1d00*/  FSETP.GE.FTZ.AND P2, PT, |R20|, 1.0029599666595458984, PT ;  /* 0x3f8060fe1400780b */ /* 0x000fc40003f56200 */
[----:B------:R-:W-:Y:S02]  /*1d10*/  FSEL R12, R2, 8.4834944573231041431e-05, P0 ;  /* 0x38b1e96a020c7808 */ /* 0x000fe40000000000 */
[----:B------:R-:W-:Y:S01]  /*1d20*/  FSEL R16, -R3, -0.00082130916416645050049, P0 ;  /* 0xba574d2003107808 */ /* 0x000fe20000000100 */
[----:B------:R-:W-:Y:S01]  /*1d30*/  @!P1 FMUL.FTZ R4, R14, R14 ;  /* 0x0000000e0e049220 */ /* 0x000fe20000410000 */
[----:B------:R-:W-:Y:S01]  /*1d40*/  FSEL R23, R2, 8.4834944573231041431e-05, P2 ;  /* 0x38b1e96a02177808 */ /* 0x000fe20001000000 */
[----:B------:R-:W-:Y:S01]  /*1d50*/  @!P0 FMUL.FTZ R13, R21, R21 ;  /* 0x00000015150d8220 */ /* 0x000fe20000410000 */
[----:B------:R-:W-:Y:S01]  /*1d60*/  FSEL R25, -R3, -0.00082130916416645050049, P2 ;  /* 0xba574d2003197808 */ /* 0x000fe20001000100 */
[----:B------:R-:W-:Y:S01]  /*1d70*/  FFMA.FTZ R17, R4, R15, R17 ;  /* 0x0000000f04117223 */ /* 0x000fe20000010011 */
[----:B------:R-:W-:Y:S02]  /*1d80*/  HFMA2 R15, -RZ, RZ, 1.0087890625, -0.000686168670654296875 ;  /* 0x3c09919fff0f7431 */ /* 0x000fe400000001ff */
[----:B------:R-:W-:Y:S01]  /*1d90*/  FFMA.FTZ R18, R13, R12, R16 ;  /* 0x0000000c0d127223 */ /* 0x000fe20000010010 */
[C---:B------:R-:W-:Y:S01]  /*1da0*/  FADD.FTZ R12, |R20|.reuse, -RZ ;  /* 0x800000ff140c7221 */ /* 0x040fe20000010200 */
[----:B------:R-:W-:Y:S01]  /*1db0*/  @!P2 FMUL.FTZ R12, R20, R20 ;  /* 0x00000014140ca220 */ /* 0x000fe20000410000 */
[----:B------:R-:W-:-:S03]  /*1dc0*/  MOV R16, 0x3d24d99a ;  /* 0x3d24d99a00107802 */ /* 0x000fc60000000f00 */
[----:B------:R-:W-:Y:S01]  /*1dd0*/  FFMA.FTZ R23, R12, R23, R25 ;  /* 0x000000170c177223 */ /* 0x000fe20000010019 */
[----:B------:R-:W-:Y:S02]  /*1de0*/  FSEL R25, -R16, -0.026868773624300956726, P2 ;  /* 0xbcdc1be710197808 */ /* 0x000fe40001000100 */
[C---:B------:R-:W-:Y:S02]  /*1df0*/  FSEL R19, R15.reuse, 0.0052134888246655464172, P1 ;  /* 0x3baad5ea0f137808 */ /* 0x040fe40000800000 */
[C---:B------:R-:W-:Y:S02]  /*1e00*/  FSEL R27, R15.reuse, 0.0052134888246655464172, P2 ;  /* 0x3baad5ea0f1b7808 */ /* 0x040fe40001000000 */
[----:B------:R-:W-:Y:S01]  /*1e10*/  FSEL R22, R15, 0.0052134888246655464172, P0 ;  /* 0x3baad5ea0f167808 */ /* 0x000fe20000000000 */
[----:B------:R-:W-:Y:S01]  /*1e20*/  FFMA.FTZ R19, R4, R17, R19 ;  /* 0x0000001104137223 */ /* 0x000fe20000010013 */
[----:B------:R-:W-:Y:S02]  /*1e30*/  HFMA2 R17, -RZ, RZ, 1.5341796875, 81.5625 ;  /* 0x3e235519ff117431 */ /* 0x000fe400000001ff */
[----:B------:R-:W-:Y:S01]  /*1e40*/  FFMA.FTZ R27, R12, R23, R27 ;  /* 0x000000170c1b7223 */ /* 0x000fe2000001001b */
[C---:B------:R-:W-:Y:S01]  /*1e50*/  FSEL R23, -R16.reuse, -0.026868773624300956726, P1 ;  /* 0xbcdc1be710177808 */ /* 0x040fe20000800100 */
[----:B------:R-:W-:Y:S01]  /*1e60*/  FFMA.FTZ R18, R13, R18, R22 ;  /* 0x000000120d127223 */ /* 0x000fe20000010016 */
[----:B------:R-:W-:-:S03]  /*1e70*/  FSEL R22, -R16, -0.026868773624300956726, P0 ;  /* 0xbcdc1be710167808 */ /* 0x000fc60000000100 */
[----:B------:R-:W-:Y:S01]  /*1e80*/  FFMA.FTZ R19, R4, R19, R23 ;  /* 0x0000001304137223 */ /* 0x000fe20000010017 */
[----:B------:R-:W-:Y:S01]  /*1e90*/  FFMA.FTZ R23, R12, R27, R25 ;  /* 0x0000001b0c177223 */ /* 0x000fe20000010019 */
[----:B------:R-:W-:Y:S01]  /*1ea0*/  FFMA.FTZ R22, R13, R18, R22 ;  /* 0x000000120d167223 */ /* 0x000fe20000010016 */
[C---:B------:R-:W-:Y:S02]  /*1eb0*/  FSEL R25, R17.reuse, 0.11284004896879196167, P1 ;  /* 0x3de718af11197808 */ /* 0x040fe40000800000 */
[----:B------:R-:W-:Y:S02]  /*1ec0*/  FSEL R24, R17, 0.11284004896879196167, P0 ;  /* 0x3de718af11187808 */ /* 0x000fe40000000000 */
[----:B------:R-:W-:Y:S01]  /*1ed0*/  MOV R18, 0x3f69b4f9 ;  /* 0x3f69b4f900127802 */ /* 0x000fe20000000f00 */
[----:B------:R-:W-:Y:S01]  /*1ee0*/  FFMA.FTZ R25, R4, R19, R25 ;  /* 0x0000001304197223 */ /* 0x000fe20000010019 */
[----:B------:R-:W-:Y:S02]  /*1ef0*/  HFMA2 R19, -RZ, RZ, 1.7822265625, 0.000185489654541015625 ;  /* 0x3f210a14ff137431 */ /* 0x000fe400000001ff */
[----:B------:R-:W-:Y:S01]  /*1f00*/  FFMA.FTZ R22, R13, R22, R24 ;  /* 0x000000160d167223 */ /* 0x000fe20000010018 */
[----:B------:R-:W-:-:S02]  /*1f10*/  FSEL R24, R18, -0.37612664699554443359, P0 ;  /* 0xbec093ac12187808 */ /* 0x000fc40000000000 */
[----:B------:R-:W-:Y:S02]  /*1f20*/  FSEL R27, R18, -0.37612664699554443359, P1 ;  /* 0xbec093ac121b7808 */ /* 0x000fe40000800000 */
[----:B------:R-:W-:Y:S01]  /*1f30*/  FSEL R29, R17, 0.11284004896879196167, P2 ;  /* 0x3de718af111d7808 */ /* 0x000fe20001000000 */
[----:B------:R-:W-:Y:S02]  /*1f40*/  FFMA.FTZ R22, R13, R22, R24 ;  /* 0x000000160d167223 */ /* 0x000fe40000010018 */
[----:B------:R-:W-:Y:S01]  /*1f50*/  FFMA.FTZ R25, R4, R25, R27 ;  /* 0x0000001904197223 */ /* 0x000fe2000001001b */
[C---:B------:R-:W-:Y:S01]  /*1f60*/  FSEL R24, R19.reuse, 0.12837915122509002686, P0 ;  /* 0x3e0375d313187808 */ /* 0x040fe20000000000 */
[----:B------:R-:W-:Y:S01]  /*1f70*/  FFMA.FTZ R23, R12, R23, R29 ;  /* 0x000000170c177223 */ /* 0x000fe2000001001d */
[----:B------:R-:W-:Y:S02]  /*1f80*/  FSEL R27, R19, 0.12837915122509002686, P1 ;  /* 0x3e0375d3131b7808 */ /* 0x000fe40000800000 */
[----:B------:R-:W-:Y:S01]  /*1f90*/  FSEL R29, R18, -0.37612664699554443359, P2 ;  /* 0xbec093ac121d7808 */ /* 0x000fe20001000000 */
[C---:B------:R-:W-:Y:S01]  /*1fa0*/  FFMA.FTZ R22, R13.reuse, R22, R24 ;  /* 0x000000160d167223 */ /* 0x040fe20000010018 */
[----:B------:R-:W-:Y:S01]  /*1fb0*/  FADD.FTZ R24, -R13, -RZ ;  /* 0x800000ff0d187221 */ /* 0x000fe20000010100 */
[C---:B------:R-:W-:Y:S01]  /*1fc0*/  FFMA.FTZ R25, R4.reuse, R25, R27 ;  /* 0x0000001904197223 */ /* 0x040fe2000001001b */
[----:B------:R-:W-:Y:S01]  /*1fd0*/  FADD.FTZ R27, -R4, -RZ ;  /* 0x800000ff041b7221 */ /* 0x000fe20000010100 */
[----:B------:R-:W-:-:S02]  /*1fe0*/  FFMA.FTZ R23, R12, R23, R29 ;  /* 0x000000170c177223 */ /* 0x000fc4000001001d */
[----:B------:R-:W-:Y:S02]  /*1ff0*/  FSEL R13, R24, R21, P0 ;  /* 0x00000015180d7208 */ /* 0x000fe40000000000 */
[----:B------:R-:W-:-:S03]  /*2000*/  FSEL R24, R19, 0.12837915122509002686, P2 ;  /* 0x3e0375d313187808 */ /* 0x000fc60001000000 */
[----:B------:R-:W-:Y:S01]  /*2010*/  FFMA.FTZ R4, R22, R13, R13 ;  /* 0x0000000d16047223 */ /* 0x000fe2000001000d */
[----:B------:R-:W-:Y:S01]  /*2020*/  FSEL R22, R27, R14, P1 ;  /* 0x0000000e1b167208 */ /* 0x000fe20000800000 */
[C---:B------:R-:W-:Y:S01]  /*2030*/  FADD.FTZ R27, -R12.reuse, -RZ ;  /* 0x800000ff0c1b7221 */ /* 0x040fe20000010100 */
[----:B------:R-:W-:Y:S02]  /*2040*/  FFMA.FTZ R12, R12, R23, R24 ;  /* 0x000000170c0c7223 */ /* 0x000fe40000010018 */
[----:B------:R-:W0:Y:S01]  /*2050*/  @P0 MUFU.EX2 R23, R4 ;  /* 0x0000000400170308 */ /* 0x000e220000000800 */
[----:B------:R-:W-:Y:S01]  /*2060*/  FFMA.FTZ R13, R25, R22, R22 ;  /* 0x00000016190d7223 */ /* 0x000fe20000010016 */
[----:B------:R-:W-:Y:S01]  /*2070*/  FSEL R27, R27, R20, P2 ;  /* 0x000000141b1b7208 */ /* 0x000fe20001000000 */
[----:B------:R-:W-:-:S04]  /*2080*/  FMUL.FTZ R22, R5, 0.70710676908493041992 ;  /* 0x3f3504f305167820 */ /* 0x000fc80000410000 */
[----:B------:R-:W-:Y:S01]  /*2090*/  FFMA.FTZ R12, R12, R27, R27 ;  /* 0x0000001b0c0c7223 */ /* 0x000fe2000001001b */
[----:B------:R-:W1:Y:S01]  /*20a0*/  @P1 MUFU.EX2 R25, R13 ;  /* 0x0000000d00191308 */ /* 0x000e620000000800 */
[----:B------:R-:W-:-:S04]  /*20b0*/  FSETP.GE.FTZ.AND P3, PT, |R22|, 1.0029599666595458984, PT ;  /* 0x3f8060fe1600780b */ /* 0x000fc80003f76200 */
[----:B------:R-:W-:-:S03]  /*20c0*/  FSEL R27, R17, 0.11284004896879196167, P3 ;  /* 0x3de718af111b7808 */ /* 0x000fc60001800000 */
[----:B------:R-:W2:Y:S01]  /*20d0*/  @P2 MUFU.EX2 R26, R12 ;  /* 0x0000000c001a2308 */ /* 0x000ea20000000800 */
[----:B0-----:R-:W-:-:S05]  /*20e0*/  @P0 FADD.FTZ R24, -R23, 1 ;  /* 0x3f80000017180421 */ /* 0x001fca0000010100 */
[----:B------:R-:W-:Y:S01]  /*20f0*/  @P0 LOP3.LUT R4, R24, 0x80000000, R21, 0xb8, !PT ;  /* 0x8000000018040812 */ /* 0x000fe200078eb815 */
[C---:B------:R-:W-:Y:S01]  /*2100*/  FADD.FTZ R21, |R22|.reuse, -RZ ;  /* 0x800000ff16157221 */ /* 0x040fe20000010200 */
[----:B------:R-:W-:Y:S01]  /*2110*/  FSEL R24, -R3, -0.00082130916416645050049, P3 ;  /* 0xba574d2003187808 */ /* 0x000fe20001800100 */
[----:B-1----:R-:W-:Y:S01]  /*2120*/  @P1 FADD.FTZ R25, -R25, 1 ;  /* 0x3f80000019191421 */ /* 0x002fe20000010100 */
[----:B------:R-:W-:Y:S01]  /*2130*/  @!P3 FMUL.FTZ R21, R22, R22 ;  /* 0x000000161615b220 */ /* 0x000fe20000410000 */
[----:B------:R-:W-:-:S03]  /*2140*/  FADD.FTZ R4, R4, 1 ;  /* 0x3f80000004047421 */ /* 0x000fc60000010000 */
[----:B------:R-:W-:Y:S01]  /*2150*/  @P1 LOP3.LUT R13, R25, 0x80000000, R14, 0xb8, !PT ;  /* 0x80000000190d1812 */ /* 0x000fe200078eb80e */
[--C-:B------:R-:W-:Y:S01]  /*2160*/  HADD2.F32 R14, -RZ, R6.reuse.H0_H0 ;  /* 0x20000006ff0e7230 */ /* 0x100fe20000004100 */
[----:B------:R-:W-:Y:S01]  /*2170*/  FSEL R25, -R16, -0.026868773624300956726, P3 ;  /* 0xbcdc1be710197808 */ /* 0x000fe20001800100 */
[----:B--2---:R-:W-:Y:S01]  /*2180*/  @P2 FADD.FTZ R23, -R26, 1 ;  /* 0x3f8000001a172421 */ /* 0x004fe20000010100 */
[----:B------:R-:W-:Y:S01]  /*2190*/  FSEL R26, R18, -0.37612664699554443359, P3 ;  /* 0xbec093ac121a7808 */ /* 0x000fe20001800000 */
[----:B------:R-:W-:Y:S02]  /*21a0*/  HADD2.F32 R6, -RZ, R6.H1_H1 ;  /* 0x30000006ff067230 */ /* 0x000fe40000004100 */
[----:B------:R-:W-:Y:S01]  /*21b0*/  FMUL.FTZ R4, R4, R9 ;  /* 0x0000000904047220 */ /* 0x000fe20000410000 */
[----:B------:R-:W-:Y:S01]  /*21c0*/  @P2 LOP3.LUT R12, R23, 0x80000000, R20, 0xb8, !PT ;  /* 0x80000000170c2812 */ /* 0x000fe200078eb814 */
[----:B------:R-:W-:Y:S01]  /*21d0*/  FMUL.FTZ R23, R14, 0.70710676908493041992 ;  /* 0x3f3504f30e177820 */ /* 0x000fe20000410000 */
[----:B------:R-:W-:Y:S01]  /*21e0*/  FSEL R20, R2, 8.4834944573231041431e-05, P3 ;  /* 0x38b1e96a02147808 */ /* 0x000fe20001800000 */
[----:B------:R-:W-:-:S02]  /*21f0*/  FMUL.FTZ R14, R14, 0.5 ;  /* 0x3f0000000e0e7820 */ /* 0x000fc40000410000 */
[----:B------:R-:W-:Y:S01]  /*2200*/  FADD.FTZ R12, R12, 1 ;  /* 0x3f8000000c0c7421 */ /* 0x000fe20000010000 */
[----:B------:R-:W-:Y:S01]  /*2210*/  FSETP.GE.FTZ.AND P0, PT, |R23|, 1.0029599666595458984, PT ;  /* 0x3f8060fe1700780b */ /* 0x000fe20003f16200 */
[----:B------:R-:W-:Y:S01]  /*2220*/  FFMA.FTZ R20, R21, R20, R24 ;  /* 0x0000001415147223 */ /* 0x000fe20000010018 */
[----:B------:R-:W-:-:S05]  /*2230*/  FSEL R24, R15, 0.0052134888246655464172, P3 ;  /* 0x3baad5ea0f187808 */ /* 0x000fca0001800000 */
[----:B------:R-:W-:Y:S01]  /*2240*/  FFMA.FTZ R20, R21, R20, R24 ;  /* 0x0000001415147223 */ /* 0x000fe20000010018 */
[----:B------:R-:W-:-:S03]  /*2250*/  FADD.FTZ R24, |R23|, -RZ ;  /* 0x800000ff17187221 */ /* 0x000fc60000010200 */
[----:B------:R-:W-:Y:S01]  /*2260*/  FFMA.FTZ R20, R21, R20, R25 ;  /* 0x0000001415147223 */ /* 0x000fe20000010019 */
[----:B------:R-:W-:Y:S01]  /*2270*/  FSEL R25, R2, 8.4834944573231041431e-05, P0 ;  /* 0x38b1e96a02197808 */ /* 0x000fe20000000000 */
[----:B------:R-:W-:Y:S02]  /*2280*/  @!P0 FMUL.FTZ R24, R23, R23 ;  /* 0x0000001717188220 */ /* 0x000fe40000410000 */
[----:B------:R-:W-:Y:S01]  /*2290*/  FFMA.FTZ R20, R21, R20, R27 ;  /* 0x0000001415147223 */ /* 0x000fe2000001001b */
[----:B------:R-:W-:-:S03]  /*22a0*/  FSEL R27, -R3, -0.00082130916416645050049, P0 ;  /* 0xba574d20031b7808 */ /* 0x000fc60000000100 */
[----:B------:R-:W-:Y:S01]  /*22b0*/  FFMA.FTZ R20, R21, R20, R26 ;  /* 0x0000001415147223 */ /* 0x000fe2000001001a */
[----:B------:R-:W-:Y:S01]  /*22c0*/  FSEL R26, R19, 0.12837915122509002686, P3 ;  /* 0x3e0375d3131a7808 */ /* 0x000fe20001800000 */
[----:B------:R-:W-:Y:S01]  /*22d0*/  FFMA.FTZ R25, R24, R25, R27 ;  /* 0x0000001918197223 */ /* 0x000fe2000001001b */
[----:B------:R-:W-:-:S03]  /*22e0*/  FSEL R27, R15, 0.0052134888246655464172, P0 ;  /* 0x3baad5ea0f1b7808 */ /* 0x000fc60000000000 */
[C---:B------:R-:W-:Y:S01]  /*22f0*/  FFMA.FTZ R20, R21.reuse, R20, R26 ;  /* 0x0000001415147223 */ /* 0x040fe2000001001a */
[----:B------:R-:W-:Y:S01]  /*2300*/  FADD.FTZ R21, -R21, -RZ ;  /* 0x800000ff15157221 */ /* 0x000fe20000010100 */
[----:B------:R-:W-:Y:S01]  /*2310*/  FFMA.FTZ R25, R24, R25, R27 ;  /* 0x0000001918197223 */ /* 0x000fe2000001001b */
[----:B------:R-:W-:Y:S02]  /*2320*/  FSEL R27, -R16, -0.026868773624300956726, P0 ;  /* 0xbcdc1be7101b7808 */ /* 0x000fe40000000100 */
[----:B------:R-:W-:Y:S02]  /*2330*/  FSEL R26, R18, -0.37612664699554443359, P0 ;  /* 0xbec093ac121a7808 */ /* 0x000fe40000000000 */
[----:B------:R-:W-:Y:S01]  /*2340*/  FSEL R21, R21, R22, P3 ;  /* 0x0000001615157208 */ /* 0x000fe20001800000 */
[----:B------:R-:W-:Y:S01]  /*2350*/  FFMA.FTZ R25, R24, R25, R27 ;  /* 0x0000001918197223 */ /* 0x000fe2000001001b */
[----:B------:R-:W-:-:S03]  /*2360*/  FSEL R27, R17, 0.11284004896879196167, P0 ;  /* 0x3de718af111b7808 */ /* 0x000fc60000000000 */
[----:B------:R-:W-:Y:S02]  /*2370*/  FFMA.FTZ R20, R20, R21, R21 ;  /* 0x0000001514147223 */ /* 0x000fe40000010015 */
[C---:B------:R-:W-:Y:S02]  /*2380*/  FFMA.FTZ R25, R24.reuse, R25, R27 ;  /* 0x0000001918197223 */ /* 0x040fe4000001001b */
[----:B------:R-:W0:Y:S02]  /*2390*/  @P3 MUFU.EX2 R21, R20 ;  /* 0x0000001400153308 */ /* 0x000e240000000800 */
[----:B------:R-:W-:Y:S01]  /*23a0*/  FFMA.FTZ R25, R24, R25, R26 ;  /* 0x0000001918197223 */ /* 0x000fe2000001001a */
[----:B------:R-:W-:-:S05]  /*23b0*/  FSEL R26, R19, 0.12837915122509002686, P0 ;  /* 0x3e0375d3131a7808 */ /* 0x000fca0000000000 */
[----:B------:R-:W-:Y:S01]  /*23c0*/  FFMA.FTZ R26, R24, R25, R26 ;  /* 0x00000019181a7223 */ /* 0x000fe2000001001a */
[----:B------:R-:W-:Y:S01]  /*23d0*/  FMUL.FTZ R25, R6, 0.70710676908493041992 ;  /* 0x3f3504f306197820 */ /* 0x000fe20000410000 */
[----:B------:R-:W-:-:S04]  /*23e0*/  FADD.FTZ R24, -R24, -RZ ;  /* 0x800000ff18187221 */ /* 0x000fc80000010100 */
[----:B------:R-:W-:Y:S01]  /*23f0*/  FSETP.GE.FTZ.AND P1, PT, |R25|, 1.0029599666595458984, PT ;  /* 0x3f8060fe1900780b */ /* 0x000fe20003f36200 */
[----:B0-----:R-:W-:-:S03]  /*2400*/  @P3 FADD.FTZ R21, -R21, 1 ;  /* 0x3f80000015153421 */ /* 0x001fc60000010100 */
[----:B------:R-:W-:Y:S02]  /*2410*/  FSEL R27, R2, 8.4834944573231041431e-05, P1 ;  /* 0x38b1e96a021b7808 */ /* 0x000fe40000800000 */
[----:B------:R-:W-:Y:S02]  /*2420*/  FSEL R29, -R3, -0.00082130916416645050049, P1 ;  /* 0xba574d20031d7808 */ /* 0x000fe40000800100 */
[----:B------:R-:W-:Y:S01]  /*2430*/  @P3 LOP3.LUT R20, R21, 0x80000000, R22, 0xb8, !PT ;  /* 0x8000000015143812 */ /* 0x000fe200078eb816 */
[----:B------:R-:W-:Y:S01]  /*2440*/  FADD.FTZ R22, |R25|, -RZ ;  /* 0x800000ff19167221 */ /* 0x000fe20000010200 */
[----:B------:R-:W-:Y:S02]  /*2450*/  FSEL R21, R24, R23, P0 ;  /* 0x0000001718157208 */ /* 0x000fe40000000000 */
[----:B------:R-:W-:Y:S01]  /*2460*/  FSEL R24, R15, 0.0052134888246655464172, P1 ;  /* 0x3baad5ea0f187808 */ /* 0x000fe20000800000 */
[----:B------:R-:W-:Y:S02]  /*2470*/  @!P1 FMUL.FTZ R22, R25, R25 ;  /* 0x0000001919169220 */ /* 0x000fe40000410000 */
[----:B------:R-:W-:Y:S01]  /*2480*/  FFMA.FTZ R21, R26, R21, R21 ;  /* 0x000000151a157223 */ /* 0x000fe20000010015 */
[----:B------:R-:W-:Y:S01]  /*2490*/  FSEL R26, R19, 0.12837915122509002686, P1 ;  /* 0x3e0375d3131a7808 */ /* 0x000fe20000800000 */
        /* <DEDUP_REMOVED lines=15> */
[----:B------:R-:W-:Y:S01]  /*2590*/  @P0 LOP3.LUT R21, R24, 0x80000000, R23, 0xb8, !PT ;  /* 0x8000000018150812 */ /* 0x000fe200078eb817 */
[--C-:B------:R-:W-:Y:S02]  /*25a0*/  HADD2.F32 R23, -RZ, R7.reuse.H0_H0 ;  /* 0x20000007ff177230 */ /* 0x100fe40000004100 */
[----:B------:R-:W-:Y:S02]  /*25b0*/  HADD2.F32 R7, -RZ, R7.H1_H1 ;  /* 0x30000007ff077230 */ /* 0x000fe40000004100 */
[----:B------:R-:W-:Y:S01]  /*25c0*/  FADD.FTZ R21, R21, 1 ;  /* 0x3f80000015157421 */ /* 0x000fe20000010000 */
[----:B------:R-:W-:-:S04]  /*25d0*/  FMUL.FTZ R24, R23, 0.70710676908493041992 ;  /* 0x3f3504f317187820 */ /* 0x000fc80000410000 */
[C---:B------:R-:W-:Y:S01]  /*25e0*/  FADD.FTZ R27, |R24|.reuse, -RZ ;  /* 0x800000ff181b7221 */ /* 0x040fe20000010200 */
[----:B------:R-:W-:Y:S01]  /*25f0*/  FSETP.GE.FTZ.AND P0, PT, |R24|, 1.0029599666595458984, PT ;  /* 0x3f8060fe1800780b */ /* 0x000fe20003f16200 */
[----:B0-----:R-:W-:-:S03]  /*2600*/  @P1 FADD.FTZ R26, -R26, 1 ;  /* 0x3f8000001a1a1421 */ /* 0x001fc60000010100 */
[----:B------:R-:W-:Y:S02]  /*2610*/  FSEL R28, -R3, -0.00082130916416645050049, P0 ;  /* 0xba574d20031c7808 */ /* 0x000fe40000000100 */
[----:B------:R-:W-:Y:S02]  /*2620*/  @P1 LOP3.LUT R22, R26, 0x80000000, R25, 0xb8, !PT ;  /* 0x800000001a161812 */ /* 0x000fe400078eb819 */
[----:B------:R-:W-:Y:S02]  /*2630*/  FSEL R26, R2, 8.4834944573231041431e-05, P0 ;  /* 0x38b1e96a021a7808 */ /* 0x000fe40000000000 */
[----:B------:R-:W-:Y:S01]  /*2640*/  FSEL R25, R15, 0.0052134888246655464172, P0 ;  /* 0x3baad5ea0f197808 */ /* 0x000fe20000000000 */
[----:B------:R-:W-:Y:S02]  /*2650*/  FADD.FTZ R22, R22, 1 ;  /* 0x3f80000016167421 */ /* 0x000fe40000010000 */
[----:B------:R-:W-:-:S04]  /*2660*/  @!P0 FMUL.FTZ R27, R24, R24 ;  /* 0x00000018181b8220 */ /* 0x000fc80000410000 */
[----:B------:R-:W-:-:S04]  /*2670*/  FFMA.FTZ R26, R27, R26, R28 ;  /* 0x0000001a1b1a7223 */ /* 0x000fc8000001001c */
[----:B------:R-:W-:Y:S01]  /*2680*/  FFMA.FTZ R26, R27, R26, R25 ;  /* 0x0000001a1b1a7223 */ /* 0x000fe20000010019 */
[----:B------:R-:W-:-:S05]  /*2690*/  FSEL R25, -R16, -0.026868773624300956726, P0 ;  /* 0xbcdc1be710197808 */ /* 0x000fca0000000100 */
[----:B------:R-:W-:Y:S01]  /*26a0*/  FFMA.FTZ R28, R27, R26, R25 ;  /* 0x0000001a1b1c7223 */ /* 0x000fe20000010019 */
[C---:B------:R-:W-:Y:S01]  /*26b0*/  FMUL.FTZ R25, R7.reuse, 0.70710676908493041992 ;  /* 0x3f3504f307197820 */ /* 0x040fe20000410000 */
[----:B------:R-:W-:-:S03]  /*26c0*/  FMUL.FTZ R7, R7, 0.5 ;  /* 0x3f00000007077820 */ /* 0x000fc60000410000 */
[C---:B------:R-:W-:Y:S01]  /*26d0*/  FADD.FTZ R26, |R25|.reuse, -RZ ;  /* 0x800000ff191a7221 */ /* 0x040fe20000010200 */
[----:B------:R-:W-:-:S04]  /*26e0*/  FSETP.GE.FTZ.AND P1, PT, |R25|, 1.0029599666595458984, PT ;  /* 0x3f8060fe1900780b */ /* 0x000fc80003f36200 */
[----:B------:R-:W-:Y:S02]  /*26f0*/  FSEL R29, R2, 8.4834944573231041431e-05, P1 ;  /* 0x38b1e96a021d7808 */ /* 0x000fe40000800000 */
[----:B------:R-:W-:Y:S02]  /*2700*/  FSEL R3, -R3, -0.00082130916416645050049, P1 ;  /* 0xba574d2003037808 */ /* 0x000fe40000800100 */
[----:B------:R-:W-:Y:S02]  /*2710*/  FSEL R2, R15, 0.0052134888246655464172, P1 ;  /* 0x3baad5ea0f027808 */ /* 0x000fe40000800000 */
[----:B------:R-:W-:Y:S02]  /*2720*/  FSEL R16, -R16, -0.026868773624300956726, P1 ;  /* 0xbcdc1be710107808 */ /* 0x000fe40000800100 */
[----:B------:R-:W-:Y:S01]  /*2730*/  FSEL R15, R18, -0.37612664699554443359, P0 ;  /* 0xbec093ac120f7808 */ /* 0x000fe20000000000 */
[----:B------:R-:W-:-:S04]  /*2740*/  @!P1 FMUL.FTZ R26, R25, R25 ;  /* 0x00000019191a9220 */ /* 0x000fc80000410000 */
[----:B------:R-:W-:-:S04]  /*2750*/  FFMA.FTZ R3, R26, R29, R3 ;  /* 0x0000001d1a037223 */ /* 0x000fc80000010003 */
[C---:B------:R-:W-:Y:S01]  /*2760*/  FFMA.FTZ R3, R26.reuse, R3, R2 ;  /* 0x000000031a037223 */ /* 0x040fe20000010002 */
[C---:B------:R-:W-:Y:S02]  /*2770*/  FSEL R2, R17.reuse, 0.11284004896879196167, P0 ;  /* 0x3de718af11027808 */ /* 0x040fe40000000000 */
[----:B------:R-:W-:Y:S01]  /*2780*/  FSEL R17, R17, 0.11284004896879196167, P1 ;  /* 0x3de718af11117808 */ /* 0x000fe20000800000 */
[C---:B------:R-:W-:Y:S01]  /*2790*/  FFMA.FTZ R3, R26.reuse, R3, R16 ;  /* 0x000000031a037223 */ /* 0x040fe20000010010 */
[----:B------:R-:W-:Y:S01]  /*27a0*/  FSEL R16, R19, 0.12837915122509002686, P0 ;  /* 0x3e0375d313107808 */ /* 0x000fe20000000000 */
[----:B------:R-:W-:Y:S01]  /*27b0*/  FFMA.FTZ R2, R27, R28, R2 ;  /* 0x0000001c1b027223 */ /* 0x000fe20000010002 */
[----:B------:R-:W-:Y:S01]  /*27c0*/  FSEL R19, R19, 0.12837915122509002686, P1 ;  /* 0x3e0375d313137808 */ /* 0x000fe20000800000 */
[----:B------:R-:W-:Y:S01]  /*27d0*/  FFMA.FTZ R3, R26, R3, R17 ;  /* 0x000000031a037223 */ /* 0x000fe20000010011 */
[----:B------:R-:W-:Y:S01]  /*27e0*/  FSEL R17, R18, -0.37612664699554443359, P1 ;  /* 0xbec093ac12117808 */ /* 0x000fe20000800000 */
[----:B------:R-:W-:-:S04]  /*27f0*/  FFMA.FTZ R2, R27, R2, R15 ;  /* 0x000000021b027223 */ /* 0x000fc8000001000f */
[C---:B------:R-:W-:Y:S01]  /*2800*/  FFMA.FTZ R15, R27.reuse, R2, R16 ;  /* 0x000000021b0f7223 */ /* 0x040fe20000010010 */
[C---:B------:R-:W-:Y:S01]  /*2810*/  FADD.FTZ R16, -R26.reuse, -RZ ;  /* 0x800000ff1a107221 */ /* 0x040fe20000010100 */
[----:B------:R-:W-:Y:S01]  /*2820*/  FADD.FTZ R27, -R27, -RZ ;  /* 0x800000ff1b1b7221 */ /* 0x000fe20000010100 */
[----:B------:R-:W-:-:S03]  /*2830*/  FFMA.FTZ R3, R26, R3, R17 ;  /* 0x000000031a037223 */ /* 0x000fc60000010011 */
[----:B------:R-:W-:Y:S01]  /*2840*/  FSEL R16, R16, R25, P1 ;  /* 0x0000001910107208 */ /* 0x000fe20000800000 */
[----:B------:R-:W-:Y:S01]  /*2850*/  FFMA.FTZ R3, R26, R3, R19 ;  /* 0x000000031a037223 */ /* 0x000fe20000010013 */
[----:B------:R-:W-:-:S03]  /*2860*/  FSEL R2, R27, R24, P0 ;  /* 0x000000181b027208 */ /* 0x000fc60000000000 */
[----:B------:R-:W-:Y:S02]  /*2870*/  FFMA.FTZ R16, R3, R16, R16 ;  /* 0x0000001003107223 */ /* 0x000fe40000010010 */
[----:B------:R-:W-:Y:S02]  /*2880*/  FFMA.FTZ R15, R15, R2, R2 ;  /* 0x000000020f0f7223 */ /* 0x000fe40000010002 */
[----:B------:R-:W0:Y:S01]  /*2890*/  @P1 MUFU.EX2 R18, R16 ;  /* 0x0000001000121308 */ /* 0x000e220000000800 */
[----:B------:R-:W1:Y:S07]  /*28a0*/  LDC.64 R2, c[0x0][0x388] ;  /* 0x0000e200ff027b82 */ /* 0x000e6e0000000a00 */
[----:B------:R-:W2:Y:S01]  /*28b0*/  @P0 MUFU.EX2 R17, R15 ;  /* 0x0000000f00110308 */ /* 0x000ea20000000800 */
[----:B0-----:R-:W-:-:S05]  /*28c0*/  @P1 FADD.FTZ R18, -R18, 1 ;  /* 0x3f80000012121421 */ /* 0x001fca0000010100 */
[----:B------:R-:W-:Y:S01]  /*28d0*/  @P1 LOP3.LUT R16, R18, 0x80000000, R25, 0xb8, !PT ;  /* 0x8000000012101812 */ /* 0x000fe200078eb819 */
[----:B------:R-:W-:Y:S01]  /*28e0*/  FMUL.FTZ R18, R11, 0.5 ;  /* 0x3f0000000b127820 */ /* 0x000fe20000410000 */
[----:B------:R-:W-:Y:S01]  /*28f0*/  FMUL.FTZ R11, R10, 0.5 ;  /* 0x3f0000000a0b7820 */ /* 0x000fe20000410000 */
[----:B--2---:R-:W-:Y:S01]  /*2900*/  @P0 FADD.FTZ R17, -R17, 1 ;  /* 0x3f80000011110421 */ /* 0x004fe20000010100 */
[----:B-1----:R-:W-:-:S04]  /*2910*/  IMAD.WIDE.U32 R2, R0, 0x2, R2 ;  /* 0x0000000200027825 */ /* 0x002fc800078e0002 */
[----:B------:R-:W-:Y:S01]  /*2920*/  FADD.FTZ R10, R20, 1 ;  /* 0x3f800000140a7421 */ /* 0x000fe20000010000 */
[----:B------:R-:W-:Y:S01]  /*2930*/  FMUL.FTZ R9, R12, R11 ;  /* 0x0000000b0c097220 */ /* 0x000fe20000410000 */
[----:B------:R-:W-:Y:S01]  /*2940*/  FMUL.FTZ R11, R6, 0.5 ;  /* 0x3f000000060b7820 */ /* 0x000fe20000410000 */
[----:B------:R-:W-:Y:S01]  /*2950*/  @P0 LOP3.LUT R15, R17, 0x80000000, R24, 0xb8, !PT ;  /* 0x80000000110f0812 */ /* 0x000fe200078eb818 */
[----:B------:R-:W-:Y:S01]  /*2960*/  FMUL.FTZ R17, R5, 0.5 ;  /* 0x3f00000005117820 */ /* 0x000fe20000410000 */
[----:B------:R-:W-:Y:S01]  /*2970*/  FADD.FTZ R5, R13, 1 ;  /* 0x3f8000000d057421 */ /* 0x000fe20000010000 */
[----:B------:R-:W-:Y:S01]  /*2980*/  FMUL.FTZ R0, R23, 0.5 ;  /* 0x3f00000017007820 */ /* 0x000fe20000410000 */
[----:B------:R-:W-:Y:S01]  /*2990*/  FADD.FTZ R16, R16, 1 ;  /* 0x3f80000010107421 */ /* 0x000fe20000010000 */
[----:B------:R-:W-:Y:S01]  /*29a0*/  FADD.FTZ R15, R15, 1 ;  /* 0x3f8000000f0f7421 */ /* 0x000fe20000010000 */
[----:B------:R-:W-:Y:S01]  /*29b0*/  FMUL.FTZ R5, R5, R18 ;  /* 0x0000001205057220 */ /* 0x000fe20000410000 */
[----:B------:R-:W-:Y:S01]  /*29c0*/  FMUL.FTZ R10, R10, R17 ;  /* 0x000000110a0a7220 */ /* 0x000fe20000410000 */
        /* <DEDUP_REMOVED lines=8> */
[----:B------:R-:W-:-:S05]  /*2a50*/  F2FP.F16.F32.PACK_AB R7, R7, R0 ;  /* 0x000000000707723e */ /* 0x000fca00000000ff */
[----:B------:R-:W-:Y:S01]  /*2a60*/  STG.E.128 desc[UR4][R2.64], R4 ;  /* 0x0000000402007986 */ /* 0x000fe2000c101d04 */
[----:B------:R-:W-:Y:S05]  /*2a70*/  EXIT ;  /* 0x000000000000794d */ /* 0x000fea0003800000 */
.L_x_8861:
        /* <DEDUP_REMOVED lines=16> */
.L_x_12925:


//--------------------- .text._ZN2at6native18elementwise_kernelILi128ELi4EZNS0_15gpu_kernel_implIZZZNS0_18GeluCUDAKernelImplERNS_18TensorIteratorBaseENS0_8GeluTypeEENKUlvE0_clEvENKUlvE0_clEvEUlfE_EEvS4_RKT_EUliE_EEviT1_ --------------------------
	.section	.text._ZN2at6native18elementwise_kernelILi128ELi4EZNS0_15gpu_kernel_implIZZZNS0_18GeluCUDAKernelImplERNS_18TensorIteratorBaseENS0_8GeluTypeEENKUlvE0_clEvENKUlvE0_clEvEUlfE_EEvS4_RKT_EUliE_EEviT1_,"ax",@progbits
	.align	128
        .global         _ZN2at6native18elementwise_kernelILi128ELi4EZNS0_15gpu_kernel_implIZZZNS0_18GeluCUDAKernelImplERNS_18TensorIteratorBaseENS0_8GeluTypeEENKUlvE0_clEvENKUlvE0_clEvEUlfE_EEvS4_RKT_EUliE_EEviT1_
        .type           _ZN2at6native18elementwise_kernelILi128ELi4EZNS0_15gpu_kernel_implIZZZNS0_18GeluCUDAKernelImplERNS_18TensorIteratorBaseENS0_8GeluTypeEENKUlvE0_clEvENKUlvE0_clEvEUlfE_EEvS4_RKT_EUliE_EEviT1_,@function
        .size           _ZN2at6native18elementwise_kernelILi128ELi4EZNS0_15gpu_kernel_implIZZZNS0_18GeluCUDAKernelImplERNS_18TensorIteratorBaseENS0_8GeluTypeEENKUlvE0_clEvENKUlvE0_clEvEUlfE_EEvS4_RKT_EUliE_EEviT1_,(.L_x_12926 - _ZN2at6native18elementwise_kernelILi128ELi4EZNS0_15gpu_kernel_implIZZZNS0_18GeluCUDAKernelImplERNS_18TensorIteratorBaseENS0_8GeluTypeEENKUlvE0_clEvENKUlvE0_clEvEUlfE_EEvS4_RKT_EUliE_EEviT1_)
        .other          _ZN2at6native18elementwise_kernelILi128ELi4EZNS0_15gpu_kernel_implIZZZNS0_18GeluCUDAKernelImplERNS_18TensorIteratorBaseENS0_8GeluTypeEENKUlvE0_clEvENKUlvE0_clEvEUlfE_EEvS4_RKT_EUliE_EEviT1_,@"STO_CUDA_ENTRY STV_DEFAULT"
_ZN2at6native18elementwise_kernelILi128ELi4EZNS0_15gpu_kernel_implIZZZNS0_18GeluCUDAKernelImplERNS_18TensorIteratorBaseENS0_8GeluTypeEENKUlvE0_clEvENKUlvE0_clEvEUlfE_EEvS4_RKT_EUliE_EEviT1_:
.text._ZN2at6native18elementwise_kernelILi128ELi4EZNS0_15gpu_kernel_implIZZZNS0_18GeluCUDAKernelImplERNS_18TensorIteratorBaseENS0_8GeluTypeEENKUlvE0_clEvENKUlvE0_clEvEUlfE_EEvS4_RKT_EUliE_EEviT1_:
        /* <DEDUP_REMOVED lines=319> */
.L_x_8864:
[----:B------:R-:W0:Y:S01]  /*13f0*/  LDCU.64 UR6, c[0x0][0x588] ;  /* 0x0000b100ff0677ac */ /* 0x000e220008000a00 */
[----:B------:R-:W-:Y:S01]  /*1400*/  BSSY.RECONVERGENT B6, `(.L_x_8865) ;  /* 0x00000dd000067945 */ /* 0x000fe20003800200 */
        /* <DEDUP_REMOVED lines=16> */
.L_x_8869:
[----:B------:R-:W2:Y:S02]  /*1510*/  LDG.E.U8 R0, desc[UR36][R2.64] ;  /* 0x0000002402007981 */ /* 0x000ea4000c1e1100 */
[----:B--2---:R-:W-:Y:S01]  /*1520*/  I2FP.F32.U32 R0, R0 ;  /* 0x0000000000007245 */ /* 0x004fe20000201000 */
[----:B------:R-:W-:Y:S06]  /*1530*/  BRA `(.L_x_8871) ;  /* 0x0000000c00247947 */ /* 0x000fec0003800000 */
.L_x_8868:
        /* <DEDUP_REMOVED lines=9> */
.L_x_8873:
[----:B------:R-:W2:Y:S02]  /*15d0*/  LDG.E R0, desc[UR36][R2.64] ;  /* 0x0000002402007981 */ /* 0x000ea4000c1e1900 */
[----:B--2---:R-:W-:Y:S01]  /*15e0*/  I2FP.F32.S32 R0, R0 ;  /* 0x0000000000007245 */ /* 0x004fe20000201400 */
[----:B------:R-:W-:Y:S06]  /*15f0*/  BRA `(.L_x_8871) ;  /* 0x0000000800f47947 */ /* 0x000fec0003800000 */
.L_x_8872:
[----:B------:R-:W2:Y:S02]  /*1600*/  LDG.E.U16 R0, desc[UR36][R2.64] ;  /* 0x0000002402007981 */ /* 0x000ea4000c1e1500 */
[----:B--2---:R-:W0:Y:S01]  /*1610*/  I2F.S16 R0, R0 ;  /* 0x0000000000007306 */ /* 0x004e220000101400 */
[----:B------:R-:W-:Y:S05]  /*1620*/  BRA `(.L_x_8871) ;  /* 0x0000000800e87947 */ /* 0x000fea0003800000 */
.L_x_8867:
        /* <DEDUP_REMOVED lines=8> */
.L_x_8875:
[----:B------:R-:W2:Y:S02]  /*16b0*/  LDG.E.U16 R0, desc[UR36][R2.64] ;  /* 0x0000002402007981 */ /* 0x000ea4000c1e1500 */
[----:B--2---:R-:W-:Y:S01]  /*16c0*/  HADD2.F32 R0, -RZ, R0.H0_H0 ;  /* 0x20000000ff007230 */ /* 0x004fe20000004100 */
[----:B------:R-:W-:Y:S06]  /*16d0*/  BRA `(.L_x_8871) ;  /* 0x0000000800bc7947 */ /* 0x000fec0003800000 */
.L_x_8874:
        /* <DEDUP_REMOVED lines=8> */
.L_x_8877:
[----:B------:R-:W2:Y:S02]  /*1760*/  LDG.E.U16 R0, desc[UR36][R2.64] ;  /* 0x0000002402007981 */ /* 0x000ea4000c1e1500 */
[----:B--2---:R-:W-:Y:S01]  /*1770*/  HADD2.F32 R0, -RZ, R0.H0_H0 ;  /* 0x20000000ff007230 */ /* 0x004fe20000004100 */
[----:B------:R-:W-:Y:S06]  /*1780*/  BRA `(.L_x_8871) ;  /* 0x0000000800907947 */ /* 0x000fec0003800000 */
.L_x_8876:
[----:B------:R-:W2:Y:S01]  /*1790*/  LDG.E.64 R2, desc[UR36][R2.64] ;  /* 0x0000002402027981 */ /* 0x000ea2000c1e1b00 */
[----:B------:R-:W-:Y:S01]  /*17a0*/  UMOV UR4, 0xf0000000 ;  /* 0xf000000000047882 */ /* 0x000fe20000000000 */
[----:B------:R-:W-:Y:S01]  /*17b0*/  UMOV UR5, 0x380fffff ;  /* 0x380fffff00057882 */ /* 0x000fe20000000000 */
[----:B--2---:R-:W0:Y:S01]  /*17c0*/  F2F.F32.F64 R0, R2 ;  /* 0x0000000200007310 */ /* 0x004e220000301000 */
[----:B------:R-:W-:-:S14]  /*17d0*/  DSETP.GEU.AND P0, PT, |R2|, UR4, PT ;  /* 0x0000000402007e2a */ /* 0x000fdc000bf0e200 */
[----:B0-----:R-:W-:Y:S01]  /*17e0*/  @!P0 FMUL R0, R0, 1.175494350822287508e-38 ;  /* 0x0080000000008820 */ /* 0x001fe20000400000 */
[----:B------:R-:W-:Y:S06]  /*17f0*/  BRA `(.L_x_8871) ;  /* 0x0000000800747947 */ /* 0x000fec0003800000 */
.L_x_8866:
        /* <DEDUP_REMOVED lines=12> */
.L_x_8880:
[----:B------:R-:W2:Y:S01]  /*18c0*/  LDG.E.64 R2, desc[UR36][R2.64] ;  /* 0x0000002402027981 */ /* 0x000ea2000c1e1b00 */
[----:B------:R-:W-:Y:S01]  /*18d0*/  UMOV UR4, 0xf0000000 ;  /* 0xf000000000047882 */ /* 0x000fe20000000000 */
[----:B------:R-:W-:Y:S01]  /*18e0*/  UMOV UR5, 0x380fffff ;  /* 0x380fffff00057882 */ /* 0x000fe20000000000 */
[----:B--2---:R-:W0:Y:S01]  /*18f0*/  F2F.F32.F64 R0, R2 ;  /* 0x0000000200007310 */ /* 0x004e220000301000 */
[----:B------:R-:W-:-:S14]  /*1900*/  DSETP.GEU.AND P0, PT, |R2|, UR4, PT ;  /* 0x0000000402007e2a */ /* 0x000fdc000bf0e200 */
[----:B0-----:R-:W-:Y:S01]  /*1910*/  @!P0 FMUL R0, R0, 1.175494350822287508e-38 ;  /* 0x0080000000008820 */ /* 0x001fe20000400000 */
[----:B------:R-:W-:Y:S06]  /*1920*/  BRA `(.L_x_8871) ;  /* 0x0000000800287947 */ /* 0x000fec0003800000 */
.L_x_8879:
        /* <DEDUP_REMOVED lines=25> */
.L_x_8882:
        /* <DEDUP_REMOVED lines=12> */
.L_x_8881:
[----:B------:R-:W2:Y:S02]  /*1b80*/  LDG.E.U16 R0, desc[UR36][R2.64] ;  /* 0x0000002402007981 */ /* 0x000ea4000c1e1500 */
[----:B--2---:R-:W-:Y:S01]  /*1b90*/  SHF.L.U32 R0, R0, 0x10, RZ ;  /* 0x0000001000007819 */ /* 0x004fe200000006ff */
[----:B------:R-:W-:Y:S06]  /*1ba0*/  BRA `(.L_x_8871) ;  /* 0x0000000400887947 */ /* 0x000fec0003800000 */
.L_x_8878:
        /* <DEDUP_REMOVED lines=11> */
.L_x_8885:
        /* <DEDUP_REMOVED lines=20> */
.L_x_8887:
[----:B------:R-:W-:Y:S05]  /*1da0*/  BSYNC.RECONVERGENT B0 ;  /* 0x0000000000007941 */ /* 0x000fea0003800200 */
.L_x_8886:
[----:B------:R-:W-:Y:S01]  /*1db0*/  IMAD.SHL.U32 R0, R0, 0x100000, RZ ;  /* 0x0010000000007824 */ /* 0x000fe200078e00ff */
[----:B------:R-:W-:-:S04]  /*1dc0*/  LEA R2, R2, 0x3b800000, 0x17 ;  /* 0x3b80000002027811 */ /* 0x000fc800078eb8ff */
[----:B------:R-:W-:Y:S01]  /*1dd0*/  LOP3.LUT R0, R2, R0, R7, 0xfe, !PT ;  /* 0x0000000002007212 */ /* 0x000fe200078efe07 */
[----:B------:R-:W-:Y:S06]  /*1de0*/  BRA `(.L_x_8871) ;  /* 0x0000000000f87947 */ /* 0x000fec0003800000 */
.L_x_8884:
        /* <DEDUP_REMOVED lines=20> */
.L_x_8889:
[----:B------:R-:W-:Y:S05]  /*1f30*/  BSYNC.RECONVERGENT B0 ;  /* 0x0000000000007941 */ /* 0x000fea0003800200 */
.L_x_8888:
[----:B------:R-:W-:Y:S01]  /*1f40*/  IMAD.SHL.U32 R0, R0, 0x200000, RZ ;  /* 0x0020000000007824 */ /* 0x000fe200078e00ff */
[----:B------:R-:W-:-:S04]  /*1f50*/  LEA R2, R2, 0x37800000, 0x17 ;  /* 0x3780000002027811 */ /* 0x000fc800078eb8ff */
[----:B------:R-:W-:Y:S01]  /*1f60*/  LOP3.LUT R0, R2, R0, R7, 0xfe, !PT ;  /* 0x0000000002007212 */ /* 0x000fe200078efe07 */
[----:B------:R-:W-:Y:S06]  /*1f70*/  BRA `(.L_x_8871) ;  /* 0x0000000000947947 */ /* 0x000fec0003800000 */
.L_x_8883:
[----:B------:R-:W-:-:S09]  /*1f80*/  UISETP.NE.AND UP0, UPT, UR4, 0x1c, UPT ;  /* 0x0000001c0400788c */ /* 0x000fd2000bf05270 */
[----:B------:R-:W-:Y:S05]  /*1f90*/  BRA.U !UP0, `(.L_x_8890) ;  /* 0x0000000108847547 */ /* 0x000fea000b800000 */
[----:B------:R-:W-:-:S09]  /*1fa0*/  UISETP.NE.AND UP0, UPT, UR4, 0x1d, UPT ;  /* 0x0000001d0400788c */ /* 0x000fd2000bf05270 */
[----:B------:R-:W-:Y:S05]  /*1fb0*/  BRA.U !UP0, `(.L_x_8891) ;  /* 0x0000000108707547 */ /* 0x000fea000b800000 */
[----:B------:R-:W-:-:S09]  /*1fc0*/  UISETP.NE.AND UP0, UPT, UR4, 0x2c, UPT ;  /* 0x0000002c0400788c */ /* 0x000fd2000bf05270 */
[----:B------:R-:W-:Y:S05]  /*1fd0*/  BRA.U !UP0, `(.L_x_8892) ;  /* 0x0000000108487547 */ /* 0x000fea000b800000 */
.L_x_8870:
        /* <DEDUP_REMOVED lines=16> */
.L_x_8893:
[----:B------:R-:W-:Y:S01]  /*20e0*/  IMAD.MOV.U32 R0, RZ, RZ, RZ ;  /* 0x000000ffff007224 */ /* 0x000fe200078e00ff */
[----:B------:R-:W-:Y:S06]  /*20f0*/  BRA `(.L_x_8871) ;  /* 0x0000000000347947 */ /* 0x000fec0003800000 */
.L_x_8892:
[----:B------:R-:W2:Y:S01]  /*2100*/  LDG.E.U8 R2, desc[UR36][R2.64] ;  /* 0x0000002402027981 */ /* 0x000ea2000c1e1100 */
[----:B------:R-:W-:Y:S02]  /*2110*/  MOV R0, 0x400000 ;  /* 0x0040000000007802 */ /* 0x000fe40000000f00 */
[----:B--2---:R-:W-:-:S13]  /*2120*/  ISETP.NE.AND P0, PT, R2, RZ, PT ;  /* 0x000000ff0200720c */ /* 0x004fda0003f05270 */
[----:B------:R-:W-:Y:S05]  /*2130*/  @!P0 BRA `(.L_x_8871) ;  /* 0x0000000000248947 */ /* 0x000fea0003800000 */
[----:B------:R-:W-:-:S13]  /*2140*/  ISETP.NE.AND P0, PT, R2, 0xff, PT ;  /* 0x000000ff0200780c */ /* 0x000fda0003f05270 */
[----:B------:R-:W-:Y:S02]  /*2150*/  @!P0 IMAD.MOV.U32 R0, RZ, RZ, 0x7f800001 ;  /* 0x7f800001ff008424 */ /* 0x000fe400078e00ff */
[----:B------:R-:W-:Y:S01]  /*2160*/  @P0 IMAD.SHL.U32 R0, R2, 0x800000, RZ ;  /* 0x0080000002000824 */ /* 0x000fe200078e00ff */
[----:B------:R-:W-:Y:S06]  /*2170*/  BRA `(.L_x_8871) ;  /* 0x0000000000147947 */ /* 0x000fec0003800000 */
.L_x_8891:
[----:B------:R-:W2:Y:S02]  /*2180*/  LDG.E.64 R2, desc[UR36][R2.64] ;  /* 0x0000002402027981 */ /* 0x000ea4000c1e1b00 */
[----:B--2---:R0:W1:Y:S01]  /*2190*/  I2F.U64 R0, R2 ;  /* 0x0000000200007312 */ /* 0x0040620000301000 */
[----:B------:R-:W-:Y:S05]  /*21a0*/  BRA `(.L_x_8871) ;  /* 0x0000000000087947 */ /* 0x000fea0003800000 */
.L_x_8890:
[----:B------:R-:W2:Y:S02]  /*21b0*/  LDG.E R0, desc[UR36][R2.64] ;  /* 0x0000002402007981 */ /* 0x000ea4000c1e1900 */
[----:B--2---:R-:W-:-:S07]  /*21c0*/  I2FP.F32.U32 R0, R0 ;  /* 0x0000000000007245 */ /* 0x004fce0000201000 */
.L_x_8871:
[----:B------:R-:W-:Y:S05]  /*21d0*/  BSYNC.RECONVERGENT B6 ;  /* 0x0000000000067941 */ /* 0x000fea0003800200 */
.L_x_8865:
[----:B012345:R-:W-:Y:S01]  /*21e0*/  FMUL.FTZ R2, R0, 0.70710676908493041992 ;  /* 0x3f3504f300027820 */ /* 0x03ffe20000410000 */
[----:B------:R-:W-:Y:S02]  /*21f0*/  HFMA2 R4, -RZ, RZ, 0.61474609375, 16.90625 ;  /* 0x38eb4c3aff047431 */ /* 0x000fe400000001ff */
[----:B------:R-:W-:Y:S01]  /*2200*/  IMAD.MOV.U32 R6, RZ, RZ, 0x3aae005b ;  /* 0x3aae005bff067424 */ /* 0x000fe200078e00ff */
[----:B------:R-:W-:Y:S01]  /*2210*/  MOV R7, 0x3d24d99a ;  /* 0x3d24d99a00077802 */ /* 0x000fe20000000f00 */
[C---:B------:R-:W-:Y:S01]  /*2220*/  FADD.FTZ R3, |R2|.reuse, -RZ ;  /* 0x800000ff02037221 */ /* 0x040fe20000010200 */
[----:B------:R-:W-:Y:S01]  /*2230*/  FSETP.GE.FTZ.AND P0, PT, |R2|, 1.0029599666595458984, PT ;  /* 0x3f8060fe0200780b */ /* 0x000fe20003f16200 */
[----:B------:R-:W-:Y:S01]  /*2240*/  IMAD.MOV.U32 R5, RZ, RZ, 0x3c09919f ;  /* 0x3c09919fff057424 */ /* 0x000fe200078e00ff */
[----:B------:R-:W0:Y:S01]  /*2250*/  LDCU.64 UR6, c[0x0][0x580] ;  /* 0x0000b000ff0677ac */ /* 0x000e220008000a00 */
[----:B------:R-:W-:Y:S01]  /*2260*/  IMAD.MOV.U32 R8, RZ, RZ, 0x3f69b4f9 ;  /* 0x3f69b4f9ff087424 */ /* 0x000fe200078e00ff */
[----:B------:R-:W-:-:S02]  /*2270*/  FSEL R6, -R6, -0.00082130916416645050049, P0 ;  /* 0xba574d2006067808 */ /* 0x000fc40000000100 */
[----:B------:R-:W-:Y:S01]  /*2280*/  FSEL R4, R4, 8.4834944573231041431e-05, P0 ;  /* 0x38b1e96a04047808 */ /* 0x000fe20000000000 */
        /* <DEDUP_REMOVED lines=17> */
[----:B------:R-:W-:Y:S01]  /*23a0*/  FFMA.FTZ R4, R3, R4, R5 ;  /* 0x0000000403047223 */ /* 0x000fe20000010005 */
[----:B------:R-:W-:-:S03]  /*23b0*/  FMUL.FTZ R5, R0, 0.5 ;  /* 0x3f00000000057820 */ /* 0x000fc60000410000 */
[----:B------:R-:W-:-:S04]  /*23c0*/  FFMA.FTZ R4, R4, R9, R9 ;  /* 0x0000000904047223 */ /* 0x000fc80000010009 */
[----:B------:R-:W1:Y:S02]  /*23d0*/  @P0 MUFU.EX2 R3, R4 ;  /* 0x0000000400030308 */ /* 0x000e640000000800 */
[----:B-1----:R-:W-:-:S05]  /*23e0*/  @P0 FADD.FTZ R3, -R3, 1 ;  /* 0x3f80000003030421 */ /* 0x002fca0000010100 */
[----:B------:R-:W-:Y:S02]  /*23f0*/  @P0 LOP3.LUT R4, R3, 0x80000000, R2, 0xb8, !PT ;  /* 0x8000000003040812 */ /* 0x000fe400078eb802 */
[----:B0-----:R-:W-:-:S03]  /*2400*/  IADD3 R2, P0, PT, R16, UR6, RZ ;  /* 0x0000000610027c10 */ /* 0x001fc6000ff1e0ff */
[----:B------:R-:W-:Y:S02]  /*2410*/  FADD.FTZ R0, R4, 1 ;  /* 0x3f80000004007421 */ /* 0x000fe40000010000 */
[----:B------:R-:W-:Y:S02]  /*2420*/  IMAD.X R3, RZ, RZ, UR7, P0 ;  /* 0x00000007ff037e24 */ /* 0x000fe400080e06ff */
[----:B------:R-:W-:Y:S01]  /*2430*/  FMUL.FTZ R4, R0, R5 ;  /* 0x0000000500047220 */ /* 0x000fe20000410000 */
        /* <DEDUP_REMOVED lines=12> */
.L_x_8897:
[----:B------:R-:W0:Y:S02]  /*2500*/  F2I.S64.TRUNC R4, R4 ;  /* 0x0000000400047311 */ /* 0x000e24000020d900 */
[----:B0-----:R-:W-:-:S05]  /*2510*/  IMAD.MOV.U32 R7, RZ, RZ, R4 ;  /* 0x000000ffff077224 */ /* 0x001fca00078e0004 */
[----:B------:R0:W-:Y:S01]  /*2520*/  STG.E.U8 desc[UR36][R2.64], R7 ;  /* 0x0000000702007986 */ /* 0x0001e2000c101124 */
[----:B------:R-:W-:Y:S05]  /*2530*/  BRA `(.L_x_8899) ;  /* 0x0000000c002c7947 */ /* 0x000fea0003800000 */
.L_x_8896:
        /* <DEDUP_REMOVED lines=9> */
.L_x_8901:
[----:B------:R-:W0:Y:S02]  /*25d0*/  F2I.FTZ.TRUNC.NTZ R5, R4 ;  /* 0x0000000400057305 */ /* 0x000e24000021f100 */
[----:B0-----:R0:W-:Y:S01]  /*25e0*/  STG.E desc[UR36][R2.64], R5 ;  /* 0x0000000502007986 */ /* 0x0011e2000c101924 */
[----:B------:R-:W-:Y:S05]  /*25f0*/  BRA `(.L_x_8899) ;  /* 0x0000000800fc7947 */ /* 0x000fea0003800000 */
.L_x_8900:
[----:B------:R-:W0:Y:S02]  /*2600*/  F2I.FTZ.TRUNC.NTZ R5, R4 ;  /* 0x0000000400057305 */ /* 0x000e24000021f100 */
[----:B0-----:R0:W-:Y:S01]  /*2610*/  STG.E.U16 desc[UR36][R2.64], R5 ;  /* 0x0000000502007986 */ /* 0x0011e2000c101524 */
[----:B------:R-:W-:Y:S05]  /*2620*/  BRA `(.L_x_8899) ;  /* 0x0000000800f07947 */ /* 0x000fea0003800000 */
.L_x_8895:
        /* <DEDUP_REMOVED lines=8> */
.L_x_8903:
[----:B------:R-:W-:-:S05]  /*26b0*/  F2FP.F16.F32.PACK_AB R4, RZ, R4 ;  /* 0x00000004ff04723e */ /* 0x000fca00000000ff */
[----:B------:R0:W-:Y:S01]  /*26c0*/  STG.E.U16 desc[UR36][R2.64], R4 ;  /* 0x0000000402007986 */ /* 0x0001e2000c101524 */
[----:B------:R-:W-:Y:S05]  /*26d0*/  BRA `(.L_x_8899) ;  /* 0x0000000800c47947 */ /* 0x000fea0003800000 */
.L_x_8902:
[----:B------:R-:W-:-:S09]  /*26e0*/  UISETP.NE.AND UP0, UPT, UR4, 0x7, UPT ;  /* 0x000000070400788c */ /* 0x000fd2000bf05270 */
[----:B------:R-:W-:Y:S05]  /*26f0*/  BRA.U !UP0, `(.L_x_8904) ;  /* 0x00000001082c7547 */ /* 0x000fea000b800000 */
[----:B------:R-:W-:-:S09]  /*2700*/  UISETP.NE.AND UP0, UPT, UR4, 0x8, UPT ;  /* 0x000000080400788c */ /* 0x000fd2000bf05270 */
[----:B------:R-:W-:Y:S05]  /*2710*/  BRA.U !UP0, `(.L_x_8905) ;  /* 0x0000000108147547 */ /* 0x000fea000b800000 */
[----:B------:R-:W-:-:S09]  /*2720*/  UISETP.NE.AND UP0, UPT, UR4, 0x9, UPT ;  /* 0x000000090400788c */ /* 0x000fd2000bf05270 */
[----:B------:R-:W-:Y:S05]  /*2730*/  BRA.U UP0, `(.L_x_8898) ;  /* 0x0000000900187547 */ /* 0x000fea000b800000 */
[----:B------:R-:W-:-:S05]  /*2740*/  MOV R5, RZ ;  /* 0x000000ff00057202 */ /* 0x000fca0000000f00 */
[----:B------:R0:W-:Y:S01]  /*2750*/  STG.E.64 desc[UR36][R2.64], R4 ;  /* 0x0000000402007986 */ /* 0x0001e2000c101b24 */
[----:B------:R-:W-:Y:S05]  /*2760*/  BRA `(.L_x_8899) ;  /* 0x0000000800a07947 */ /* 0x000fea0003800000 */
.L_x_8905:
[----:B------:R-:W-:-:S04]  /*2770*/  F2FP.F16.F32.PACK_AB R5, RZ, R4 ;  /* 0x00000004ff05723e */ /* 0x000fc800000000ff */
[----:B------:R-:W-:-:S05]  /*2780*/  PRMT R5, R5, 0x5410, RZ ;  /* 0x0000541005057816 */ /* 0x000fca00000000ff */
[----:B------:R0:W-:Y:S01]  /*2790*/  STG.E desc[UR36][R2.64], R5 ;  /* 0x0000000502007986 */ /* 0x0001e2000c101924 */
[----:B------:R-:W-:Y:S05]  /*27a0*/  BRA `(.L_x_8899) ;  /* 0x0000000800907947 */ /* 0x000fea0003800000 */
.L_x_8904:
[----:B------:R-:W-:-:S06]  /*27b0*/  FMUL.FTZ R4, R4, 1 ;  /* 0x3f80000004047820 */ /* 0x000fcc0000410000 */
[----:B------:R-:W0:Y:S02]  /*27c0*/  F2F.F64.F32 R4, R4 ;  /* 0x0000000400047310 */ /* 0x000e240000201800 */
[----:B0-----:R0:W-:Y:S01]  /*27d0*/  STG.E.64 desc[UR36][R2.64], R4 ;  /* 0x0000000402007986 */ /* 0x0011e2000c101b24 */
[----:B------:R-:W-:Y:S05]  /*27e0*/  BRA `(.L_x_8899) ;  /* 0x0000000800807947 */ /* 0x000fea0003800000 */
.L_x_8894:
        /* <DEDUP_REMOVED lines=12> */
.L_x_8908:
[----:B------:R-:W-:Y:S01]  /*28b0*/  FMUL.FTZ R4, R4, 1 ;  /* 0x3f80000004047820 */ /* 0x000fe20000410000 */
[----:B------:R-:W-:-:S05]  /*28c0*/  CS2R R6, SRZ ;  /* 0x0000000000067805 */ /* 0x000fca000001ff00 */
[----:B------:R-:W0:Y:S02]  /*28d0*/  F2F.F64.F32 R4, R4 ;  /* 0x0000000400047310 */ /* 0x000e240000201800 */
[----:B0-----:R0:W-:Y:S01]  /*28e0*/  STG.E.128 desc[UR36][R2.64], R4 ;  /* 0x0000000402007986 */ /* 0x0011e2000c101d24 */
[----:B------:R-:W-:Y:S05]  /*28f0*/  BRA `(.L_x_8899) ;  /* 0x00000008003c7947 */ /* 0x000fea0003800000 */
.L_x_8907:
        /* <DEDUP_REMOVED lines=18> */
.L_x_8912:
[----:B------:R-:W-:Y:S05]  /*2a20*/  BSYNC.RECONVERGENT B0 ;  /* 0x0000000000007941 */ /* 0x000fea0003800200 */
.L_x_8911:
[----:B------:R-:W-:-:S05]  /*2a30*/  LOP3.LUT R7, R0, 0x80, R7, 0xf8, !PT ;  /* 0x0000008000077812 */ /* 0x000fca00078ef807 */
[----:B------:R0:W-:Y:S01]  /*2a40*/  STG.E.U8 desc[UR36][R2.64], R7 ;  /* 0x0000000702007986 */ /* 0x0001e2000c101124 */
[----:B------:R-:W-:Y:S05]  /*2a50*/  BRA `(.L_x_8899) ;  /* 0x0000000400e47947 */ /* 0x000fea0003800000 */
.L_x_8910:
        /* <DEDUP_REMOVED lines=14> */
.L_x_8914:
[----:B------:R-:W-:Y:S05]  /*2b40*/  BSYNC.RECONVERGENT B0 ;  /* 0x0000000000007941 */ /* 0x000fea0003800200 */
.L_x_8913:
[----:B------:R-:W-:-:S05]  /*2b50*/  LOP3.LUT R5, R0, 0x80, R7, 0xf8, !PT ;  /* 0x0000008000057812 */ /* 0x000fca00078ef807 */
[----:B------:R0:W-:Y:S01]  /*2b60*/  STG.E.U8 desc[UR36][R2.64], R5 ;  /* 0x0000000502007986 */ /* 0x0001e2000c101124 */
[----:B------:R-:W-:Y:S05]  /*2b70*/  BRA `(.L_x_8899) ;  /* 0x00000004009c7947 */ /* 0x000fea0003800000 */
.L_x_8909:
[----:B------:R-:W-:-:S05]  /*2b80*/  F2FP.BF16.F32.PACK_AB R4, RZ, R4 ;  /* 0x00000004ff04723e */ /* 0x000fca00000010ff */
[----:B------:R0:W-:Y:S01]  /*2b90*/  STG.E.U16 desc[UR36][R2.64], R4 ;  /* 0x0000000402007986 */ /* 0x0001e2000c101524 */
[----:B------:R-:W-:Y:S05]  /*2ba0*/  BRA `(.L_x_8899) ;  /* 0x0000000400907947 */ /* 0x000fea0003800000 */
.L_x_8906:
        /* <DEDUP_REMOVED lines=11> */
.L_x_8917:
[----:B------:R-:W-:Y:S01]  /*2c60*/  LOP3.LUT R5, R4, 0x7fffffff, RZ, 0xc0, !PT ;  /* 0x7fffffff04057812 */ /* 0x000fe200078ec0ff */
[----:B------:R-:W-:Y:S01]  /*2c70*/  BSSY.RECONVERGENT B0, `(.L_x_8918) ;  /* 0x0000013000007945 */ /* 0x000fe20003800200 */
[----:B------:R-:W-:Y:S02]  /*2c80*/  HFMA2 R0, -RZ, RZ, 0, 7.62939453125e-06 ;  /* 0x00000080ff007431 */ /* 0x000fe400000001ff */
        /* <DEDUP_REMOVED lines=9> */
.L_x_8920:
[----:B------:R-:W-:-:S04]  /*2d20*/  SHF.R.U32.HI R0, RZ, 0x14, R4 ;  /* 0x00000014ff007819 */ /* 0x000fc80000011604 */
[----:B------:R-:W-:-:S04]  /*2d30*/  LOP3.LUT R5, R0, 0x1, RZ, 0xc0, !PT ;  /* 0x0000000100057812 */ /* 0x000fc800078ec0ff */
[----:B------:R-:W-:-:S04]  /*2d40*/  IADD3 R0, PT, PT, R4, 0x487ffff, R5 ;  /* 0x0487ffff04007810 */ /* 0x000fc80007ffe005 */
[----:B------:R-:W-:-:S04]  /*2d50*/  SHF.R.U32.HI R0, RZ, 0x14, R0 ;  /* 0x00000014ff007819 */ /* 0x000fc80000011600 */
[----:B------:R-:W-:-:S07]  /*2d60*/  LOP3.LUT R5, R0, 0xff, RZ, 0xc0, !PT ;  /* 0x000000ff00057812 */ /* 0x000fce00078ec0ff */
.L_x_8921:
[----:B------:R-:W-:-:S04]  /*2d70*/  SHF.R.U32.HI R4, RZ, 0x18, R4 ;  /* 0x00000018ff047819 */ /* 0x000fc80000011604 */
[----:B------:R-:W-:-:S04]  /*2d80*/  LOP3.LUT R5, R5, 0x80, R4, 0xf8, !PT ;  /* 0x0000008005057812 */ /* 0x000fc800078ef804 */
[----:B------:R-:W-:-:S07]  /*2d90*/  PRMT R0, R5, 0x7610, R0 ;  /* 0x0000761005007816 */ /* 0x000fce0000000000 */
.L_x_8919:
[----:B------:R-:W-:Y:S05]  /*2da0*/  BSYNC.RECONVERGENT B0 ;  /* 0x0000000000007941 */ /* 0x000fea0003800200 */
.L_x_8918:
[----:B------:R4:W-:Y:S01]  /*2db0*/  STG.E.U8 desc[UR36][R2.64], R0 ;  /* 0x0000000002007986 */ /* 0x0009e2000c101124 */
[----:B------:R-:W-:Y:S05]  /*2dc0*/  BRA `(.L_x_8899) ;  /* 0x0000000400087947 */ /* 0x000fea0003800000 */
.L_x_8916:
        /* <DEDUP_REMOVED lines=12> */
.L_x_8924:
[----:B------:R-:W-:-:S04]  /*2e90*/  SHF.R.U32.HI R0, RZ, 0x15, R4 ;  /* 0x00000015ff007819 */ /* 0x000fc80000011604 */
[----:B------:R-:W-:-:S04]  /*2ea0*/  LOP3.LUT R5, R0, 0x1, RZ, 0xc0, !PT ;  /* 0x0000000100057812 */ /* 0x000fc800078ec0ff */
[----:B------:R-:W-:-:S04]  /*2eb0*/  IADD3 R0, PT, PT, R4, 0x88fffff, R5 ;  /* 0x088fffff04007810 */ /* 0x000fc80007ffe005 */
[----:B------:R-:W-:-:S04]  /*2ec0*/  SHF.R.U32.HI R0, RZ, 0x15, R0 ;  /* 0x00000015ff007819 */ /* 0x000fc80000011600 */
[----:B------:R-:W-:-:S07]  /*2ed0*/  LOP3.LUT R5, R0, 0xff, RZ, 0xc0, !PT ;  /* 0x000000ff00057812 */ /* 0x000fce00078ec0ff */
.L_x_8925:
[----:B------:R-:W-:-:S04]  /*2ee0*/  SHF.R.U32.HI R4, RZ, 0x18, R4 ;  /* 0x00000018ff047819 */ /* 0x000fc80000011604 */
[----:B------:R-:W-:-:S04]  /*2ef0*/  LOP3.LUT R5, R5, 0x80, R4, 0xf8, !PT ;  /* 0x0000008005057812 */ /* 0x000fc800078ef804 */
[----:B------:R-:W-:-:S07]  /*2f00*/  PRMT R0, R5, 0x7610, R0 ;  /* 0x0000761005007816 */ /* 0x000fce0000000000 */
.L_x_8923:
[----:B------:R-:W-:Y:S05]  /*2f10*/  BSYNC.RECONVERGENT B0 ;  /* 0x0000000000007941 */ /* 0x000fea0003800200 */
.L_x_8922:
[----:B------:R3:W-:Y:S01]  /*2f20*/  STG.E.U8 desc[UR36][R2.64], R0 ;  /* 0x0000000002007986 */ /* 0x0007e2000c101124 */
[----:B------:R-:W-:Y:S05]  /*2f30*/  BRA `(.L_x_8899) ;  /* 0x0000000000ac7947 */ /* 0x000fea0003800000 */
.L_x_8915:
[----:B------:R-:W-:-:S09]  /*2f40*/  UISETP.NE.AND UP0, UPT, UR4, 0x1c, UPT ;  /* 0x0000001c0400788c */ /* 0x000fd2000bf05270 */
[----:B------:R-:W-:Y:S05]  /*2f50*/  BRA.U !UP0, `(.L_x_8926) ;  /* 0x00000001089c7547 */ /* 0x000fea000b800000 */
[----:B------:R-:W-:-:S09]  /*2f60*/  UISETP.NE.AND UP0, UPT, UR4, 0x1d, UPT ;  /* 0x0000001d0400788c */ /* 0x000fd2000bf05270 */
[----:B------:R-:W-:Y:S05]  /*2f70*/  BRA.U !UP0, `(.L_x_8927) ;  /* 0x0000000108887547 */ /* 0x000fea000b800000 */
[----:B------:R-:W-:-:S09]  /*2f80*/  UISETP.NE.AND UP0, UPT, UR4, 0x2c, UPT ;  /* 0x0000002c0400788c */ /* 0x000fd2000bf05270 */
[----:B------:R-:W-:Y:S05]  /*2f90*/  BRA.U !UP0, `(.L_x_8928) ;  /* 0x0000000108447547 */ /* 0x000fea000b800000 */
.L_x_8898:
        /* <DEDUP_REMOVED lines=16> */
.L_x_8929:
[----:B------:R-:W-:Y:S05]  /*30a0*/  BRA `(.L_x_8899) ;  /* 0x0000000000507947 */ /* 0x000fea0003800000 */
.L_x_8928:
        /* <DEDUP_REMOVED lines=15> */
.L_x_8927:
[----:B------:R-:W0:Y:S02]  /*31a0*/  F2I.U64.TRUNC R4, R4 ;  /* 0x0000000400047311 */ /* 0x000e24000020d800 */
[----:B0-----:R1:W-:Y:S01]  /*31b0*/  STG.E.64 desc[UR36][R2.64], R4 ;  /* 0x0000000402007986 */ /* 0x0013e2000c101b24 */
[----:B------:R-:W-:Y:S05]  /*31c0*/  BRA `(.L_x_8899) ;  /* 0x0000000000087947 */ /* 0x000fea0003800000 */
.L_x_8926:
[----:B------:R-:W0:Y:S02]  /*31d0*/  F2I.FTZ.U32.TRUNC.NTZ R5, R4 ;  /* 0x0000000400057305 */ /* 0x000e24000021f000 */
[----:B0-----:R0:W-:Y:S02]  /*31e0*/  STG.E desc[UR36][R2.64], R5 ;  /* 0x0000000502007986 */ /* 0x0011e4000c101924 */
.L_x_8899:
[----:B------:R-:W-:-:S07]  /*31f0*/  IADD3 R17, PT, PT, R17, 0x80, RZ ;  /* 0x0000008011117810 */ /* 0x000fce0007ffe0ff */
.L_x_8863:
[----:B------:R-:W-:Y:S05]  /*3200*/  BSYNC.RECONVERGENT B7 ;  /* 0x0000000000077941 */ /* 0x000fea0003800200 */
.L_x_8862:
[----:B------:R-:W5:Y:S01]  /*3210*/  LDCU UR4, c[0x0][0x380] ;  /* 0x00007000ff0477ac */ /* 0x000f620008000800 */
[----:B------:R-:W-:Y:S01]  /*3220*/  BSSY.RECONVERGENT B7, `(.L_x_8930) ;  /* 0x0000312000077945 */ /* 0x000fe20003800200 */
[----:B-----5:R-:W-:-:S13]  /*3230*/  ISETP.GE.AND P0, PT, R17, UR4, PT ;  /* 0x0000000411007c0c */ /* 0x020fda000bf06270 */
[----:B------:R-:W-:Y:S05]  /*3240*/  @P0 BRA `(.L_x_8931) ;  /* 0x00000030003c0947 */ /* 0x000fea0003800000 */
[----:B------:R-:W5:Y:S01]  /*3250*/  LDCU UR4, c[0x0][0x388] ;  /* 0x00007100ff0477ac */ /* 0x000f620008000800 */
[----:B---34-:R-:W-:Y:S02]  /*3260*/  IMAD.MOV.U32 R0, RZ, RZ, RZ ;  /* 0x000000ffff007224 */ /* 0x018fe400078e00ff */
[----:B------:R-:W-:Y:S01]  /*3270*/  IMAD.MOV.U32 R16, RZ, RZ, RZ ;  /* 0x000000ffff107224 */ /* 0x000fe200078e00ff */
[----:B-----5:R-:W-:-:S09]  /*3280*/  UISETP.NE.AND UP0, UPT, UR4, URZ, UPT ;  /* 0x000000ff0400728c */ /* 0x020fd2000bf05270 */
[----:B------:R-:W-:Y:S05]  /*3290*/  BRA.U !UP0, `(.L_x_8932) ;  /* 0x0000001108a87547 */ /* 0x000fea000b800000 */
[----:B------:R-:W0:Y:S01]  /*32a0*/  LDCU.64 UR4, c[0x0][0x390] ;  /* 0x00007200ff0477ac */ /* 0x000e220008000a00 */
[----:B------:R-:W-:Y:S01]  /*32b0*/  HFMA2 R16, -RZ, RZ, 0, 0 ;  /* 0x00000000ff107431 */ /* 0x000fe200000001ff */
[----:B------:R-:W3:Y:S01]  /*32c0*/  LDCU UR6, c[0x0][0x38c] ;  /* 0x00007180ff0677ac */ /* 0x000ee20008000800 */
[----:B------:R-:W4:Y:S01]  /*32d0*/  LDCU.64 UR8, c[0x0][0x4b8] ;  /* 0x00009700ff0877ac */ /* 0x000f220008000a00 */
[----:B------:R-:W-:Y:S02]  /*32e0*/  UISETP.NE.AND UP0, UPT, UR40, URZ, UPT ;  /* 0x000000ff2800728c */ /* 0x000fe4000bf05270 */
[----:B012---:R-:W-:-:S05]  /*32f0*/  IMAD.HI.U32 R2, R17, UR4, R16 ;  /* 0x0000000411027c27 */ /* 0x007fca000f8e0010 */
[----:B------:R-:W-:-:S05]  /*3300*/  SHF.R.U32.HI R3, RZ, UR5, R2 ;  /* 0x00000005ff037c19 */ /* 0x000fca0008011602 */
[----:B------:R-:W-:-:S04]  /*3310*/  IMAD.MOV R0, RZ, RZ, -R3 ;  /* 0x000000ffff007224 */ /* 0x000fc800078e0a03 */
[----:B---3--:R-:W-:-:S04]  /*3320*/  IMAD R0, R0, UR6, R17 ;  /* 0x0000000600007c24 */ /* 0x008fc8000f8e0211 */
[C---:B----4-:R-:W-:Y:S02]  /*3330*/  IMAD R16, R0.reuse, UR8, RZ ;  /* 0x0000000800107c24 */ /* 0x050fe4000f8e02ff */
        /* <DEDUP_REMOVED lines=288> */
.L_x_8932:
[----:B------:R-:W0:Y:S01]  /*4540*/  LDCU.64 UR6, c[0x0][0x588] ;  /* 0x0000b100ff0677ac */ /* 0x000e220008000a00 */
[----:B------:R-:W-:Y:S01]  /*4550*/  BSSY.RECONVERGENT B6, `(.L_x_8933) ;  /* 0x00000dd000067945 */ /* 0x000fe20003800200 */
[----:B------:R-:W-:-:S04]  /*4560*/  UPRMT UR4, UR41, 0x9910, URZ ;  /* 0x0000991029047896 */ /* 0x000fc800080000ff */
[----:B------:R-:W-:Y:S01]  /*4570*/  UISETP.GT.AND UP0, UPT, UR4, 0x9, UPT ;  /* 0x000000090400788c */ /* 0x000fe2000bf04270 */
[----:B012---:R-:W-:-:S05]  /*4580*/  IADD3 R2, P0, PT, R0, UR6, RZ ;  /* 0x0000000600027c10 */ /* 0x007fca000ff1e0ff */
        /* <DEDUP_REMOVED lines=13> */
.L_x_8937:
[----:B------:R-:W2:Y:S02]  /*4660*/  LDG.E.U8 R0, desc[UR36][R2.64] ;  /* 0x0000002402007981 */ /* 0x000ea4000c1e1100 */
[----:B--2---:R-:W-:Y:S01]  /*4670*/  I2FP.F32.U32 R0, R0 ;  /* 0x0000000000007245 */ /* 0x004fe20000201000 */
[----:B------:R-:W-:Y:S06]  /*4680*/  BRA `(.L_x_8939) ;  /* 0x0000000c00247947 */ /* 0x000fec0003800000 */
.L_x_8936:
        /* <DEDUP_REMOVED lines=9> */
.L_x_8941:
[----:B------:R-:W2:Y:S02]  /*4720*/  LDG.E R0, desc[UR36][R2.64] ;  /* 0x0000002402007981 */ /* 0x000ea4000c1e1900 */
[----:B--2---:R-:W-:Y:S01]  /*4730*/  I2FP.F32.S32 R0, R0 ;  /* 0x0000000000007245 */ /* 0x004fe20000201400 */
[----:B------:R-:W-:Y:S06]  /*4740*/  BRA `(.L_x_8939) ;  /* 0x0000000800f47947 */ /* 0x000fec0003800000 */
.L_x_8940:
[----:B------:R-:W2:Y:S02]  /*4750*/  LDG.E.U16 R0, desc[UR36][R2.64] ;  /* 0x0000002402007981 */ /* 0x000ea4000c1e1500 */
[----:B--2---:R-:W0:Y:S01]  /*4760*/  I2F.S16 R0, R0 ;  /* 0x0000000000007306 */ /* 0x004e220000101400 */
[----:B------:R-:W-:Y:S05]  /*4770*/  BRA `(.L_x_8939) ;  /* 0x0000000800e87947 */ /* 0x000fea0003800000 */
.L_x_8935:
        /* <DEDUP_REMOVED lines=8> */
.L_x_8943:
[----:B------:R-:W2:Y:S02]  /*4800*/  LDG.E.U16 R0, desc[UR36][R2.64] ;  /* 0x0000002402007981 */ /* 0x000ea4000c1e1500 */
[----:B--2---:R-:W-:Y:S01]  /*4810*/  HADD2.F32 R0, -RZ, R0.H0_H0 ;  /* 0x20000000ff007230 */ /* 0x004fe20000004100 */
[----:B------:R-:W-:Y:S06]  /*4820*/  BRA `(.L_x_8939) ;  /* 0x0000000800bc7947 */ /* 0x000fec0003800000 */
.L_x_8942:
        /* <DEDUP_REMOVED lines=8> */
.L_x_8945:
[----:B------:R-:W2:Y:S02]  /*48b0*/  LDG.E.U16 R0, desc[UR36][R2.64] ;  /* 0x0000002402007981 */ /* 0x000ea4000c1e1500 */
[----:B--2---:R-:W-:Y:S01]  /*48c0*/  HADD2.F32 R0, -RZ, R0.H0_H0 ;  /* 0x20000000ff007230 */ /* 0x004fe20000004100 */
[----:B------:R-:W-:Y:S06]  /*48d0*/  BRA `(.L_x_8939) ;  /* 0x0000000800907947 */ /* 0x000fec0003800000 */
.L_x_8944:
[----:B------:R-:W2:Y:S01]  /*48e0*/  LDG.E.64 R2, desc[UR36][R2.64] ;  /* 0x0000002402027981 */ /* 0x000ea2000c1e1b00 */
[----:B------:R-:W-:Y:S01]  /*48f0*/  UMOV UR4, 0xf0000000 ;  /* 0xf000000000047882 */ /* 0x000fe20000000000 */
[----:B------:R-:W-:Y:S01]  /*4900*/  UMOV UR5, 0x380fffff ;  /* 0x380fffff00057882 */ /* 0x000fe20000000000 */
[----:B--2---:R-:W0:Y:S01]  /*4910*/  F2F.F32.F64 R0, R2 ;  /* 0x0000000200007310 */ /* 0x004e220000301000 */
[----:B------:R-:W-:-:S14]  /*4920*/  DSETP.GEU.AND P0, PT, |R2|, UR4, PT ;  /* 0x0000000402007e2a */ /* 0x000fdc000bf0e200 */
[----:B0-----:R-:W-:Y:S01]  /*4930*/  @!P0 FMUL R0, R0, 1.175494350822287508e-38 ;  /* 0x0080000000008820 */ /* 0x001fe20000400000 */
[----:B------:R-:W-:Y:S06]  /*4940*/  BRA `(.L_x_8939) ;  /* 0x0000000800747947 */ /* 0x000fec0003800000 */
.L_x_8934:
        /* <DEDUP_REMOVED lines=12> */
.L_x_8948:
[----:B------:R-:W2:Y:S01]  /*4a10*/  LDG.E.64 R2, desc[UR36][R2.64] ;  /* 0x0000002402027981 */ /* 0x000ea2000c1e1b00 */
[----:B------:R-:W-:Y:S01]  /*4a20*/  UMOV UR4, 0xf0000000 ;  /* 0xf000000000047882 */ /* 0x000fe20000000000 */
[----:B------:R-:W-:Y:S01]  /*4a30*/  UMOV UR5, 0x380fffff ;  /* 0x380fffff00057882 */ /* 0x000fe20000000000 */
[----:B--2---:R-:W0:Y:S01]  /*4a40*/  F2F.F32.F64 R0, R2 ;  /* 0x0000000200007310 */ /* 0x004e220000301000 */
[----:B------:R-:W-:-:S14]  /*4a50*/  DSETP.GEU.AND P0, PT, |R2|, UR4, PT ;  /* 0x0000000402007e2a */ /* 0x000fdc000bf0e200 */
[----:B0-----:R-:W-:Y:S01]  /*4a60*/  @!P0 FMUL R0, R0, 1.175494350822287508e-38 ;  /* 0x0080000000008820 */ /* 0x001fe20000400000 */
[----:B------:R-:W-:Y:S06]  /*4a70*/  BRA `(.L_x_8939) ;  /* 0x0000000800287947 */ /* 0x000fec0003800000 */
.L_x_8947:
        /* <DEDUP_REMOVED lines=25> */
.L_x_8950:
        /* <DEDUP_REMOVED lines=12> */
.L_x_8949:
[----:B------:R-:W2:Y:S02]  /*4cd0*/  LDG.E.U16 R0, desc[UR36][R2.64] ;  /* 0x0000002402007981 */ /* 0x000ea4000c1e1500 */
[----:B--2---:R-:W-:Y:S01]  /*4ce0*/  SHF.L.U32 R0, R0, 0x10, RZ ;  /* 0x0000001000007819 */ /* 0x004fe200000006ff */
[----:B------:R-:W-:Y:S06]  /*4cf0*/  BRA `(.L_x_8939) ;  /* 0x0000000400887947 */ /* 0x000fec0003800000 */
.L_x_8946:
        /* <DEDUP_REMOVED lines=11> */
.L_x_8953:
        /* <DEDUP_REMOVED lines=20> */
.L_x_8955:
[----:B------:R-:W-:Y:S05]  /*4ef0*/  BSYNC.RECONVERGENT B0 ;  /* 0x0000000000007941 */ /* 0x000fea0003800200 */
.L_x_8954:
[----:B------:R-:W-:Y:S01]  /*4f00*/  IMAD.SHL.U32 R0, R0, 0x100000, RZ ;  /* 0x0010000000007824 */ /* 0x000fe200078e00ff */
[----:B------:R-:W-:-:S04]  /*4f10*/  LEA R2, R2, 0x3b800000, 0x17 ;  /* 0x3b80000002027811 */ /* 0x000fc800078eb8ff */
[----:B------:R-:W-:Y:S01]  /*4f20*/  LOP3.LUT R0, R2, R0, R7, 0xfe, !PT ;  /* 0x0000000002007212 */ /* 0x000fe200078efe07 */
[----:B------:R-:W-:Y:S06]  /*4f30*/  BRA `(.L_x_8939) ;  /* 0x0000000000f87947 */ /* 0x000fec0003800000 */
.L_x_8952:
        /* <DEDUP_REMOVED lines=20> */
.L_x_8957:
[----:B------:R-:W-:Y:S05]  /*5080*/  BSYNC.RECONVERGENT B0 ;  /* 0x0000000000007941 */ /* 0x000fea0003800200 */
.L_x_8956:
[----:B------:R-:W-:Y:S01]  /*5090*/  IMAD.SHL.U32 R0, R0, 0x200000, RZ ;  /* 0x0020000000007824 */ /* 0x000fe200078e00ff */
[----:B------:R-:W-:-:S04]  /*50a0*/  LEA R2, R2, 0x37800000, 0x17 ;  /* 0x3780000002027811 */ /* 0x000fc800078eb8ff */
[----:B------:R-:W-:Y:S01]  /*50b0*/  LOP3.LUT R0, R2, R0, R7, 0xfe, !PT ;  /* 0x0000000002007212 */ /* 0x000fe200078efe07 */
[----:B------:R-:W-:Y:S06]  /*50c0*/  BRA `(.L_x_8939) ;  /* 0x0000000000947947 */ /* 0x000fec0003800000 */
.L_x_8951:
        /* <DEDUP_REMOVED lines=14> */
.L_x_8938:
        /* <DEDUP_REMOVED lines=16> */
.L_x_8960:
[----:B------:R-:W-:Y:S01]  /*52b0*/  IMAD.MOV.U32 R0, RZ, RZ, RZ ;  /* 0x000000ffff007224 */ /* 0x000fe200078e00ff */
[----:B------:R-:W-:Y:S06]  /*52c0*/  BRA `(.L_x_8939) ;  /* 0x0000000000147947 */ /* 0x000fec0003800000 */
.L_x_8959:
[----:B------:R-:W2:Y:S02]  /*52d0*/  LDG.E.64 R2, desc[UR36][R2.64] ;  /* 0x0000002402027981 */ /* 0x000ea4000c1e1b00 */
[----:B--2---:R0:W1:Y:S01]  /*52e0*/  I2F.U64 R0, R2 ;  /* 0x0000000200007312 */ /* 0x0040620000301000 */
[----:B------:R-:W-:Y:S05]  /*52f0*/  BRA `(.L_x_8939) ;  /* 0x0000000000087947 */ /* 0x000fea0003800000 */
.L_x_8958:
[----:B------:R-:W2:Y:S02]  /*5300*/  LDG.E R0, desc[UR36][R2.64] ;  /* 0x0000002402007981 */ /* 0x000ea4000c1e1900 */
[----:B--2---:R-:W-:-:S07]  /*5310*/  I2FP.F32.U32 R0, R0 ;  /* 0x0000000000007245 */ /* 0x004fce0000201000 */
.L_x_8939:
[----:B------:R-:W-:Y:S05]  /*5320*/  BSYNC.RECONVERGENT B6 ;  /* 0x0000000000067941 */ /* 0x000fea0003800200 */
.L_x_8933:
[----:B012345:R-:W-:Y:S01]  /*5330*/  FMUL.FTZ R2, R0, 0.70710676908493041992 ;  /* 0x3f3504f300027820 */ /* 0x03ffe20000410000 */
        /* <DEDUP_REMOVED lines=49> */
.L_x_8964:
[----:B------:R-:W0:Y:S02]  /*5650*/  F2I.S64.TRUNC R4, R4 ;  /* 0x0000000400047311 */ /* 0x000e24000020d900 */
[----:B0-----:R-:W-:-:S05]  /*5660*/  IMAD.MOV.U32 R7, RZ, RZ, R4 ;  /* 0x000000ffff077224 */ /* 0x001fca00078e0004 */
[----:B------:R3:W-:Y:S01]  /*5670*/  STG.E.U8 desc[UR36][R2.64], R7 ;  /* 0x0000000702007986 */ /* 0x0007e2000c101124 */
[----:B------:R-:W-:Y:S05]  /*5680*/  BRA `(.L_x_8966) ;  /* 0x0000000c00287947 */ /* 0x000fea0003800000 */
.L_x_8963:
        /* <DEDUP_REMOVED lines=9> */
.L_x_8968:
[----:B------:R-:W0:Y:S02]  /*5720*/  F2I.FTZ.TRUNC.NTZ R5, R4 ;  /* 0x0000000400057305 */ /* 0x000e24000021f100 */
[----:B0-----:R2:W-:Y:S01]  /*5730*/  STG.E desc[UR36][R2.64], R5 ;  /* 0x0000000502007986 */ /* 0x0015e2000c101924 */
[----:B------:R-:W-:Y:S05]  /*5740*/  BRA `(.L_x_8966) ;  /* 0x0000000800f87947 */ /* 0x000fea0003800000 */
.L_x_8967:
[----:B------:R-:W0:Y:S02]  /*5750*/  F2I.FTZ.TRUNC.NTZ R5, R4 ;  /* 0x0000000400057305 */ /* 0x000e24000021f100 */
[----:B0-----:R0:W-:Y:S01]  /*5760*/  STG.E.U16 desc[UR36][R2.64], R5 ;  /* 0x0000000502007986 */ /* 0x0011e2000c101524 */
[----:B------:R-:W-:Y:S05]  /*5770*/  BRA `(.L_x_8966) ;  /* 0x0000000800ec7947 */ /* 0x000fea0003800000 */
.L_x_8962:
        /* <DEDUP_REMOVED lines=8> */
.L_x_8970:
[----:B------:R-:W-:-:S05]  /*5800*/  F2FP.F16.F32.PACK_AB R4, RZ, R4 ;  /* 0x00000004ff04723e */ /* 0x000fca00000000ff */
[----:B------:R0:W-:Y:S01]  /*5810*/  STG.E.U16 desc[UR36][R2.64], R4 ;  /* 0x0000000402007986 */ /* 0x0001e2000c101524 */
[----:B------:R-:W-:Y:S05]  /*5820*/  BRA `(.L_x_8966) ;  /* 0x0000000800c07947 */ /* 0x000fea0003800000 */
.L_x_8969:
        /* <DEDUP_REMOVED lines=9> */
.L_x_8972:
[----:B------:R-:W-:-:S04]  /*58c0*/  F2FP.F16.F32.PACK_AB R5, RZ, R4 ;  /* 0x00000004ff05723e */ /* 0x000fc800000000ff */
[----:B------:R-:W-:-:S05]  /*58d0*/  PRMT R5, R5, 0x5410, RZ ;  /* 0x0000541005057816 */ /* 0x000fca00000000ff */
[----:B------:R0:W-:Y:S01]  /*58e0*/  STG.E desc[UR36][R2.64], R5 ;  /* 0x0000000502007986 */ /* 0x0001e2000c101924 */
[----:B------:R-:W-:Y:S05]  /*58f0*/  BRA `(.L_x_8966) ;  /* 0x00000008008c7947 */ /* 0x000fea0003800000 */
.L_x_8971:
[----:B------:R-:W-:-:S06]  /*5900*/  FMUL.FTZ R4, R4, 1 ;  /* 0x3f80000004047820 */ /* 0x000fcc0000410000 */
[----:B------:R-:W0:Y:S02]  /*5910*/  F2F.F64.F32 R4, R4 ;  /* 0x0000000400047310 */ /* 0x000e240000201800 */
[----:B0-----:R0:W-:Y:S01]  /*5920*/  STG.E.64 desc[UR36][R2.64], R4 ;  /* 0x0000000402007986 */ /* 0x0011e2000c101b24 */
[----:B------:R-:W-:Y:S05]  /*5930*/  BRA `(.L_x_8966) ;  /* 0x00000008007c7947 */ /* 0x000fea0003800000 */
.L_x_8961:
        /* <DEDUP_REMOVED lines=13> */
.L_x_8976:
        /* <DEDUP_REMOVED lines=16> */
.L_x_8979:
[----:B------:R-:W-:-:S04]  /*5b10*/  SHF.R.U32.HI R4, RZ, 0x18, R4 ;  /* 0x00000018ff047819 */ /* 0x000fc80000011604 */
[----:B------:R-:W-:-:S04]  /*5b20*/  LOP3.LUT R4, R5, 0x80, R4, 0xf8, !PT ;  /* 0x0000008005047812 */ /* 0x000fc800078ef804 */
[----:B------:R-:W-:-:S07]  /*5b30*/  PRMT R0, R4, 0x7610, R0 ;  /* 0x0000761004007816 */ /* 0x000fce0000000000 */
.L_x_8978:
[----:B------:R-:W-:Y:S05]  /*5b40*/  BSYNC.RECONVERGENT B0 ;  /* 0x0000000000007941 */ /* 0x000fea0003800200 */
.L_x_8977:
[----:B------:R0:W-:Y:S01]  /*5b50*/  STG.E.U8 desc[UR36][R2.64], R0 ;  /* 0x0000000002007986 */ /* 0x0001e2000c101124 */
[----:B------:R-:W-:Y:S05]  /*5b60*/  BRA `(.L_x_8966) ;  /* 0x0000000400f07947 */ /* 0x000fea0003800000 */
.L_x_8975:
        /* <DEDUP_REMOVED lines=16> */
.L_x_8982:
[----:B------:R-:W-:-:S04]  /*5c70*/  SHF.R.U32.HI R4, RZ, 0x18, R4 ;  /* 0x00000018ff047819 */ /* 0x000fc80000011604 */
[----:B------:R-:W-:-:S04]  /*5c80*/  LOP3.LUT R5, R5, 0x80, R4, 0xf8, !PT ;  /* 0x0000008005057812 */ /* 0x000fc800078ef804 */
[----:B------:R-:W-:-:S07]  /*5c90*/  PRMT R0, R5, 0x7610, R0 ;  /* 0x0000761005007816 */ /* 0x000fce0000000000 */
.L_x_8981:
[----:B------:R-:W-:Y:S05]  /*5ca0*/  BSYNC.RECONVERGENT B0 ;  /* 0x0000000000007941 */ /* 0x000fea0003800200 */
.L_x_8980:
[----:B------:R0:W-:Y:S01]  /*5cb0*/  STG.E.U8 desc[UR36][R2.64], R0 ;  /* 0x0000000002007986 */ /* 0x0001e2000c101124 */
[----:B------:R-:W-:Y:S05]  /*5cc0*/  BRA `(.L_x_8966) ;  /* 0x0000000400987947 */ /* 0x000fea0003800000 */
.L_x_8974:
        /* <DEDUP_REMOVED lines=21> */
.L_x_8984:
[----:B------:R-:W0:Y:S02]  /*5e20*/  F2I.U64.TRUNC R4, R4 ;  /* 0x0000000400047311 */ /* 0x000e24000020d800 */
[----:B0-----:R0:W-:Y:S01]  /*5e30*/  STG.E.64 desc[UR36][R2.64], R4 ;  /* 0x0000000402007986 */ /* 0x0011e2000c101b24 */
[----:B------:R-:W-:Y:S05]  /*5e40*/  BRA `(.L_x_8966) ;  /* 0x0000000400387947 */ /* 0x000fea0003800000 */
.L_x_8983:
[----:B------:R-:W0:Y:S02]  /*5e50*/  F2I.FTZ.U32.TRUNC.NTZ R5, R4 ;  /* 0x0000000400057305 */ /* 0x000e24000021f000 */
[----:B0-----:R0:W-:Y:S01]  /*5e60*/  STG.E desc[UR36][R2.64], R5 ;  /* 0x0000000502007986 */ /* 0x0011e2000c101924 */
[----:B------:R-:W-:Y:S05]  /*5e70*/  BRA `(.L_x_8966) ;  /* 0x00000004002c7947 */ /* 0x000fea0003800000 */
.L_x_8973:
        /* <DEDUP_REMOVED lines=10> */
.L_x_8986:
[----:B------:R-:W-:Y:S01]  /*5f20*/  FMUL.FTZ R4, R4, 1 ;  /* 0x3f80000004047820 */ /* 0x000fe20000410000 */
[----:B------:R-:W-:-:S05]  /*5f30*/  CS2R R6, SRZ ;  /* 0x0000000000067805 */ /* 0x000fca000001ff00 */
[----:B------:R-:W0:Y:S02]  /*5f40*/  F2F.F64.F32 R4, R4 ;  /* 0x0000000400047310 */ /* 0x000e240000201800 */
[----:B0-----:R0:W-:Y:S01]  /*5f50*/  STG.E.128 desc[UR36][R2.64], R4 ;  /* 0x0000000402007986 */ /* 0x0011e2000c101d24 */
[----:B------:R-:W-:Y:S05]  /*5f60*/  BRA `(.L_x_8966) ;  /* 0x0000000000f07947 */ /* 0x000fea0003800000 */
.L_x_8985:
[----:B------:R-:W-:-:S09]  /*5f70*/  UISETP.NE.AND UP0, UPT, UR4, 0xf, UPT ;  /* 0x0000000f0400788c */ /* 0x000fd2000bf05270 */
[----:B------:R-:W-:Y:S05]  /*5f80*/  BRA.U !UP0, `(.L_x_8987) ;  /* 0x0000000108e07547 */ /* 0x000fea000b800000 */
[----:B------:R-:W-:-:S09]  /*5f90*/  UISETP.NE.AND UP0, UPT, UR4, 0x17, UPT ;  /* 0x000000170400788c */ /* 0x000fd2000bf05270 */
[----:B------:R-:W-:Y:S05]  /*5fa0*/  BRA.U !UP0, `(.L_x_8988) ;  /* 0x00000001088c7547 */ /* 0x000fea000b800000 */
[----:B------:R-:W-:-:S09]  /*5fb0*/  UISETP.NE.AND UP0, UPT, UR4, 0x18, UPT ;  /* 0x000000180400788c */ /* 0x000fd2000bf05270 */
[----:B------:R-:W-:Y:S05]  /*5fc0*/  BRA.U !UP0, `(.L_x_8989) ;  /* 0x0000000108447547 */ /* 0x000fea000b800000 */
.L_x_8965:
        /* <DEDUP_REMOVED lines=16> */
.L_x_8990:
[----:B------:R-:W-:Y:S05]  /*60d0*/  BRA `(.L_x_8966) ;  /* 0x0000000000947947 */ /* 0x000fea0003800000 */
.L_x_8989:
        /* <DEDUP_REMOVED lines=12> */
.L_x_8992:
[----:B------:R-:W-:Y:S05]  /*61a0*/  BSYNC.RECONVERGENT B0 ;  /* 0x0000000000007941 */ /* 0x000fea0003800200 */
.L_x_8991:
[----:B------:R-:W-:-:S05]  /*61b0*/  LOP3.LUT R5, R0, 0x80, R7, 0xf8, !PT ;  /* 0x0000008000057812 */ /* 0x000fca00078ef807 */
[----:B------:R0:W-:Y:S01]  /*61c0*/  STG.E.U8 desc[UR36][R2.64], R5 ;  /* 0x0000000502007986 */ /* 0x0001e2000c101124 */
[----:B------:R-:W-:Y:S05]  /*61d0*/  BRA `(.L_x_8966) ;  /* 0x0000000000547947 */ /* 0x000fea0003800000 */
.L_x_8988:
        /* <DEDUP_REMOVED lines=11> */
.L_x_8994:
[----:B------:R-:W-:Y:S01]  /*6290*/  IMAD.MOV.U32 R0, RZ, RZ, 0x7f ;  /* 0x0000007fff007424 */ /* 0x000fe200078e00ff */
[----:B------:R-:W-:-:S04]  /*62a0*/  ISETP.GT.U32.AND P0, PT, R6, 0x7f800000, PT ;  /* 0x7f8000000600780c */ /* 0x000fc80003f04070 */
[----:B------:R-:W-:-:S09]  /*62b0*/  SEL R0, R0, 0x7c, P0 ;  /* 0x0000007c00007807 */ /* 0x000fd20000000000 */
.L_x_8995:
[----:B------:R-:W-:Y:S05]  /*62c0*/  BSYNC.RECONVERGENT B0 ;  /* 0x0000000000007941 */ /* 0x000fea0003800200 */
.L_x_8993:
[----:B------:R-:W-:-:S04]  /*62d0*/  SHF.R.U32.HI R5, RZ, 0x18, R4 ;  /* 0x00000018ff057819 */ /* 0x000fc80000011604 */
[----:B------:R-:W-:-:S05]  /*62e0*/  LOP3.LUT R5, R0, 0x80, R5, 0xf8, !PT ;  /* 0x0000008000057812 */ /* 0x000fca00078ef805 */
[----:B------:R0:W-:Y:S01]  /*62f0*/  STG.E.U8 desc[UR36][R2.64], R5 ;  /* 0x0000000502007986 */ /* 0x0001e2000c101124 */
[----:B------:R-:W-:Y:S05]  /*6300*/  BRA `(.L_x_8966) ;  /* 0x0000000000087947 */ /* 0x000fea0003800000 */
.L_x_8987:
[----:B------:R-:W-:-:S05]  /*6310*/  F2FP.BF16.F32.PACK_AB R4, RZ, R4 ;  /* 0x00000004ff04723e */ /* 0x000fca00000010ff */
[----:B------:R0:W-:Y:S02]  /*6320*/  STG.E.U16 desc[UR36][R2.64], R4 ;  /* 0x0000000402007986 */ /* 0x0001e4000c101524 */
.L_x_8966:
[----:B------:R-:W-:-:S07]  /*6330*/  IADD3 R17, PT, PT, R17, 0x80, RZ ;  /* 0x0000008011117810 */ /* 0x000fce0007ffe0ff */
.L_x_8931:
[----:B------:R-:W-:Y:S05]  /*6340*/  BSYNC.RECONVERGENT B7 ;  /* 0x0000000000077941 */ /* 0x000fea0003800200 */
.L_x_8930:
[----:B------:R-:W5:Y:S01]  /*6350*/  LDCU UR4, c[0x0][0x380] ;  /* 0x00007000ff0477ac */ /* 0x000f620008000800 */
[----:B------:R-:W-:Y:S01]  /*6360*/  BSSY.RECONVERGENT B7, `(.L_x_8996) ;  /* 0x0000312000077945 */ /* 0x000fe20003800200 */
[----:B-----5:R-:W-:-:S13]  /*6370*/  ISETP.GE.AND P0, PT, R17, UR4, PT ;  /* 0x0000000411007c0c */ /* 0x020fda000bf06270 */
[----:B------:R-:W-:Y:S05]  /*6380*/  @P0 BRA `(.L_x_8997) ;  /* 0x00000030003c0947 */ /* 0x000fea0003800000 */
[----:B------:R-:W5:Y:S01]  /*6390*/  LDCU UR4, c[0x0][0x388] ;  /* 0x00007100ff0477ac */ /* 0x000f620008000800 */
[----:B0--34-:R-:W-:Y:S02]  /*63a0*/  IMAD.MOV.U32 R0, RZ, RZ, RZ ;  /* 0x000000ffff007224 */ /* 0x019fe400078e00ff */
[----:B------:R-:W-:Y:S01]  /*63b0*/  IMAD.MOV.U32 R16, RZ, RZ, RZ ;  /* 0x000000ffff107224 */ /* 0x000fe200078e00ff */
[----:B-----5:R-:W-:-:S09]  /*63c0*/  UISETP.NE.AND UP0, UPT, UR4, URZ, UPT ;  /* 0x000000ff0400728c */ /* 0x020fd2000bf05270 */
[----:B------:R-:W-:Y:S05]  /*63d0*/  BRA.U !UP0, `(.L_x_8998) ;  /* 0x0000001108a87547 */ /* 0x000fea000b800000 */
[----:B------:R-:W1:Y:S01]  /*63e0*/  LDCU.64 UR4, c[0x0][0x390] ;  /* 0x00007200ff0477ac */ /* 0x000e620008000a00 */
[----:B------:R-:W-:Y:S01]  /*63f0*/  MOV R16, RZ ;  /* 0x000000ff00107202 */ /* 0x000fe20000000f00 */
[----:B------:R-:W0:Y:S01]  /*6400*/  LDCU UR6, c[0x0][0x38c] ;  /* 0x00007180ff0677ac */ /* 0x000e220008000800 */
[----:B------:R-:W3:Y:S01]  /*6410*/  LDCU.64 UR8, c[0x0][0x4b8] ;  /* 0x00009700ff0877ac */ /* 0x000ee20008000a00 */
[----:B------:R-:W-:Y:S02]  /*6420*/  UISETP.NE.AND UP0, UPT, UR40, URZ, UPT ;  /* 0x000000ff2800728c */ /* 0x000fe4000bf05270 */
[----:B-12---:R-:W-:-:S05]  /*6430*/  IMAD.HI.U32 R2, R17, UR4, R16 ;  /* 0x0000000411027c27 */ /* 0x006fca000f8e0010 */
[----:B------:R-:W-:-:S05]  /*6440*/  SHF.R.U32.HI R3, RZ, UR5, R2 ;  /* 0x00000005ff037c19 */ /* 0x000fca0008011602 */
[----:B------:R-:W-:-:S04]  /*6450*/  IMAD.MOV R0, RZ, RZ, -R3 ;  /* 0x000000ffff007224 */ /* 0x000fc800078e0a03 */
[----:B0-----:R-:W-:-:S04]  /*6460*/  IMAD R0, R0, UR6, R17 ;  /* 0x0000000600007c24 */ /* 0x001fc8000f8e0211 */
[C---:B---3--:R-:W-:Y:S02]  /*6470*/  IMAD R16, R0.reuse, UR8, RZ ;  /* 0x0000000800107c24 */ /* 0x048fe4000f8e02ff */
        /* <DEDUP_REMOVED lines=288> */
.L_x_8998:
[----:B------:R-:W1:Y:S01]  /*7680*/  LDCU.64 UR6, c[0x0][0x588] ;  /* 0x0000b100ff0677ac */ /* 0x000e620008000a00 */
[----:B------:R-:W-:Y:S01]  /*7690*/  BSSY.RECONVERGENT B6, `(.L_x_8999) ;  /* 0x00000dd000067945 */ /* 0x000fe20003800200 */
[----:B------:R-:W-:-:S04]  /*76a0*/  UPRMT UR4, UR41, 0x9910, URZ ;  /* 0x0000991029047896 */ /* 0x000fc800080000ff */
[----:B------:R-:W-:Y:S01]  /*76b0*/  UISETP.GT.AND UP0, UPT, UR4, 0x9, UPT ;  /* 0x000000090400788c */ /* 0x000fe2000bf04270 */
[----:B-12---:R-:W-:-:S05]  /*76c0*/  IADD3 R2, P0, PT, R0, UR6, RZ ;  /* 0x0000000600027c10 */ /* 0x006fca000ff1e0ff */
        /* <DEDUP_REMOVED lines=13> */
.L_x_9003:
[----:B------:R-:W2:Y:S02]  /*77a0*/  LDG.E.U8 R0, desc[UR36][R2.64] ;  /* 0x0000002402007981 */ /* 0x000ea4000c1e1100 */
[----:B--2---:R-:W-:Y:S01]  /*77b0*/  I2FP.F32.U32 R0, R0 ;  /* 0x0000000000007245 */ /* 0x004fe20000201000 */
[----:B------:R-:W-:Y:S06]  /*77c0*/  BRA `(.L_x_9005) ;  /* 0x0000000c00247947 */ /* 0x000fec0003800000 */
.L_x_9002:
        /* <DEDUP_REMOVED lines=9> */
.L_x_9007:
[----:B------:R-:W2:Y:S02]  /*7860*/  LDG.E R0, desc[UR36][R2.64] ;  /* 0x0000002402007981 */ /* 0x000ea4000c1e1900 */
[----:B--2---:R-:W-:Y:S01]  /*7870*/  I2FP.F32.S32 R0, R0 ;  /* 0x0000000000007245 */ /* 0x004fe20000201400 */
[----:B------:R-:W-:Y:S06]  /*7880*/  BRA `(.L_x_9005) ;  /* 0x0000000800f47947 */ /* 0x000fec0003800000 */
.L_x_9006:
[----:B------:R-:W2:Y:S02]  /*7890*/  LDG.E.U16 R0, desc[UR36][R2.64] ;  /* 0x0000002402007981 */ /* 0x000ea4000c1e1500 */
[----:B--2---:R-:W1:Y:S01]  /*78a0*/  I2F.S16 R0, R0 ;  /* 0x0000000000007306 */ /* 0x004e620000101400 */
[----:B------:R-:W-:Y:S05]  /*78b0*/  BRA `(.L_x_9005) ;  /* 0x0000000800e87947 */ /* 0x000fea0003800000 */
.L_x_9001:
        /* <DEDUP_REMOVED lines=8> */
.L_x_9009:
[----:B------:R-:W2:Y:S02]  /*7940*/  LDG.E.U16 R0, desc[UR36][R2.64] ;  /* 0x0000002402007981 */ /* 0x000ea4000c1e1500 */
[----:B--2---:R-:W-:Y:S01]  /*7950*/  HADD2.F32 R0, -RZ, R0.H0_H0 ;  /* 0x20000000ff007230 */ /* 0x004fe20000004100 */
[----:B------:R-:W-:Y:S06]  /*7960*/  BRA `(.L_x_9005) ;  /* 0x0000000800bc7947 */ /* 0x000fec0003800000 */
.L_x_9008:
        /* <DEDUP_REMOVED lines=8> */
.L_x_9011:
[----:B------:R-:W2:Y:S02]  /*79f0*/  LDG.E.U16 R0, desc[UR36][R2.64] ;  /* 0x0000002402007981 */ /* 0x000ea4000c1e1500 */
[----:B--2---:R-:W-:Y:S01]  /*7a00*/  HADD2.F32 R0, -RZ, R0.H0_H0 ;  /* 0x20000000ff007230 */ /* 0x004fe20000004100 */
[----:B------:R-:W-:Y:S06]  /*7a10*/  BRA `(.L_x_9005) ;  /* 0x0000000800907947 */ /* 0x000fec0003800000 */
.L_x_9010:
[----:B------:R-:W2:Y:S01]  /*7a20*/  LDG.E.64 R2, desc[UR36][R2.64] ;  /* 0x0000002402027981 */ /* 0x000ea2000c1e1b00 */
[----:B------:R-:W-:Y:S01]  /*7a30*/  UMOV UR4, 0xf0000000 ;  /* 0xf000000000047882 */ /* 0x000fe20000000000 */
[----:B------:R-:W-:Y:S01]  /*7a40*/  UMOV UR5, 0x380fffff ;  /* 0x380fffff00057882 */ /* 0x000fe20000000000 */
[----:B--2---:R-:W0:Y:S01]  /*7a50*/  F2F.F32.F64 R0, R2 ;  /* 0x0000000200007310 */ /* 0x004e220000301000 */
[----:B------:R-:W-:-:S14]  /*7a60*/  DSETP.GEU.AND P0, PT, |R2|, UR4, PT ;  /* 0x0000000402007e2a */ /* 0x000fdc000bf0e200 */
[----:B0-----:R-:W-:Y:S01]  /*7a70*/  @!P0 FMUL R0, R0, 1.175494350822287508e-38 ;  /* 0x0080000000008820 */ /* 0x001fe20000400000 */
[----:B------:R-:W-:Y:S06]  /*7a80*/  BRA `(.L_x_9005) ;  /* 0x0000000800747947 */ /* 0x000fec0003800000 */
.L_x_9000:
        /* <DEDUP_REMOVED lines=12> */
.L_x_9014:
[----:B------:R-:W2:Y:S01]  /*7b50*/  LDG.E.64 R2, desc[UR36][R2.64] ;  /* 0x0000002402027981 */ /* 0x000ea2000c1e1b00 */
[----:B------:R-:W-:Y:S01]  /*7b60*/  UMOV UR4, 0xf0000000 ;  /* 0xf000000000047882 */ /* 0x000fe20000000000 */
[----:B------:R-:W-:Y:S01]  /*7b70*/  UMOV UR5, 0x380fffff ;  /* 0x380fffff00057882 */ /* 0x000fe20000000000 */
[----:B--2---:R-:W0:Y:S01]  /*7b80*/  F2F.F32.F64 R0, R2 ;  /* 0x0000000200007310 */ /* 0x004e220000301000 */
[----:B------:R-:W-:-:S14]  /*7b90*/  DSETP.GEU.AND P0, PT, |R2|, UR4, PT ;  /* 0x0000000402007e2a */ /* 0x000fdc000bf0e200 */
[----:B0-----:R-:W-:Y:S01]  /*7ba0*/  @!P0 FMUL R0, R0, 1.175494350822287508e-38 ;  /* 0x0080000000008820 */ /* 0x001fe20000400000 */
[----:B------:R-:W-:Y:S06]  /*7bb0*/  BRA `(.L_x_9005) ;  /* 0x0000000800287947 */ /* 0x000fec0003800000 */
.L_x_9013:
        /* <DEDUP_REMOVED lines=23> */
[----:B------:R-:W-:Y:S01]  /*7d30*/  LOP3.LUT R0, R5, 0x80000000, R0, 0xf8, !PT ;  /* 0x8000000005007812 */ /* 0x000fe200078ef800 */
[----:B------:R-:W-:Y:S06]  /*7d40*/  BRA `(.L_x_9005) ;  /* 0x0000000400c47947 */ /* 0x000fec0003800000 */
.L_x_9016:
        /* <DEDUP_REMOVED lines=12> */
.L_x_9015:
[----:B------:R-:W2:Y:S02]  /*7e10*/  LDG.E.U16 R0, desc[UR36][R2.64] ;  /* 0x0000002402007981 */ /* 0x000ea4000c1e1500 */
[----:B--2---:R-:W-:Y:S01]  /*7e20*/  SHF.L.U32 R0, R0, 0x10, RZ ;  /* 0x0000001000007819 */ /* 0x004fe200000006ff */
[----:B------:R-:W-:Y:S06]  /*7e30*/  BRA `(.L_x_9005) ;  /* 0x0000000400887947 */ /* 0x000fec0003800000 */
.L_x_9012:
        /* <DEDUP_REMOVED lines=11> */
.L_x_9019:
        /* <DEDUP_REMOVED lines=20> */
.L_x_9021:
[----:B------:R-:W-:Y:S05]  /*8030*/  BSYNC.RECONVERGENT B0 ;  /* 0x0000000000007941 */ /* 0x000fea0003800200 */
.L_x_9020:
[----:B------:R-:W-:Y:S01]  /*8040*/  IMAD.SHL.U32 R0, R0, 0x100000, RZ ;  /* 0x0010000000007824 */ /* 0x000fe200078e00ff */
[----:B------:R-:W-:-:S04]  /*8050*/  LEA R2, R2, 0x3b800000, 0x17 ;  /* 0x3b80000002027811 */ /* 0x000fc800078eb8ff */
[----:B------:R-:W-:Y:S01]  /*8060*/  LOP3.LUT R0, R2, R0, R7, 0xfe, !PT ;  /* 0x0000000002007212 */ /* 0x000fe200078efe07 */
[----:B------:R-:W-:Y:S06]  /*8070*/  BRA `(.L_x_9005) ;  /* 0x0000000000f87947 */ /* 0x000fec0003800000 */
.L_x_9018:
        /* <DEDUP_REMOVED lines=20> */
.L_x_9023:
[----:B------:R-:W-:Y:S05]  /*81c0*/  BSYNC.RECONVERGENT B0 ;  /* 0x0000000000007941 */ /* 0x000fea0003800200 */
.L_x_9022:
[----:B------:R-:W-:Y:S02]  /*81d0*/  SHF.L.U32 R0, R0, 0x15, RZ ;  /* 0x0000001500007819 */ /* 0x000fe400000006ff */
[----:B------:R-:W-:-:S04]  /*81e0*/  LEA R2, R2, 0x37800000, 0x17 ;  /* 0x3780000002027811 */ /* 0x000fc800078eb8ff */
[----:B------:R-:W-:Y:S01]  /*81f0*/  LOP3.LUT R0, R2, R0, R7, 0xfe, !PT ;  /* 0x0000000002007212 */ /* 0x000fe200078efe07 */
[----:B------:R-:W-:Y:S06]  /*8200*/  BRA `(.L_x_9005) ;  /* 0x0000000000947947 */ /* 0x000fec0003800000 */
.L_x_9017:
        /* <DEDUP_REMOVED lines=14> */
.L_x_9004:
        /* <DEDUP_REMOVED lines=16> */
.L_x_9026:
[----:B------:R-:W-:Y:S01]  /*83f0*/  IMAD.MOV.U32 R0, RZ, RZ, RZ ;  /* 0x000000ffff007224 */ /* 0x000fe200078e00ff */
[----:B------:R-:W-:Y:S06]  /*8400*/  BRA `(.L_x_9005) ;  /* 0x0000000000147947 */ /* 0x000fec0003800000 */
.L_x_9025:
[----:B------:R-:W2:Y:S02]  /*8410*/  LDG.E.64 R2, desc[UR36][R2.64] ;  /* 0x0000002402027981 */ /* 0x000ea4000c1e1b00 */
[----:B--2---:R0:W1:Y:S01]  /*8420*/  I2F.U64 R0, R2 ;  /* 0x0000000200007312 */ /* 0x0040620000301000 */
[----:B------:R-:W-:Y:S05]  /*8430*/  BRA `(.L_x_9005) ;  /* 0x0000000000087947 */ /* 0x000fea0003800000 */
.L_x_9024:
[----:B------:R-:W2:Y:S02]  /*8440*/  LDG.E R0, desc[UR36][R2.64] ;  /* 0x0000002402007981 */ /* 0x000ea4000c1e1900 */
[----:B--2---:R-:W-:-:S07]  /*8450*/  I2FP.F32.U32 R0, R0 ;  /* 0x0000000000007245 */ /* 0x004fce0000201000 */
.L_x_9005:
[----:B------:R-:W-:Y:S05]  /*8460*/  BSYNC.RECONVERGENT B6 ;  /* 0x0000000000067941 */ /* 0x000fea0003800200 */
.L_x_8999:
        /* <DEDUP_REMOVED lines=50> */
.L_x_9030:
[----:B------:R-:W0:Y:S02]  /*8790*/  F2I.S64.TRUNC R4, R4 ;  /* 0x0000000400047311 */ /* 0x000e24000020d900 */
[----:B0-----:R-:W-:-:S05]  /*87a0*/  MOV R7, R4 ;  /* 0x0000000400077202 */ /* 0x001fca0000000f00 */
[----:B------:R0:W-:Y:S01]  /*87b0*/  STG.E.U8 desc[UR36][R2.64], R7 ;  /* 0x0000000702007986 */ /* 0x0001e2000c101124 */
[----:B------:R-:W-:Y:S05]  /*87c0*/  BRA `(.L_x_9032) ;  /* 0x0000000c00287947 */ /* 0x000fea0003800000 */
.L_x_9029:
        /* <DEDUP_REMOVED lines=9> */
.L_x_9034:
[----:B------:R-:W0:Y:S02]  /*8860*/  F2I.FTZ.TRUNC.NTZ R5, R4 ;  /* 0x0000000400057305 */ /* 0x000e24000021f100 */
[----:B0-----:R0:W-:Y:S01]  /*8870*/  STG.E desc[UR36][R2.64], R5 ;  /* 0x0000000502007986 */ /* 0x0011e2000c101924 */
[----:B------:R-:W-:Y:S05]  /*8880*/  BRA `(.L_x_9032) ;  /* 0x0000000800f87947 */ /* 0x000fea0003800000 */
.L_x_9033:
[----:B------:R-:W0:Y:S02]  /*8890*/  F2I.FTZ.TRUNC.NTZ R5, R4 ;  /* 0x0000000400057305 */ /* 0x000e24000021f100 */
[----:B0-----:R0:W-:Y:S01]  /*88a0*/  STG.E.U16 desc[UR36][R2.64], R5 ;  /* 0x0000000502007986 */ /* 0x0011e2000c101524 */
[----:B------:R-:W-:Y:S05]  /*88b0*/  BRA `(.L_x_9032) ;  /* 0x0000000800ec7947 */ /* 0x000fea0003800000 */
.L_x_9028:
        /* <DEDUP_REMOVED lines=8> */
.L_x_9036:
[----:B------:R-:W-:-:S05]  /*8940*/  F2FP.F16.F32.PACK_AB R4, RZ, R4 ;  /* 0x00000004ff04723e */ /* 0x000fca00000000ff */
[----:B------:R0:W-:Y:S01]  /*8950*/  STG.E.U16 desc[UR36][R2.64], R4 ;  /* 0x0000000402007986 */ /* 0x0001e2000c101524 */
[----:B------:R-:W-:Y:S05]  /*8960*/  BRA `(.L_x_9032) ;  /* 0x0000000800c07947 */ /* 0x000fea0003800000 */
.L_x_9035:
        /* <DEDUP_REMOVED lines=9> */
.L_x_9038:
[----:B------:R-:W-:-:S04]  /*8a00*/  F2FP.F16.F32.PACK_AB R5, RZ, R4 ;  /* 0x00000004ff05723e */ /* 0x000fc800000000ff */
[----:B------:R-:W-:-:S05]  /*8a10*/  PRMT R5, R5, 0x5410, RZ ;  /* 0x0000541005057816 */ /* 0x000fca00000000ff */
[----:B------:R0:W-:Y:S01]  /*8a20*/  STG.E desc[UR36][R2.64], R5 ;  /* 0x0000000502007986 */ /* 0x0001e2000c101924 */
[----:B------:R-:W-:Y:S05]  /*8a30*/  BRA `(.L_x_9032) ;  /* 0x00000008008c7947 */ /* 0x000fea0003800000 */
.L_x_9037:
[----:B------:R-:W-:-:S06]  /*8a40*/  FMUL.FTZ R4, R4, 1 ;  /* 0x3f80000004047820 */ /* 0x000fcc0000410000 */
[----:B------:R-:W0:Y:S02]  /*8a50*/  F2F.F64.F32 R4, R4 ;  /* 0x0000000400047310 */ /* 0x000e240000201800 */
[----:B0-----:R0:W-:Y:S01]  /*8a60*/  STG.E.64 desc[UR36][R2.64], R4 ;  /* 0x0000000402007986 */ /* 0x0011e2000c101b24 */
[----:B------:R-:W-:Y:S05]  /*8a70*/  BRA `(.L_x_9032) ;  /* 0x00000008007c7947 */ /* 0x000fea0003800000 */
.L_x_9027:
        /* <DEDUP_REMOVED lines=13> */
.L_x_9042:
        /* <DEDUP_REMOVED lines=16> */
.L_x_9045:
[----:B------:R-:W-:-:S04]  /*8c50*/  SHF.R.U32.HI R4, RZ, 0x18, R4 ;  /* 0x00000018ff047819 */ /* 0x000fc80000011604 */
[----:B------:R-:W-:-:S04]  /*8c60*/  LOP3.LUT R4, R5, 0x80, R4, 0xf8, !PT ;  /* 0x0000008005047812 */ /* 0x000fc800078ef804 */
[----:B------:R-:W-:-:S07]  /*8c70*/  PRMT R0, R4, 0x7610, R0 ;  /* 0x0000761004007816 */ /* 0x000fce0000000000 */
.L_x_9044:
[----:B------:R-:W-:Y:S05]  /*8c80*/  BSYNC.RECONVERGENT B0 ;  /* 0x0000000000007941 */ /* 0x000fea0003800200 */
.L_x_9043:
[----:B------:R0:W-:Y:S01]  /*8c90*/  STG.E.U8 desc[UR36][R2.64], R0 ;  /* 0x0000000002007986 */ /* 0x0001e2000c101124 */
[----:B------:R-:W-:Y:S05]  /*8ca0*/  BRA `(.L_x_9032) ;  /* 0x0000000400f07947 */ /* 0x000fea0003800000 */
.L_x_9041:
        /* <DEDUP_REMOVED lines=16> */
.L_x_9048:
[----:B------:R-:W-:-:S04]  /*8db0*/  SHF.R.U32.HI R4, RZ, 0x18, R4 ;  /* 0x00000018ff047819 */ /* 0x000fc80000011604 */
[----:B------:R-:W-:-:S04]  /*8dc0*/  LOP3.LUT R5, R5, 0x80, R4, 0xf8, !PT ;  /* 0x0000008005057812 */ /* 0x000fc800078ef804 */
[----:B------:R-:W-:-:S07]  /*8dd0*/  PRMT R0, R5, 0x7610, R0 ;  /* 0x0000761005007816 */ /* 0x000fce0000000000 */
.L_x_9047:
[----:B------:R-:W-:Y:S05]  /*8de0*/  BSYNC.RECONVERGENT B0 ;  /* 0x0000000000007941 */ /* 0x000fea0003800200 */
.L_x_9046:
[----:B------:R0:W-:Y:S01]  /*8df0*/  STG.E.U8 desc[UR36][R2.64], R0 ;  /* 0x0000000002007986 */ /* 0x0001e2000c101124 */
[----:B------:R-:W-:Y:S05]  /*8e00*/  BRA `(.L_x_9032) ;  /* 0x0000000400987947 */ /* 0x000fea0003800000 */
.L_x_9040:
        /* <DEDUP_REMOVED lines=21> */
.L_x_9050:
[----:B------:R-:W0:Y:S02]  /*8f60*/  F2I.U64.TRUNC R4, R4 ;  /* 0x0000000400047311 */ /* 0x000e24000020d800 */
[----:B0-----:R0:W-:Y:S01]  /*8f70*/  STG.E.64 desc[UR36][R2.64], R4 ;  /* 0x0000000402007986 */ /* 0x0011e2000c101b24 */
[----:B------:R-:W-:Y:S05]  /*8f80*/  BRA `(.L_x_9032) ;  /* 0x0000000400387947 */ /* 0x000fea0003800000 */
.L_x_9049:
[----:B------:R-:W0:Y:S02]  /*8f90*/  F2I.FTZ.U32.TRUNC.NTZ R5, R4 ;  /* 0x0000000400057305 */ /* 0x000e24000021f000 */
[----:B0-----:R0:W-:Y:S01]  /*8fa0*/  STG.E desc[UR36][R2.64], R5 ;  /* 0x0000000502007986 */ /* 0x0011e2000c101924 */
[----:B------:R-:W-:Y:S05]  /*8fb0*/  BRA `(.L_x_9032) ;  /* 0x00000004002c7947 */ /* 0x000fea0003800000 */
.L_x_9039:
        /* <DEDUP_REMOVED lines=10> */
.L_x_9052:
[----:B------:R-:W-:Y:S01]  /*9060*/  FMUL.FTZ R4, R4, 1 ;  /* 0x3f80000004047820 */ /* 0x000fe20000410000 */
[----:B------:R-:W-:-:S05]  /*9070*/  CS2R R6, SRZ ;  /* 0x0000000000067805 */ /* 0x000fca000001ff00 */
[----:B------:R-:W0:Y:S02]  /*9080*/  F2F.F64.F32 R4, R4 ;  /* 0x0000000400047310 */ /* 0x000e240000201800 */
[----:B0-----:R4:W-:Y:S01]  /*9090*/  STG.E.128 desc[UR36][R2.64], R4 ;  /* 0x0000000402007986 */ /* 0x0019e2000c101d24 */
[----:B------:R-:W-:Y:S05]  /*90a0*/  BRA `(.L_x_9032) ;  /* 0x0000000000f07947 */ /* 0x000fea0003800000 */
.L_x_9051:
[----:B------:R-:W-:-:S09]  /*90b0*/  UISETP.NE.AND UP0, UPT, UR4, 0xf, UPT ;  /* 0x0000000f0400788c */ /* 0x000fd2000bf05270 */
[----:B------:R-:W-:Y:S05]  /*90c0*/  BRA.U !UP0, `(.L_x_9053) ;  /* 0x0000000108e07547 */ /* 0x000fea000b800000 */
[----:B------:R-:W-:-:S09]  /*90d0*/  UISETP.NE.AND UP0, UPT, UR4, 0x17, UPT ;  /* 0x000000170400788c */ /* 0x000fd2000bf05270 */
[----:B------:R-:W-:Y:S05]  /*90e0*/  BRA.U !UP0, `(.L_x_9054) ;  /* 0x00000001088c7547 */ /* 0x000fea000b800000 */
[----:B------:R-:W-:-:S09]  /*90f0*/  UISETP.NE.AND UP0, UPT, UR4, 0x18, UPT ;  /* 0x000000180400788c */ /* 0x000fd2000bf05270 */
[----:B------:R-:W-:Y:S05]  /*9100*/  BRA.U !UP0, `(.L_x_9055) ;  /* 0x0000000108447547 */ /* 0x000fea000b800000 */
.L_x_9031:
        /* <DEDUP_REMOVED lines=16> */
.L_x_9056:
[----:B------:R-:W-:Y:S05]  /*9210*/  BRA `(.L_x_9032) ;  /* 0x0000000000947947 */ /* 0x000fea0003800000 */
.L_x_9055:
        /* <DEDUP_REMOVED lines=12> */
.L_x_9058:
[----:B------:R-:W-:Y:S05]  /*92e0*/  BSYNC.RECONVERGENT B0 ;  /* 0x0000000000007941 */ /* 0x000fea0003800200 */
.L_x_9057:
[----:B------:R-:W-:-:S05]  /*92f0*/  LOP3.LUT R5, R0, 0x80, R7, 0xf8, !PT ;  /* 0x0000008000057812 */ /* 0x000fca00078ef807 */
[----:B------:R2:W-:Y:S01]  /*9300*/  STG.E.U8 desc[UR36][R2.64], R5 ;  /* 0x0000000502007986 */ /* 0x0005e2000c101124 */
[----:B------:R-:W-:Y:S05]  /*9310*/  BRA `(.L_x_9032) ;  /* 0x0000000000547947 */ /* 0x000fea0003800000 */
.L_x_9054:
        /* <DEDUP_REMOVED lines=11> */
.L_x_9060:
[----:B------:R-:W-:Y:S01]  /*93d0*/  HFMA2 R0, -RZ, RZ, 0, 7.569789886474609375e-06 ;  /* 0x0000007fff007431 */ /* 0x000fe200000001ff */
[----:B------:R-:W-:-:S04]  /*93e0*/  ISETP.GT.U32.AND P0, PT, R6, 0x7f800000, PT ;  /* 0x7f8000000600780c */ /* 0x000fc80003f04070 */
[----:B------:R-:W-:-:S09]  /*93f0*/  SEL R0, R0, 0x7c, P0 ;  /* 0x0000007c00007807 */ /* 0x000fd20000000000 */
.L_x_9061:
[----:B------:R-:W-:Y:S05]  /*9400*/  BSYNC.RECONVERGENT B0 ;  /* 0x0000000000007941 */ /* 0x000fea0003800200 */
.L_x_9059:
[----:B------:R-:W-:-:S04]  /*9410*/  SHF.R.U32.HI R5, RZ, 0x18, R4 ;  /* 0x00000018ff057819 */ /* 0x000fc80000011604 */
[----:B------:R-:W-:-:S05]  /*9420*/  LOP3.LUT R5, R0, 0x80, R5, 0xf8, !PT ;  /* 0x0000008000057812 */ /* 0x000fca00078ef805 */
[----:B------:R1:W-:Y:S01]  /*9430*/  STG.E.U8 desc[UR36][R2.64], R5 ;  /* 0x0000000502007986 */ /* 0x0003e2000c101124 */
[----:B------:R-:W-:Y:S05]  /*9440*/  BRA `(.L_x_9032) ;  /* 0x0000000000087947 */ /* 0x000fea0003800000 */
.L_x_9053:
[----:B------:R-:W-:-:S05]  /*9450*/  F2FP.BF16.F32.PACK_AB R4, RZ, R4 ;  /* 0x00000004ff04723e */ /* 0x000fca00000010ff */
[----:B------:R0:W-:Y:S02]  /*9460*/  STG.E.U16 desc[UR36][R2.64], R4 ;  /* 0x0000000402007986 */ /* 0x0001e4000c101524 */
.L_x_9032:
[----:B------:R-:W-:-:S07]  /*9470*/  VIADD R17, R17, 0x80 ;  /* 0x0000008011117836 */ /* 0x000fce0000000000 */
.L_x_8997:
[----:B------:R-:W-:Y:S05]  /*9480*/  BSYNC.RECONVERGENT B7 ;  /* 0x0000000000077941 */ /* 0x000fea0003800200 */
.L_x_8996:
[----:B------:R-:W5:Y:S02]  /*9490*/  LDCU UR4, c[0x0][0x380] ;  /* 0x00007000ff0477ac */ /* 0x000f640008000800 */
[----:B-----5:R-:W-:-:S13]  /*94a0*/  ISETP.GE.AND P0, PT, R17, UR4, PT ;  /* 0x0000000411007c0c */ /* 0x020fda000bf06270 */
[----:B------:R-:W-:Y:S05]  /*94b0*/  @P0 EXIT ;  /* 0x000000000000094d */ /* 0x000fea0003800000 */
[----:B------:R-:W5:Y:S01]  /*94c0*/  LDCU UR4, c[0x0][0x388] ;  /* 0x00007100ff0477ac */ /* 0x000f620008000800 */
[----:B0--34-:R-:W-:Y:S01]  /*94d0*/  MOV R0, RZ ;  /* 0x000000ff00007202 */ /* 0x019fe20000000f00 */
[----:B------:R-:W-:Y:S01]  /*94e0*/  IMAD.MOV.U32 R16, RZ, RZ, RZ ;  /* 0x000000ffff107224 */ /* 0x000fe200078e00ff */
[----:B-----5:R-:W-:-:S09]  /*94f0*/  UISETP.NE.AND UP0, UPT, UR4, URZ, UPT ;  /* 0x000000ff0400728c */ /* 0x020fd2000bf05270 */
[----:B------:R-:W-:Y:S05]  /*9500*/  BRA.U !UP0, `(.L_x_9062) ;  /* 0x0000001108a87547 */ /* 0x000fea000b800000 */
[----:B------:R-:W1:Y:S01]  /*9510*/  LDCU.64 UR4, c[0x0][0x390] ;  /* 0x00007200ff0477ac */ /* 0x000e620008000a00 */
[----:B------:R-:W-:Y:S01]  /*9520*/  HFMA2 R16, -RZ, RZ, 0, 0 ;  /* 0x00000000ff107431 */ /* 0x000fe200000001ff */
        /* <DEDUP_REMOVED lines=296> */
.L_x_9062:
[----:B------:R-:W1:Y:S01]  /*a7b0*/  LDCU.128 UR8, c[0x0][0x580] ;  /* 0x0000b000ff0877ac */ /* 0x000e620008000c00 */
[----:B------:R-:W-:Y:S01]  /*a7c0*/  BSSY.RECONVERGENT B6, `(.L_x_9063) ;  /* 0x00000df000067945 */ /* 0x000fe20003800200 */
[----:B------:R-:W-:-:S04]  /*a7d0*/  UPRMT UR4, UR41, 0x9910, URZ ;  /* 0x0000991029047896 */ /* 0x000fc800080000ff */
[----:B------:R-:W-:Y:S01]  /*a7e0*/  UISETP.GT.AND UP0, UPT, UR4, 0x9, UPT ;  /* 0x000000090400788c */ /* 0x000fe2000bf04270 */
[----:B-12---:R-:W-:Y:S02]  /*a7f0*/  IADD3 R2, P1, PT, R0, UR10, RZ ;  /* 0x0000000a00027c10 */ /* 0x006fe4000ff3e0ff */
        /* <DEDUP_REMOVED lines=13> */
[----:B--2---:R-:W4:Y:S01]  /*a8d0*/  I2F.S16 R0, R0 ;  /* 0x0000000000007306 */ /* 0x004f220000101400 */
[----:B------:R-:W-:Y:S05]  /*a8e0*/  BRA `(.L_x_9069) ;  /* 0x0000000c00307947 */ /* 0x000fea0003800000 */
.L_x_9067:
[----:B------:R-:W2:Y:S02]  /*a8f0*/  LDG.E.U8 R0, desc[UR36][R2.64] ;  /* 0x0000002402007981 */ /* 0x000ea4000c1e1100 */
[----:B--2---:R-:W-:Y:S01]  /*a900*/  I2FP.F32.U32 R0, R0 ;  /* 0x0000000000007245 */ /* 0x004fe20000201000 */
[----:B------:R-:W-:Y:S06]  /*a910*/  BRA `(.L_x_9069) ;  /* 0x0000000c00247947 */ /* 0x000fec0003800000 */
.L_x_9066:
        /* <DEDUP_REMOVED lines=9> */
.L_x_9071:
[----:B------:R-:W2:Y:S02]  /*a9b0*/  LDG.E R0, desc[UR36][R2.64] ;  /* 0x0000002402007981 */ /* 0x000ea4000c1e1900 */
[----:B--2---:R-:W-:Y:S01]  /*a9c0*/  I2FP.F32.S32 R0, R0 ;  /* 0x0000000000007245 */ /* 0x004fe20000201400 */
[----:B------:R-:W-:Y:S06]  /*a9d0*/  BRA `(.L_x_9069) ;  /* 0x0000000800f47947 */ /* 0x000fec0003800000 */
.L_x_9070:
[----:B------:R-:W2:Y:S02]  /*a9e0*/  LDG.E.U16 R0, desc[UR36][R2.64] ;  /* 0x0000002402007981 */ /* 0x000ea4000c1e1500 */
[----:B--2---:R-:W0:Y:S01]  /*a9f0*/  I2F.S16 R0, R0 ;  /* 0x0000000000007306 */ /* 0x004e220000101400 */
[----:B------:R-:W-:Y:S05]  /*aa00*/  BRA `(.L_x_9069) ;  /* 0x0000000800e87947 */ /* 0x000fea0003800000 */
.L_x_9065:
        /* <DEDUP_REMOVED lines=8> */
.L_x_9073:
[----:B------:R-:W2:Y:S02]  /*aa90*/  LDG.E.U16 R0, desc[UR36][R2.64] ;  /* 0x0000002402007981 */ /* 0x000ea4000c1e1500 */
[----:B--2---:R-:W-:Y:S01]  /*aaa0*/  HADD2.F32 R0, -RZ, R0.H0_H0 ;  /* 0x20000000ff007230 */ /* 0x004fe20000004100 */
[----:B------:R-:W-:Y:S06]  /*aab0*/  BRA `(.L_x_9069) ;  /* 0x0000000800bc7947 */ /* 0x000fec0003800000 */
.L_x_9072:
        /* <DEDUP_REMOVED lines=8> */
.L_x_9075:
[----:B------:R-:W2:Y:S02]  /*ab40*/  LDG.E.U16 R0, desc[UR36][R2.64] ;  /* 0x0000002402007981 */ /* 0x000ea4000c1e1500 */
[----:B--2---:R-:W-:Y:S01]  /*ab50*/  HADD2.F32 R0, -RZ, R0.H0_H0 ;  /* 0x20000000ff007230 */ /* 0x004fe20000004100 */
[----:B------:R-:W-:Y:S06]  /*ab60*/  BRA `(.L_x_9069) ;  /* 0x0000000800907947 */ /* 0x000fec0003800000 */
.L_x_9074:
[----:B------:R-:W2:Y:S01]  /*ab70*/  LDG.E.64 R2, desc[UR36][R2.64] ;  /* 0x0000002402027981 */ /* 0x000ea2000c1e1b00 */
[----:B------:R-:W-:Y:S01]  /*ab80*/  UMOV UR4, 0xf0000000 ;  /* 0xf000000000047882 */ /* 0x000fe20000000000 */
[----:B------:R-:W-:Y:S01]  /*ab90*/  UMOV UR5, 0x380fffff ;  /* 0x380fffff00057882 */ /* 0x000fe20000000000 */
[----:B--2---:R-:W0:Y:S01]  /*aba0*/  F2F.F32.F64 R0, R2 ;  /* 0x0000000200007310 */ /* 0x004e220000301000 */
[----:B------:R-:W-:-:S14]  /*abb0*/  DSETP.GEU.AND P0, PT, |R2|, UR4, PT ;  /* 0x0000000402007e2a */ /* 0x000fdc000bf0e200 */
[----:B0-----:R-:W-:Y:S01]  /*abc0*/  @!P0 FMUL R0, R0, 1.175494350822287508e-38 ;  /* 0x0080000000008820 */ /* 0x001fe20000400000 */
[----:B------:R-:W-:Y:S06]  /*abd0*/  BRA `(.L_x_9069) ;  /* 0x0000000800747947 */ /* 0x000fec0003800000 */
.L_x_9064:
        /* <DEDUP_REMOVED lines=12> */
.L_x_9078:
[----:B------:R-:W2:Y:S01]  /*aca0*/  LDG.E.64 R2, desc[UR36][R2.64] ;  /* 0x0000002402027981 */ /* 0x000ea2000c1e1b00 */
[----:B------:R-:W-:Y:S01]  /*acb0*/  UMOV UR4, 0xf0000000 ;  /* 0xf000000000047882 */ /* 0x000fe20000000000 */
[----:B------:R-:W-:Y:S01]  /*acc0*/  UMOV UR5, 0x380fffff ;  /* 0x380fffff00057882 */ /* 0x000fe20000000000 */
[----:B--2---:R-:W0:Y:S01]  /*acd0*/  F2F.F32.F64 R0, R2 ;  /* 0x0000000200007310 */ /* 0x004e220000301000 */
[----:B------:R-:W-:-:S14]  /*ace0*/  DSETP.GEU.AND P0, PT, |R2|, UR4, PT ;  /* 0x0000000402007e2a */ /* 0x000fdc000bf0e200 */
[----:B0-----:R-:W-:Y:S01]  /*acf0*/  @!P0 FMUL R0, R0, 1.175494350822287508e-38 ;  /* 0x0080000000008820 */ /* 0x001fe20000400000 */
[----:B------:R-:W-:Y:S06]  /*ad00*/  BRA `(.L_x_9069) ;  /* 0x0000000800287947 */ /* 0x000fec0003800000 */
.L_x_9077:
        /* <DEDUP_REMOVED lines=25> */
.L_x_9080:
        /* <DEDUP_REMOVED lines=12> */
.L_x_9079:
[----:B------:R-:W2:Y:S02]  /*af60*/  LDG.E.U16 R0, desc[UR36][R2.64] ;  /* 0x0000002402007981 */ /* 0x000ea4000c1e1500 */
[----:B--2---:R-:W-:Y:S01]  /*af70*/  IMAD.U32 R0, R0, 0x10000, RZ ;  /* 0x0001000000007824 */ /* 0x004fe200078e00ff */
[----:B------:R-:W-:Y:S06]  /*af80*/  BRA `(.L_x_9069) ;  /* 0x0000000400887947 */ /* 0x000fec0003800000 */
.L_x_9076:
        /* <DEDUP_REMOVED lines=11> */
.L_x_9083:
        /* <DEDUP_REMOVED lines=20> */
.L_x_9085:
[----:B------:R-:W-:Y:S05]  /*b180*/  BSYNC.RECONVERGENT B0 ;  /* 0x0000000000007941 */ /* 0x000fea0003800200 */
.L_x_9084:
[----:B------:R-:W-:Y:S02]  /*b190*/  SHF.L.U32 R0, R0, 0x14, RZ ;  /* 0x0000001400007819 */ /* 0x000fe400000006ff */
[----:B------:R-:W-:-:S04]  /*b1a0*/  LEA R2, R2, 0x3b800000, 0x17 ;  /* 0x3b80000002027811 */ /* 0x000fc800078eb8ff */
[----:B------:R-:W-:Y:S01]  /*b1b0*/  LOP3.LUT R0, R2, R0, R7, 0xfe, !PT ;  /* 0x0000000002007212 */ /* 0x000fe200078efe07 */
[----:B------:R-:W-:Y:S06]  /*b1c0*/  BRA `(.L_x_9069) ;  /* 0x0000000000f87947 */ /* 0x000fec0003800000 */
.L_x_9082:
        /* <DEDUP_REMOVED lines=20> */
.L_x_9087:
[----:B------:R-:W-:Y:S05]  /*b310*/  BSYNC.RECONVERGENT B0 ;  /* 0x0000000000007941 */ /* 0x000fea0003800200 */
.L_x_9086:
[----:B------:R-:W-:Y:S01]  /*b320*/  IMAD.SHL.U32 R0, R0, 0x200000, RZ ;  /* 0x0020000000007824 */ /* 0x000fe200078e00ff */
[----:B------:R-:W-:-:S04]  /*b330*/  LEA R2, R2, 0x37800000, 0x17 ;  /* 0x3780000002027811 */ /* 0x000fc800078eb8ff */
[----:B------:R-:W-:Y:S01]  /*b340*/  LOP3.LUT R0, R2, R0, R7, 0xfe, !PT ;  /* 0x0000000002007212 */ /* 0x000fe200078efe07 */
[----:B------:R-:W-:Y:S06]  /*b350*/  BRA `(.L_x_9069) ;  /* 0x0000000000947947 */ /* 0x000fec0003800000 */
.L_x_9081:
        /* <DEDUP_REMOVED lines=14> */
.L_x_9068:
        /* <DEDUP_REMOVED lines=16> */
.L_x_9090:
[----:B------:R-:W-:Y:S01]  /*b540*/  MOV R0, RZ ;  /* 0x000000ff00007202 */ /* 0x000fe20000000f00 */
[----:B------:R-:W-:Y:S06]  /*b550*/  BRA `(.L_x_9069) ;  /* 0x0000000000147947 */ /* 0x000fec0003800000 */
.L_x_9089:
[----:B------:R-:W2:Y:S02]  /*b560*/  LDG.E.64 R2, desc[UR36][R2.64] ;  /* 0x0000002402027981 */ /* 0x000ea4000c1e1b00 */
[----:B--2---:R0:W1:Y:S01]  /*b570*/  I2F.U64 R0, R2 ;  /* 0x0000000200007312 */ /* 0x0040620000301000 */
[----:B------:R-:W-:Y:S05]  /*b580*/  BRA `(.L_x_9069) ;  /* 0x0000000000087947 */ /* 0x000fea0003800000 */
.L_x_9088:
[----:B------:R-:W2:Y:S02]  /*b590*/  LDG.E R0, desc[UR36][R2.64] ;  /* 0x0000002402007981 */ /* 0x000ea4000c1e1900 */
[----:B--2---:R-:W-:-:S07]  /*b5a0*/  I2FP.F32.U32 R0, R0 ;  /* 0x0000000000007245 */ /* 0x004fce0000201000 */
.L_x_9069:
[----:B------:R-:W-:Y:S05]  /*b5b0*/  BSYNC.RECONVERGENT B6 ;  /* 0x0000000000067941 */ /* 0x000fea0003800200 */
.L_x_9063:
[----:B012345:R-:W-:Y:S01]  /*b5c0*/  FMUL.FTZ R2, R0, 0.70710676908493041992 ;  /* 0x3f3504f300027820 */ /* 0x03ffe20000410000 */
        /* <DEDUP_REMOVED lines=46> */
.L_x_9094:
[----:B------:R-:W0:Y:S02]  /*b8b0*/  F2I.S64.TRUNC R2, R2 ;  /* 0x0000000200027311 */ /* 0x000e24000020d900 */
[----:B0-----:R-:W-:-:S05]  /*b8c0*/  MOV R5, R2 ;  /* 0x0000000200057202 */ /* 0x001fca0000000f00 */
[----:B------:R-:W-:Y:S01]  /*b8d0*/  STG.E.U8 desc[UR36][R16.64], R5 ;  /* 0x0000000510007986 */ /* 0x000fe2000c101124 */
[----:B------:R-:W-:Y:S05]  /*b8e0*/  EXIT ;  /* 0x000000000000794d */ /* 0x000fea0003800000 */
.L_x_9093:
        /* <DEDUP_REMOVED lines=9> */
.L_x_9097:
[----:B------:R-:W0:Y:S02]  /*b980*/  F2I.FTZ.TRUNC.NTZ R3, R2 ;  /* 0x0000000200037305 */ /* 0x000e24000021f100 */
[----:B0-----:R-:W-:Y:S01]  /*b990*/  STG.E desc[UR36][R16.64], R3 ;  /* 0x0000000310007986 */ /* 0x001fe2000c101924 */
[----:B------:R-:W-:Y:S05]  /*b9a0*/  EXIT ;  /* 0x000000000000794d */ /* 0x000fea0003800000 */
.L_x_9096:
[----:B------:R-:W0:Y:S02]  /*b9b0*/  F2I.FTZ.TRUNC.NTZ R3, R2 ;  /* 0x0000000200037305 */ /* 0x000e24000021f100 */
[----:B0-----:R-:W-:Y:S01]  /*b9c0*/  STG.E.U16 desc[UR36][R16.64], R3 ;  /* 0x0000000310007986 */ /* 0x001fe2000c101524 */
[----:B------:R-:W-:Y:S05]  /*b9d0*/  EXIT ;  /* 0x000000000000794d */ /* 0x000fea0003800000 */
.L_x_9092:
        /* <DEDUP_REMOVED lines=8> */
.L_x_9099:
[----:B------:R-:W-:-:S05]  /*ba60*/  F2FP.F16.F32.PACK_AB R2, RZ, R2 ;  /* 0x00000002ff02723e */ /* 0x000fca00000000ff */
[----:B------:R-:W-:Y:S01]  /*ba70*/  STG.E.U16 desc[UR36][R16.64], R2 ;  /* 0x0000000210007986 */ /* 0x000fe2000c101524 */
[----:B------:R-:W-:Y:S05]  /*ba80*/  EXIT ;  /* 0x000000000000794d */ /* 0x000fea0003800000 */
.L_x_9098:
        /* <DEDUP_REMOVED lines=9> */
.L_x_9101:
[----:B------:R-:W-:-:S04]  /*bb20*/  F2FP.F16.F32.PACK_AB R3, RZ, R2 ;  /* 0x00000002ff03723e */ /* 0x000fc800000000ff */
[----:B------:R-:W-:-:S05]  /*bb30*/  PRMT R3, R3, 0x5410, RZ ;  /* 0x0000541003037816 */ /* 0x000fca00000000ff */
[----:B------:R-:W-:Y:S01]  /*bb40*/  STG.E desc[UR36][R16.64], R3 ;  /* 0x0000000310007986 */ /* 0x000fe2000c101924 */
[----:B------:R-:W-:Y:S05]  /*bb50*/  EXIT ;  /* 0x000000000000794d */ /* 0x000fea0003800000 */
.L_x_9100:
[----:B------:R-:W-:-:S06]  /*bb60*/  FMUL.FTZ R2, R2, 1 ;  /* 0x3f80000002027820 */ /* 0x000fcc0000410000 */
[----:B------:R-:W0:Y:S02]  /*bb70*/  F2F.F64.F32 R2, R2 ;  /* 0x0000000200027310 */ /* 0x000e240000201800 */
[----:B0-----:R-:W-:Y:S01]  /*bb80*/  STG.E.64 desc[UR36][R16.64], R2 ;  /* 0x0000000210007986 */ /* 0x001fe2000c101b24 */
[----:B------:R-:W-:Y:S05]  /*bb90*/  EXIT ;  /* 0x000000000000794d */ /* 0x000fea0003800000 */
.L_x_9091:
        /* <DEDUP_REMOVED lines=13> */
.L_x_9105:
        /* <DEDUP_REMOVED lines=16> */
.L_x_9108:
[----:B------:R-:W-:-:S04]  /*bd70*/  SHF.R.U32.HI R2, RZ, 0x18, R2 ;  /* 0x00000018ff027819 */ /* 0x000fc80000011602 */
[----:B------:R-:W-:-:S04]  /*bd80*/  LOP3.LUT R2, R3, 0x80, R2, 0xf8, !PT ;  /* 0x0000008003027812 */ /* 0x000fc800078ef802 */
[----:B------:R-:W-:-:S07]  /*bd90*/  PRMT R8, R2, 0x7610, R8 ;  /* 0x0000761002087816 */ /* 0x000fce0000000008 */
.L_x_9107:
[----:B------:R-:W-:Y:S05]  /*bda0*/  BSYNC.RECONVERGENT B0 ;  /* 0x0000000000007941 */ /* 0x000fea0003800200 */
.L_x_9106:
[----:B------:R-:W-:Y:S01]  /*bdb0*/  STG.E.U8 desc[UR36][R16.64], R8 ;  /* 0x0000000810007986 */ /* 0x000fe2000c101124 */
[----:B------:R-:W-:Y:S05]  /*bdc0*/  EXIT ;  /* 0x000000000000794d */ /* 0x000fea0003800000 */
.L_x_9104:
        /* <DEDUP_REMOVED lines=16> */
.L_x_9111:
[----:B------:R-:W-:-:S04]  /*bed0*/  SHF.R.U32.HI R2, RZ, 0x18, R2 ;  /* 0x00000018ff027819 */ /* 0x000fc80000011602 */
[----:B------:R-:W-:-:S04]  /*bee0*/  LOP3.LUT R3, R3, 0x80, R2, 0xf8, !PT ;  /* 0x0000008003037812 */ /* 0x000fc800078ef802 */
[----:B------:R-:W-:-:S07]  /*bef0*/  PRMT R8, R3, 0x7610, R8 ;  /* 0x0000761003087816 */ /* 0x000fce0000000008 */
.L_x_9110:
[----:B------:R-:W-:Y:S05]  /*bf00*/  BSYNC.RECONVERGENT B0 ;  /* 0x0000000000007941 */ /* 0x000fea0003800200 */
.L_x_9109:
[----:B------:R-:W-:Y:S01]  /*bf10*/  STG.E.U8 desc[UR36][R16.64], R8 ;  /* 0x0000000810007986 */ /* 0x000fe2000c101124 */
[----:B------:R-:W-:Y:S05]  /*bf20*/  EXIT ;  /* 0x000000000000794d */ /* 0x000fea0003800000 */
.L_x_9103:
        /* <DEDUP_REMOVED lines=21> */
.L_x_9113:
[----:B------:R-:W0:Y:S02]  /*c080*/  F2I.U64.TRUNC R2, R2 ;  /* 0x0000000200027311 */ /* 0x000e24000020d800 */
[----:B0-----:R-:W-:Y:S01]  /*c090*/  STG.E.64 desc[UR36][R16.64], R2 ;  /* 0x0000000210007986 */ /* 0x001fe2000c101b24 */
[----:B------:R-:W-:Y:S05]  /*c0a0*/  EXIT ;  /* 0x000000000000794d */ /* 0x000fea0003800000 */
.L_x_9112:
[----:B------:R-:W0:Y:S02]  /*c0b0*/  F2I.FTZ.U32.TRUNC.NTZ R3, R2 ;  /* 0x0000000200037305 */ /* 0x000e24000021f000 */
[----:B0-----:R-:W-:Y:S01]  /*c0c0*/  STG.E desc[UR36][R16.64], R3 ;  /* 0x0000000310007986 */ /* 0x001fe2000c101924 */
[----:B------:R-:W-:Y:S05]  /*c0d0*/  EXIT ;  /* 0x000000000000794d */ /* 0x000fea0003800000 */
.L_x_9102:
        /* <DEDUP_REMOVED lines=10> */
.L_x_9115:
[----:B------:R-:W-:Y:S01]  /*c180*/  FMUL.FTZ R4, R2, 1 ;  /* 0x3f80000002047820 */ /* 0x000fe20000410000 */
[----:B------:R-:W-:-:S05]  /*c190*/  CS2R R6, SRZ ;  /* 0x0000000000067805 */ /* 0x000fca000001ff00 */
[----:B------:R-:W0:Y:S02]  /*c1a0*/  F2F.F64.F32 R4, R4 ;  /* 0x0000000400047310 */ /* 0x000e240000201800 */
[----:B0-----:R-:W-:Y:S01]  /*c1b0*/  STG.E.128 desc[UR36][R16.64], R4 ;  /* 0x0000000410007986 */ /* 0x001fe2000c101d24 */
[----:B------:R-:W-:Y:S05]  /*c1c0*/  EXIT ;  /* 0x000000000000794d */ /* 0x000fea0003800000 */
.L_x_9114:
[----:B------:R-:W-:-:S09]  /*c1d0*/  UISETP.NE.AND UP0, UPT, UR4, 0xf, UPT ;  /* 0x0000000f0400788c */ /* 0x000fd2000bf05270 */
[----:B------:R-:W-:Y:S05]  /*c1e0*/  BRA.U !UP0, `(.L_x_9116) ;  /* 0x0000000108e07547 */ /* 0x000fea000b800000 */
[----:B------:R-:W-:-:S09]  /*c1f0*/  UISETP.NE.AND UP0, UPT, UR4, 0x17, UPT ;  /* 0x000000170400788c */ /* 0x000fd2000bf05270 */
[----:B------:R-:W-:Y:S05]  /*c200*/  BRA.U !UP0, `(.L_x_9117) ;  /* 0x00000001088c7547 */ /* 0x000fea000b800000 */
[----:B------:R-:W-:-:S09]  /*c210*/  UISETP.NE.AND UP0, UPT, UR4, 0x18, UPT ;  /* 0x000000180400788c */ /* 0x000fd2000bf05270 */
[----:B------:R-:W-:Y:S05]  /*c220*/  BRA.U !UP0, `(.L_x_9118) ;  /* 0x0000000108447547 */ /* 0x000fea000b800000 */
.L_x_9095:
        /* <DEDUP_REMOVED lines=16> */
.L_x_9119:
[----:B------:R-:W-:Y:S05]  /*c330*/  EXIT ;  /* 0x000000000000794d */ /* 0x000fea0003800000 */
.L_x_9118:
        /* <DEDUP_REMOVED lines=12> */
.L_x_9121:
[----:B------:R-:W-:Y:S05]  /*c400*/  BSYNC.RECONVERGENT B0 ;  /* 0x0000000000007941 */ /* 0x000fea0003800200 */
.L_x_9120:
[----:B------:R-:W-:-:S05]  /*c410*/  LOP3.LUT R3, R0, 0x80, R5, 0xf8, !PT ;  /* 0x0000008000037812 */ /* 0x000fca00078ef805 */
[----:B------:R-:W-:Y:S01]  /*c420*/  STG.E.U8 desc[UR36][R16.64], R3 ;  /* 0x0000000310007986 */ /* 0x000fe2000c101124 */
[----:B------:R-:W-:Y:S05]  /*c430*/  EXIT ;  /* 0x000000000000794d */ /* 0x000fea0003800000 */
.L_x_9117:
        /* <DEDUP_REMOVED lines=11> */
.L_x_9123:
[----:B------:R-:W-:Y:S01]  /*c4f0*/  HFMA2 R0, -RZ, RZ, 0, 7.569789886474609375e-06 ;  /* 0x0000007fff007431 */ /* 0x000fe200000001ff */
[----:B------:R-:W-:-:S04]  /*c500*/  ISETP.GT.U32.AND P0, PT, R4, 0x7f800000, PT ;  /* 0x7f8000000400780c */ /* 0x000fc80003f04070 */
[----:B------:R-:W-:-:S09]  /*c510*/  SEL R0, R0, 0x7c, P0 ;  /* 0x0000007c00007807 */ /* 0x000fd20000000000 */
.L_x_9124:
[----:B------:R-:W-:Y:S05]  /*c520*/  BSYNC.RECONVERGENT B0 ;  /* 0x0000000000007941 */ /* 0x000fea0003800200 */
.L_x_9122:
[----:B------:R-:W-:-:S04]  /*c530*/  SHF.R.U32.HI R3, RZ, 0x18, R2 ;  /* 0x00000018ff037819 */ /* 0x000fc80000011602 */
[----:B------:R-:W-:-:S05]  /*c540*/  LOP3.LUT R3, R0, 0x80, R3, 0xf8, !PT ;  /* 0x0000008000037812 */ /* 0x000fca00078ef803 */
[----:B------:R-:W-:Y:S01]  /*c550*/  STG.E.U8 desc[UR36][R16.64], R3 ;  /* 0x0000000310007986 */ /* 0x000fe2000c101124 */
[----:B------:R-:W-:Y:S05]  /*c560*/  EXIT ;  /* 0x000000000000794d */ /* 0x000fea0003800000 */
.L_x_9116:
[----:B------:R-:W-:-:S05]  /*c570*/  F2FP.BF16.F32.PACK_AB R2, RZ, R2 ;  /* 0x00000002ff02723e */ /* 0x000fca00000010ff */
[----:B------:R-:W-:Y:S01]  /*c580*/  STG.E.U16 desc[UR36][R16.64], R2 ;  /* 0x0000000210007986 */ /* 0x000fe2000c101524 */
[----:B------:R-:W-:Y:S05]  /*c590*/  EXIT ;  /* 0x000000000000794d */ /* 0x000fea0003800000 */
.L_x_9125:
        /* <DEDUP_REMOVED lines=14> */
.L_x_12926:


//--------------------- .text._ZN2at6native27unrolled_elementwise_kernelIZZZNS0_18GeluCUDAKernelImplERNS_18TensorIteratorBaseENS0_8GeluTypeEENKUlvE0_clEvENKUlvE0_clEvEUlfE_St5arrayIPcLm2EELi4E23TrivialOffsetCalculatorILi1EjESC_NS0_6memory12LoadWithCastILi1EEENSD_13StoreWithCastILi1EEEEEviT_T0_T2_T3_T4_T5_ --------------------------
	.section	.text._ZN2at6native27unrolled_elementwise_kernelIZZZNS0_18GeluCUDAKernelImplERNS_18TensorIteratorBaseENS0_8GeluTypeEENKUlvE0_clEvENKUlvE0_clEvEUlfE_St5arrayIPcLm2EELi4E23TrivialOffsetCalculatorILi1EjESC_NS0_6memory12LoadWithCastILi1EEENSD_13StoreWithCastILi1EEEEEviT_T0_T2_T3_T4_T5_,"ax",@progbits
	.align	128
        .global         _ZN2at6native27unrolled_elementwise_kernelIZZZNS0_18GeluCUDAKernelImplERNS_18TensorIteratorBaseENS0_8GeluTypeEENKUlvE0_clEvENKUlvE0_clEvEUlfE_St5arrayIPcLm2EELi4E23TrivialOffsetCalculatorILi1EjESC_NS0_6memory12LoadWithCastILi1EEENSD_13StoreWithCastILi1EEEEEviT_T0_T2_T3_T4_T5_
        .type           _ZN2at6native27unrolled_elementwise_kernelIZZZNS0_18GeluCUDAKernelImplERNS_18TensorIteratorBaseENS0_8GeluTypeEENKUlvE0_clEvENKUlvE0_clEvEUlfE_St5arrayIPcLm2EELi4E23TrivialOffsetCalculatorILi1EjESC_NS0_6memory12LoadWithCastILi1EEENSD_13StoreWithCastILi1EEEEEviT_T0_T2_T3_T4_T5_,@function
        .size           _ZN2at6native27unrolled_elementwise_kernelIZZZNS0_18GeluCUDAKernelImplERNS_18TensorIteratorBaseENS0_8GeluTypeEENKUlvE0_clEvENKUlvE0_clEvEUlfE_St5arrayIPcLm2EELi4E23TrivialOffsetCalculatorILi1EjESC_NS0_6memory12LoadWithCastILi1EEENSD_13StoreWithCastILi1EEEEEviT_T0_T2_T3_T4_T5_,(.L_x_12927 - _ZN2at6native27unrolled_elementwise_kernelIZZZNS0_18GeluCUDAKernelImplERNS_18TensorIteratorBaseENS0_8GeluTypeEENKUlvE0_clEvENKUlvE0_clEvEUlfE_St5arrayIPcLm2EELi4E23TrivialOffsetCalculatorILi1EjESC_NS0_6memory12LoadWithCastILi1EEENSD_13StoreWithCastILi1EEEEEviT_T0_T2_T3_T4_T5_)
        .other          _ZN2at6native27unrolled_elementwise_kernelIZZZNS0_18GeluCUDAKernelImplERNS_18TensorIteratorBaseENS0_8GeluTypeEENKUlvE0_clEvENKUlvE0_clEvEUlfE_St5arrayIPcLm2EELi4E23TrivialOffsetCalculatorILi1EjESC_NS0_6memory12LoadWithCastILi1EEENSD_13StoreWithCastILi1EEEEEviT_T0_T2_T3_T4_T5_,@"STO_CUDA_ENTRY STV_DEFAULT"
_ZN2at6native27unrolled_elementwise_kernelIZZZNS0_18GeluCUDAKernelImplERNS_18TensorIteratorBaseENS0_8GeluTypeEENKUlvE0_clEvENKUlvE0_clEvEUlfE_St5arrayIPcLm2EELi4E23TrivialOffsetCalculatorILi1EjESC_NS0_6memory12LoadWithCastILi1EEENSD_13StoreWithCastILi1EEEEEviT_T0_T2_T3_T4_T5_:
.text._ZN2at6native27unrolled_elementwise_kernelIZZZNS0_18GeluCUDAKernelImplERNS_18TensorIteratorBaseENS0_8GeluTypeEENKUlvE0_clEvENKUlvE0_clEvEUlfE_St5arrayIPcLm2EELi4E23TrivialOffsetCalculatorILi1EjESC_NS0_6memory12LoadWithCastILi1EEENSD_13StoreWithCastILi1EEEEEviT_T0_T2_T3_T4_T5_:
[----:B------:R-:W0:Y:S01]  /*0000*/  LDC R1, c[0x0][0x37c] ;  /* 0x0000df00ff017b82 */ /* 0x000e220000000800 */
[----:B------:R-:W1:Y:S07]  /*0010*/  S2R R2, SR_CTAID.X ;  /* 0x0000000000027919 */ /* 0x000e6e0000002500 */
[----:B------:R-:W1:Y:S01]  /*0020*/  LDC R17, c[0x0][0x380] ;  /* 0x0000e000ff117b82 */ /* 0x000e620000000800 */
[----:B------:R-:W2:Y:S01]  /*0030*/  LDCU.64 UR36, c[0x0][0x358] ;  /* 0x00006b00ff2477ac */ /* 0x000ea20008000a00 */
[----:B------:R-:W-:Y:S01]  /*0040*/  BSSY.RECONVERGENT B7, `(.L_x_9126) ;  /* 0x00000ec000077945 */ /* 0x000fe20003800200 */
[----:B------:R-:W3:Y:S01]  /*0050*/  S2R R16, SR_TID.X ;  /* 0x0000000000107919 */ /* 0x000ee20000002100 */
[----:B------:R-:W-:Y:S01]  /*0060*/  IMAD.MOV.U32 R22, RZ, RZ, RZ ;  /* 0x000000ffff167224 */ /* 0x000fe200078e00ff */
        /* <DEDUP_REMOVED lines=26> */
.L_x_9132:
[----:B------:R-:W2:Y:S02]  /*0210*/  LDG.E.U8 R4, desc[UR36][R4.64] ;  /* 0x0000002404047981 */ /* 0x000ea4000c1e1100 */
[----:B--2---:R-:W-:Y:S01]  /*0220*/  I2FP.F32.U32 R22, R4 ;  /* 0x0000000400167245 */ /* 0x004fe20000201000 */
[----:B------:R-:W-:Y:S06]  /*0230*/  BRA `(.L_x_9134) ;  /* 0x0000000c00287947 */ /* 0x000fec0003800000 */
.L_x_9131:
        /* <DEDUP_REMOVED lines=9> */
.L_x_9136:
[----:B------:R-:W2:Y:S02]  /*02d0*/  LDG.E R4, desc[UR36][R4.64] ;  /* 0x0000002404047981 */ /* 0x000ea4000c1e1900 */
[----:B--2---:R-:W-:Y:S01]  /*02e0*/  I2FP.F32.S32 R22, R4 ;  /* 0x0000000400167245 */ /* 0x004fe20000201400 */
[----:B------:R-:W-:Y:S06]  /*02f0*/  BRA `(.L_x_9134) ;  /* 0x0000000800f87947 */ /* 0x000fec0003800000 */
.L_x_9135:
[----:B------:R-:W2:Y:S02]  /*0300*/  LDG.E.U16 R4, desc[UR36][R4.64] ;  /* 0x0000002404047981 */ /* 0x000ea4000c1e1500 */
[----:B--2---:R2:W3:Y:S01]  /*0310*/  I2F.S16 R22, R4 ;  /* 0x0000000400167306 */ /* 0x0044e20000101400 */
[----:B------:R-:W-:Y:S05]  /*0320*/  BRA `(.L_x_9134) ;  /* 0x0000000800ec7947 */ /* 0x000fea0003800000 */
.L_x_9130:
        /* <DEDUP_REMOVED lines=8> */
.L_x_9138:
[----:B------:R-:W2:Y:S02]  /*03b0*/  LDG.E.U16 R4, desc[UR36][R4.64] ;  /* 0x0000002404047981 */ /* 0x000ea4000c1e1500 */
[----:B--2---:R-:W-:Y:S01]  /*03c0*/  HADD2.F32 R22, -RZ, R4.H0_H0 ;  /* 0x20000004ff167230 */ /* 0x004fe20000004100 */
[----:B------:R-:W-:Y:S06]  /*03d0*/  BRA `(.L_x_9134) ;  /* 0x0000000800c07947 */ /* 0x000fec0003800000 */
.L_x_9137:
        /* <DEDUP_REMOVED lines=8> */
.L_x_9140:
[----:B------:R-:W2:Y:S02]  /*0460*/  LDG.E.U16 R4, desc[UR36][R4.64] ;  /* 0x0000002404047981 */ /* 0x000ea4000c1e1500 */
[----:B--2---:R-:W-:Y:S01]  /*0470*/  HADD2.F32 R22, -RZ, R4.H0_H0 ;  /* 0x20000004ff167230 */ /* 0x004fe20000004100 */
[----:B------:R-:W-:Y:S06]  /*0480*/  BRA `(.L_x_9134) ;  /* 0x0000000800947947 */ /* 0x000fec0003800000 */
.L_x_9139:
[----:B------:R-:W2:Y:S01]  /*0490*/  LDG.E.64 R4, desc[UR36][R4.64] ;  /* 0x0000002404047981 */ /* 0x000ea2000c1e1b00 */
[----:B------:R-:W-:Y:S01]  /*04a0*/  UMOV UR4, 0xf0000000 ;  /* 0xf000000000047882 */ /* 0x000fe20000000000 */
[----:B------:R-:W-:Y:S01]  /*04b0*/  UMOV UR5, 0x380fffff ;  /* 0x380fffff00057882 */ /* 0x000fe20000000000 */
[----:B--2---:R-:W0:Y:S01]  /*04c0*/  F2F.F32.F64 R22, R4 ;  /* 0x0000000400167310 */ /* 0x004e220000301000 */
[----:B------:R-:W-:-:S14]  /*04d0*/  DSETP.GEU.AND P0, PT, |R4|, UR4, PT ;  /* 0x0000000404007e2a */ /* 0x000fdc000bf0e200 */
[----:B0-----:R-:W-:Y:S01]  /*04e0*/  @!P0 FMUL R22, R22, 1.175494350822287508e-38 ;  /* 0x0080000016168820 */ /* 0x001fe20000400000 */
[----:B------:R-:W-:Y:S06]  /*04f0*/  BRA `(.L_x_9134) ;  /* 0x0000000800787947 */ /* 0x000fec0003800000 */
.L_x_9129:
        /* <DEDUP_REMOVED lines=12> */
.L_x_9143:
[----:B------:R-:W2:Y:S01]  /*05c0*/  LDG.E.64 R4, desc[UR36][R4.64] ;  /* 0x0000002404047981 */ /* 0x000ea2000c1e1b00 */
[----:B------:R-:W-:Y:S01]  /*05d0*/  UMOV UR4, 0xf0000000 ;  /* 0xf000000000047882 */ /* 0x000fe20000000000 */
[----:B------:R-:W-:Y:S01]  /*05e0*/  UMOV UR5, 0x380fffff ;  /* 0x380fffff00057882 */ /* 0x000fe20000000000 */
[----:B--2---:R-:W0:Y:S01]  /*05f0*/  F2F.F32.F64 R22, R4 ;  /* 0x0000000400167310 */ /* 0x004e220000301000 */
[----:B------:R-:W-:-:S14]  /*0600*/  DSETP.GEU.AND P0, PT, |R4|, UR4, PT ;  /* 0x0000000404007e2a */ /* 0x000fdc000bf0e200 */
[----:B0-----:R-:W-:Y:S01]  /*0610*/  @!P0 FMUL R22, R22, 1.175494350822287508e-38 ;  /* 0x0080000016168820 */ /* 0x001fe20000400000 */
[----:B------:R-:W-:Y:S06]  /*0620*/  BRA `(.L_x_9134) ;  /* 0x00000008002c7947 */ /* 0x000fec0003800000 */
.L_x_9142:
        /* <DEDUP_REMOVED lines=25> */
.L_x_9145:
        /* <DEDUP_REMOVED lines=13> */
.L_x_9144:
[----:B------:R-:W2:Y:S02]  /*0890*/  LDG.E.U16 R4, desc[UR36][R4.64] ;  /* 0x0000002404047981 */ /* 0x000ea4000c1e1500 */
[----:B--2---:R-:W-:Y:S01]  /*08a0*/  IMAD.U32 R22, R4, 0x10000, RZ ;  /* 0x0001000004167824 */ /* 0x004fe200078e00ff */
[----:B------:R-:W-:Y:S06]  /*08b0*/  BRA `(.L_x_9134) ;  /* 0x0000000400887947 */ /* 0x000fec0003800000 */
.L_x_9141:
        /* <DEDUP_REMOVED lines=11> */
.L_x_9148:
        /* <DEDUP_REMOVED lines=20> */
.L_x_9150:
[----:B------:R-:W-:Y:S05]  /*0ab0*/  BSYNC.RECONVERGENT B0 ;  /* 0x0000000000007941 */ /* 0x000fea0003800200 */
.L_x_9149:
[----:B------:R-:W-:Y:S01]  /*0ac0*/  IMAD.SHL.U32 R0, R0, 0x100000, RZ ;  /* 0x0010000000007824 */ /* 0x000fe200078e00ff */
[----:B------:R-:W-:-:S04]  /*0ad0*/  LEA R3, R3, 0x3b800000, 0x17 ;  /* 0x3b80000003037811 */ /* 0x000fc800078eb8ff */
[----:B------:R-:W-:Y:S01]  /*0ae0*/  LOP3.LUT R22, R3, R0, R7, 0xfe, !PT ;  /* 0x0000000003167212 */ /* 0x000fe200078efe07 */
[----:B------:R-:W-:Y:S06]  /*0af0*/  BRA `(.L_x_9134) ;  /* 0x0000000000f87947 */ /* 0x000fec0003800000 */
.L_x_9147:
        /* <DEDUP_REMOVED lines=20> */
.L_x_9152:
[----:B------:R-:W-:Y:S05]  /*0c40*/  BSYNC.RECONVERGENT B0 ;  /* 0x0000000000007941 */ /* 0x000fea0003800200 */
.L_x_9151:
[----:B------:R-:W-:Y:S01]  /*0c50*/  IMAD.SHL.U32 R0, R0, 0x200000, RZ ;  /* 0x0020000000007824 */ /* 0x000fe200078e00ff */
[----:B------:R-:W-:-:S04]  /*0c60*/  LEA R3, R3, 0x37800000, 0x17 ;  /* 0x3780000003037811 */ /* 0x000fc800078eb8ff */
[----:B------:R-:W-:Y:S01]  /*0c70*/  LOP3.LUT R22, R3, R0, R7, 0xfe, !PT ;  /* 0x0000000003167212 */ /* 0x000fe200078efe07 */
[----:B------:R-:W-:Y:S06]  /*0c80*/  BRA `(.L_x_9134) ;  /* 0x0000000000947947 */ /* 0x000fec0003800000 */
.L_x_9146:
[----:B------:R-:W-:-:S09]  /*0c90*/  UISETP.NE.AND UP0, UPT, UR4, 0x1c, UPT ;  /* 0x0000001c0400788c */ /* 0x000fd2000bf05270 */
[----:B------:R-:W-:Y:S05]  /*0ca0*/  BRA.U !UP0, `(.L_x_9153) ;  /* 0x0000000108847547 */ /* 0x000fea000b800000 */
[----:B------:R-:W-:-:S09]  /*0cb0*/  UISETP.NE.AND UP0, UPT, UR4, 0x1d, UPT ;  /* 0x0000001d0400788c */ /* 0x000fd2000bf05270 */
[----:B------:R-:W-:Y:S05]  /*0cc0*/  BRA.U !UP0, `(.L_x_9154) ;  /* 0x0000000108707547 */ /* 0x000fea000b800000 */
[----:B------:R-:W-:-:S09]  /*0cd0*/  UISETP.NE.AND UP0, UPT, UR4, 0x2c, UPT ;  /* 0x0000002c0400788c */ /* 0x000fd2000bf05270 */
[----:B------:R-:W-:Y:S05]  /*0ce0*/  BRA.U !UP0, `(.L_x_9155) ;  /* 0x0000000108487547 */ /* 0x000fea000b800000 */
.L_x_9133:
        /* <DEDUP_REMOVED lines=16> */
.L_x_9156:
[----:B------:R-:W-:Y:S01]  /*0df0*/  IMAD.MOV.U32 R22, RZ, RZ, RZ ;  /* 0x000000ffff167224 */ /* 0x000fe200078e00ff */
[----:B------:R-:W-:Y:S06]  /*0e00*/  BRA `(.L_x_9134) ;  /* 0x0000000000347947 */ /* 0x000fec0003800000 */
.L_x_9155:
        /* <DEDUP_REMOVED lines=8> */
.L_x_9154:
[----:B------:R-:W2:Y:S02]  /*0e90*/  LDG.E.64 R22, desc[UR36][R4.64] ;  /* 0x0000002404167981 */ /* 0x000ea4000c1e1b00 */
[----:B--2---:R0:W1:Y:S01]  /*0ea0*/  I2F.U64 R22, R22 ;  /* 0x0000001600167312 */ /* 0x0040620000301000 */
[----:B------:R-:W-:Y:S05]  /*0eb0*/  BRA `(.L_x_9134) ;  /* 0x0000000000087947 */ /* 0x000fea0003800000 */
.L_x_9153:
[----:B------:R-:W2:Y:S02]  /*0ec0*/  LDG.E R4, desc[UR36][R4.64] ;  /* 0x0000002404047981 */ /* 0x000ea4000c1e1900 */
[----:B--2---:R-:W-:-:S07]  /*0ed0*/  I2FP.F32.U32 R22, R4 ;  /* 0x0000000400167245 */ /* 0x004fce0000201000 */
.L_x_9134:
[----:B------:R-:W-:Y:S05]  /*0ee0*/  BSYNC.RECONVERGENT B6 ;  /* 0x0000000000067941 */ /* 0x000fea0003800200 */
.L_x_9128:
[----:B------:R-:W-:-:S07]  /*0ef0*/  VIADD R16, R19, 0x80 ;  /* 0x0000008013107836 */ /* 0x000fce0000000000 */
.L_x_9127:
[----:B------:R-:W-:Y:S05]  /*0f00*/  BSYNC.RECONVERGENT B7 ;  /* 0x0000000000077941 */ /* 0x000fea0003800200 */
.L_x_9126:
[----:B------:R-:W-:Y:S01]  /*0f10*/  ISETP.GE.AND P0, PT, R16, R17, PT ;  /* 0x000000111000720c */ /* 0x000fe20003f06270 */
[----:B------:R-:W-:Y:S01]  /*0f20*/  BSSY.RECONVERGENT B7, `(.L_x_9157) ;  /* 0x00000e7000077945 */ /* 0x000fe20003800200 */
[----:B------:R-:W-:-:S11]  /*0f30*/  IMAD.MOV.U32 R24, RZ, RZ, RZ ;  /* 0x000000ffff187224 */ /* 0x000fd600078e00ff */
        /* <DEDUP_REMOVED lines=22> */
.L_x_9163:
[----:B------:R-:W2:Y:S02]  /*10a0*/  LDG.E.U8 R4, desc[UR36][R4.64] ;  /* 0x0000002404047981 */ /* 0x000ea4000c1e1100 */
[----:B--2---:R-:W-:Y:S01]  /*10b0*/  I2FP.F32.U32 R24, R4 ;  /* 0x0000000400187245 */ /* 0x004fe20000201000 */
[----:B------:R-:W-:Y:S06]  /*10c0*/  BRA `(.L_x_9165) ;  /* 0x0000000c00287947 */ /* 0x000fec0003800000 */
.L_x_9162:
        /* <DEDUP_REMOVED lines=9> */
.L_x_9167:
[----:B------:R-:W2:Y:S02]  /*1160*/  LDG.E R4, desc[UR36][R4.64] ;  /* 0x0000002404047981 */ /* 0x000ea4000c1e1900 */
[----:B--2---:R-:W-:Y:S01]  /*1170*/  I2FP.F32.S32 R24, R4 ;  /* 0x0000000400187245 */ /* 0x004fe20000201400 */
[----:B------:R-:W-:Y:S06]  /*1180*/  BRA `(.L_x_9165) ;  /* 0x0000000800f87947 */ /* 0x000fec0003800000 */
.L_x_9166:
[----:B------:R-:W2:Y:S02]  /*1190*/  LDG.E.U16 R4, desc[UR36][R4.64] ;  /* 0x0000002404047981 */ /* 0x000ea4000c1e1500 */
[----:B--2---:R0:W2:Y:S01]  /*11a0*/  I2F.S16 R24, R4 ;  /* 0x0000000400187306 */ /* 0x0040a20000101400 */
[----:B------:R-:W-:Y:S05]  /*11b0*/  BRA `(.L_x_9165) ;  /* 0x0000000800ec7947 */ /* 0x000fea0003800000 */
.L_x_9161:
        /* <DEDUP_REMOVED lines=8> */
.L_x_9169:
[----:B------:R-:W2:Y:S02]  /*1240*/  LDG.E.U16 R4, desc[UR36][R4.64] ;  /* 0x0000002404047981 */ /* 0x000ea4000c1e1500 */
[----:B--2---:R-:W-:Y:S01]  /*1250*/  HADD2.F32 R24, -RZ, R4.H0_H0 ;  /* 0x20000004ff187230 */ /* 0x004fe20000004100 */
[----:B------:R-:W-:Y:S06]  /*1260*/  BRA `(.L_x_9165) ;  /* 0x0000000800c07947 */ /* 0x000fec0003800000 */
.L_x_9168:
        /* <DEDUP_REMOVED lines=8> */
.L_x_9171:
[----:B------:R-:W2:Y:S02]  /*12f0*/  LDG.E.U16 R4, desc[UR36][R4.64] ;  /* 0x0000002404047981 */ /* 0x000ea4000c1e1500 */
[----:B--2---:R-:W-:Y:S01]  /*1300*/  HADD2.F32 R24, -RZ, R4.H0_H0 ;  /* 0x20000004ff187230 */ /* 0x004fe20000004100 */
[----:B------:R-:W-:Y:S06]  /*1310*/  BRA `(.L_x_9165) ;  /* 0x0000000800947947 */ /* 0x000fec0003800000 */
.L_x_9170:
[----:B------:R-:W2:Y:S01]  /*1320*/  LDG.E.64 R4, desc[UR36][R4.64] ;  /* 0x0000002404047981 */ /* 0x000ea2000c1e1b00 */
[----:B------:R-:W-:Y:S01]  /*1330*/  UMOV UR4, 0xf0000000 ;  /* 0xf000000000047882 */ /* 0x000fe20000000000 */
[----:B------:R-:W-:Y:S01]  /*1340*/  UMOV UR5, 0x380fffff ;  /* 0x380fffff00057882 */ /* 0x000fe20000000000 */
[----:B--2---:R-:W0:Y:S01]  /*1350*/  F2F.F32.F64 R24, R4 ;  /* 0x0000000400187310 */ /* 0x004e220000301000 */
[----:B------:R-:W-:-:S14]  /*1360*/  DSETP.GEU.AND P0, PT, |R4|, UR4, PT ;  /* 0x0000000404007e2a */ /* 0x000fdc000bf0e200 */
[----:B0-----:R-:W-:Y:S01]  /*1370*/  @!P0 FMUL R24, R24, 1.175494350822287508e-38 ;  /* 0x0080000018188820 */ /* 0x001fe20000400000 */
[----:B------:R-:W-:Y:S06]  /*1380*/  BRA `(.L_x_9165) ;  /* 0x0000000800787947 */ /* 0x000fec0003800000 */
.L_x_9160:
        /* <DEDUP_REMOVED lines=12> */
.L_x_9174:
[----:B------:R-:W2:Y:S01]  /*1450*/  LDG.E.64 R4, desc[UR36][R4.64] ;  /* 0x0000002404047981 */ /* 0x000ea2000c1e1b00 */
[----:B------:R-:W-:Y:S01]  /*1460*/  UMOV UR4, 0xf0000000 ;  /* 0xf000000000047882 */ /* 0x000fe20000000000 */
[----:B------:R-:W-:Y:S01]  /*1470*/  UMOV UR5, 0x380fffff ;  /* 0x380fffff00057882 */ /* 0x000fe20000000000 */
[----:B--2---:R-:W0:Y:S01]  /*1480*/  F2F.F32.F64 R24, R4 ;  /* 0x0000000400187310 */ /* 0x004e220000301000 */
[----:B------:R-:W-:-:S14]  /*1490*/  DSETP.GEU.AND P0, PT, |R4|, UR4, PT ;  /* 0x0000000404007e2a */ /* 0x000fdc000bf0e200 */
[----:B0-----:R-:W-:Y:S01]  /*14a0*/  @!P0 FMUL R24, R24, 1.175494350822287508e-38 ;  /* 0x0080000018188820 */ /* 0x001fe20000400000 */
[----:B------:R-:W-:Y:S06]  /*14b0*/  BRA `(.L_x_9165) ;  /* 0x00000008002c7947 */ /* 0x000fec0003800000 */
.L_x_9173:
        /* <DEDUP_REMOVED lines=25> */
.L_x_9176:
        /* <DEDUP_REMOVED lines=13> */
.L_x_9175:
[----:B------:R-:W2:Y:S02]  /*1720*/  LDG.E.U16 R4, desc[UR36][R4.64] ;  /* 0x0000002404047981 */ /* 0x000ea4000c1e1500 */
[----:B--2---:R-:W-:Y:S01]  /*1730*/  IMAD.U32 R24, R4, 0x10000, RZ ;  /* 0x0001000004187824 */ /* 0x004fe200078e00ff */
[----:B------:R-:W-:Y:S06]  /*1740*/  BRA `(.L_x_9165) ;  /* 0x0000000400887947 */ /* 0x000fec0003800000 */
.L_x_9172:
        /* <DEDUP_REMOVED lines=11> */
.L_x_9179:
        /* <DEDUP_REMOVED lines=20> */
.L_x_9181:
[----:B------:R-:W-:Y:S05]  /*1940*/  BSYNC.RECONVERGENT B0 ;  /* 0x0000000000007941 */ /* 0x000fea0003800200 */
.L_x_9180:
[----:B------:R-:W-:Y:S01]  /*1950*/  IMAD.SHL.U32 R0, R0, 0x100000, RZ ;  /* 0x0010000000007824 */ /* 0x000fe200078e00ff */
[----:B------:R-:W-:-:S04]  /*1960*/  LEA R3, R3, 0x3b800000, 0x17 ;  /* 0x3b80000003037811 */ /* 0x000fc800078eb8ff */
[----:B------:R-:W-:Y:S01]  /*1970*/  LOP3.LUT R24, R3, R0, R7, 0xfe, !PT ;  /* 0x0000000003187212 */ /* 0x000fe200078efe07 */
[----:B------:R-:W-:Y:S06]  /*1980*/  BRA `(.L_x_9165) ;  /* 0x0000000000f87947 */ /* 0x000fec0003800000 */
.L_x_9178:
        /* <DEDUP_REMOVED lines=20> */
.L_x_9183:
[----:B------:R-:W-:Y:S05]  /*1ad0*/  BSYNC.RECONVERGENT B0 ;  /* 0x0000000000007941 */ /* 0x000fea0003800200 */
.L_x_9182:
[----:B------:R-:W-:Y:S01]  /*1ae0*/  IMAD.SHL.U32 R0, R0, 0x200000, RZ ;  /* 0x0020000000007824 */ /* 0x000fe200078e00ff */
[----:B------:R-:W-:-:S04]  /*1af0*/  LEA R3, R3, 0x37800000, 0x17 ;  /* 0x3780000003037811 */ /* 0x000fc800078eb8ff */
[----:B------:R-:W-:Y:S01]  /*1b00*/  LOP3.LUT R24, R3, R0, R7, 0xfe, !PT ;  /* 0x0000000003187212 */ /* 0x000fe200078efe07 */
[----:B------:R-:W-:Y:S06]  /*1b10*/  BRA `(.L_x_9165) ;  /* 0x0000000000947947 */ /* 0x000fec0003800000 */
.L_x_9177:
        /* <DEDUP_REMOVED lines=14> */
.L_x_9164:
        /* <DEDUP_REMOVED lines=16> */
.L_x_9186:
[----:B------:R-:W-:Y:S01]  /*1d00*/  IMAD.MOV.U32 R24, RZ, RZ, RZ ;  /* 0x000000ffff187224 */ /* 0x000fe200078e00ff */
[----:B------:R-:W-:Y:S06]  /*1d10*/  BRA `(.L_x_9165) ;  /* 0x0000000000147947 */ /* 0x000fec0003800000 */
.L_x_9185:
[----:B------:R-:W2:Y:S02]  /*1d20*/  LDG.E.64 R24, desc[UR36][R4.64] ;  /* 0x0000002404187981 */ /* 0x000ea4000c1e1b00 */
[----:B--2---:R0:W2:Y:S01]  /*1d30*/  I2F.U64 R24, R24 ;  /* 0x0000001800187312 */ /* 0x0040a20000301000 */
[----:B------:R-:W-:Y:S05]  /*1d40*/  BRA `(.L_x_9165) ;  /* 0x0000000000087947 */ /* 0x000fea0003800000 */
.L_x_9184:
[----:B------:R-:W2:Y:S02]  /*1d50*/  LDG.E R4, desc[UR36][R4.64] ;  /* 0x0000002404047981 */ /* 0x000ea4000c1e1900 */
[----:B--2---:R-:W-:-:S07]  /*1d60*/  I2FP.F32.U32 R24, R4 ;  /* 0x0000000400187245 */ /* 0x004fce0000201000 */
.L_x_9165:
[----:B------:R-:W-:Y:S05]  /*1d70*/  BSYNC.RECONVERGENT B6 ;  /* 0x0000000000067941 */ /* 0x000fea0003800200 */
.L_x_9159:
[----:B------:R-:W-:-:S07]  /*1d80*/  VIADD R16, R16, 0x80 ;  /* 0x0000008010107836 */ /* 0x000fce0000000000 */
.L_x_9158:
[----:B------:R-:W-:Y:S05]  /*1d90*/  BSYNC.RECONVERGENT B7 ;  /* 0x0000000000077941 */ /* 0x000fea0003800200 */
.L_x_9157:
[----:B------:R-:W-:Y:S01]  /*1da0*/  ISETP.GE.AND P0, PT, R16, R17, PT ;  /* 0x000000111000720c */ /* 0x000fe20003f06270 */
[----:B------:R-:W-:Y:S01]  /*1db0*/  BSSY.RECONVERGENT B7, `(.L_x_9187) ;  /* 0x00000e6000077945 */ /* 0x000fe20003800200 */
[----:B0-----:R-:W-:-:S11]  /*1dc0*/  IMAD.MOV.U32 R23, RZ, RZ, RZ ;  /* 0x000000ffff177224 */ /* 0x001fd600078e00ff */
        /* <DEDUP_REMOVED lines=22> */
.L_x_9193:
[----:B------:R-:W2:Y:S02]  /*1f30*/  LDG.E.U8 R4, desc[UR36][R4.64] ;  /* 0x0000002404047981 */ /* 0x000ea4000c1e1100 */
[----:B--2---:R-:W-:Y:S01]  /*1f40*/  I2FP.F32.U32 R23, R4 ;  /* 0x0000000400177245 */ /* 0x004fe20000201000 */
[----:B------:R-:W-:Y:S06]  /*1f50*/  BRA `(.L_x_9195) ;  /* 0x0000000c00247947 */ /* 0x000fec0003800000 */
.L_x_9192:
        /* <DEDUP_REMOVED lines=9> */
.L_x_9197:
[----:B------:R-:W2:Y:S02]  /*1ff0*/  LDG.E R4, desc[UR36][R4.64] ;  /* 0x0000002404047981 */ /* 0x000ea4000c1e1900 */
[----:B--2---:R-:W-:Y:S01]  /*2000*/  I2FP.F32.S32 R23, R4 ;  /* 0x0000000400177245 */ /* 0x004fe20000201400 */
[----:B------:R-:W-:Y:S06]  /*2010*/  BRA `(.L_x_9195) ;  /* 0x0000000800f47947 */ /* 0x000fec0003800000 */
.L_x_9196:
[----:B------:R-:W2:Y:S02]  /*2020*/  LDG.E.U16 R4, desc[UR36][R4.64] ;  /* 0x0000002404047981 */ /* 0x000ea4000c1e1500 */
[----:B--2---:R4:W0:Y:S01]  /*2030*/  I2F.S16 R23, R4 ;  /* 0x0000000400177306 */ /* 0x0048220000101400 */
[----:B------:R-:W-:Y:S05]  /*2040*/  BRA `(.L_x_9195) ;  /* 0x0000000800e87947 */ /* 0x000fea0003800000 */
.L_x_9191:
        /* <DEDUP_REMOVED lines=8> */
.L_x_9199:
[----:B------:R-:W2:Y:S02]  /*20d0*/  LDG.E.U16 R4, desc[UR36][R4.64] ;  /* 0x0000002404047981 */ /* 0x000ea4000c1e1500 */
[----:B--2---:R-:W-:Y:S01]  /*20e0*/  HADD2.F32 R23, -RZ, R4.H0_H0 ;  /* 0x20000004ff177230 */ /* 0x004fe20000004100 */
[----:B------:R-:W-:Y:S06]  /*20f0*/  BRA `(.L_x_9195) ;  /* 0x0000000800bc7947 */ /* 0x000fec0003800000 */
.L_x_9198:
        /* <DEDUP_REMOVED lines=8> */
.L_x_9201:
[----:B------:R-:W2:Y:S02]  /*2180*/  LDG.E.U16 R4, desc[UR36][R4.64] ;  /* 0x0000002404047981 */ /* 0x000ea4000c1e1500 */
[----:B--2---:R-:W-:Y:S01]  /*2190*/  HADD2.F32 R23, -RZ, R4.H0_H0 ;  /* 0x20000004ff177230 */ /* 0x004fe20000004100 */
[----:B------:R-:W-:Y:S06]  /*21a0*/  BRA `(.L_x_9195) ;  /* 0x0000000800907947 */ /* 0x000fec0003800000 */
.L_x_9200:
[----:B------:R-:W2:Y:S01]  /*21b0*/  LDG.E.64 R4, desc[UR36][R4.64] ;  /* 0x0000002404047981 */ /* 0x000ea2000c1e1b00 */
[----:B------:R-:W-:Y:S01]  /*21c0*/  UMOV UR4, 0xf0000000 ;  /* 0xf000000000047882 */ /* 0x000fe20000000000 */
[----:B------:R-:W-:Y:S01]  /*21d0*/  UMOV UR5, 0x380fffff ;  /* 0x380fffff00057882 */ /* 0x000fe20000000000 */
[----:B--2---:R-:W0:Y:S01]  /*21e0*/  F2F.F32.F64 R23, R4 ;  /* 0x0000000400177310 */ /* 0x004e220000301000 */
[----:B------:R-:W-:-:S14]  /*21f0*/  DSETP.GEU.AND P0, PT, |R4|, UR4, PT ;  /* 0x0000000404007e2a */ /* 0x000fdc000bf0e200 */
[----:B0-----:R-:W-:Y:S01]  /*2200*/  @!P0 FMUL R23, R23, 1.175494350822287508e-38 ;  /* 0x0080000017178820 */ /* 0x001fe20000400000 */
[----:B------:R-:W-:Y:S06]  /*2210*/  BRA `(.L_x_9195) ;  /* 0x0000000800747947 */ /* 0x000fec0003800000 */
.L_x_9190:
        /* <DEDUP_REMOVED lines=12> */
.L_x_9204:
[----:B------:R-:W2:Y:S01]  /*22e0*/  LDG.E.64 R4, desc[UR36][R4.64] ;  /* 0x0000002404047981 */ /* 0x000ea2000c1e1b00 */
[----:B------:R-:W-:Y:S01]  /*22f0*/  UMOV UR4, 0xf0000000 ;  /* 0xf000000000047882 */ /* 0x000fe20000000000 */
[----:B------:R-:W-:Y:S01]  /*2300*/  UMOV UR5, 0x380fffff ;  /* 0x380fffff00057882 */ /* 0x000fe20000000000 */
[----:B--2---:R-:W0:Y:S01]  /*2310*/  F2F.F32.F64 R23, R4 ;  /* 0x0000000400177310 */ /* 0x004e220000301000 */
[----:B------:R-:W-:-:S14]  /*2320*/  DSETP.GEU.AND P0, PT, |R4|, UR4, PT ;  /* 0x0000000404007e2a */ /* 0x000fdc000bf0e200 */
[----:B0-----:R-:W-:Y:S01]  /*2330*/  @!P0 FMUL R23, R23, 1.175494350822287508e-38 ;  /* 0x0080000017178820 */ /* 0x001fe20000400000 */
[----:B------:R-:W-:Y:S06]  /*2340*/  BRA `(.L_x_9195) ;  /* 0x0000000800287947 */ /* 0x000fec0003800000 */
.L_x_9203:
        /* <DEDUP_REMOVED lines=25> */
.L_x_9206:
        /* <DEDUP_REMOVED lines=12> */
.L_x_9205:
[----:B------:R-:W2:Y:S02]  /*25a0*/  LDG.E.U16 R4, desc[UR36][R4.64] ;  /* 0x0000002404047981 */ /* 0x000ea4000c1e1500 */
[----:B--2---:R-:W-:Y:S01]  /*25b0*/  IMAD.U32 R23, R4, 0x10000, RZ ;  /* 0x0001000004177824 */ /* 0x004fe200078e00ff */
[----:B------:R-:W-:Y:S06]  /*25c0*/  BRA `(.L_x_9195) ;  /* 0x0000000400887947 */ /* 0x000fec0003800000 */
.L_x_9202:
        /* <DEDUP_REMOVED lines=11> */
.L_x_9209:
        /* <DEDUP_REMOVED lines=20> */
.L_x_9211:
[----:B------:R-:W-:Y:S05]  /*27c0*/  BSYNC.RECONVERGENT B0 ;  /* 0x0000000000007941 */ /* 0x000fea0003800200 */
.L_x_9210:
[----:B------:R-:W-:Y:S01]  /*27d0*/  IMAD.SHL.U32 R0, R0, 0x100000, RZ ;  /* 0x0010000000007824 */ /* 0x000fe200078e00ff */
[----:B------:R-:W-:-:S04]  /*27e0*/  LEA R3, R3, 0x3b800000, 0x17 ;  /* 0x3b80000003037811 */ /* 0x000fc800078eb8ff */
[----:B------:R-:W-:Y:S01]  /*27f0*/  LOP3.LUT R23, R3, R0, R23, 0xfe, !PT ;  /* 0x0000000003177212 */ /* 0x000fe200078efe17 */
[----:B------:R-:W-:Y:S06]  /*2800*/  BRA `(.L_x_9195) ;  /* 0x0000000000f87947 */ /* 0x000fec0003800000 */
.L_x_9208:
        /* <DEDUP_REMOVED lines=20> */
.L_x_9213:
[----:B------:R-:W-:Y:S05]  /*2950*/  BSYNC.RECONVERGENT B0 ;  /* 0x0000000000007941 */ /* 0x000fea0003800200 */
.L_x_9212:
[----:B------:R-:W-:Y:S01]  /*2960*/  IMAD.SHL.U32 R0, R0, 0x200000, RZ ;  /* 0x0020000000007824 */ /* 0x000fe200078e00ff */
[----:B------:R-:W-:-:S04]  /*2970*/  LEA R3, R3, 0x37800000, 0x17 ;  /* 0x3780000003037811 */ /* 0x000fc800078eb8ff */
[----:B------:R-:W-:Y:S01]  /*2980*/  LOP3.LUT R23, R3, R0, R23, 0xfe, !PT ;  /* 0x0000000003177212 */ /* 0x000fe200078efe17 */
[----:B------:R-:W-:Y:S06]  /*2990*/  BRA `(.L_x_9195) ;  /* 0x0000000000947947 */ /* 0x000fec0003800000 */
.L_x_9207:
        /* <DEDUP_REMOVED lines=14> */
.L_x_9194:
        /* <DEDUP_REMOVED lines=16> */
.L_x_9216:
[----:B------:R-:W-:Y:S01]  /*2b80*/  IMAD.MOV.U32 R23, RZ, RZ, RZ ;  /* 0x000000ffff177224 */ /* 0x000fe200078e00ff */
[----:B------:R-:W-:Y:S06]  /*2b90*/  BRA `(.L_x_9195) ;  /* 0x0000000000147947 */ /* 0x000fec0003800000 */
.L_x_9215:
[----:B------:R-:W2:Y:S02]  /*2ba0*/  LDG.E.64 R4, desc[UR36][R4.64] ;  /* 0x0000002404047981 */ /* 0x000ea4000c1e1b00 */
[----:B--2---:R0:W2:Y:S01]  /*2bb0*/  I2F.U64 R23, R4 ;  /* 0x0000000400177312 */ /* 0x0040a20000301000 */
[----:B------:R-:W-:Y:S05]  /*2bc0*/  BRA `(.L_x_9195) ;  /* 0x0000000000087947 */ /* 0x000fea0003800000 */
.L_x_9214:
[----:B------:R-:W2:Y:S02]  /*2bd0*/  LDG.E R4, desc[UR36][R4.64] ;  /* 0x0000002404047981 */ /* 0x000ea4000c1e1900 */
[----:B--2---:R-:W-:-:S07]  /*2be0*/  I2FP.F32.U32 R23, R4 ;  /* 0x0000000400177245 */ /* 0x004fce0000201000 */
.L_x_9195:
[----:B------:R-:W-:Y:S05]  /*2bf0*/  BSYNC.RECONVERGENT B6 ;  /* 0x0000000000067941 */ /* 0x000fea0003800200 */
.L_x_9189:
[----:B------:R-:W-:-:S07]  /*2c00*/  VIADD R16, R16, 0x80 ;  /* 0x0000008010107836 */ /* 0x000fce0000000000 */
.L_x_9188:
[----:B------:R-:W-:Y:S05]  /*2c10*/  BSYNC.RECONVERGENT B7 ;  /* 0x0000000000077941 */ /* 0x000fea0003800200 */
.L_x_9187:
[----:B------:R-:W-:Y:S01]  /*2c20*/  ISETP.GE.AND P0, PT, R16, R17, PT ;  /* 0x000000111000720c */ /* 0x000fe20003f06270 */
[----:B------:R-:W-:Y:S01]  /*2c30*/  BSSY.RECONVERGENT B6, `(.L_x_9217) ;  /* 0x00000e1000067945 */ /* 0x000fe20003800200 */
[----:B------:R-:W-:-:S11]  /*2c40*/  IMAD.MOV.U32 R18, RZ, RZ, RZ ;  /* 0x000000ffff127224 */ /* 0x000fd600078e00ff */
[----:B------:R-:W-:Y:S05]  /*2c50*/  @P0 BRA `(.L_x_9218) ;  /* 0x0000000c00780947 */ /* 0x000fea0003800000 */
[----:B0-2-4-:R-:W0:Y:S01]  /*2c60*/  LDC.64 R4, c[0x0][0x390] ;  /* 0x0000e400ff047b82 */ /* 0x015e220000000a00 */
[----:B------:R-:W2:Y:S01]  /*2c70*/  LDCU UR5, c[0x0][0x3a0] ;  /* 0x00007400ff0577ac */ /* 0x000ea20008000800 */
[----:B------:R-:W-:Y:S01]  /*2c80*/  IMAD R0, R2, 0x200, R16 ;  /* 0x0000020002007824 */ /* 0x000fe200078e0210 */
        /* <DEDUP_REMOVED lines=17> */
.L_x_9222:
[----:B------:R-:W2:Y:S02]  /*2da0*/  LDG.E.U8 R4, desc[UR36][R4.64] ;  /* 0x0000002404047981 */ /* 0x000ea4000c1e1100 */
[----:B--2---:R-:W-:Y:S01]  /*2db0*/  I2FP.F32.U32 R18, R4 ;  /* 0x0000000400127245 */ /* 0x004fe20000201000 */
[----:B------:R-:W-:Y:S06]  /*2dc0*/  BRA `(.L_x_9218) ;  /* 0x0000000c001c7947 */ /* 0x000fec0003800000 */
.L_x_9221:
        /* <DEDUP_REMOVED lines=9> */
.L_x_9225:
[----:B------:R-:W2:Y:S02]  /*2e60*/  LDG.E R4, desc[UR36][R4.64] ;  /* 0x0000002404047981 */ /* 0x000ea4000c1e1900 */
[----:B--2---:R-:W-:Y:S01]  /*2e70*/  I2FP.F32.S32 R18, R4 ;  /* 0x0000000400127245 */ /* 0x004fe20000201400 */
[----:B------:R-:W-:Y:S06]  /*2e80*/  BRA `(.L_x_9218) ;  /* 0x0000000800ec7947 */ /* 0x000fec0003800000 */
.L_x_9224:
[----:B------:R-:W2:Y:S02]  /*2e90*/  LDG.E.U16 R4, desc[UR36][R4.64] ;  /* 0x0000002404047981 */ /* 0x000ea4000c1e1500 */
[----:B--2---:R0:W2:Y:S01]  /*2ea0*/  I2F.S16 R18, R4 ;  /* 0x0000000400127306 */ /* 0x0040a20000101400 */
[----:B------:R-:W-:Y:S05]  /*2eb0*/  BRA `(.L_x_9218) ;  /* 0x0000000800e07947 */ /* 0x000fea0003800000 */
.L_x_9220:
        /* <DEDUP_REMOVED lines=8> */
.L_x_9227:
[----:B------:R-:W2:Y:S02]  /*2f40*/  LDG.E.U16 R4, desc[UR36][R4.64] ;  /* 0x0000002404047981 */ /* 0x000ea4000c1e1500 */
[----:B--2---:R-:W-:Y:S01]  /*2f50*/  HADD2.F32 R18, -RZ, R4.H0_H0 ;  /* 0x20000004ff127230 */ /* 0x004fe20000004100 */
[----:B------:R-:W-:Y:S06]  /*2f60*/  BRA `(.L_x_9218) ;  /* 0x0000000800b47947 */ /* 0x000fec0003800000 */
.L_x_9226:
        /* <DEDUP_REMOVED lines=8> */
.L_x_9229:
[----:B------:R-:W2:Y:S02]  /*2ff0*/  LDG.E.U16 R4, desc[UR36][R4.64] ;  /* 0x0000002404047981 */ /* 0x000ea4000c1e1500 */
[----:B--2---:R-:W-:Y:S01]  /*3000*/  HADD2.F32 R18, -RZ, R4.H0_H0 ;  /* 0x20000004ff127230 */ /* 0x004fe20000004100 */
[----:B------:R-:W-:Y:S06]  /*3010*/  BRA `(.L_x_9218) ;  /* 0x0000000800887947 */ /* 0x000fec0003800000 */
.L_x_9228:
[----:B------:R-:W2:Y:S01]  /*3020*/  LDG.E.64 R4, desc[UR36][R4.64] ;  /* 0x0000002404047981 */ /* 0x000ea2000c1e1b00 */
[----:B------:R-:W-:Y:S01]  /*3030*/  UMOV UR4, 0xf0000000 ;  /* 0xf000000000047882 */ /* 0x000fe20000000000 */
[----:B------:R-:W-:Y:S01]  /*3040*/  UMOV UR5, 0x380fffff ;  /* 0x380fffff00057882 */ /* 0x000fe20000000000 */
[----:B--2---:R-:W0:Y:S01]  /*3050*/  F2F.F32.F64 R18, R4 ;  /* 0x0000000400127310 */ /* 0x004e220000301000 */
[----:B------:R-:W-:-:S14]  /*3060*/  DSETP.GEU.AND P0, PT, |R4|, UR4, PT ;  /* 0x0000000404007e2a */ /* 0x000fdc000bf0e200 */
[----:B0-----:R-:W-:Y:S01]  /*3070*/  @!P0 FMUL R18, R18, 1.175494350822287508e-38 ;  /* 0x0080000012128820 */ /* 0x001fe20000400000 */
[----:B------:R-:W-:Y:S06]  /*3080*/  BRA `(.L_x_9218) ;  /* 0x00000008006c7947 */ /* 0x000fec0003800000 */
.L_x_9219:
        /* <DEDUP_REMOVED lines=12> */
.L_x_9232:
[----:B------:R-:W2:Y:S01]  /*3150*/  LDG.E.64 R4, desc[UR36][R4.64] ;  /* 0x0000002404047981 */ /* 0x000ea2000c1e1b00 */
[----:B------:R-:W-:Y:S01]  /*3160*/  UMOV UR4, 0xf0000000 ;  /* 0xf000000000047882 */ /* 0x000fe20000000000 */
[----:B------:R-:W-:Y:S01]  /*3170*/  UMOV UR5, 0x380fffff ;  /* 0x380fffff00057882 */ /* 0x000fe20000000000 */
[----:B--2---:R-:W0:Y:S01]  /*3180*/  F2F.F32.F64 R18, R4 ;  /* 0x0000000400127310 */ /* 0x004e220000301000 */
[----:B------:R-:W-:-:S14]  /*3190*/  DSETP.GEU.AND P0, PT, |R4|, UR4, PT ;  /* 0x0000000404007e2a */ /* 0x000fdc000bf0e200 */
[----:B0-----:R-:W-:Y:S01]  /*31a0*/  @!P0 FMUL R18, R18, 1.175494350822287508e-38 ;  /* 0x0080000012128820 */ /* 0x001fe20000400000 */
[----:B------:R-:W-:Y:S06]  /*31b0*/  BRA `(.L_x_9218) ;  /* 0x0000000800207947 */ /* 0x000fec0003800000 */
.L_x_9231:
        /* <DEDUP_REMOVED lines=25> */
.L_x_9234:
        /* <DEDUP_REMOVED lines=13> */
.L_x_9233:
[----:B------:R-:W2:Y:S02]  /*3420*/  LDG.E.U16 R4, desc[UR36][R4.64] ;  /* 0x0000002404047981 */ /* 0x000ea4000c1e1500 */
[----:B--2---:R-:W-:Y:S01]  /*3430*/  IMAD.U32 R18, R4, 0x10000, RZ ;  /* 0x0001000004127824 */ /* 0x004fe200078e00ff */
[----:B------:R-:W-:Y:S06]  /*3440*/  BRA `(.L_x_9218) ;  /* 0x00000004007c7947 */ /* 0x000fec0003800000 */
.L_x_9230:
        /* <DEDUP_REMOVED lines=11> */
.L_x_9237:
[----:B------:R-:W2:Y:S02]  /*3500*/  LDG.E.U8 R4, desc[UR36][R4.64] ;  /* 0x0000002404047981 */ /* 0x000ea4000c1e1100 */
        /* <DEDUP_REMOVED lines=18> */
.L_x_9239:
[----:B------:R-:W-:Y:S05]  /*3630*/  BSYNC.RECONVERGENT B0 ;  /* 0x0000000000007941 */ /* 0x000fea0003800200 */
.L_x_9238:
[----:B------:R-:W-:Y:S01]  /*3640*/  IMAD.SHL.U32 R0, R0, 0x100000, RZ ;  /* 0x0010000000007824 */ /* 0x000fe200078e00ff */
[----:B------:R-:W-:-:S04]  /*3650*/  LEA R3, R3, 0x3b800000, 0x17 ;  /* 0x3b80000003037811 */ /* 0x000fc800078eb8ff */
[----:B------:R-:W-:Y:S01]  /*3660*/  LOP3.LUT R18, R3, R0, R7, 0xfe, !PT ;  /* 0x0000000003127212 */ /* 0x000fe200078efe07 */
[----:B------:R-:W-:Y:S06]  /*3670*/  BRA `(.L_x_9218) ;  /* 0x0000000000f07947 */ /* 0x000fec0003800000 */
.L_x_9236:
        /* <DEDUP_REMOVED lines=19> */
.L_x_9241:
[----:B------:R-:W-:Y:S05]  /*37b0*/  BSYNC.RECONVERGENT B0 ;  /* 0x0000000000007941 */ /* 0x000fea0003800200 */
.L_x_9240:
[----:B------:R-:W-:Y:S01]  /*37c0*/  IMAD.SHL.U32 R0, R0, 0x200000, RZ ;  /* 0x0020000000007824 */ /* 0x000fe200078e00ff */
[----:B------:R-:W-:-:S04]  /*37d0*/  LEA R3, R3, 0x37800000, 0x17 ;  /* 0x3780000003037811 */ /* 0x000fc800078eb8ff */
[----:B------:R-:W-:Y:S01]  /*37e0*/  LOP3.LUT R18, R3, R0, R7, 0xfe, !PT ;  /* 0x0000000003127212 */ /* 0x000fe200078efe07 */
[----:B------:R-:W-:Y:S06]  /*37f0*/  BRA `(.L_x_9218) ;  /* 0x0000000000907947 */ /* 0x000fec0003800000 */
.L_x_9235:
        /* <DEDUP_REMOVED lines=14> */
.L_x_9223:
        /* <DEDUP_REMOVED lines=16> */
.L_x_9244:
[----:B------:R-:W-:Y:S05]  /*39e0*/  BRA `(.L_x_9218) ;  /* 0x0000000000147947 */ /* 0x000fea0003800000 */
.L_x_9243:
[----:B------:R-:W2:Y:S02]  /*39f0*/  LDG.E.64 R4, desc[UR36][R4.64] ;  /* 0x0000002404047981 */ /* 0x000ea4000c1e1b00 */
[----:B--2---:R0:W2:Y:S01]  /*3a00*/  I2F.U64 R18, R4 ;  /* 0x0000000400127312 */ /* 0x0040a20000301000 */
[----:B------:R-:W-:Y:S05]  /*3a10*/  BRA `(.L_x_9218) ;  /* 0x0000000000087947 */ /* 0x000fea0003800000 */
.L_x_9242:
[----:B------:R-:W2:Y:S02]  /*3a20*/  LDG.E R4, desc[UR36][R4.64] ;  /* 0x0000002404047981 */ /* 0x000ea4000c1e1900 */
[----:B--2---:R-:W-:-:S07]  /*3a30*/  I2FP.F32.U32 R18, R4 ;  /* 0x0000000400127245 */ /* 0x004fce0000201000 */
.L_x_9218:
[----:B------:R-:W-:Y:S05]  /*3a40*/  BSYNC.RECONVERGENT B6 ;  /* 0x0000000000067941 */ /* 0x000fea0003800200 */
.L_x_9217:
        /* <DEDUP_REMOVED lines=10> */
[----:B-1-3-5:R-:W-:Y:S01]  /*3af0*/  FMUL.FTZ R0, R22, 0.70710676908493041992 ;  /* 0x3f3504f316007820 */ /* 0x02afe20000410000 */
        /* <DEDUP_REMOVED lines=31> */
[----:B------:R-:W-:-:S07]  /*3cf0*/  FMUL.FTZ R4, R4, R3 ;  /* 0x0000000304047220 */ /* 0x000fce0000410000 */
.L_x_9246:
[----:B------:R-:W-:Y:S05]  /*3d00*/  BSYNC.RECONVERGENT B0 ;  /* 0x0000000000007941 */ /* 0x000fea0003800200 */
.L_x_9245:
        /* <DEDUP_REMOVED lines=33> */
[----:B-1-3--:R-:W-:-:S04]  /*3f20*/  FADD.FTZ R22, R5, 1 ;  /* 0x3f80000005167421 */ /* 0x00afc80000010000 */
[----:B------:R-:W-:-:S07]  /*3f30*/  FMUL.FTZ R22, R22, R3 ;  /* 0x0000000316167220 */ /* 0x000fce0000410000 */
.L_x_9248:
[----:B------:R-:W-:Y:S05]  /*3f40*/  BSYNC.RECONVERGENT B0 ;  /* 0x0000000000007941 */ /* 0x000fea0003800200 */
.L_x_9247:
[----:B------:R-:W-:Y:S04]  /*3f50*/  BSSY.RECONVERGENT B0, `(.L_x_9249) ;  /* 0x0000023000007945 */ /* 0x000fe80003800200 */
[----:B------:R-:W-:Y:S05]  /*3f60*/  @P0 BRA `(.L_x_9250) ;  /* 0x0000000000840947 */ /* 0x000fea0003800000 */
[C---:B-----5:R-:W-:Y:S01]  /*3f70*/  FMUL.FTZ R0, R23.reuse, 0.70710676908493041992 ;  /* 0x3f3504f317007820 */ /* 0x060fe20000410000 */
[----:B------:R-:W-:Y:S02]  /*3f80*/  IMAD.MOV.U32 R6, RZ, RZ, 0x38eb4c3a ;  /* 0x38eb4c3aff067424 */ /* 0x000fe400078e00ff */
[----:B------:R-:W-:Y:S01]  /*3f90*/  FMUL.FTZ R23, R23, 0.5 ;  /* 0x3f00000017177820 */ /* 0x000fe20000410000 */
        /* <DEDUP_REMOVED lines=29> */
[----:B------:R-:W-:-:S07]  /*4170*/  FMUL.FTZ R24, R24, R23 ;  /* 0x0000001718187220 */ /* 0x000fce0000410000 */
.L_x_9250:
[----:B------:R-:W-:Y:S05]  /*4180*/  BSYNC.RECONVERGENT B0 ;  /* 0x0000000000007941 */ /* 0x000fea0003800200 */
.L_x_9249:
        /* <DEDUP_REMOVED lines=35> */
.L_x_9252:
[----:B------:R-:W-:Y:S05]  /*43c0*/  BSYNC.RECONVERGENT B0 ;  /* 0x0000000000007941 */ /* 0x000fea0003800200 */
.L_x_9251:
        /* <DEDUP_REMOVED lines=24> */
.L_x_9258:
[----:B------:R-:W0:Y:S01]  /*4550*/  F2I.S64.TRUNC R4, R4 ;  /* 0x0000000400047311 */ /* 0x000e22000020d900 */
[----:B------:R-:W-:Y:S02]  /*4560*/  IMAD.MOV.U32 R19, RZ, RZ, R26 ;  /* 0x000000ffff137224 */ /* 0x000fe400078e001a */
[----:B0-----:R-:W-:-:S05]  /*4570*/  IMAD.MOV.U32 R3, RZ, RZ, R4 ;  /* 0x000000ffff037224 */ /* 0x001fca00078e0004 */
[----:B------:R0:W-:Y:S01]  /*4580*/  STG.E.U8 desc[UR36][R8.64], R3 ;  /* 0x0000000308007986 */ /* 0x0001e2000c101124 */
[----:B------:R-:W-:Y:S05]  /*4590*/  BRA `(.L_x_9254) ;  /* 0x0000000c007c7947 */ /* 0x000fea0003800000 */
.L_x_9257:
        /* <DEDUP_REMOVED lines=10> */
.L_x_9261:
[----:B------:R-:W0:Y:S01]  /*4640*/  F2I.FTZ.TRUNC.NTZ R3, R4 ;  /* 0x0000000400037305 */ /* 0x000e22000021f100 */
[----:B------:R-:W-:Y:S01]  /*4650*/  IMAD.MOV.U32 R19, RZ, RZ, R26 ;  /* 0x000000ffff137224 */ /* 0x000fe200078e001a */
[----:B0-----:R4:W-:Y:S01]  /*4660*/  STG.E desc[UR36][R8.64], R3 ;  /* 0x0000000308007986 */ /* 0x0019e2000c101924 */
[----:B------:R-:W-:Y:S05]  /*4670*/  BRA `(.L_x_9254) ;  /* 0x0000000c00447947 */ /* 0x000fea0003800000 */
.L_x_9260:
[----:B------:R-:W0:Y:S01]  /*4680*/  F2I.FTZ.TRUNC.NTZ R3, R4 ;  /* 0x0000000400037305 */ /* 0x000e22000021f100 */
[----:B------:R-:W-:Y:S01]  /*4690*/  IMAD.MOV.U32 R19, RZ, RZ, R26 ;  /* 0x000000ffff137224 */ /* 0x000fe200078e001a */
[----:B0-----:R0:W-:Y:S01]  /*46a0*/  STG.E.U16 desc[UR36][R8.64], R3 ;  /* 0x0000000308007986 */ /* 0x0011e2000c101524 */
[----:B------:R-:W-:Y:S05]  /*46b0*/  BRA `(.L_x_9254) ;  /* 0x0000000c00347947 */ /* 0x000fea0003800000 */
.L_x_9256:
        /* <DEDUP_REMOVED lines=9> */
.L_x_9263:
[----:B------:R-:W-:Y:S01]  /*4750*/  F2FP.F16.F32.PACK_AB R4, RZ, R4 ;  /* 0x00000004ff04723e */ /* 0x000fe200000000ff */
[----:B------:R-:W-:-:S04]  /*4760*/  IMAD.MOV.U32 R19, RZ, RZ, R26 ;  /* 0x000000ffff137224 */ /* 0x000fc800078e001a */
[----:B------:R0:W-:Y:S01]  /*4770*/  STG.E.U16 desc[UR36][R8.64], R4 ;  /* 0x0000000408007986 */ /* 0x0001e2000c101524 */
[----:B------:R-:W-:Y:S05]  /*4780*/  BRA `(.L_x_9254) ;  /* 0x0000000c00007947 */ /* 0x000fea0003800000 */
.L_x_9262:
        /* <DEDUP_REMOVED lines=10> */
.L_x_9265:
[----:B------:R-:W-:Y:S01]  /*4830*/  F2FP.F16.F32.PACK_AB R3, RZ, R4 ;  /* 0x00000004ff03723e */ /* 0x000fe200000000ff */
[----:B------:R-:W-:-:S03]  /*4840*/  IMAD.MOV.U32 R19, RZ, RZ, R26 ;  /* 0x000000ffff137224 */ /* 0x000fc600078e001a */
[----:B------:R-:W-:-:S05]  /*4850*/  PRMT R3, R3, 0x5410, RZ ;  /* 0x0000541003037816 */ /* 0x000fca00000000ff */
[----:B------:R0:W-:Y:S01]  /*4860*/  STG.E desc[UR36][R8.64], R3 ;  /* 0x0000000308007986 */ /* 0x0001e2000c101924 */
[----:B------:R-:W-:Y:S05]  /*4870*/  BRA `(.L_x_9254) ;  /* 0x0000000800c47947 */ /* 0x000fea0003800000 */
.L_x_9264:
[----:B------:R-:W-:Y:S01]  /*4880*/  FMUL.FTZ R4, R4, 1 ;  /* 0x3f80000004047820 */ /* 0x000fe20000410000 */
[----:B------:R-:W-:-:S05]  /*4890*/  IMAD.MOV.U32 R19, RZ, RZ, R26 ;  /* 0x000000ffff137224 */ /* 0x000fca00078e001a */
[----:B------:R-:W0:Y:S02]  /*48a0*/  F2F.F64.F32 R4, R4 ;  /* 0x0000000400047310 */ /* 0x000e240000201800 */
[----:B0-----:R0:W-:Y:S01]  /*48b0*/  STG.E.64 desc[UR36][R8.64], R4 ;  /* 0x0000000408007986 */ /* 0x0011e2000c101b24 */
[----:B------:R-:W-:Y:S05]  /*48c0*/  BRA `(.L_x_9254) ;  /* 0x0000000800b07947 */ /* 0x000fea0003800000 */
.L_x_9255:
        /* <DEDUP_REMOVED lines=13> */
.L_x_9268:
[----:B------:R-:W-:Y:S01]  /*49a0*/  FMUL.FTZ R4, R4, 1 ;  /* 0x3f80000004047820 */ /* 0x000fe20000410000 */
[----:B------:R-:W-:Y:S01]  /*49b0*/  CS2R R6, SRZ ;  /* 0x0000000000067805 */ /* 0x000fe2000001ff00 */
[----:B------:R-:W-:-:S04]  /*49c0*/  IMAD.MOV.U32 R19, RZ, RZ, R26 ;  /* 0x000000ffff137224 */ /* 0x000fc800078e001a */
[----:B------:R-:W0:Y:S02]  /*49d0*/  F2F.F64.F32 R4, R4 ;  /* 0x0000000400047310 */ /* 0x000e240000201800 */
[----:B0-----:R0:W-:Y:S01]  /*49e0*/  STG.E.128 desc[UR36][R8.64], R4 ;  /* 0x0000000408007986 */ /* 0x0011e2000c101d24 */
[----:B------:R-:W-:Y:S05]  /*49f0*/  BRA `(.L_x_9254) ;  /* 0x0000000800647947 */ /* 0x000fea0003800000 */
.L_x_9267:
        /* <DEDUP_REMOVED lines=18> */
.L_x_9272:
[----:B------:R-:W-:Y:S05]  /*4b20*/  BSYNC.RECONVERGENT B0 ;  /* 0x0000000000007941 */ /* 0x000fea0003800200 */
.L_x_9271:
[----:B------:R-:W-:Y:S01]  /*4b30*/  LOP3.LUT R5, R0, 0x80, R5, 0xf8, !PT ;  /* 0x0000008000057812 */ /* 0x000fe200078ef805 */
[----:B------:R-:W-:-:S04]  /*4b40*/  IMAD.MOV.U32 R19, RZ, RZ, R26 ;  /* 0x000000ffff137224 */ /* 0x000fc800078e001a */
[----:B------:R0:W-:Y:S01]  /*4b50*/  STG.E.U8 desc[UR36][R8.64], R5 ;  /* 0x0000000508007986 */ /* 0x0001e2000c101124 */
[----:B------:R-:W-:Y:S05]  /*4b60*/  BRA `(.L_x_9254) ;  /* 0x0000000800087947 */ /* 0x000fea0003800000 */
.L_x_9270:
        /* <DEDUP_REMOVED lines=14> */
.L_x_9274:
[----:B------:R-:W-:Y:S05]  /*4c50*/  BSYNC.RECONVERGENT B0 ;  /* 0x0000000000007941 */ /* 0x000fea0003800200 */
.L_x_9273:
[----:B------:R-:W-:Y:S01]  /*4c60*/  LOP3.LUT R3, R0, 0x80, R7, 0xf8, !PT ;  /* 0x0000008000037812 */ /* 0x000fe200078ef807 */
[----:B------:R-:W-:-:S04]  /*4c70*/  IMAD.MOV.U32 R19, RZ, RZ, R26 ;  /* 0x000000ffff137224 */ /* 0x000fc800078e001a */
[----:B------:R0:W-:Y:S01]  /*4c80*/  STG.E.U8 desc[UR36][R8.64], R3 ;  /* 0x0000000308007986 */ /* 0x0001e2000c101124 */
[----:B------:R-:W-:Y:S05]  /*4c90*/  BRA `(.L_x_9254) ;  /* 0x0000000400bc7947 */ /* 0x000fea0003800000 */
.L_x_9269:
[----:B------:R-:W-:Y:S01]  /*4ca0*/  F2FP.BF16.F32.PACK_AB R4, RZ, R4 ;  /* 0x00000004ff04723e */ /* 0x000fe200000010ff */
[----:B------:R-:W-:-:S04]  /*4cb0*/  IMAD.MOV.U32 R19, RZ, RZ, R26 ;  /* 0x000000ffff137224 */ /* 0x000fc800078e001a */
[----:B------:R0:W-:Y:S01]  /*4cc0*/  STG.E.U16 desc[UR36][R8.64], R4 ;  /* 0x0000000408007986 */ /* 0x0001e2000c101524 */
[----:B------:R-:W-:Y:S05]  /*4cd0*/  BRA `(.L_x_9254) ;  /* 0x0000000400ac7947 */ /* 0x000fea0003800000 */
.L_x_9266:
        /* <DEDUP_REMOVED lines=12> */
.L_x_9277:
        /* <DEDUP_REMOVED lines=12> */
.L_x_9280:
[----:B------:R-:W-:-:S04]  /*4e60*/  SHF.R.U32.HI R0, RZ, 0x14, R4 ;  /* 0x00000014ff007819 */ /* 0x000fc80000011604 */
[----:B------:R-:W-:-:S04]  /*4e70*/  LOP3.LUT R3, R0, 0x1, RZ, 0xc0, !PT ;  /* 0x0000000100037812 */ /* 0x000fc800078ec0ff */
[----:B------:R-:W-:-:S04]  /*4e80*/  IADD3 R0, PT, PT, R4, 0x487ffff, R3 ;  /* 0x0487ffff04007810 */ /* 0x000fc80007ffe003 */
[----:B------:R-:W-:-:S04]  /*4e90*/  SHF.R.U32.HI R0, RZ, 0x14, R0 ;  /* 0x00000014ff007819 */ /* 0x000fc80000011600 */
[----:B------:R-:W-:-:S07]  /*4ea0*/  LOP3.LUT R3, R0, 0xff, RZ, 0xc0, !PT ;  /* 0x000000ff00037812 */ /* 0x000fce00078ec0ff */
.L_x_9281:
[----:B------:R-:W-:-:S04]  /*4eb0*/  SHF.R.U32.HI R4, RZ, 0x18, R4 ;  /* 0x00000018ff047819 */ /* 0x000fc80000011604 */
[----:B------:R-:W-:-:S04]  /*4ec0*/  LOP3.LUT R3, R3, 0x80, R4, 0xf8, !PT ;  /* 0x0000008003037812 */ /* 0x000fc800078ef804 */
[----:B------:R-:W-:-:S07]  /*4ed0*/  PRMT R0, R3, 0x7610, R0 ;  /* 0x0000761003007816 */ /* 0x000fce0000000000 */
.L_x_9279:
[----:B------:R-:W-:Y:S05]  /*4ee0*/  BSYNC.RECONVERGENT B0 ;  /* 0x0000000000007941 */ /* 0x000fea0003800200 */
.L_x_9278:
[----:B------:R0:W-:Y:S01]  /*4ef0*/  STG.E.U8 desc[UR36][R8.64], R0 ;  /* 0x0000000008007986 */ /* 0x0001e2000c101124 */
[----:B------:R-:W-:Y:S01]  /*4f00*/  IMAD.MOV.U32 R19, RZ, RZ, R26 ;  /* 0x000000ffff137224 */ /* 0x000fe200078e001a */
[----:B------:R-:W-:Y:S06]  /*4f10*/  BRA `(.L_x_9254) ;  /* 0x00000004001c7947 */ /* 0x000fec0003800000 */
.L_x_9276:
        /* <DEDUP_REMOVED lines=12> */
.L_x_9284:
[----:B------:R-:W-:-:S04]  /*4fe0*/  SHF.R.U32.HI R0, RZ, 0x15, R4 ;  /* 0x00000015ff007819 */ /* 0x000fc80000011604 */
[----:B------:R-:W-:-:S04]  /*4ff0*/  LOP3.LUT R3, R0, 0x1, RZ, 0xc0, !PT ;  /* 0x0000000100037812 */ /* 0x000fc800078ec0ff */
[----:B------:R-:W-:-:S04]  /*5000*/  IADD3 R0, PT, PT, R4, 0x88fffff, R3 ;  /* 0x088fffff04007810 */ /* 0x000fc80007ffe003 */
[----:B------:R-:W-:-:S04]  /*5010*/  SHF.R.U32.HI R0, RZ, 0x15, R0 ;  /* 0x00000015ff007819 */ /* 0x000fc80000011600 */
[----:B------:R-:W-:-:S07]  /*5020*/  LOP3.LUT R3, R0, 0xff, RZ, 0xc0, !PT ;  /* 0x000000ff00037812 */ /* 0x000fce00078ec0ff */
.L_x_9285:
[----:B------:R-:W-:-:S04]  /*5030*/  SHF.R.U32.HI R4, RZ, 0x18, R4 ;  /* 0x00000018ff047819 */ /* 0x000fc80000011604 */
[----:B------:R-:W-:-:S04]  /*5040*/  LOP3.LUT R3, R3, 0x80, R4, 0xf8, !PT ;  /* 0x0000008003037812 */ /* 0x000fc800078ef804 */
[----:B------:R-:W-:-:S07]  /*5050*/  PRMT R0, R3, 0x7610, R0 ;  /* 0x0000761003007816 */ /* 0x000fce0000000000 */
.L_x_9283:
[----:B------:R-:W-:Y:S05]  /*5060*/  BSYNC.RECONVERGENT B0 ;  /* 0x0000000000007941 */ /* 0x000fea0003800200 */
.L_x_9282:
[----:B------:R0:W-:Y:S01]  /*5070*/  STG.E.U8 desc[UR36][R8.64], R0 ;  /* 0x0000000008007986 */ /* 0x0001e2000c101124 */
[----:B------:R-:W-:Y:S01]  /*5080*/  IMAD.MOV.U32 R19, RZ, RZ, R26 ;  /* 0x000000ffff137224 */ /* 0x000fe200078e001a */
[----:B------:R-:W-:Y:S06]  /*5090*/  BRA `(.L_x_9254) ;  /* 0x0000000000bc7947 */ /* 0x000fec0003800000 */
.L_x_9275:
[----:B------:R-:W-:-:S13]  /*50a0*/  ISETP.NE.AND P0, PT, R0, 0x1c, PT ;  /* 0x0000001c0000780c */ /* 0x000fda0003f05270 */
[----:B------:R-:W-:Y:S05]  /*50b0*/  @!P0 BRA `(.L_x_9286) ;  /* 0x0000000000a88947 */ /* 0x000fea0003800000 */
[----:B------:R-:W-:-:S13]  /*50c0*/  ISETP.NE.AND P0, PT, R0, 0x1d, PT ;  /* 0x0000001d0000780c */ /* 0x000fda0003f05270 */
[----:B------:R-:W-:Y:S05]  /*50d0*/  @!P0 BRA `(.L_x_9287) ;  /* 0x0000000000908947 */ /* 0x000fea0003800000 */
[----:B------:R-:W-:-:S13]  /*50e0*/  ISETP.NE.AND P0, PT, R0, 0x2c, PT ;  /* 0x0000002c0000780c */ /* 0x000fda0003f05270 */
[----:B------:R-:W-:Y:S05]  /*50f0*/  @!P0 BRA `(.L_x_9288) ;  /* 0x0000000000488947 */ /* 0x000fea0003800000 */
.L_x_9259:
        /* <DEDUP_REMOVED lines=16> */
.L_x_9289:
[----:B------:R-:W-:Y:S01]  /*5200*/  IMAD.MOV.U32 R19, RZ, RZ, R26 ;  /* 0x000000ffff137224 */ /* 0x000fe200078e001a */
[----:B------:R-:W-:Y:S06]  /*5210*/  BRA `(.L_x_9254) ;  /* 0x00000000005c7947 */ /* 0x000fec0003800000 */
.L_x_9288:
        /* <DEDUP_REMOVED lines=16> */
.L_x_9287:
[----:B------:R-:W0:Y:S01]  /*5320*/  F2I.U64.TRUNC R4, R4 ;  /* 0x0000000400047311 */ /* 0x000e22000020d800 */
[----:B------:R-:W-:Y:S01]  /*5330*/  IMAD.MOV.U32 R19, RZ, RZ, R26 ;  /* 0x000000ffff137224 */ /* 0x000fe200078e001a */
[----:B0-----:R0:W-:Y:S01]  /*5340*/  STG.E.64 desc[UR36][R8.64], R4 ;  /* 0x0000000408007986 */ /* 0x0011e2000c101b24 */
[----:B------:R-:W-:Y:S05]  /*5350*/  BRA `(.L_x_9254) ;  /* 0x00000000000c7947 */ /* 0x000fea0003800000 */
.L_x_9286:
[----:B------:R-:W0:Y:S01]  /*5360*/  F2I.FTZ.U32.TRUNC.NTZ R3, R4 ;  /* 0x0000000400037305 */ /* 0x000e22000021f000 */
[----:B------:R-:W-:Y:S01]  /*5370*/  IMAD.MOV.U32 R19, RZ, RZ, R26 ;  /* 0x000000ffff137224 */ /* 0x000fe200078e001a */
[----:B0-----:R0:W-:Y:S06]  /*5380*/  STG.E desc[UR36][R8.64], R3 ;  /* 0x0000000308007986 */ /* 0x0011ec000c101924 */
.L_x_9254:
[----:B------:R-:W-:Y:S05]  /*5390*/  BSYNC.RECONVERGENT B6 ;  /* 0x0000000000067941 */ /* 0x000fea0003800200 */
.L_x_9253:
        /* <DEDUP_REMOVED lines=24> */
.L_x_9295:
[----:B-----5:R-:W0:Y:S02]  /*5520*/  F2I.S64.TRUNC R22, R22 ;  /* 0x0000001600167311 */ /* 0x020e24000020d900 */
[----:B0-----:R-:W-:-:S05]  /*5530*/  IMAD.MOV.U32 R3, RZ, RZ, R22 ;  /* 0x000000ffff037224 */ /* 0x001fca00078e0016 */
[----:B------:R0:W-:Y:S01]  /*5540*/  STG.E.U8 desc[UR36][R8.64], R3 ;  /* 0x0000000308007986 */ /* 0x0001e2000c101124 */
[----:B------:R-:W-:Y:S05]  /*5550*/  BRA `(.L_x_9297) ;  /* 0x0000000c00287947 */ /* 0x000fea0003800000 */
.L_x_9294:
        /* <DEDUP_REMOVED lines=9> */
.L_x_9299:
[----:B-----5:R-:W0:Y:S02]  /*55f0*/  F2I.FTZ.TRUNC.NTZ R3, R22 ;  /* 0x0000001600037305 */ /* 0x020e24000021f100 */
[----:B0-----:R3:W-:Y:S01]  /*5600*/  STG.E desc[UR36][R8.64], R3 ;  /* 0x0000000308007986 */ /* 0x0017e2000c101924 */
[----:B------:R-:W-:Y:S05]  /*5610*/  BRA `(.L_x_9297) ;  /* 0x0000000800f87947 */ /* 0x000fea0003800000 */
.L_x_9298:
[----:B-----5:R-:W0:Y:S02]  /*5620*/  F2I.FTZ.TRUNC.NTZ R3, R22 ;  /* 0x0000001600037305 */ /* 0x020e24000021f100 */
[----:B0-----:R2:W-:Y:S01]  /*5630*/  STG.E.U16 desc[UR36][R8.64], R3 ;  /* 0x0000000308007986 */ /* 0x0015e2000c101524 */
[----:B------:R-:W-:Y:S05]  /*5640*/  BRA `(.L_x_9297) ;  /* 0x0000000800ec7947 */ /* 0x000fea0003800000 */
.L_x_9293:
        /* <DEDUP_REMOVED lines=8> */
.L_x_9301:
[----:B-----5:R-:W-:-:S05]  /*56d0*/  F2FP.F16.F32.PACK_AB R22, RZ, R22 ;  /* 0x00000016ff16723e */ /* 0x020fca00000000ff */
[----:B------:R0:W-:Y:S01]  /*56e0*/  STG.E.U16 desc[UR36][R8.64], R22 ;  /* 0x0000001608007986 */ /* 0x0001e2000c101524 */
[----:B------:R-:W-:Y:S05]  /*56f0*/  BRA `(.L_x_9297) ;  /* 0x0000000800c07947 */ /* 0x000fea0003800000 */
.L_x_9300:
        /* <DEDUP_REMOVED lines=9> */
.L_x_9303:
[----:B-----5:R-:W-:-:S04]  /*5790*/  F2FP.F16.F32.PACK_AB R3, RZ, R22 ;  /* 0x00000016ff03723e */ /* 0x020fc800000000ff */
[----:B------:R-:W-:-:S05]  /*57a0*/  PRMT R3, R3, 0x5410, RZ ;  /* 0x0000541003037816 */ /* 0x000fca00000000ff */
[----:B------:R0:W-:Y:S01]  /*57b0*/  STG.E desc[UR36][R8.64], R3 ;  /* 0x0000000308007986 */ /* 0x0001e2000c101924 */
[----:B------:R-:W-:Y:S05]  /*57c0*/  BRA `(.L_x_9297) ;  /* 0x00000008008c7947 */ /* 0x000fea0003800000 */
.L_x_9302:
[----:B-----5:R-:W-:-:S06]  /*57d0*/  FMUL.FTZ R4, R22, 1 ;  /* 0x3f80000016047820 */ /* 0x020fcc0000410000 */
[----:B------:R-:W0:Y:S02]  /*57e0*/  F2F.F64.F32 R4, R4 ;  /* 0x0000000400047310 */ /* 0x000e240000201800 */
[----:B0-----:R0:W-:Y:S01]  /*57f0*/  STG.E.64 desc[UR36][R8.64], R4 ;  /* 0x0000000408007986 */ /* 0x0011e2000c101b24 */
[----:B------:R-:W-:Y:S05]  /*5800*/  BRA `(.L_x_9297) ;  /* 0x00000008007c7947 */ /* 0x000fea0003800000 */
.L_x_9292:
        /* <DEDUP_REMOVED lines=13> */
.L_x_9307:
        /* <DEDUP_REMOVED lines=16> */
.L_x_9310:
[----:B------:R-:W-:-:S04]  /*59e0*/  SHF.R.U32.HI R22, RZ, 0x18, R22 ;  /* 0x00000018ff167819 */ /* 0x000fc80000011616 */
[----:B------:R-:W-:-:S04]  /*59f0*/  LOP3.LUT R3, R3, 0x80, R22, 0xf8, !PT ;  /* 0x0000008003037812 */ /* 0x000fc800078ef816 */
[----:B------:R-:W-:-:S07]  /*5a00*/  PRMT R4, R3, 0x7610, R4 ;  /* 0x0000761003047816 */ /* 0x000fce0000000004 */
.L_x_9309:
[----:B------:R-:W-:Y:S05]  /*5a10*/  BSYNC.RECONVERGENT B0 ;  /* 0x0000000000007941 */ /* 0x000fea0003800200 */
.L_x_9308:
[----:B------:R0:W-:Y:S01]  /*5a20*/  STG.E.U8 desc[UR36][R8.64], R4 ;  /* 0x0000000408007986 */ /* 0x0001e2000c101124 */
[----:B------:R-:W-:Y:S05]  /*5a30*/  BRA `(.L_x_9297) ;  /* 0x0000000400f07947 */ /* 0x000fea0003800000 */
.L_x_9306:
        /* <DEDUP_REMOVED lines=16> */
.L_x_9313:
[----:B------:R-:W-:-:S04]  /*5b40*/  SHF.R.U32.HI R22, RZ, 0x18, R22 ;  /* 0x00000018ff167819 */ /* 0x000fc80000011616 */
[----:B------:R-:W-:-:S04]  /*5b50*/  LOP3.LUT R3, R3, 0x80, R22, 0xf8, !PT ;  /* 0x0000008003037812 */ /* 0x000fc800078ef816 */
[----:B------:R-:W-:-:S07]  /*5b60*/  PRMT R4, R3, 0x7610, R4 ;  /* 0x0000761003047816 */ /* 0x000fce0000000004 */
.L_x_9312:
[----:B------:R-:W-:Y:S05]  /*5b70*/  BSYNC.RECONVERGENT B0 ;  /* 0x0000000000007941 */ /* 0x000fea0003800200 */
.L_x_9311:
[----:B------:R0:W-:Y:S01]  /*5b80*/  STG.E.U8 desc[UR36][R8.64], R4 ;  /* 0x0000000408007986 */ /* 0x0001e2000c101124 */
[----:B------:R-:W-:Y:S05]  /*5b90*/  BRA `(.L_x_9297) ;  /* 0x0000000400987947 */ /* 0x000fea0003800000 */
.L_x_9305:
        /* <DEDUP_REMOVED lines=21> */
.L_x_9315:
[----:B-----5:R-:W0:Y:S02]  /*5cf0*/  F2I.U64.TRUNC R22, R22 ;  /* 0x0000001600167311 */ /* 0x020e24000020d800 */
[----:B0-----:R0:W-:Y:S01]  /*5d00*/  STG.E.64 desc[UR36][R8.64], R22 ;  /* 0x0000001608007986 */ /* 0x0011e2000c101b24 */
[----:B------:R-:W-:Y:S05]  /*5d10*/  BRA `(.L_x_9297) ;  /* 0x0000000400387947 */ /* 0x000fea0003800000 */
.L_x_9314:
[----:B-----5:R-:W0:Y:S02]  /*5d20*/  F2I.FTZ.U32.TRUNC.NTZ R3, R22 ;  /* 0x0000001600037305 */ /* 0x020e24000021f000 */
[----:B0-----:R0:W-:Y:S01]  /*5d30*/  STG.E desc[UR36][R8.64], R3 ;  /* 0x0000000308007986 */ /* 0x0011e2000c101924 */
[----:B------:R-:W-:Y:S05]  /*5d40*/  BRA `(.L_x_9297) ;  /* 0x00000004002c7947 */ /* 0x000fea0003800000 */
.L_x_9304:
        /* <DEDUP_REMOVED lines=10> */
.L_x_9317:
[----:B-----5:R-:W-:Y:S01]  /*5df0*/  FMUL.FTZ R4, R22, 1 ;  /* 0x3f80000016047820 */ /* 0x020fe20000410000 */
[----:B------:R-:W-:-:S05]  /*5e00*/  CS2R R6, SRZ ;  /* 0x0000000000067805 */ /* 0x000fca000001ff00 */
[----:B------:R-:W0:Y:S02]  /*5e10*/  F2F.F64.F32 R4, R4 ;  /* 0x0000000400047310 */ /* 0x000e240000201800 */
[----:B0-----:R0:W-:Y:S01]  /*5e20*/  STG.E.128 desc[UR36][R8.64], R4 ;  /* 0x0000000408007986 */ /* 0x0011e2000c101d24 */
[----:B------:R-:W-:Y:S05]  /*5e30*/  BRA `(.L_x_9297) ;  /* 0x0000000000f07947 */ /* 0x000fea0003800000 */
.L_x_9316:
[----:B------:R-:W-:-:S13]  /*5e40*/  ISETP.NE.AND P0, PT, R0, 0xf, PT ;  /* 0x0000000f0000780c */ /* 0x000fda0003f05270 */
[----:B------:R-:W-:Y:S05]  /*5e50*/  @!P0 BRA `(.L_x_9318) ;  /* 0x0000000000e08947 */ /* 0x000fea0003800000 */
[----:B------:R-:W-:-:S13]  /*5e60*/  ISETP.NE.AND P0, PT, R0, 0x17, PT ;  /* 0x000000170000780c */ /* 0x000fda0003f05270 */
[----:B------:R-:W-:Y:S05]  /*5e70*/  @!P0 BRA `(.L_x_9319) ;  /* 0x00000000008c8947 */ /* 0x000fea0003800000 */
[----:B------:R-:W-:-:S13]  /*5e80*/  ISETP.NE.AND P0, PT, R0, 0x18, PT ;  /* 0x000000180000780c */ /* 0x000fda0003f05270 */
[----:B------:R-:W-:Y:S05]  /*5e90*/  @!P0 BRA `(.L_x_9320) ;  /* 0x0000000000448947 */ /* 0x000fea0003800000 */
.L_x_9296:
        /* <DEDUP_REMOVED lines=16> */
.L_x_9321:
[----:B------:R-:W-:Y:S05]  /*5fa0*/  BRA `(.L_x_9297) ;  /* 0x0000000000947947 */ /* 0x000fea0003800000 */
.L_x_9320:
        /* <DEDUP_REMOVED lines=12> */
.L_x_9323:
[----:B------:R-:W-:Y:S05]  /*6070*/  BSYNC.RECONVERGENT B0 ;  /* 0x0000000000007941 */ /* 0x000fea0003800200 */
.L_x_9322:
[----:B------:R-:W-:-:S05]  /*6080*/  LOP3.LUT R3, R0, 0x80, R5, 0xf8, !PT ;  /* 0x0000008000037812 */ /* 0x000fca00078ef805 */
[----:B------:R0:W-:Y:S01]  /*6090*/  STG.E.U8 desc[UR36][R8.64], R3 ;  /* 0x0000000308007986 */ /* 0x0001e2000c101124 */
[----:B------:R-:W-:Y:S05]  /*60a0*/  BRA `(.L_x_9297) ;  /* 0x0000000000547947 */ /* 0x000fea0003800000 */
.L_x_9319:
        /* <DEDUP_REMOVED lines=11> */
.L_x_9325:
[----:B------:R-:W-:Y:S01]  /*6160*/  IMAD.MOV.U32 R0, RZ, RZ, 0x7f ;  /* 0x0000007fff007424 */ /* 0x000fe200078e00ff */
[----:B------:R-:W-:-:S04]  /*6170*/  ISETP.GT.U32.AND P0, PT, R4, 0x7f800000, PT ;  /* 0x7f8000000400780c */ /* 0x000fc80003f04070 */
[----:B------:R-:W-:-:S09]  /*6180*/  SEL R0, R0, 0x7c, P0 ;  /* 0x0000007c00007807 */ /* 0x000fd20000000000 */
.L_x_9326:
[----:B------:R-:W-:Y:S05]  /*6190*/  BSYNC.RECONVERGENT B0 ;  /* 0x0000000000007941 */ /* 0x000fea0003800200 */
.L_x_9324:
[----:B------:R-:W-:-:S04]  /*61a0*/  SHF.R.U32.HI R3, RZ, 0x18, R22 ;  /* 0x00000018ff037819 */ /* 0x000fc80000011616 */
[----:B------:R-:W-:-:S05]  /*61b0*/  LOP3.LUT R3, R0, 0x80, R3, 0xf8, !PT ;  /* 0x0000008000037812 */ /* 0x000fca00078ef803 */
[----:B------:R0:W-:Y:S01]  /*61c0*/  STG.E.U8 desc[UR36][R8.64], R3 ;  /* 0x0000000308007986 */ /* 0x0001e2000c101124 */
[----:B------:R-:W-:Y:S05]  /*61d0*/  BRA `(.L_x_9297) ;  /* 0x0000000000087947 */ /* 0x000fea0003800000 */
.L_x_9318:
[----:B-----5:R-:W-:-:S05]  /*61e0*/  F2FP.BF16.F32.PACK_AB R22, RZ, R22 ;  /* 0x00000016ff16723e */ /* 0x020fca00000010ff */
[----:B------:R0:W-:Y:S02]  /*61f0*/  STG.E.U16 desc[UR36][R8.64], R22 ;  /* 0x0000001608007986 */ /* 0x0001e4000c101524 */
.L_x_9297:
        /* <DEDUP_REMOVED lines=24> */
.L_x_9330:
[----:B------:R-:W0:Y:S02]  /*6380*/  F2I.S64.TRUNC R24, R24 ;  /* 0x0000001800187311 */ /* 0x000e24000020d900 */
[----:B0-----:R-:W-:-:S05]  /*6390*/  IMAD.MOV.U32 R3, RZ, RZ, R24 ;  /* 0x000000ffff037224 */ /* 0x001fca00078e0018 */
[----:B------:R0:W-:Y:S01]  /*63a0*/  STG.E.U8 desc[UR36][R8.64], R3 ;  /* 0x0000000308007986 */ /* 0x0001e2000c101124 */
[----:B------:R-:W-:Y:S05]  /*63b0*/  BRA `(.L_x_9332) ;  /* 0x0000000c00287947 */ /* 0x000fea0003800000 */
.L_x_9329:
        /* <DEDUP_REMOVED lines=9> */
.L_x_9334:
[----:B------:R-:W0:Y:S02]  /*6450*/  F2I.FTZ.TRUNC.NTZ R3, R24 ;  /* 0x0000001800037305 */ /* 0x000e24000021f100 */
[----:B0-----:R0:W-:Y:S01]  /*6460*/  STG.E desc[UR36][R8.64], R3 ;  /* 0x0000000308007986 */ /* 0x0011e2000c101924 */
[----:B------:R-:W-:Y:S05]  /*6470*/  BRA `(.L_x_9332) ;  /* 0x0000000800f87947 */ /* 0x000fea0003800000 */
.L_x_9333:
[----:B------:R-:W0:Y:S02]  /*6480*/  F2I.FTZ.TRUNC.NTZ R3, R24 ;  /* 0x0000001800037305 */ /* 0x000e24000021f100 */
[----:B0-----:R0:W-:Y:S01]  /*6490*/  STG.E.U16 desc[UR36][R8.64], R3 ;  /* 0x0000000308007986 */ /* 0x0011e2000c101524 */
[----:B------:R-:W-:Y:S05]  /*64a0*/  BRA `(.L_x_9332) ;  /* 0x0000000800ec7947 */ /* 0x000fea0003800000 */
.L_x_9328:
        /* <DEDUP_REMOVED lines=8> */
.L_x_9336:
[----:B------:R-:W-:-:S05]  /*6530*/  F2FP.F16.F32.PACK_AB R24, RZ, R24 ;  /* 0x00000018ff18723e */ /* 0x000fca00000000ff */
[----:B------:R0:W-:Y:S01]  /*6540*/  STG.E.U16 desc[UR36][R8.64], R24 ;  /* 0x0000001808007986 */ /* 0x0001e2000c101524 */
[----:B------:R-:W-:Y:S05]  /*6550*/  BRA `(.L_x_9332) ;  /* 0x0000000800c07947 */ /* 0x000fea0003800000 */
.L_x_9335:
        /* <DEDUP_REMOVED lines=9> */
.L_x_9338:
[----:B------:R-:W-:-:S04]  /*65f0*/  F2FP.F16.F32.PACK_AB R3, RZ, R24 ;  /* 0x00000018ff03723e */ /* 0x000fc800000000ff */
[----:B------:R-:W-:-:S05]  /*6600*/  PRMT R3, R3, 0x5410, RZ ;  /* 0x0000541003037816 */ /* 0x000fca00000000ff */
[----:B------:R0:W-:Y:S01]  /*6610*/  STG.E desc[UR36][R8.64], R3 ;  /* 0x0000000308007986 */ /* 0x0001e2000c101924 */
[----:B------:R-:W-:Y:S05]  /*6620*/  BRA `(.L_x_9332) ;  /* 0x00000008008c7947 */ /* 0x000fea0003800000 */
.L_x_9337:
[----:B------:R-:W-:-:S06]  /*6630*/  FMUL.FTZ R4, R24, 1 ;  /* 0x3f80000018047820 */ /* 0x000fcc0000410000 */
[----:B------:R-:W0:Y:S02]  /*6640*/  F2F.F64.F32 R4, R4 ;  /* 0x0000000400047310 */ /* 0x000e240000201800 */
[----:B0-----:R0:W-:Y:S01]  /*6650*/  STG.E.64 desc[UR36][R8.64], R4 ;  /* 0x0000000408007986 */ /* 0x0011e2000c101b24 */
[----:B------:R-:W-:Y:S05]  /*6660*/  BRA `(.L_x_9332) ;  /* 0x00000008007c7947 */ /* 0x000fea0003800000 */
.L_x_9327:
        /* <DEDUP_REMOVED lines=13> */
.L_x_9342:
        /* <DEDUP_REMOVED lines=16> */
.L_x_9345:
[----:B------:R-:W-:-:S04]  /*6840*/  SHF.R.U32.HI R24, RZ, 0x18, R24 ;  /* 0x00000018ff187819 */ /* 0x000fc80000011618 */
[----:B------:R-:W-:-:S04]  /*6850*/  LOP3.LUT R3, R3, 0x80, R24, 0xf8, !PT ;  /* 0x0000008003037812 */ /* 0x000fc800078ef818 */
[----:B------:R-:W-:-:S07]  /*6860*/  PRMT R4, R3, 0x7610, R4 ;  /* 0x0000761003047816 */ /* 0x000fce0000000004 */
.L_x_9344:
[----:B------:R-:W-:Y:S05]  /*6870*/  BSYNC.RECONVERGENT B0 ;  /* 0x0000000000007941 */ /* 0x000fea0003800200 */
.L_x_9343:
[----:B------:R0:W-:Y:S01]  /*6880*/  STG.E.U8 desc[UR36][R8.64], R4 ;  /* 0x0000000408007986 */ /* 0x0001e2000c101124 */
[----:B------:R-:W-:Y:S05]  /*6890*/  BRA `(.L_x_9332) ;  /* 0x0000000400f07947 */ /* 0x000fea0003800000 */
.L_x_9341:
        /* <DEDUP_REMOVED lines=16> */
.L_x_9348:
[----:B------:R-:W-:-:S04]  /*69a0*/  SHF.R.U32.HI R24, RZ, 0x18, R24 ;  /* 0x00000018ff187819 */ /* 0x000fc80000011618 */
[----:B------:R-:W-:-:S04]  /*69b0*/  LOP3.LUT R3, R3, 0x80, R24, 0xf8, !PT ;  /* 0x0000008003037812 */ /* 0x000fc800078ef818 */
[----:B------:R-:W-:-:S07]  /*69c0*/  PRMT R4, R3, 0x7610, R4 ;  /* 0x0000761003047816 */ /* 0x000fce0000000004 */
.L_x_9347:
[----:B------:R-:W-:Y:S05]  /*69d0*/  BSYNC.RECONVERGENT B0 ;  /* 0x0000000000007941 */ /* 0x000fea0003800200 */
.L_x_9346:
[----:B------:R0:W-:Y:S01]  /*69e0*/  STG.E.U8 desc[UR36][R8.64], R4 ;  /* 0x0000000408007986 */ /* 0x0001e2000c101124 */
[----:B------:R-:W-:Y:S05]  /*69f0*/  BRA `(.L_x_9332) ;  /* 0x0000000400987947 */ /* 0x000fea0003800000 */
.L_x_9340:
        /* <DEDUP_REMOVED lines=21> */
.L_x_9350:
[----:B------:R-:W0:Y:S02]  /*6b50*/  F2I.U64.TRUNC R24, R24 ;  /* 0x0000001800187311 */ /* 0x000e24000020d800 */
[----:B0-----:R0:W-:Y:S01]  /*6b60*/  STG.E.64 desc[UR36][R8.64], R24 ;  /* 0x0000001808007986 */ /* 0x0011e2000c101b24 */
[----:B------:R-:W-:Y:S05]  /*6b70*/  BRA `(.L_x_9332) ;  /* 0x0000000400387947 */ /* 0x000fea0003800000 */
.L_x_9349:
[----:B------:R-:W0:Y:S02]  /*6b80*/  F2I.FTZ.U32.TRUNC.NTZ R3, R24 ;  /* 0x0000001800037305 */ /* 0x000e24000021f000 */
[----:B0-----:R0:W-:Y:S01]  /*6b90*/  STG.E desc[UR36][R8.64], R3 ;  /* 0x0000000308007986 */ /* 0x0011e2000c101924 */
[----:B------:R-:W-:Y:S05]  /*6ba0*/  BRA `(.L_x_9332) ;  /* 0x00000004002c7947 */ /* 0x000fea0003800000 */
.L_x_9339:
        /* <DEDUP_REMOVED lines=10> */
.L_x_9352:
[----:B------:R-:W-:Y:S01]  /*6c50*/  FMUL.FTZ R4, R24, 1 ;  /* 0x3f80000018047820 */ /* 0x000fe20000410000 */
[----:B------:R-:W-:-:S05]  /*6c60*/  CS2R R6, SRZ ;  /* 0x0000000000067805 */ /* 0x000fca000001ff00 */
[----:B------:R-:W0:Y:S02]  /*6c70*/  F2F.F64.F32 R4, R4 ;  /* 0x0000000400047310 */ /* 0x000e240000201800 */
[----:B0-----:R3:W-:Y:S01]  /*6c80*/  STG.E.128 desc[UR36][R8.64], R4 ;  /* 0x0000000408007986 */ /* 0x0017e2000c101d24 */
[----:B------:R-:W-:Y:S05]  /*6c90*/  BRA `(.L_x_9332) ;  /* 0x0000000000f07947 */ /* 0x000fea0003800000 */
.L_x_9351:
[----:B------:R-:W-:-:S13]  /*6ca0*/  ISETP.NE.AND P0, PT, R0, 0xf, PT ;  /* 0x0000000f0000780c */ /* 0x000fda0003f05270 */
[----:B------:R-:W-:Y:S05]  /*6cb0*/  @!P0 BRA `(.L_x_9353) ;  /* 0x0000000000e08947 */ /* 0x000fea0003800000 */
[----:B------:R-:W-:-:S13]  /*6cc0*/  ISETP.NE.AND P0, PT, R0, 0x17, PT ;  /* 0x000000170000780c */ /* 0x000fda0003f05270 */
[----:B------:R-:W-:Y:S05]  /*6cd0*/  @!P0 BRA `(.L_x_9354) ;  /* 0x00000000008c8947 */ /* 0x000fea0003800000 */
[----:B------:R-:W-:-:S13]  /*6ce0*/  ISETP.NE.AND P0, PT, R0, 0x18, PT ;  /* 0x000000180000780c */ /* 0x000fda0003f05270 */
[----:B------:R-:W-:Y:S05]  /*6cf0*/  @!P0 BRA `(.L_x_9355) ;  /* 0x0000000000448947 */ /* 0x000fea0003800000 */
.L_x_9331:
        /* <DEDUP_REMOVED lines=16> */
.L_x_9356:
[----:B------:R-:W-:Y:S05]  /*6e00*/  BRA `(.L_x_9332) ;  /* 0x0000000000947947 */ /* 0x000fea0003800000 */
.L_x_9355:
        /* <DEDUP_REMOVED lines=12> */
.L_x_9358:
[----:B------:R-:W-:Y:S05]  /*6ed0*/  BSYNC.RECONVERGENT B0 ;  /* 0x0000000000007941 */ /* 0x000fea0003800200 */
.L_x_9357:
[----:B------:R-:W-:-:S05]  /*6ee0*/  LOP3.LUT R3, R0, 0x80, R5, 0xf8, !PT ;  /* 0x0000008000037812 */ /* 0x000fca00078ef805 */
[----:B------:R1:W-:Y:S01]  /*6ef0*/  STG.E.U8 desc[UR36][R8.64], R3 ;  /* 0x0000000308007986 */ /* 0x0003e2000c101124 */
[----:B------:R-:W-:Y:S05]  /*6f00*/  BRA `(.L_x_9332) ;  /* 0x0000000000547947 */ /* 0x000fea0003800000 */
.L_x_9354:
        /* <DEDUP_REMOVED lines=11> */
.L_x_9360:
[----:B------:R-:W-:Y:S01]  /*6fc0*/  IMAD.MOV.U32 R0, RZ, RZ, 0x7f ;  /* 0x0000007fff007424 */ /* 0x000fe200078e00ff */
[----:B------:R-:W-:-:S04]  /*6fd0*/  ISETP.GT.U32.AND P0, PT, R4, 0x7f800000, PT ;  /* 0x7f8000000400780c */ /* 0x000fc80003f04070 */
[----:B------:R-:W-:-:S09]  /*6fe0*/  SEL R0, R0, 0x7c, P0 ;  /* 0x0000007c00007807 */ /* 0x000fd20000000000 */
.L_x_9361:
[----:B------:R-:W-:Y:S05]  /*6ff0*/  BSYNC.RECONVERGENT B0 ;  /* 0x0000000000007941 */ /* 0x000fea0003800200 */
.L_x_9359:
[----:B------:R-:W-:-:S04]  /*7000*/  SHF.R.U32.HI R3, RZ, 0x18, R24 ;  /* 0x00000018ff037819 */ /* 0x000fc80000011618 */
[----:B------:R-:W-:-:S05]  /*7010*/  LOP3.LUT R3, R0, 0x80, R3, 0xf8, !PT ;  /* 0x0000008000037812 */ /* 0x000fca00078ef803 */
[----:B------:R2:W-:Y:S01]  /*7020*/  STG.E.U8 desc[UR36][R8.64], R3 ;  /* 0x0000000308007986 */ /* 0x0005e2000c101124 */
[----:B------:R-:W-:Y:S05]  /*7030*/  BRA `(.L_x_9332) ;  /* 0x0000000000087947 */ /* 0x000fea0003800000 */
.L_x_9353:
[----:B------:R-:W-:-:S05]  /*7040*/  F2FP.BF16.F32.PACK_AB R24, RZ, R24 ;  /* 0x00000018ff18723e */ /* 0x000fca00000010ff */
[----:B------:R0:W-:Y:S02]  /*7050*/  STG.E.U16 desc[UR36][R8.64], R24 ;  /* 0x0000001808007986 */ /* 0x0001e4000c101524 */
.L_x_9332:
[----:B------:R-:W-:-:S07]  /*7060*/  VIADD R19, R19, 0x80 ;  /* 0x0000008013137836 */ /* 0x000fce0000000000 */
.L_x_9291:
[----:B------:R-:W-:Y:S05]  /*7070*/  BSYNC.RECONVERGENT B6 ;  /* 0x0000000000067941 */ /* 0x000fea0003800200 */
.L_x_9290:
[----:B------:R-:W-:-:S13]  /*7080*/  ISETP.GE.AND P0, PT, R19, R17, PT ;  /* 0x000000111300720c */ /* 0x000fda0003f06270 */
[----:B------:R-:W-:Y:S05]  /*7090*/  @P0 EXIT ;  /* 0x000000000000094d */ /* 0x000fea0003800000 */
[----:B0-23--:R-:W0:Y:S01]  /*70a0*/  LDC.64 R4, c[0x0][0x388] ;  /* 0x0000e200ff047b82 */ /* 0x00de220000000a00 */
[----:B------:R-:W4:Y:S01]  /*70b0*/  LDCU UR4, c[0x0][0x3a8] ;  /* 0x00007500ff0477ac */ /* 0x000f220008000800 */
[----:B-1----:R-:W-:Y:S01]  /*70c0*/  PRMT R0, R16, 0x9910, RZ ;  /* 0x0000991010007816 */ /* 0x002fe200000000ff */
        /* <DEDUP_REMOVED lines=17> */
.L_x_9365:
[----:B-----5:R-:W0:Y:S02]  /*71e0*/  F2I.S64.TRUNC R18, R18 ;  /* 0x0000001200127311 */ /* 0x020e24000020d900 */
[----:B0-----:R-:W-:-:S05]  /*71f0*/  IMAD.MOV.U32 R5, RZ, RZ, R18 ;  /* 0x000000ffff057224 */ /* 0x001fca00078e0012 */
[----:B------:R-:W-:Y:S01]  /*7200*/  STG.E.U8 desc[UR36][R2.64], R5 ;  /* 0x0000000502007986 */ /* 0x000fe2000c101124 */
[----:B------:R-:W-:Y:S05]  /*7210*/  EXIT ;  /* 0x000000000000794d */ /* 0x000fea0003800000 */
.L_x_9364:
        /* <DEDUP_REMOVED lines=9> */
.L_x_9368:
[----:B-----5:R-:W0:Y:S02]  /*72b0*/  F2I.FTZ.TRUNC.NTZ R5, R18 ;  /* 0x0000001200057305 */ /* 0x020e24000021f100 */
[----:B0-----:R-:W-:Y:S01]  /*72c0*/  STG.E desc[UR36][R2.64], R5 ;  /* 0x0000000502007986 */ /* 0x001fe2000c101924 */
[----:B------:R-:W-:Y:S05]  /*72d0*/  EXIT ;  /* 0x000000000000794d */ /* 0x000fea0003800000 */
.L_x_9367:
[----:B-----5:R-:W0:Y:S02]  /*72e0*/  F2I.FTZ.TRUNC.NTZ R5, R18 ;  /* 0x0000001200057305 */ /* 0x020e24000021f100 */
[----:B0-----:R-:W-:Y:S01]  /*72f0*/  STG.E.U16 desc[UR36][R2.64], R5 ;  /* 0x0000000502007986 */ /* 0x001fe2000c101524 */
[----:B------:R-:W-:Y:S05]  /*7300*/  EXIT ;  /* 0x000000000000794d */ /* 0x000fea0003800000 */
.L_x_9363:
        /* <DEDUP_REMOVED lines=8> */
.L_x_9370:
[----:B-----5:R-:W-:-:S05]  /*7390*/  F2FP.F16.F32.PACK_AB R18, RZ, R18 ;  /* 0x00000012ff12723e */ /* 0x020fca00000000ff */
[----:B------:R-:W-:Y:S01]  /*73a0*/  STG.E.U16 desc[UR36][R2.64], R18 ;  /* 0x0000001202007986 */ /* 0x000fe2000c101524 */
[----:B------:R-:W-:Y:S05]  /*73b0*/  EXIT ;  /* 0x000000000000794d */ /* 0x000fea0003800000 */
.L_x_9369:
        /* <DEDUP_REMOVED lines=9> */
.L_x_9372:
[----:B-----5:R-:W-:-:S04]  /*7450*/  F2FP.F16.F32.PACK_AB R5, RZ, R18 ;  /* 0x00000012ff05723e */ /* 0x020fc800000000ff */
[----:B------:R-:W-:-:S05]  /*7460*/  PRMT R5, R5, 0x5410, RZ ;  /* 0x0000541005057816 */ /* 0x000fca00000000ff */
[----:B------:R-:W-:Y:S01]  /*7470*/  STG.E desc[UR36][R2.64], R5 ;  /* 0x0000000502007986 */ /* 0x000fe2000c101924 */
[----:B------:R-:W-:Y:S05]  /*7480*/  EXIT ;  /* 0x000000000000794d */ /* 0x000fea0003800000 */
.L_x_9371:
[----:B-----5:R-:W-:-:S06]  /*7490*/  FMUL.FTZ R4, R18, 1 ;  /* 0x3f80000012047820 */ /* 0x020fcc0000410000 */
[----:B------:R-:W0:Y:S02]  /*74a0*/  F2F.F64.F32 R4, R4 ;  /* 0x0000000400047310 */ /* 0x000e240000201800 */
[----:B0-----:R-:W-:Y:S01]  /*74b0*/  STG.E.64 desc[UR36][R2.64], R4 ;  /* 0x0000000402007986 */ /* 0x001fe2000c101b24 */
[----:B------:R-:W-:Y:S05]  /*74c0*/  EXIT ;  /* 0x000000000000794d */ /* 0x000fea0003800000 */
.L_x_9362:
        /* <DEDUP_REMOVED lines=13> */
.L_x_9376:
        /* <DEDUP_REMOVED lines=16> */
.L_x_9379:
[----:B------:R-:W-:-:S04]  /*76a0*/  SHF.R.U32.HI R18, RZ, 0x18, R18 ;  /* 0x00000018ff127819 */ /* 0x000fc80000011612 */
[----:B------:R-:W-:-:S04]  /*76b0*/  LOP3.LUT R5, R5, 0x80, R18, 0xf8, !PT ;  /* 0x0000008005057812 */ /* 0x000fc800078ef812 */
[----:B------:R-:W-:-:S07]  /*76c0*/  PRMT R0, R5, 0x7610, R0 ;  /* 0x0000761005007816 */ /* 0x000fce0000000000 */
.L_x_9378:
[----:B------:R-:W-:Y:S05]  /*76d0*/  BSYNC.RECONVERGENT B0 ;  /* 0x0000000000007941 */ /* 0x000fea0003800200 */
.L_x_9377:
[----:B------:R-:W-:Y:S01]  /*76e0*/  STG.E.U8 desc[UR36][R2.64], R0 ;  /* 0x0000000002007986 */ /* 0x000fe2000c101124 */
[----:B------:R-:W-:Y:S05]  /*76f0*/  EXIT ;  /* 0x000000000000794d */ /* 0x000fea0003800000 */
.L_x_9375:
        /* <DEDUP_REMOVED lines=16> */
.L_x_9382:
[----:B------:R-:W-:-:S04]  /*7800*/  SHF.R.U32.HI R18, RZ, 0x18, R18 ;  /* 0x00000018ff127819 */ /* 0x000fc80000011612 */
[----:B------:R-:W-:-:S04]  /*7810*/  LOP3.LUT R5, R5, 0x80, R18, 0xf8, !PT ;  /* 0x0000008005057812 */ /* 0x000fc800078ef812 */
[----:B------:R-:W-:-:S07]  /*7820*/  PRMT R0, R5, 0x7610, R0 ;  /* 0x0000761005007816 */ /* 0x000fce0000000000 */
.L_x_9381:
[----:B------:R-:W-:Y:S05]  /*7830*/  BSYNC.RECONVERGENT B0 ;  /* 0x0000000000007941 */ /* 0x000fea0003800200 */
.L_x_9380:
[----:B------:R-:W-:Y:S01]  /*7840*/  STG.E.U8 desc[UR36][R2.64], R0 ;  /* 0x0000000002007986 */ /* 0x000fe2000c101124 */
[----:B------:R-:W-:Y:S05]  /*7850*/  EXIT ;  /* 0x000000000000794d */ /* 0x000fea0003800000 */
.L_x_9374:
        /* <DEDUP_REMOVED lines=21> */
.L_x_9384:
[----:B-----5:R-:W0:Y:S02]  /*79b0*/  F2I.U64.TRUNC R18, R18 ;  /* 0x0000001200127311 */ /* 0x020e24000020d800 */
[----:B0-----:R-:W-:Y:S01]  /*79c0*/  STG.E.64 desc[UR36][R2.64], R18 ;  /* 0x0000001202007986 */ /* 0x001fe2000c101b24 */
[----:B------:R-:W-:Y:S05]  /*79d0*/  EXIT ;  /* 0x000000000000794d */ /* 0x000fea0003800000 */
.L_x_9383:
[----:B-----5:R-:W0:Y:S02]  /*79e0*/  F2I.FTZ.U32.TRUNC.NTZ R5, R18 ;  /* 0x0000001200057305 */ /* 0x020e24000021f000 */
[----:B0-----:R-:W-:Y:S01]  /*79f0*/  STG.E desc[UR36][R2.64], R5 ;  /* 0x0000000502007986 */ /* 0x001fe2000c101924 */
[----:B------:R-:W-:Y:S05]  /*7a00*/  EXIT ;  /* 0x000000000000794d */ /* 0x000fea0003800000 */
.L_x_9373:
        /* <DEDUP_REMOVED lines=10> */
.L_x_9386:
[----:B-----5:R-:W-:Y:S01]  /*7ab0*/  FMUL.FTZ R4, R18, 1 ;  /* 0x3f80000012047820 */ /* 0x020fe20000410000 */
[----:B------:R-:W-:-:S05]  /*7ac0*/  CS2R R6, SRZ ;  /* 0x0000000000067805 */ /* 0x000fca000001ff00 */
[----:B------:R-:W0:Y:S02]  /*7ad0*/  F2F.F64.F32 R4, R4 ;  /* 0x0000000400047310 */ /* 0x000e240000201800 */
[----:B0-----:R-:W-:Y:S01]  /*7ae0*/  STG.E.128 desc[UR36][R2.64], R4 ;  /* 0x0000000402007986 */ /* 0x001fe2000c101d24 */
[----:B------:R-:W-:Y:S05]  /*7af0*/  EXIT ;  /* 0x000000000000794d */ /* 0x000fea0003800000 */
.L_x_9385:
[----:B------:R-:W-:-:S13]  /*7b00*/  ISETP.NE.AND P0, PT, R0, 0xf, PT ;  /* 0x0000000f0000780c */ /* 0x000fda0003f05270 */
[----:B------:R-:W-:Y:S05]  /*7b10*/  @!P0 BRA `(.L_x_9387) ;  /* 0x0000000000e08947 */ /* 0x000fea0003800000 */
[----:B------:R-:W-:-:S13]  /*7b20*/  ISETP.NE.AND P0, PT, R0, 0x17, PT ;  /* 0x000000170000780c */ /* 0x000fda0003f05270 */
[----:B------:R-:W-:Y:S05]  /*7b30*/  @!P0 BRA `(.L_x_9388) ;  /* 0x00000000008c8947 */ /* 0x000fea0003800000 */
[----:B------:R-:W-:-:S13]  /*7b40*/  ISETP.NE.AND P0, PT, R0, 0x18, PT ;  /* 0x000000180000780c */ /* 0x000fda0003f05270 */
[----:B------:R-:W-:Y:S05]  /*7b50*/  @!P0 BRA `(.L_x_9389) ;  /* 0x0000000000448947 */ /* 0x000fea0003800000 */
.L_x_9366:
        /* <DEDUP_REMOVED lines=16> */
.L_x_9390:
[----:B------:R-:W-:Y:S05]  /*7c60*/  EXIT ;  /* 0x000000000000794d */ /* 0x000fea0003800000 */
.L_x_9389:
        /* <DEDUP_REMOVED lines=12> */
.L_x_9392:
[----:B------:R-:W-:Y:S05]  /*7d30*/  BSYNC.RECONVERGENT B0 ;  /* 0x0000000000007941 */ /* 0x000fea0003800200 */
.L_x_9391:
[----:B------:R-:W-:-:S05]  /*7d40*/  LOP3.LUT R5, R0, 0x80, R7, 0xf8, !PT ;  /* 0x0000008000057812 */ /* 0x000fca00078ef807 */
[----:B------:R-:W-:Y:S01]  /*7d50*/  STG.E.U8 desc[UR36][R2.64], R5 ;  /* 0x0000000502007986 */ /* 0x000fe2000c101124 */
[----:B------:R-:W-:Y:S05]  /*7d60*/  EXIT ;  /* 0x000000000000794d */ /* 0x000fea0003800000 */
.L_x_9388:
        /* <DEDUP_REMOVED lines=11> */
.L_x_9394:
[----:B------:R-:W-:Y:S01]  /*7e20*/  IMAD.MOV.U32 R0, RZ, RZ, 0x7f ;  /* 0x0000007fff007424 */ /* 0x000fe200078e00ff */
[----:B------:R-:W-:-:S04]  /*7e30*/  ISETP.GT.U32.AND P0, PT, R4, 0x7f800000, PT ;  /* 0x7f8000000400780c */ /* 0x000fc80003f04070 */
[----:B------:R-:W-:-:S09]  /*7e40*/  SEL R0, R0, 0x7c, P0 ;  /* 0x0000007c00007807 */ /* 0x000fd20000000000 */
.L_x_9395:
[----:B------:R-:W-:Y:S05]  /*7e50*/  BSYNC.RECONVERGENT B0 ;  /* 0x0000000000007941 */ /* 0x000fea0003800200 */
.L_x_9393:
[----:B------:R-:W-:-:S04]  /*7e60*/  SHF.R.U32.HI R5, RZ, 0x18, R18 ;  /* 0x00000018ff057819 */ /* 0x000fc80000011612 */
[----:B------:R-:W-:-:S05]  /*7e70*/  LOP3.LUT R5, R0, 0x80, R5, 0xf8, !PT ;  /* 0x0000008000057812 */ /* 0x000fca00078ef805 */
[----:B------:R-:W-:Y:S01]  /*7e80*/  STG.E.U8 desc[UR36][R2.64], R5 ;  /* 0x0000000502007986 */ /* 0x000fe2000c101124 */
[----:B------:R-:W-:Y:S05]  /*7e90*/  EXIT ;  /* 0x000000000000794d */ /* 0x000fea0003800000 */
.L_x_9387:
[----:B-----5:R-:W-:-:S05]  /*7ea0*/  F2FP.BF16.F32.PACK_AB R18, RZ, R18 ;  /* 0x00000012ff12723e */ /* 0x020fca00000010ff */
[----:B------:R-:W-:Y:S01]  /*7eb0*/  STG.E.U16 desc[UR36][R2.64], R18 ;  /* 0x0000001202007986 */ /* 0x000fe2000c101524 */
[----:B------:R-:W-:Y:S05]  /*7ec0*/  EXIT ;  /* 0x000000000000794d */ /* 0x000fea0003800000 */
.L_x_9396:
        /* <DEDUP_REMOVED lines=11> */
.L_x_12927:


//--------------------- .text._ZN2at6native18elementwise_kernelILi128ELi2EZNS0_22gpu_kernel_impl_nocastIZZZNS0_18GeluCUDAKernelImplERNS_18TensorIteratorBaseENS0_8GeluTypeEENKUlvE0_clEvENKUlvE0_clEvEUlfE_EEvS4_RKT_EUliE_EEviT1_ --------------------------
	.section	.text._ZN2at6native18elementwise_kernelILi128ELi2EZNS0_22gpu_kernel_impl_nocastIZZZNS0_18GeluCUDAKernelImplERNS_18TensorIteratorBaseENS0_8GeluTypeEENKUlvE0_clEvENKUlvE0_clEvEUlfE_EEvS4_RKT_EUliE_EEviT1_,"ax",@progbits
	.align	128
        .global         _ZN2at6native18elementwise_kernelILi128ELi2EZNS0_22gpu_kernel_impl_nocastIZZZNS0_18GeluCUDAKernelImplERNS_18TensorIteratorBaseENS0_8GeluTypeEENKUlvE0_clEvENKUlvE0_clEvEUlfE_EEvS4_RKT_EUliE_EEviT1_
        .type           _ZN2at6native18elementwise_kernelILi128ELi2EZNS0_22gpu_kernel_impl_nocastIZZZNS0_18GeluCUDAKernelImplERNS_18TensorIteratorBaseENS0_8GeluTypeEENKUlvE0_clEvENKUlvE0_clEvEUlfE_EEvS4_RKT_EUliE_EEviT1_,@function
        .size           _ZN2at6native18elementwise_kernelILi128ELi2EZNS0_22gpu_kernel_impl_nocastIZZZNS0_18GeluCUDAKernelImplERNS_18TensorIteratorBaseENS0_8GeluTypeEENKUlvE0_clEvENKUlvE0_clEvEUlfE_EEvS4_RKT_EUliE_EEviT1_,(.L_x_12928 - _ZN2at6native18elementwise_kernelILi128ELi2EZNS0_22gpu_kernel_impl_nocastIZZZNS0_18GeluCUDAKernelImplERNS_18TensorIteratorBaseENS0_8GeluTypeEENKUlvE0_clEvENKUlvE0_clEvEUlfE_EEvS4_RKT_EUliE_EEviT1_)
        .other          _ZN2at6native18elementwise_kernelILi128ELi2EZNS0_22gpu_kernel_impl_nocastIZZZNS0_18GeluCUDAKernelImplERNS_18TensorIteratorBaseENS0_8GeluTypeEENKUlvE0_clEvENKUlvE0_clEvEUlfE_EEvS4_RKT_EUliE_EEviT1_,@"STO_CUDA_ENTRY STV_DEFAULT"
_ZN2at6native18elementwise_kernelILi128ELi2EZNS0_22gpu_kernel_impl_nocastIZZZNS0_18GeluCUDAKernelImplERNS_18TensorIteratorBaseENS0_8GeluTypeEENKUlvE0_clEvENKUlvE0_clEvEUlfE_EEvS4_RKT_EUliE_EEviT1_:
.text._ZN2at6native18elementwise_kernelILi128ELi2EZNS0_22gpu_kernel_impl_nocastIZZZNS0_18GeluCUDAKernelImplERNS_18TensorIteratorBaseENS0_8GeluTypeEENKUlvE0_clEvENKUlvE0_clEvEUlfE_EEvS4_RKT_EUliE_EEviT1_:
        /* <DEDUP_REMOVED lines=14> */
[----:B0-----:R0:W2:Y:S01]  /*00e0*/  LDG.E R2, desc[UR6][R4.64] ;  /* 0x0000000604027981 */ /* 0x0010a2000c1e1900 */
[----:B------:R-:W-:Y:S01]  /*00f0*/  HFMA2 R7, -RZ, RZ, 0.61474609375, 16.90625 ;  /* 0x38eb4c3aff077431 */ /* 0x000fe200000001ff */
[----:B------:R-:W-:Y:S01]  /*0100*/  MOV R9, 0x3aae005b ;  /* 0x3aae005b00097802 */ /* 0x000fe20000000f00 */
[----:B------:R-:W-:Y:S01]  /*0110*/  HFMA2 R8, -RZ, RZ, 1.0087890625, -0.000686168670654296875 ;  /* 0x3c09919fff087431 */ /* 0x000fe200000001ff */
[----:B------:R-:W-:Y:S02]  /*0120*/  MOV R10, 0x3d24d99a ;  /* 0x3d24d99a000a7802 */ /* 0x000fe40000000f00 */
[----:B------:R-:W-:Y:S01]  /*0130*/  IADD3 R3, PT, PT, R3, 0x80, RZ ;  /* 0x0000008003037810 */ /* 0x000fe20007ffe0ff */
[----:B0-----:R-:W-:Y:S02]  /*0140*/  HFMA2 R5, -RZ, RZ, 1.5341796875, 81.5625 ;  /* 0x3e235519ff057431 */ /* 0x001fe400000001ff */
[----:B--2---:R-:W-:-:S04]  /*0150*/  FMUL.FTZ R0, R2, 0.70710676908493041992 ;  /* 0x3f3504f302007820 */ /* 0x004fc80000410000 */
[C---:B------:R-:W-:Y:S01]  /*0160*/  FADD.FTZ R6, |R0|.reuse, -RZ ;  /* 0x800000ff00067221 */ /* 0x040fe20000010200 */
[----:B------:R-:W-:-:S04]  /*0170*/  FSETP.GE.FTZ.AND P0, PT, |R0|, 1.0029599666595458984, PT ;  /* 0x3f8060fe0000780b */ /* 0x000fc80003f16200 */
[----:B------:R-:W-:Y:S02]  /*0180*/  FSEL R7, R7, 8.4834944573231041431e-05, P0 ;  /* 0x38b1e96a07077808 */ /* 0x000fe40000000000 */
[----:B------:R-:W-:Y:S02]  /*0190*/  FSEL R9, -R9, -0.00082130916416645050049, P0 ;  /* 0xba574d2009097808 */ /* 0x000fe40000000100 */
[----:B------:R-:W-:Y:S02]  /*01a0*/  FSEL R4, R8, 0.0052134888246655464172, P0 ;  /* 0x3baad5ea08047808 */ /* 0x000fe40000000000 */
[----:B------:R-:W-:Y:S01]  /*01b0*/  FSEL R8, -R10, -0.026868773624300956726, P0 ;  /* 0xbcdc1be70a087808 */ /* 0x000fe20000000100 */
[----:B------:R-:W-:Y:S02]  /*01c0*/  HFMA2 R10, -RZ, RZ, 1.7822265625, 0.000185489654541015625 ;  /* 0x3f210a14ff0a7431 */ /* 0x000fe400000001ff */
        /* <DEDUP_REMOVED lines=12> */
[----:B------:R-:W-:-:S04]  /*0290*/  FFMA.FTZ R4, R6, R7, R4 ;  /* 0x0000000706047223 */ /* 0x000fc80000010004 */
[----:B------:R-:W-:Y:S02]  /*02a0*/  FFMA.FTZ R6, R4, R5, R5 ;  /* 0x0000000504067223 */ /* 0x000fe40000010005 */
[----:B------:R-:W0:Y:S02]  /*02b0*/  LDC.64 R4, c[0x0][0x580] ;  /* 0x00016000ff047b82 */ /* 0x000e240000000a00 */
[----:B------:R-:W1:Y:S02]  /*02c0*/  @P0 MUFU.EX2 R7, R6 ;  /* 0x0000000600070308 */ /* 0x000e640000000800 */
[----:B-1----:R-:W-:-:S05]  /*02d0*/  @P0 FADD.FTZ R7, -R7, 1 ;  /* 0x3f80000007070421 */ /* 0x002fca0000010100 */
[----:B------:R-:W-:Y:S01]  /*02e0*/  @P0 LOP3.LUT R6, R7, 0x80000000, R0, 0xb8, !PT ;  /* 0x8000000007060812 */ /* 0x000fe200078eb800 */
[----:B------:R-:W-:-:S04]  /*02f0*/  FMUL.FTZ R7, R2, 0.5 ;  /* 0x3f00000002077820 */ /* 0x000fc80000410000 */
[----:B------:R-:W-:-:S04]  /*0300*/  FADD.FTZ R0, R6, 1 ;  /* 0x3f80000006007421 */ /* 0x000fc80000010000 */
[----:B------:R-:W-:-:S05]  /*0310*/  FMUL.FTZ R7, R0, R7 ;  /* 0x0000000700077220 */ /* 0x000fca0000410000 */
[----:B0-----:R0:W-:Y:S02]  /*0320*/  STG.E desc[UR6][R4.64], R7 ;  /* 0x0000000704007986 */ /* 0x0011e4000c101906 */
.L_x_9399:
[----:B------:R-:W-:Y:S05]  /*0330*/  BSYNC.RECONVERGENT B0 ;  /* 0x0000000000007941 */ /* 0x000fea0003800200 */
.L_x_9398:
[----:B------:R-:W-:-:S13]  /*0340*/  ISETP.GE.AND P0, PT, R3, UR4, PT ;  /* 0x0000000403007c0c */ /* 0x000fda000bf06270 */
[----:B------:R-:W-:Y:S05]  /*0350*/  @P0 EXIT ;  /* 0x000000000000094d */ /* 0x000fea0003800000 */
[----:B------:R-:W1:Y:S02]  /*0360*/  LDC.64 R2, c[0x0][0x588] ;  /* 0x00016200ff027b82 */ /* 0x000e640000000a00 */
[----:B-1----:R1:W2:Y:S01]  /*0370*/  LDG.E R2, desc[UR6][R2.64] ;  /* 0x0000000602027981 */ /* 0x0022a2000c1e1900 */
[----:B0-----:R-:W-:Y:S02]  /*0380*/  HFMA2 R5, -RZ, RZ, 0.61474609375, 16.90625 ;  /* 0x38eb4c3aff057431 */ /* 0x001fe400000001ff */
[----:B------:R-:W-:Y:S02]  /*0390*/  IMAD.MOV.U32 R7, RZ, RZ, 0x3aae005b ;  /* 0x3aae005bff077424 */ /* 0x000fe400078e00ff */
[----:B------:R-:W-:Y:S01]  /*03a0*/  HFMA2 R8, -RZ, RZ, 1.28515625, -179.25 ;  /* 0x3d24d99aff087431 */ /* 0x000fe200000001ff */
[----:B------:R-:W-:Y:S02]  /*03b0*/  MOV R6, 0x3c09919f ;  /* 0x3c09919f00067802 */ /* 0x000fe40000000f00 */
[----:B------:R-:W-:-:S02]  /*03c0*/  MOV R9, 0x3f210a14 ;  /* 0x3f210a1400097802 */ /* 0x000fc40000000f00 */
[----:B-1----:R-:W-:Y:S01]  /*03d0*/  MOV R3, 0x3e235519 ;  /* 0x3e23551900037802 */ /* 0x002fe20000000f00 */
        /* <DEDUP_REMOVED lines=9> */
[----:B------:R-:W-:-:S03]  /*0470*/  HFMA2 R7, -RZ, RZ, 1.8525390625, -0.310791015625 ;  /* 0x3f69b4f9ff077431 */ /* 0x000fc600000001ff */
        /* <DEDUP_REMOVED lines=8> */
[----:B------:R-:W-:-:S03]  /*0500*/  FSEL R8, R3, R0, P0 ;  /* 0x0000000003087208 */ /* 0x000fc60000000000 */
        /* <DEDUP_REMOVED lines=9> */
[----:B0-----:R-:W-:Y:S01]  /*05a0*/  STG.E desc[UR6][R4.64], R3 ;  /* 0x0000000304007986 */ /* 0x001fe2000c101906 */
[----:B------:R-:W-:Y:S05]  /*05b0*/  EXIT ;  /* 0x000000000000794d */ /* 0x000fea0003800000 */
.L_x_9397:
        /* <DEDUP_REMOVED lines=8> */
[----:B------:R-:W-:Y:S02]  /*0640*/  HFMA2 R4, -RZ, RZ, 0, 0 ;  /* 0x00000000ff047431 */ /* 0x000fe400000001ff */
[----:B------:R-:W-:Y:S01]  /*0650*/  IMAD.MOV.U32 R5, RZ, RZ, R3 ;  /* 0x000000ffff057224 */ /* 0x000fe200078e0003 */
[----:B------:R-:W-:Y:S01]  /*0660*/  ISETP.NE.AND P0, PT, R2, RZ, PT ;  /* 0x000000ff0200720c */ /* 0x000fe20003f05270 */
[----:B------:R-:W1:Y:S01]  /*0670*/  LDCU UR5, c[0x0][0x38c] ;  /* 0x00007180ff0577ac */ /* 0x000e620008000800 */
        /* <DEDUP_REMOVED lines=293> */
.L_x_9402:
[----:B------:R-:W0:Y:S02]  /*18d0*/  LDCU.64 UR8, c[0x0][0x588] ;  /* 0x0000b100ff0877ac */ /* 0x000e240008000a00 */
[----:B0-----:R-:W-:-:S05]  /*18e0*/  IADD3 R8, P0, PT, R4, UR8, RZ ;  /* 0x0000000804087c10 */ /* 0x001fca000ff1e0ff */
[----:B------:R-:W-:Y:S01]  /*18f0*/  IMAD.X R9, RZ, RZ, UR9, P0 ;  /* 0x00000009ff097e24 */ /* 0x000fe200080e06ff */
[----:B------:R-:W-:Y:S01]  /*1900*/  MOV R10, 0x38eb4c3a ;  /* 0x38eb4c3a000a7802 */ /* 0x000fe20000000f00 */
[----:B------:R-:W0:Y:S03]  /*1910*/  LDCU.64 UR8, c[0x0][0x580] ;  /* 0x0000b000ff0877ac */ /* 0x000e260008000a00 */
[----:B------:R1:W2:Y:S01]  /*1920*/  LDG.E R4, desc[UR6][R8.64] ;  /* 0x0000000608047981 */ /* 0x0002a2000c1e1900 */
[----:B------:R-:W-:Y:S02]  /*1930*/  MOV R12, 0x3aae005b ;  /* 0x3aae005b000c7802 */ /* 0x000fe40000000f00 */
[----:B------:R-:W-:Y:S02]  /*1940*/  MOV R11, 0x3c09919f ;  /* 0x3c09919f000b7802 */ /* 0x000fe40000000f00 */
[----:B------:R-:W-:-:S02]  /*1950*/  MOV R13, 0x3d24d99a ;  /* 0x3d24d99a000d7802 */ /* 0x000fc40000000f00 */
[----:B------:R-:W-:Y:S02]  /*1960*/  IADD3 R3, PT, PT, R3, 0x80, RZ ;  /* 0x0000008003037810 */ /* 0x000fe40007ffe0ff */
        /* <DEDUP_REMOVED lines=21> */
[----:B------:R-:W-:-:S04]  /*1ac0*/  FFMA.FTZ R9, R7, R10, R9 ;  /* 0x0000000a07097223 */ /* 0x000fc80000010009 */
[----:B------:R-:W-:-:S04]  /*1ad0*/  FFMA.FTZ R8, R9, R8, R8 ;  /* 0x0000000809087223 */ /* 0x000fc80000010008 */
[----:B------:R-:W1:Y:S02]  /*1ae0*/  @P0 MUFU.EX2 R7, R8 ;  /* 0x0000000800070308 */ /* 0x000e640000000800 */
[----:B-1----:R-:W-:-:S05]  /*1af0*/  @P0 FADD.FTZ R7, -R7, 1 ;  /* 0x3f80000007070421 */ /* 0x002fca0000010100 */
[----:B------:R-:W-:Y:S02]  /*1b00*/  @P0 LOP3.LUT R8, R7, 0x80000000, R6, 0xb8, !PT ;  /* 0x8000000007080812 */ /* 0x000fe400078eb806 */
[----:B0-----:R-:W-:Y:S01]  /*1b10*/  IADD3 R6, P0, PT, R5, UR8, RZ ;  /* 0x0000000805067c10 */ /* 0x001fe2000ff1e0ff */
[----:B------:R-:W-:Y:S02]  /*1b20*/  FMUL.FTZ R5, R4, 0.5 ;  /* 0x3f00000004057820 */ /* 0x000fe40000410000 */
[----:B------:R-:W-:Y:S01]  /*1b30*/  FADD.FTZ R4, R8, 1 ;  /* 0x3f80000008047421 */ /* 0x000fe20000010000 */
[----:B------:R-:W-:-:S03]  /*1b40*/  IADD3.X R7, PT, PT, RZ, UR9, RZ, P0, !PT ;  /* 0x00000009ff077c10 */ /* 0x000fc600087fe4ff */
[----:B------:R-:W-:-:S05]  /*1b50*/  FMUL.FTZ R5, R4, R5 ;  /* 0x0000000504057220 */ /* 0x000fca0000410000 */
[----:B------:R0:W-:Y:S02]  /*1b60*/  STG.E desc[UR6][R6.64], R5 ;  /* 0x0000000506007986 */ /* 0x0001e4000c101906 */
.L_x_9401:
[----:B------:R-:W-:Y:S05]  /*1b70*/  BSYNC.RECONVERGENT B0 ;  /* 0x0000000000007941 */ /* 0x000fea0003800200 */
.L_x_9400:
[----:B------:R-:W-:-:S13]  /*1b80*/  ISETP.GE.AND P0, PT, R3, UR4, PT ;  /* 0x0000000403007c0c */ /* 0x000fda000bf06270 */
[----:B------:R-:W-:Y:S05]  /*1b90*/  @P0 EXIT ;  /* 0x000000000000094d */ /* 0x000fea0003800000 */
        /* <DEDUP_REMOVED lines=293> */
[----:B------:R-:W-:Y:S02]  /*2df0*/  IMAD R2, R4, UR5, R2 ;  /* 0x0000000504027c24 */ /* 0x000fe4000f8e0202 */
[----:B------:R-:W-:-:S04]  /*2e00*/  @P0 IMAD.MOV R6, RZ, RZ, -R0 ;  /* 0x000000ffff060224 */ /* 0x000fc800078e0a00 */
[----:B0-----:R-:W-:-:S04]  /*2e10*/  @P0 IMAD R6, R11, R6, R7 ;  /* 0x000000060b060224 */ /* 0x001fc800078e0207 */
[C---:B---3--:R-:W-:Y:S02]  /*2e20*/  @P0 IMAD R3, R6.reuse, R12, R3 ;  /* 0x0000000c06030224 */ /* 0x048fe400078e0203 */
[----:B------:R-:W-:-:S07]  /*2e30*/  @P0 IMAD R2, R6, R13, R2 ;  /* 0x0000000d06020224 */ /* 0x000fce00078e0202 */
.L_x_9403:
[----:B------:R-:W0:Y:S02]  /*2e40*/  LDCU.128 UR8, c[0x0][0x580] ;  /* 0x0000b000ff0877ac */ /* 0x000e240008000c00 */
[----:B0-----:R-:W-:-:S04]  /*2e50*/  IADD3 R4, P0, PT, R2, UR10, RZ ;  /* 0x0000000a02047c10 */ /* 0x001fc8000ff1e0ff */
[----:B------:R-:W-:-:S05]  /*2e60*/  IADD3.X R5, PT, PT, RZ, UR11, RZ, P0, !PT ;  /* 0x0000000bff057c10 */ /* 0x000fca00087fe4ff */
[----:B------:R0:W2:Y:S01]  /*2e70*/  LDG.E R0, desc[UR6][R4.64] ;  /* 0x0000000604007981 */ /* 0x0000a2000c1e1900 */
[----:B------:R-:W-:Y:S02]  /*2e80*/  MOV R7, 0x38eb4c3a ;  /* 0x38eb4c3a00077802 */ /* 0x000fe40000000f00 */
[----:B------:R-:W-:Y:S02]  /*2e90*/  MOV R9, 0x3aae005b ;  /* 0x3aae005b00097802 */ /* 0x000fe40000000f00 */
[----:B------:R-:W-:Y:S02]  /*2ea0*/  MOV R6, 0x3c09919f ;  /* 0x3c09919f00067802 */ /* 0x000fe40000000f00 */
[----:B------:R-:W-:Y:S02]  /*2eb0*/  MOV R10, 0x3d24d99a ;  /* 0x3d24d99a000a7802 */ /* 0x000fe40000000f00 */
[----:B0-----:R-:W-:Y:S01]  /*2ec0*/  MOV R5, 0x3e235519 ;  /* 0x3e23551900057802 */ /* 0x001fe20000000f00 */
[----:B--2---:R-:W-:-:S04]  /*2ed0*/  FMUL.FTZ R8, R0, 0.70710676908493041992 ;  /* 0x3f3504f300087820 */ /* 0x004fc80000410000 */
        /* <DEDUP_REMOVED lines=20> */
[----:B------:R-:W-:Y:S01]  /*3020*/  FFMA.FTZ R4, R4, R5, R5 ;  /* 0x0000000504047223 */ /* 0x000fe20000010005 */
[----:B------:R-:W-:-:S03]  /*3030*/  FMUL.FTZ R5, R0, 0.5 ;  /* 0x3f00000000057820 */ /* 0x000fc60000410000 */
[----:B------:R-:W0:Y:S02]  /*3040*/  @P0 MUFU.EX2 R2, R4 ;  /* 0x0000000400020308 */ /* 0x000e240000000800 */
[----:B0-----:R-:W-:-:S05]  /*3050*/  @P0 FADD.FTZ R2, -R2, 1 ;  /* 0x3f80000002020421 */ /* 0x001fca0000010100 */
[----:B------:R-:W-:Y:S02]  /*3060*/  @P0 LOP3.LUT R4, R2, 0x80000000, R8, 0xb8, !PT ;  /* 0x8000000002040812 */ /* 0x000fe400078eb808 */
[----:B------:R-:W-:-:S03]  /*3070*/  IADD3 R2, P0, PT, R3, UR8, RZ ;  /* 0x0000000803027c10 */ /* 0x000fc6000ff1e0ff */
[----:B------:R-:W-:Y:S01]  /*3080*/  FADD.FTZ R0, R4, 1 ;  /* 0x3f80000004007421 */ /* 0x000fe20000010000 */
[----:B------:R-:W-:-:S03]  /*3090*/  IADD3.X R3, PT, PT, RZ, UR9, RZ, P0, !PT ;  /* 0x00000009ff037c10 */ /* 0x000fc600087fe4ff */
[----:B------:R-:W-:-:S05]  /*30a0*/  FMUL.FTZ R5, R0, R5 ;  /* 0x0000000500057220 */ /* 0x000fca0000410000 */
[----:B------:R-:W-:Y:S01]  /*30b0*/  STG.E desc[UR6][R2.64], R5 ;  /* 0x0000000502007986 */ /* 0x000fe2000c101906 */
[----:B------:R-:W-:Y:S05]  /*30c0*/  EXIT ;  /* 0x000000000000794d */ /* 0x000fea0003800000 */
.L_x_9404:
        /* <DEDUP_REMOVED lines=11> */
.L_x_12928:


//--------------------- .text._ZN2at6native27unrolled_elementwise_kernelIZZZNS0_18GeluCUDAKernelImplERNS_18TensorIteratorBaseENS0_8GeluTypeEENKUlvE0_clEvENKUlvE0_clEvEUlfE_St5arrayIPcLm2EELi4E23TrivialOffsetCalculatorILi1EjESC_NS0_6memory15LoadWithoutCastENSD_16StoreWithoutCastEEEviT_T0_T2_T3_T4_T5_ --------------------------
	.section	.text._ZN2at6native27unrolled_elementwise_kernelIZZZNS0_18GeluCUDAKernelImplERNS_18TensorIteratorBaseENS0_8GeluTypeEENKUlvE0_clEvENKUlvE0_clEvEUlfE_St5arrayIPcLm2EELi4E23TrivialOffsetCalculatorILi1EjESC_NS0_6memory15LoadWithoutCastENSD_16StoreWithoutCastEEEviT_T0_T2_T3_T4_T5_,"ax",@progbits
	.align	128
        .global         _ZN2at6native27unrolled_elementwise_kernelIZZZNS0_18GeluCUDAKernelImplERNS_18TensorIteratorBaseENS0_8GeluTypeEENKUlvE0_clEvENKUlvE0_clEvEUlfE_St5arrayIPcLm2EELi4E23TrivialOffsetCalculatorILi1EjESC_NS0_6memory15LoadWithoutCastENSD_16StoreWithoutCastEEEviT_T0_T2_T3_T4_T5_
        .type           _ZN2at6native27unrolled_elementwise_kernelIZZZNS0_18GeluCUDAKernelImplERNS_18TensorIteratorBaseENS0_8GeluTypeEENKUlvE0_clEvENKUlvE0_clEvEUlfE_St5arrayIPcLm2EELi4E23TrivialOffsetCalculatorILi1EjESC_NS0_6memory15LoadWithoutCastENSD_16StoreWithoutCastEEEviT_T0_T2_T3_T4_T5_,@function
        .size           _ZN2at6native27unrolled_elementwise_kernelIZZZNS0_18GeluCUDAKernelImplERNS_18TensorIteratorBaseENS0_8GeluTypeEENKUlvE0_clEvENKUlvE0_clEvEUlfE_St5arrayIPcLm2EELi4E23TrivialOffsetCalculatorILi1EjESC_NS0_6memory15LoadWithoutCastENSD_16StoreWithoutCastEEEviT_T0_T2_T3_T4_T5_,(.L_x_12929 - _ZN2at6native27unrolled_elementwise_kernelIZZZNS0_18GeluCUDAKernelImplERNS_18TensorIteratorBaseENS0_8GeluTypeEENKUlvE0_clEvENKUlvE0_clEvEUlfE_St5arrayIPcLm2EELi4E23TrivialOffsetCalculatorILi1EjESC_NS0_6memory15LoadWithoutCastENSD_16StoreWithoutCastEEEviT_T0_T2_T3_T4_T5_)
        .other          _ZN2at6native27unrolled_elementwise_kernelIZZZNS0_18GeluCUDAKernelImplERNS_18TensorIteratorBaseENS0_8GeluTypeEENKUlvE0_clEvENKUlvE0_clEvEUlfE_St5arrayIPcLm2EELi4E23TrivialOffsetCalculatorILi1EjESC_NS0_6memory15LoadWithoutCastENSD_16StoreWithoutCastEEEviT_T0_T2_T3_T4_T5_,@"STO_CUDA_ENTRY STV_DEFAULT"
_ZN2at6native27unrolled_elementwise_kernelIZZZNS0_18GeluCUDAKernelImplERNS_18TensorIteratorBaseENS0_8GeluTypeEENKUlvE0_clEvENKUlvE0_clEvEUlfE_St5arrayIPcLm2EELi4E23TrivialOffsetCalculatorILi1EjESC_NS0_6memory15LoadWithoutCastENSD_16StoreWithoutCastEEEviT_T0_T2_T3_T4_T5_:
.text._ZN2at6native27unrolled_elementwise_kernelIZZZNS0_18GeluCUDAKernelImplERNS_18TensorIteratorBaseENS0_8GeluTypeEENKUlvE0_clEvENKUlvE0_clEvEUlfE_St5arrayIPcLm2EELi4E23TrivialOffsetCalculatorILi1EjESC_NS0_6memory15LoadWithoutCastENSD_16StoreWithoutCastEEEviT_T0_T2_T3_T4_T5_:
[----:B------:R-:W-:Y:S01]  /*0000*/  LDC R1, c[0x0][0x37c] ;  /* 0x0000df00ff017b82 */ /* 0x000fe20000000800 */
[----:B------:R-:W0:Y:S07]  /*0010*/  S2R R5, SR_CTAID.X ;  /* 0x0000000000057919 */ /* 0x000e2e0000002500 */
[----:B------:R-:W0:Y:S01]  /*0020*/  LDC R0, c[0x0][0x380] ;  /* 0x0000e000ff007b82 */ /* 0x000e220000000800 */
[----:B------:R-:W1:Y:S01]  /*0030*/  LDCU.64 UR4, c[0x0][0x358] ;  /* 0x00006b00ff0477ac */ /* 0x000e620008000a00 */
[----:B------:R-:W-:Y:S01]  /*0040*/  HFMA2 R8, -RZ, RZ, 0, 0 ;  /* 0x00000000ff087431 */ /* 0x000fe200000001ff */
[----:B------:R-:W2:Y:S01]  /*0050*/  S2R R4, SR_TID.X ;  /* 0x0000000000047919 */ /* 0x000ea20000002100 */
[----:B------:R-:W-:-:S02]  /*0060*/  IMAD.MOV.U32 R6, RZ, RZ, RZ ;  /* 0x000000ffff067224 */ /* 0x000fc400078e00ff */
[----:B0-----:R-:W-:Y:S01]  /*0070*/  IMAD R7, R5, -0x200, R0 ;  /* 0xfffffe0005077824 */ /* 0x001fe200078e0200 */
[----:B--2---:R-:W-:-:S04]  /*0080*/  MOV R0, R4 ;  /* 0x0000000400007202 */ /* 0x004fc80000000f00 */
[----:B------:R-:W-:-:S13]  /*0090*/  ISETP.GE.AND P0, PT, R4, R7, PT ;  /* 0x000000070400720c */ /* 0x000fda0003f06270 */
[----:B------:R-:W-:-:S04]  /*00a0*/  @!P0 IADD3 R4, PT, PT, R0, 0x80, RZ ;  /* 0x0000008000048810 */ /* 0x000fc80007ffe0ff */
[----:B------:R-:W-:-:S13]  /*00b0*/  ISETP.GE.AND P1, PT, R4, R7, PT ;  /* 0x000000070400720c */ /* 0x000fda0003f26270 */
[----:B------:R-:W-:Y:S01]  /*00c0*/  @!P1 IMAD R9, R5, 0x200, R4 ;  /* 0x0000020005099824 */ /* 0x000fe200078e0204 */
[----:B------:R-:W-:Y:S01]  /*00d0*/  @!P1 IADD3 R4, PT, PT, R4, 0x80, RZ ;  /* 0x0000008004049810 */ /* 0x000fe20007ffe0ff */
[----:B------:R-:W0:Y:S03]  /*00e0*/  @!P1 LDC.64 R10, c[0x0][0x390] ;  /* 0x0000e400ff0a9b82 */ /* 0x000e260000000a00 */
[----:B------:R-:W-:-:S13]  /*00f0*/  ISETP.GE.AND P3, PT, R4, R7, PT ;  /* 0x000000070400720c */ /* 0x000fda0003f66270 */
[----:B------:R-:W2:Y:S01]  /*0100*/  @!P3 LDC.64 R2, c[0x0][0x390] ;  /* 0x0000e400ff02bb82 */ /* 0x000ea20000000a00 */
[----:B------:R-:W-:Y:S01]  /*0110*/  @!P3 LEA R17, R5, R4, 0x9 ;  /* 0x000000040511b211 */ /* 0x000fe200078e48ff */
[----:B------:R-:W-:-:S05]  /*0120*/  @!P3 VIADD R4, R4, 0x80 ;  /* 0x000000800404b836 */ /* 0x000fca0000000000 */
[----:B------:R-:W-:Y:S01]  /*0130*/  ISETP.GE.AND P2, PT, R4, R7, PT ;  /* 0x000000070400720c */ /* 0x000fe20003f46270 */
[----:B0-----:R-:W-:-:S04]  /*0140*/  @!P1 IMAD.WIDE.U32 R10, R9, 0x4, R10 ;  /* 0x00000004090a9825 */ /* 0x001fc800078e000a */
[----:B--2---:R-:W-:Y:S01]  /*0150*/  @!P3 IMAD.WIDE.U32 R16, R17, 0x4, R2 ;  /* 0x000000041110b825 */ /* 0x004fe200078e0002 */
[C---:B------:R-:W-:Y:S01]  /*0160*/  @!P0 LEA R9, R5.reuse, R0, 0x9 ;  /* 0x0000000005098211 */ /* 0x040fe200078e48ff */
[----:B------:R-:W0:Y:S06]  /*0170*/  @!P0 LDC.64 R2, c[0x0][0x390] ;  /* 0x0000e400ff028b82 */ /* 0x000e2c0000000a00 */
[----:B------:R-:W-:Y:S01]  /*0180*/  @!P2 LEA R15, R5, R4, 0x9 ;  /* 0x00000004050fa211 */ /* 0x000fe200078e48ff */
[----:B-1----:R-:W5:Y:S01]  /*0190*/  @!P1 LDG.E R8, desc[UR4][R10.64] ;  /* 0x000000040a089981 */ /* 0x002f62000c1e1900 */
[----:B------:R-:W-:-:S02]  /*01a0*/  IADD3 R18, PT, PT, R0, 0x80, RZ ;  /* 0x0000008000127810 */ /* 0x000fc40007ffe0ff */
[----:B------:R-:W-:Y:S01]  /*01b0*/  MOV R4, RZ ;  /* 0x000000ff00047202 */ /* 0x000fe20000000f00 */
[----:B------:R1:W5:Y:S01]  /*01c0*/  @!P3 LDG.E R6, desc[UR4][R16.64] ;  /* 0x000000041006b981 */ /* 0x000362000c1e1900 */
[----:B------:R-:W2:Y:S01]  /*01d0*/  @!P2 LDC.64 R12, c[0x0][0x390] ;  /* 0x0000e400ff0cab82 */ /* 0x000ea20000000a00 */
[----:B0-----:R-:W-:-:S04]  /*01e0*/  @!P0 IMAD.WIDE.U32 R2, R9, 0x4, R2 ;  /* 0x0000000409028825 */ /* 0x001fc800078e0002 */
[----:B------:R-:W-:Y:S02]  /*01f0*/  IMAD.MOV.U32 R9, RZ, RZ, RZ ;  /* 0x000000ffff097224 */ /* 0x000fe400078e00ff */
[----:B--2---:R-:W-:-:S04]  /*0200*/  @!P2 IMAD.WIDE.U32 R12, R15, 0x4, R12 ;  /* 0x000000040f0ca825 */ /* 0x004fc800078e000c */
[----:B------:R0:W5:Y:S01]  /*0210*/  @!P0 LDG.E R9, desc[UR4][R2.64] ;  /* 0x0000000402098981 */ /* 0x000162000c1e1900 */
[C---:B------:R-:W-:Y:S01]  /*0220*/  ISETP.GE.AND P0, PT, R0.reuse, R7, PT ;  /* 0x000000070000720c */ /* 0x040fe20003f06270 */
[C---:B-1----:R-:W-:Y:S01]  /*0230*/  VIADD R16, R0.reuse, 0x180 ;  /* 0x0000018000107836 */ /* 0x042fe20000000000 */
[----:B------:R-:W-:Y:S01]  /*0240*/  IADD3 R10, PT, PT, R0, 0x100, RZ ;  /* 0x00000100000a7810 */ /* 0x000fe20007ffe0ff */
[----:B------:R-:W-:Y:S01]  /*0250*/  BSSY.RECONVERGENT B0, `(.L_x_9405) ;  /* 0x000002c000007945 */ /* 0x000fe20003800200 */
[----:B------:R1:W5:Y:S09]  /*0260*/  @!P2 LDG.E R4, desc[UR4][R12.64] ;  /* 0x000000040c04a981 */ /* 0x000372000c1e1900 */
[----:B------:R-:W0:Y:S01]  /*0270*/  @!P0 LDC.64 R14, c[0x0][0x388] ;  /* 0x0000e200ff0e8b82 */ /* 0x000e220000000a00 */
[----:B------:R-:W-:-:S02]  /*0280*/  @!P0 LEA R11, R5, R0, 0x9 ;  /* 0x00000000050b8211 */ /* 0x000fc400078e48ff */
[----:B------:R-:W-:Y:S02]  /*0290*/  @!P0 MOV R0, R18 ;  /* 0x0000001200008202 */ /* 0x000fe40000000f00 */
[-C--:B------:R-:W-:Y:S02]  /*02a0*/  ISETP.GE.AND P5, PT, R18, R7.reuse, PT ;  /* 0x000000071200720c */ /* 0x080fe40003fa6270 */
[-C--:B------:R-:W-:Y:S02]  /*02b0*/  ISETP.GE.AND P1, PT, R10, R7.reuse, PT ;  /* 0x000000070a00720c */ /* 0x080fe40003f26270 */
[-C--:B------:R-:W-:Y:S02]  /*02c0*/  ISETP.GE.AND P2, PT, R16, R7.reuse, PT ;  /* 0x000000071000720c */ /* 0x080fe40003f46270 */
[----:B------:R-:W-:Y:S01]  /*02d0*/  ISETP.GE.AND P3, PT, R0, R7, PT ;  /* 0x000000070000720c */ /* 0x000fe20003f66270 */
[----:B0-----:R-:W-:Y:S01]  /*02e0*/  @!P0 IMAD.WIDE.U32 R2, R11, 0x4, R14 ;  /* 0x000000040b028825 */ /* 0x001fe200078e000e */
[----:B-1----:R-:W-:Y:S11]  /*02f0*/  @P0 BRA `(.L_x_9406) ;  /* 0x0000000000840947 */ /* 0x002ff60003800000 */
[----:B-----5:R-:W-:Y:S01]  /*0300*/  FMUL.FTZ R10, R9, 0.70710676908493041992 ;  /* 0x3f3504f3090a7820 */ /* 0x020fe20000410000 */
[----:B------:R-:W-:Y:S01]  /*0310*/  IMAD.MOV.U32 R12, RZ, RZ, 0x38eb4c3a ;  /* 0x38eb4c3aff0c7424 */ /* 0x000fe200078e00ff */
[----:B------:R-:W-:Y:S01]  /*0320*/  MOV R14, 0x3aae005b ;  /* 0x3aae005b000e7802 */ /* 0x000fe20000000f00 */
[----:B------:R-:W-:Y:S02]  /*0330*/  IMAD.MOV.U32 R15, RZ, RZ, 0x3d24d99a ;  /* 0x3d24d99aff0f7424 */ /* 0x000fe400078e00ff */
[C---:B------:R-:W-:Y:S01]  /*0340*/  FADD.FTZ R11, |R10|.reuse, -RZ ;  /* 0x800000ff0a0b7221 */ /* 0x040fe20000010200 */
[----:B------:R-:W-:Y:S02]  /*0350*/  FSETP.GE.FTZ.AND P4, PT, |R10|, 1.0029599666595458984, PT ;  /* 0x3f8060fe0a00780b */ /* 0x000fe40003f96200 */
[----:B------:R-:W-:Y:S02]  /*0360*/  MOV R13, 0x3c09919f ;  /* 0x3c09919f000d7802 */ /* 0x000fe40000000f00 */
[----:B------:R-:W-:-:S02]  /*0370*/  FSEL R12, R12, 8.4834944573231041431e-05, P4 ;  /* 0x38b1e96a0c0c7808 */ /* 0x000fc40002000000 */
        /* <DEDUP_REMOVED lines=25> */
.L_x_9406:
[----:B------:R-:W-:Y:S05]  /*0510*/  BSYNC.RECONVERGENT B0 ;  /* 0x0000000000007941 */ /* 0x000fea0003800200 */
.L_x_9405:
[----:B------:R-:W-:Y:S04]  /*0520*/  BSSY.RECONVERGENT B0, `(.L_x_9407) ;  /* 0x0000023000007945 */ /* 0x000fe80003800200 */
[----:B------:R-:W-:Y:S05]  /*0530*/  @P5 BRA `(.L_x_9408) ;  /* 0x0000000000845947 */ /* 0x000fea0003800000 */
[----:B-----5:R-:W-:Y:S01]  /*0540*/  FMUL.FTZ R10, R8, 0.70710676908493041992 ;  /* 0x3f3504f3080a7820 */ /* 0x020fe20000410000 */
[----:B------:R-:W-:Y:S01]  /*0550*/  HFMA2 R12, -RZ, RZ, 0.61474609375, 16.90625 ;  /* 0x38eb4c3aff0c7431 */ /* 0x000fe200000001ff */
[----:B------:R-:W-:Y:S01]  /*0560*/  MOV R14, 0x3aae005b ;  /* 0x3aae005b000e7802 */ /* 0x000fe20000000f00 */
[----:B------:R-:W-:Y:S02]  /*0570*/  IMAD.MOV.U32 R13, RZ, RZ, 0x3c09919f ;  /* 0x3c09919fff0d7424 */ /* 0x000fe400078e00ff */
[----:B------:R-:W-:Y:S01]  /*0580*/  HFMA2 R15, -RZ, RZ, 1.28515625, -179.25 ;  /* 0x3d24d99aff0f7431 */ /* 0x000fe200000001ff */
[C---:B------:R-:W-:Y:S01]  /*0590*/  FSETP.GE.FTZ.AND P4, PT, |R10|.reuse, 1.0029599666595458984, PT ;  /* 0x3f8060fe0a00780b */ /* 0x040fe20003f96200 */
[----:B------:R-:W-:Y:S01]  /*05a0*/  FADD.FTZ R11, |R10|, -RZ ;  /* 0x800000ff0a0b7221 */ /* 0x000fe20000010200 */
[----:B------:R-:W-:Y:S02]  /*05b0*/  IMAD.MOV.U32 R16, RZ, RZ, 0x3f69b4f9 ;  /* 0x3f69b4f9ff107424 */ /* 0x000fe400078e00ff */
[----:B------:R-:W-:-:S02]  /*05c0*/  FSEL R14, -R14, -0.00082130916416645050049, P4 ;  /* 0xba574d200e0e7808 */ /* 0x000fc40002000100 */
[----:B------:R-:W-:Y:S02]  /*05d0*/  FSEL R12, R12, 8.4834944573231041431e-05, P4 ;  /* 0x38b1e96a0c0c7808 */ /* 0x000fe40002000000 */
        /* <DEDUP_REMOVED lines=23> */
.L_x_9408:
[----:B------:R-:W-:Y:S05]  /*0750*/  BSYNC.RECONVERGENT B0 ;  /* 0x0000000000007941 */ /* 0x000fea0003800200 */
.L_x_9407:
[----:B------:R-:W-:Y:S04]  /*0760*/  BSSY.RECONVERGENT B0, `(.L_x_9409) ;  /* 0x0000023000007945 */ /* 0x000fe80003800200 */
[----:B------:R-:W-:Y:S05]  /*0770*/  @P1 BRA `(.L_x_9410) ;  /* 0x0000000000841947 */ /* 0x000fea0003800000 */
[----:B-----5:R-:W-:Y:S01]  /*0780*/  FMUL.FTZ R10, R6, 0.70710676908493041992 ;  /* 0x3f3504f3060a7820 */ /* 0x020fe20000410000 */
[----:B------:R-:W-:Y:S02]  /*0790*/  HFMA2 R13, -RZ, RZ, 1.0087890625, -0.000686168670654296875 ;  /* 0x3c09919fff0d7431 */ /* 0x000fe400000001ff */
[----:B------:R-:W-:Y:S01]  /*07a0*/  IMAD.MOV.U32 R14, RZ, RZ, 0x3aae005b ;  /* 0x3aae005bff0e7424 */ /* 0x000fe200078e00ff */
[----:B------:R-:W-:Y:S01]  /*07b0*/  MOV R12, 0x38eb4c3a ;  /* 0x38eb4c3a000c7802 */ /* 0x000fe20000000f00 */
        /* <DEDUP_REMOVED lines=29> */
.L_x_9410:
[----:B------:R-:W-:Y:S05]  /*0990*/  BSYNC.RECONVERGENT B0 ;  /* 0x0000000000007941 */ /* 0x000fea0003800200 */
.L_x_9409:
[----:B------:R-:W-:Y:S04]  /*09a0*/  BSSY.RECONVERGENT B0, `(.L_x_9411) ;  /* 0x0000023000007945 */ /* 0x000fe80003800200 */
[----:B------:R-:W-:Y:S05]  /*09b0*/  @P2 BRA `(.L_x_9412) ;  /* 0x0000000000842947 */ /* 0x000fea0003800000 */
[----:B-----5:R-:W-:Y:S01]  /*09c0*/  FMUL.FTZ R10, R4, 0.70710676908493041992 ;  /* 0x3f3504f3040a7820 */ /* 0x020fe20000410000 */
[----:B------:R-:W-:Y:S02]  /*09d0*/  HFMA2 R14, -RZ, RZ, 0.8349609375, 5.424022674560546875e-06 ;  /* 0x3aae005bff0e7431 */ /* 0x000fe400000001ff */
[----:B------:R-:W-:Y:S01]  /*09e0*/  IMAD.MOV.U32 R12, RZ, RZ, 0x38eb4c3a ;  /* 0x38eb4c3aff0c7424 */ /* 0x000fe200078e00ff */
[----:B------:R-:W-:Y:S01]  /*09f0*/  MOV R13, 0x3c09919f ;  /* 0x3c09919f000d7802 */ /* 0x000fe20000000f00 */
[C---:B------:R-:W-:Y:S01]  /*0a00*/  FADD.FTZ R11, |R10|.reuse, -RZ ;  /* 0x800000ff0a0b7221 */ /* 0x040fe20000010200 */
[----:B------:R-:W-:Y:S01]  /*0a10*/  FSETP.GE.FTZ.AND P1, PT, |R10|, 1.0029599666595458984, PT ;  /* 0x3f8060fe0a00780b */ /* 0x000fe20003f36200 */
[----:B------:R-:W-:Y:S01]  /*0a20*/  IMAD.MOV.U32 R15, RZ, RZ, 0x3d24d99a ;  /* 0x3d24d99aff0f7424 */ /* 0x000fe200078e00ff */
[----:B------:R-:W-:Y:S02]  /*0a30*/  MOV R16, 0x3f69b4f9 ;  /* 0x3f69b4f900107802 */ /* 0x000fe40000000f00 */
[----:B------:R-:W-:-:S02]  /*0a40*/  FSEL R12, R12, 8.4834944573231041431e-05, P1 ;  /* 0x38b1e96a0c0c7808 */ /* 0x000fc40000800000 */
        /* <DEDUP_REMOVED lines=24> */
.L_x_9412:
[----:B------:R-:W-:Y:S05]  /*0bd0*/  BSYNC.RECONVERGENT B0 ;  /* 0x0000000000007941 */ /* 0x000fea0003800200 */
.L_x_9411:
[----:B-----5:R0:W-:Y:S01]  /*0be0*/  @!P0 STG.E desc[UR4][R2.64], R9 ;  /* 0x0000000902008986 */ /* 0x0201e2000c101904 */
[----:B------:R-:W-:Y:S04]  /*0bf0*/  BSSY.RECONVERGENT B0, `(.L_x_9413) ;  /* 0x000000c000007945 */ /* 0x000fe80003800200 */
[----:B------:R-:W-:Y:S05]  /*0c00*/  @P3 BRA `(.L_x_9414) ;  /* 0x0000000000283947 */ /* 0x000fea0003800000 */
[----:B0-----:R-:W0:Y:S01]  /*0c10*/  LDC.64 R2, c[0x0][0x388] ;  /* 0x0000e200ff027b82 */ /* 0x001e220000000a00 */
[----:B------:R-:W-:Y:S02]  /*0c20*/  LEA R11, R5, R0, 0x9 ;  /* 0x00000000050b7211 */ /* 0x000fe400078e48ff */
[----:B------:R-:W-:-:S04]  /*0c30*/  IADD3 R0, PT, PT, R0, 0x80, RZ ;  /* 0x0000008000007810 */ /* 0x000fc80007ffe0ff */
[----:B------:R-:W-:-:S13]  /*0c40*/  ISETP.GE.AND P0, PT, R0, R7, PT ;  /* 0x000000070000720c */ /* 0x000fda0003f06270 */
[----:B------:R-:W-:Y:S01]  /*0c50*/  @!P0 IMAD R9, R5, 0x200, R0 ;  /* 0x0000020005098824 */ /* 0x000fe200078e0200 */
[----:B------:R-:W-:Y:S01]  /*0c60*/  @!P0 IADD3 R0, PT, PT, R0, 0x80, RZ ;  /* 0x0000008000008810 */ /* 0x000fe20007ffe0ff */
[----:B0-----:R-:W-:-:S04]  /*0c70*/  IMAD.WIDE.U32 R10, R11, 0x4, R2 ;  /* 0x000000040b0a7825 */ /* 0x001fc800078e0002 */
[----:B------:R-:W-:Y:S01]  /*0c80*/  @!P0 IMAD.WIDE.U32 R2, R9, 0x4, R2 ;  /* 0x0000000409028825 */ /* 0x000fe200078e0002 */
[----:B------:R1:W-:Y:S04]  /*0c90*/  STG.E desc[UR4][R10.64], R8 ;  /* 0x000000080a007986 */ /* 0x0003e8000c101904 */
[----:B------:R1:W-:Y:S02]  /*0ca0*/  @!P0 STG.E desc[UR4][R2.64], R6 ;  /* 0x0000000602008986 */ /* 0x0003e4000c101904 */
.L_x_9414:
[----:B------:R-:W-:Y:S05]  /*0cb0*/  BSYNC.RECONVERGENT B0 ;  /* 0x0000000000007941 */ /* 0x000fea0003800200 */
.L_x_9413:
[----:B------:R-:W-:-:S13]  /*0cc0*/  ISETP.GE.AND P0, PT, R0, R7, PT ;  /* 0x000000070000720c */ /* 0x000fda0003f06270 */
[----:B------:R-:W-:Y:S05]  /*0cd0*/  @P0 EXIT ;  /* 0x000000000000094d */ /* 0x000fea0003800000 */
[----:B01----:R-:W0:Y:S01]  /*0ce0*/  LDC.64 R2, c[0x0][0x388] ;  /* 0x0000e200ff027b82 */ /* 0x003e220000000a00 */
[----:B------:R-:W-:-:S05]  /*0cf0*/  LEA R5, R5, R0, 0x9 ;  /* 0x0000000005057211 */ /* 0x000fca00078e48ff */
[----:B0-----:R-:W-:-:S05]  /*0d00*/  IMAD.WIDE.U32 R2, R5, 0x4, R2 ;  /* 0x0000000405027825 */ /* 0x001fca00078e0002 */
[----:B------:R-:W-:Y:S01]  /*0d10*/  STG.E desc[UR4][R2.64], R13 ;  /* 0x0000000d02007986 */ /* 0x000fe2000c101904 */
[----:B------:R-:W-:Y:S05]  /*0d20*/  EXIT ;  /* 0x000000000000794d */ /* 0x000fea0003800000 */
.L_x_9415:
        /* <DEDUP_REMOVED lines=13> */
.L_x_12929:


//--------------------- .text._ZN2at6native29vectorized_elementwise_kernelILi2EZZZNS0_18GeluCUDAKernelImplERNS_18TensorIteratorBaseENS0_8GeluTypeEENKUlvE0_clEvENKUlvE0_clEvEUlfE_St5arrayIPcLm2EEEEviT0_T1_ --------------------------
	.section	.text._ZN2at6native29vectorized_elementwise_kernelILi2EZZZNS0_18GeluCUDAKernelImplERNS_18TensorIteratorBaseENS0_8GeluTypeEENKUlvE0_clEvENKUlvE0_clEvEUlfE_St5arrayIPcLm2EEEEviT0_T1_,"ax",@progbits
	.align	128
        .global         _ZN2at6native29vectorized_elementwise_kernelILi2EZZZNS0_18GeluCUDAKernelImplERNS_18TensorIteratorBaseENS0_8GeluTypeEENKUlvE0_clEvENKUlvE0_clEvEUlfE_St5arrayIPcLm2EEEEviT0_T1_
        .type           _ZN2at6native29vectorized_elementwise_kernelILi2EZZZNS0_18GeluCUDAKernelImplERNS_18TensorIteratorBaseENS0_8GeluTypeEENKUlvE0_clEvENKUlvE0_clEvEUlfE_St5arrayIPcLm2EEEEviT0_T1_,@function
        .size           _ZN2at6native29vectorized_elementwise_kernelILi2EZZZNS0_18GeluCUDAKernelImplERNS_18TensorIteratorBaseENS0_8GeluTypeEENKUlvE0_clEvENKUlvE0_clEvEUlfE_St5arrayIPcLm2EEEEviT0_T1_,(.L_x_12930 - _ZN2at6native29vectorized_elementwise_kernelILi2EZZZNS0_18GeluCUDAKernelImplERNS_18TensorIteratorBaseENS0_8GeluTypeEENKUlvE0_clEvENKUlvE0_clEvEUlfE_St5arrayIPcLm2EEEEviT0_T1_)
        .other          _ZN2at6native29vectorized_elementwise_kernelILi2EZZZNS0_18GeluCUDAKernelImplERNS_18TensorIteratorBaseENS0_8GeluTypeEENKUlvE0_clEvENKUlvE0_clEvEUlfE_St5arrayIPcLm2EEEEviT0_T1_,@"STO_CUDA_ENTRY STV_DEFAULT"
_ZN2at6native29vectorized_elementwise_kernelILi2EZZZNS0_18GeluCUDAKernelImplERNS_18TensorIteratorBaseENS0_8GeluTypeEENKUlvE0_clEvENKUlvE0_clEvEUlfE_St5arrayIPcLm2EEEEviT0_T1_:
.text._ZN2at6native29vectorized_elementwise_kernelILi2EZZZNS0_18GeluCUDAKernelImplERNS_18TensorIteratorBaseENS0_8GeluTypeEENKUlvE0_clEvENKUlvE0_clEvEUlfE_St5arrayIPcLm2EEEEviT0_T1_:
        /* <DEDUP_REMOVED lines=9> */
[----:B------:R-:W-:Y:S01]  /*0090*/  HFMA2 R12, -RZ, RZ, 0, 0 ;  /* 0x00000000ff0c7431 */ /* 0x000fe200000001ff */
        /* <DEDUP_REMOVED lines=12> */
[----:B0-----:R-:W-:Y:S01]  /*0160*/  @!P6 IMAD.WIDE.U32 R20, R11, 0x4, R20 ;  /* 0x000000040b14e825 */ /* 0x001fe200078e0014 */
[----:B------:R-:W-:-:S04]  /*0170*/  MOV R2, RZ ;  /* 0x000000ff00027202 */ /* 0x000fc80000000f00 */
[----:B------:R-:W5:Y:S07]  /*0180*/  @!P6 LDG.E R12, desc[UR4][R20.64] ;  /* 0x00000004140ce981 */ /* 0x000f6e000c1e1900 */
[----:B------:R-:W-:Y:S01]  /*0190*/  @!P4 IADD3 R25, PT, PT, R23, R16, RZ ;  /* 0x000000101719c210 */ /* 0x000fe20007ffe0ff */
[----:B------:R-:W0:Y:S01]  /*01a0*/  @!P4 LDC.64 R6, c[0x0][0x390] ;  /* 0x0000e400ff06cb82 */ /* 0x000e220000000a00 */
[----:B------:R-:W-:-:S04]  /*01b0*/  @!P4 IADD3 R16, PT, PT, R16, 0x80, RZ ;  /* 0x000000801010c810 */ /* 0x000fc80007ffe0ff */
[----:B------:R-:W-:-:S13]  /*01c0*/  ISETP.GE.U32.AND P3, PT, R16, R3, PT ;  /* 0x000000031000720c */ /* 0x000fda0003f66070 */
[----:B------:R-:W-:Y:S01]  /*01d0*/  @!P3 IADD3 R5, PT, PT, R23, R16, RZ ;  /* 0x000000101705b210 */ /* 0x000fe20007ffe0ff */
[----:B------:R-:W2:Y:S01]  /*01e0*/  @!P3 LDC.64 R14, c[0x0][0x390] ;  /* 0x0000e400ff0ebb82 */ /* 0x000ea20000000a00 */
[----:B------:R-:W-:-:S04]  /*01f0*/  @!P3 IADD3 R16, PT, PT, R16, 0x80, RZ ;  /* 0x000000801010b810 */ /* 0x000fc80007ffe0ff */
[----:B------:R-:W-:-:S13]  /*0200*/  ISETP.GE.U32.AND P2, PT, R16, R3, PT ;  /* 0x000000031000720c */ /* 0x000fda0003f46070 */
[----:B------:R-:W-:Y:S01]  /*0210*/  @!P2 IMAD.IADD R13, R23, 0x1, R16 ;  /* 0x00000001170da824 */ /* 0x000fe200078e0210 */
[----:B------:R-:W-:Y:S01]  /*0220*/  @!P2 IADD3 R16, PT, PT, R16, 0x80, RZ ;  /* 0x000000801010a810 */ /* 0x000fe20007ffe0ff */
[----:B0-----:R-:W-:Y:S01]  /*0230*/  @!P4 IMAD.WIDE.U32 R24, R25, 0x4, R6 ;  /* 0x000000041918c825 */ /* 0x001fe200078e0006 */
[----:B------:R-:W0:Y:S02]  /*0240*/  @!P2 LDC.64 R10, c[0x0][0x390] ;  /* 0x0000e400ff0aab82 */ /* 0x000e240000000a00 */
[----:B------:R-:W-:Y:S01]  /*0250*/  ISETP.GE.U32.AND P1, PT, R16, R3, PT ;  /* 0x000000031000720c */ /* 0x000fe20003f26070 */
[----:B-1----:R-:W-:-:S05]  /*0260*/  @!P5 IMAD.WIDE.U32 R18, R19, 0x4, R8 ;  /* 0x000000041312d825 */ /* 0x002fca00078e0008 */
[----:B------:R1:W5:Y:S07]  /*0270*/  @!P5 LDG.E R2, desc[UR4][R18.64] ;  /* 0x000000041202d981 */ /* 0x00036e000c1e1900 */
[----:B------:R-:W3:Y:S01]  /*0280*/  @!P1 LDC.64 R6, c[0x0][0x390] ;  /* 0x0000e400ff069b82 */ /* 0x000ee20000000a00 */
[----:B------:R-:W-:Y:S02]  /*0290*/  @!P1 IADD3 R17, PT, PT, R23, R16, RZ ;  /* 0x0000001017119210 */ /* 0x000fe40007ffe0ff */
[----:B------:R-:W-:-:S05]  /*02a0*/  @!P1 IADD3 R16, PT, PT, R16, 0x80, RZ ;  /* 0x0000008010109810 */ /* 0x000fca0007ffe0ff */
[----:B-1----:R-:W1:Y:S01]  /*02b0*/  @!P0 LDC.64 R18, c[0x0][0x390] ;  /* 0x0000e400ff128b82 */ /* 0x002e620000000a00 */
[----:B------:R-:W-:Y:S01]  /*02c0*/  ISETP.GE.U32.AND P6, PT, R16, R3, PT ;  /* 0x000000031000720c */ /* 0x000fe20003fc6070 */
[----:B--2---:R-:W-:-:S12]  /*02d0*/  @!P3 IMAD.WIDE.U32 R26, R5, 0x4, R14 ;  /* 0x00000004051ab825 */ /* 0x004fd800078e000e */
[----:B------:R-:W-:Y:S01]  /*02e0*/  @!P6 IADD3 R21, PT, PT, R23, R16, RZ ;  /* 0x000000101715e210 */ /* 0x000fe20007ffe0ff */
[----:B------:R-:W-:Y:S02]  /*02f0*/  HFMA2 R16, -RZ, RZ, 0, 0 ;  /* 0x00000000ff107431 */ /* 0x000fe400000001ff */
[----:B---3--:R-:W-:Y:S01]  /*0300*/  @!P1 IMAD.WIDE.U32 R14, R17, 0x4, R6 ;  /* 0x00000004110e9825 */ /* 0x008fe200078e0006 */
[----:B------:R-:W-:Y:S01]  /*0310*/  @!P0 IADD3 R7, PT, PT, R23, R4, RZ ;  /* 0x0000000417078210 */ /* 0x000fe20007ffe0ff */
[----:B------:R-:W2:Y:S04]  /*0320*/  @!P6 LDC.64 R8, c[0x0][0x390] ;  /* 0x0000e400ff08eb82 */ /* 0x000ea80000000a00 */
[----:B-1----:R-:W-:-:S05]  /*0330*/  @!P0 IMAD.WIDE.U32 R18, R7, 0x4, R18 ;  /* 0x0000000407128825 */ /* 0x002fca00078e0012 */
[----:B------:R-:W5:Y:S01]  /*0340*/  @!P0 LDG.E R16, desc[UR4][R18.64] ;  /* 0x0000000412108981 */ /* 0x000f62000c1e1900 */
[----:B------:R-:W-:Y:S01]  /*0350*/  ISETP.GE.U32.AND P0, PT, R4, R3, PT ;  /* 0x000000030400720c */ /* 0x000fe20003f06070 */
[----:B0-----:R-:W-:-:S04]  /*0360*/  @!P2 IMAD.WIDE.U32 R10, R13, 0x4, R10 ;  /* 0x000000040d0aa825 */ /* 0x001fc800078e000a */
[----:B------:R-:W-:Y:S01]  /*0370*/  HFMA2 R5, -RZ, RZ, 0, 0 ;  /* 0x00000000ff057431 */ /* 0x000fe200000001ff */
[----:B------:R-:W-:Y:S01]  /*0380*/  MOV R13, RZ ;  /* 0x000000ff000d7202 */ /* 0x000fe20000000f00 */
[----:B------:R-:W-:Y:S02]  /*0390*/  IMAD.MOV.U32 R0, RZ, RZ, RZ ;  /* 0x000000ffff007224 */ /* 0x000fe400078e00ff */
[----:B------:R-:W-:-:S03]  /*03a0*/  VIADD R22, R4, 0x100 ;  /* 0x0000010004167836 */ /* 0x000fc60000000000 */
[----:B------:R0:W5:Y:S01]  /*03b0*/  @!P2 LDG.E R13, desc[UR4][R10.64] ;  /* 0x000000040a0da981 */ /* 0x000162000c1e1900 */
[----:B------:R-:W1:Y:S01]  /*03c0*/  @!P0 LDC.64 R6, c[0x0][0x388] ;  /* 0x0000e200ff068b82 */ /* 0x000e620000000a00 */
[----:B--2---:R-:W-:Y:S01]  /*03d0*/  @!P6 IMAD.WIDE.U32 R20, R21, 0x4, R8 ;  /* 0x000000041514e825 */ /* 0x004fe200078e0008 */
[----:B------:R-:W-:Y:S01]  /*03e0*/  CS2R R8, SRZ ;  /* 0x0000000000087805 */ /* 0x000fe2000001ff00 */
[----:B------:R-:W-:Y:S01]  /*03f0*/  BSSY.RECONVERGENT B0, `(.L_x_9417) ;  /* 0x0000030000007945 */ /* 0x000fe20003800200 */
[----:B------:R-:W5:Y:S01]  /*0400*/  @!P3 LDG.E R5, desc[UR4][R26.64] ;  /* 0x000000041a05b981 */ /* 0x000f62000c1e1900 */
[----:B0-----:R-:W-:-:S03]  /*0410*/  IADD3 R10, PT, PT, R4, 0x180, RZ ;  /* 0x00000180040a7810 */ /* 0x001fc60007ffe0ff */
[----:B------:R0:W5:Y:S04]  /*0420*/  @!P1 LDG.E R9, desc[UR4][R14.64] ;  /* 0x000000040e099981 */ /* 0x000168000c1e1900 */
[----:B------:R2:W5:Y:S01]  /*0430*/  @!P6 LDG.E R8, desc[UR4][R20.64] ;  /* 0x000000041408e981 */ /* 0x000562000c1e1900 */
[----:B------:R-:W-:-:S03]  /*0440*/  ISETP.GE.U32.AND P2, PT, R10, R3, PT ;  /* 0x000000030a00720c */ /* 0x000fc60003f46070 */
[----:B------:R3:W5:Y:S01]  /*0450*/  @!P4 LDG.E R0, desc[UR4][R24.64] ;  /* 0x000000041800c981 */ /* 0x000762000c1e1900 */
[C---:B0-----:R-:W-:Y:S02]  /*0460*/  IADD3 R14, PT, PT, R4.reuse, 0x200, RZ ;  /* 0x00000200040e7810 */ /* 0x041fe40007ffe0ff */
[----:B--2---:R-:W-:Y:S02]  /*0470*/  IADD3 R20, PT, PT, R4, 0x280, RZ ;  /* 0x0000028004147810 */ /* 0x004fe40007ffe0ff */
[-C--:B------:R-:W-:Y:S02]  /*0480*/  ISETP.GE.U32.AND P3, PT, R14, R3.reuse, PT ;  /* 0x000000030e00720c */ /* 0x080fe40003f66070 */
[-C--:B------:R-:W-:Y:S02]  /*0490*/  ISETP.GE.U32.AND P1, PT, R22, R3.reuse, PT ;  /* 0x000000031600720c */ /* 0x080fe40003f26070 */
[----:B------:R-:W-:Y:S02]  /*04a0*/  ISETP.GE.U32.AND P4, PT, R20, R3, PT ;  /* 0x000000031400720c */ /* 0x000fe40003f86070 */
[----:B------:R-:W-:-:S02]  /*04b0*/  IADD3 R10, PT, PT, R4, 0x80, RZ ;  /* 0x00000080040a7810 */ /* 0x000fc40007ffe0ff */
[----:B------:R-:W-:Y:S01]  /*04c0*/  IADD3 R14, PT, PT, R4, 0x300, RZ ;  /* 0x00000300040e7810 */ /* 0x000fe20007ffe0ff */
[----:B-1-3--:R-:W-:Y:S08]  /*04d0*/  @P0 BRA `(.L_x_9418) ;  /* 0x0000000000840947 */ /* 0x00aff00003800000 */
[C---:B-----5:R-:W-:Y:S01]  /*04e0*/  FMUL.FTZ R11, R16.reuse, 0.70710676908493041992 ;  /* 0x3f3504f3100b7820 */ /* 0x060fe20000410000 */
[----:B------:R-:W-:Y:S01]  /*04f0*/  IMAD.MOV.U32 R18, RZ, RZ, 0x38eb4c3a ;  /* 0x38eb4c3aff127424 */ /* 0x000fe200078e00ff */
[----:B------:R-:W-:Y:S01]  /*0500*/  MOV R20, 0x3aae005b ;  /* 0x3aae005b00147802 */ /* 0x000fe20000000f00 */
[----:B------:R-:W-:Y:S01]  /*0510*/  FMUL.FTZ R16, R16, 0.5 ;  /* 0x3f00000010107820 */ /* 0x000fe20000410000 */
[C---:B------:R-:W-:Y:S01]  /*0520*/  FADD.FTZ R15, |R11|.reuse, -RZ ;  /* 0x800000ff0b0f7221 */ /* 0x040fe20000010200 */
[----:B------:R-:W-:Y:S02]  /*0530*/  FSETP.GE.FTZ.AND P5, PT, |R11|, 1.0029599666595458984, PT ;  /* 0x3f8060fe0b00780b */ /* 0x000fe40003fb6200 */
[----:B------:R-:W-:Y:S02]  /*0540*/  MOV R17, 0x3c09919f ;  /* 0x3c09919f00117802 */ /* 0x000fe40000000f00 */
[----:B------:R-:W-:Y:S02]  /*0550*/  FSEL R18, R18, 8.4834944573231041431e-05, P5 ;  /* 0x38b1e96a12127808 */ /* 0x000fe40002800000 */
[----:B------:R-:W-:-:S02]  /*0560*/  FSEL R20, -R20, -0.00082130916416645050049, P5 ;  /* 0xba574d2014147808 */ /* 0x000fc40002800100 */
[----:B------:R-:W-:-:S05]  /*0570*/  FSEL R17, R17, 0.0052134888246655464172, P5 ;  /* 0x3baad5ea11117808 */ /* 0x000fca0002800000 */
[----:B------:R-:W-:-:S04]  /*0580*/  @!P5 FMUL.FTZ R15, R11, R11 ;  /* 0x0000000b0b0fd220 */ /* 0x000fc80000410000 */
[----:B------:R-:W-:-:S04]  /*0590*/  FFMA.FTZ R18, R15, R18, R20 ;  /* 0x000000120f127223 */ /* 0x000fc80000010014 */
        /* <DEDUP_REMOVED lines=10> */
[----:B------:R-:W-:-:S05]  /*0640*/  IMAD.MOV.U32 R17, RZ, RZ, 0x3f210a14 ;  /* 0x3f210a14ff117424 */ /* 0x000fca00078e00ff */
[----:B------:R-:W-:-:S05]  /*0650*/  FSEL R17, R17, 0.12837915122509002686, P5 ;  /* 0x3e0375d311117808 */ /* 0x000fca0002800000 */
[C---:B------:R-:W-:Y:S01]  /*0660*/  FFMA.FTZ R17, R15.reuse, R18, R17 ;  /* 0x000000120f117223 */ /* 0x040fe20000010011 */
[----:B------:R-:W-:-:S05]  /*0670*/  FADD.FTZ R18, -R15, -RZ ;  /* 0x800000ff0f127221 */ /* 0x000fca0000010100 */
[----:B------:R-:W-:-:S05]  /*0680*/  FSEL R18, R18, R11, P5 ;  /* 0x0000000b12127208 */ /* 0x000fca0002800000 */
[----:B------:R-:W-:-:S04]  /*0690*/  FFMA.FTZ R17, R17, R18, R18 ;  /* 0x0000001211117223 */ /* 0x000fc80000010012 */
[----:B------:R-:W0:Y:S02]  /*06a0*/  @P5 MUFU.EX2 R15, R17 ;  /* 0x00000011000f5308 */ /* 0x000e240000000800 */
[----:B0-----:R-:W-:-:S05]  /*06b0*/  @P5 FADD.FTZ R18, -R15, 1 ;  /* 0x3f8000000f125421 */ /* 0x001fca0000010100 */
[----:B------:R-:W-:-:S05]  /*06c0*/  @P5 LOP3.LUT R17, R18, 0x80000000, R11, 0xb8, !PT ;  /* 0x8000000012115812 */ /* 0x000fca00078eb80b */
[----:B------:R-:W-:-:S04]  /*06d0*/  FADD.FTZ R11, R17, 1 ;  /* 0x3f800000110b7421 */ /* 0x000fc80000010000 */
[----:B------:R-:W-:-:S07]  /*06e0*/  FMUL.FTZ R11, R11, R16 ;  /* 0x000000100b0b7220 */ /* 0x000fce0000410000 */
.L_x_9418:
[----:B------:R-:W-:Y:S05]  /*06f0*/  BSYNC.RECONVERGENT B0 ;  /* 0x0000000000007941 */ /* 0x000fea0003800200 */
.L_x_9417:
[-C--:B------:R-:W-:Y:S01]  /*0700*/  ISETP.GE.U32.AND P6, PT, R10, R3.reuse, PT ;  /* 0x000000030a00720c */ /* 0x080fe20003fc6070 */
[----:B------:R-:W-:Y:S01]  /*0710*/  BSSY.RECONVERGENT B0, `(.L_x_9419) ;  /* 0x0000025000007945 */ /* 0x000fe20003800200 */
[----:B------:R-:W-:Y:S02]  /*0720*/  ISETP.GE.U32.AND P5, PT, R14, R3, PT ;  /* 0x000000030e00720c */ /* 0x000fe40003fa6070 */
[----:B------:R-:W-:-:S09]  /*0730*/  IADD3 R14, PT, PT, R4, 0x380, RZ ;  /* 0x00000380040e7810 */ /* 0x000fd20007ffe0ff */
[----:B------:R-:W-:Y:S05]  /*0740*/  @P6 BRA `(.L_x_9420) ;  /* 0x0000000000846947 */ /* 0x000fea0003800000 */
        /* <DEDUP_REMOVED lines=33> */
.L_x_9420:
[----:B------:R-:W-:Y:S05]  /*0960*/  BSYNC.RECONVERGENT B0 ;  /* 0x0000000000007941 */ /* 0x000fea0003800200 */
.L_x_9419:
[----:B------:R-:W-:Y:S01]  /*0970*/  @!P0 IADD3 R15, PT, PT, R23, R4, RZ ;  /* 0x00000004170f8210 */ /* 0x000fe20007ffe0ff */
[----:B------:R-:W-:Y:S01]  /*0980*/  BSSY.RECONVERGENT B0, `(.L_x_9421) ;  /* 0x0000025000007945 */ /* 0x000fe20003800200 */
[----:B------:R-:W-:-:S03]  /*0990*/  ISETP.GE.U32.AND P6, PT, R14, R3, PT ;  /* 0x000000030e00720c */ /* 0x000fc60003fc6070 */
[----:B------:R-:W-:Y:S01]  /*09a0*/  @!P0 IMAD.WIDE.U32 R6, R15, 0x4, R6 ;  /* 0x000000040f068825 */ /* 0x000fe200078e0006 */
[----:B------:R-:W-:Y:S09]  /*09b0*/  @P1 BRA `(.L_x_9422) ;  /* 0x0000000000841947 */ /* 0x000ff20003800000 */
[----:B-----5:R-:W-:Y:S01]  /*09c0*/  FMUL.FTZ R14, R2, 0.70710676908493041992 ;  /* 0x3f3504f3020e7820 */ /* 0x020fe20000410000 */
[----:B------:R-:W-:Y:S01]  /*09d0*/  HFMA2 R18, -RZ, RZ, 0.8349609375, 5.424022674560546875e-06 ;  /* 0x3aae005bff127431 */ /* 0x000fe200000001ff */
        /* <DEDUP_REMOVED lines=31> */
.L_x_9422:
[----:B------:R-:W-:Y:S05]  /*0bd0*/  BSYNC.RECONVERGENT B0 ;  /* 0x0000000000007941 */ /* 0x000fea0003800200 */
.L_x_9421:
[----:B------:R-:W-:Y:S04]  /*0be0*/  BSSY.RECONVERGENT B0, `(.L_x_9423) ;  /* 0x0000023000007945 */ /* 0x000fe80003800200 */
[----:B------:R-:W-:Y:S05]  /*0bf0*/  @P2 BRA `(.L_x_9424) ;  /* 0x0000000000842947 */ /* 0x000fea0003800000 */
[----:B-----5:R-:W-:Y:S01]  /*0c00*/  FMUL.FTZ R14, R0, 0.70710676908493041992 ;  /* 0x3f3504f3000e7820 */ /* 0x020fe20000410000 */
[----:B------:R-:W-:Y:S01]  /*0c10*/  IMAD.MOV.U32 R18, RZ, RZ, 0x3aae005b ;  /* 0x3aae005bff127424 */ /* 0x000fe200078e00ff */
[----:B------:R-:W-:Y:S01]  /*0c20*/  MOV R16, 0x38eb4c3a ;  /* 0x38eb4c3a00107802 */ /* 0x000fe20000000f00 */
[----:B------:R-:W-:Y:S02]  /*0c30*/  HFMA2 R17, -RZ, RZ, 1.0087890625, -0.000686168670654296875 ;  /* 0x3c09919fff117431 */ /* 0x000fe400000001ff */
        /* <DEDUP_REMOVED lines=29> */
.L_x_9424:
[----:B------:R-:W-:Y:S05]  /*0e10*/  BSYNC.RECONVERGENT B0 ;  /* 0x0000000000007941 */ /* 0x000fea0003800200 */
.L_x_9423:
        /* <DEDUP_REMOVED lines=35> */
.L_x_9426:
[----:B------:R-:W-:Y:S05]  /*1050*/  BSYNC.RECONVERGENT B0 ;  /* 0x0000000000007941 */ /* 0x000fea0003800200 */
.L_x_9425:
        /* <DEDUP_REMOVED lines=8> */
[----:B------:R-:W-:Y:S01]  /*10e0*/  IMAD.MOV.U32 R20, RZ, RZ, 0x3f69b4f9 ;  /* 0x3f69b4f9ff147424 */ /* 0x000fe200078e00ff */
[----:B------:R-:W-:Y:S02]  /*10f0*/  MOV R19, 0x3d24d99a ;  /* 0x3d24d99a00137802 */ /* 0x000fe40000000f00 */
[----:B------:R-:W-:-:S02]  /*1100*/  FSEL R18, -R18, -0.00082130916416645050049, P1 ;  /* 0xba574d2012127808 */ /* 0x000fc40000800100 */
[----:B------:R-:W-:Y:S02]  /*1110*/  FSEL R16, R16, 8.4834944573231041431e-05, P1 ;  /* 0x38b1e96a10107808 */ /* 0x000fe40000800000 */
        /* <DEDUP_REMOVED lines=23> */
.L_x_9428:
[----:B------:R-:W-:Y:S05]  /*1290*/  BSYNC.RECONVERGENT B0 ;  /* 0x0000000000007941 */ /* 0x000fea0003800200 */
.L_x_9427:
        /* <DEDUP_REMOVED lines=8> */
[----:B------:R-:W-:Y:S01]  /*1320*/  HFMA2 R20, -RZ, RZ, 1.8525390625, -0.310791015625 ;  /* 0x3f69b4f9ff147431 */ /* 0x000fe200000001ff */
[----:B------:R-:W-:Y:S02]  /*1330*/  MOV R19, 0x3d24d99a ;  /* 0x3d24d99a00137802 */ /* 0x000fe40000000f00 */
[----:B------:R-:W-:-:S02]  /*1340*/  FSEL R18, -R18, -0.00082130916416645050049, P1 ;  /* 0xba574d2012127808 */ /* 0x000fc40000800100 */
[----:B------:R-:W-:Y:S02]  /*1350*/  FSEL R16, R16, 8.4834944573231041431e-05, P1 ;  /* 0x38b1e96a10107808 */ /* 0x000fe40000800000 */
        /* <DEDUP_REMOVED lines=23> */
.L_x_9430:
[----:B------:R-:W-:Y:S05]  /*14d0*/  BSYNC.RECONVERGENT B0 ;  /* 0x0000000000007941 */ /* 0x000fea0003800200 */
.L_x_9429:
        /* <DEDUP_REMOVED lines=8> */
[----:B------:R-:W-:Y:S02]  /*1560*/  IMAD.MOV.U32 R19, RZ, RZ, 0x3d24d99a ;  /* 0x3d24d99aff137424 */ /* 0x000fe400078e00ff */
[----:B------:R-:W-:Y:S01]  /*1570*/  HFMA2 R20, -RZ, RZ, 1.8525390625, -0.310791015625 ;  /* 0x3f69b4f9ff147431 */ /* 0x000fe200000001ff */
        /* <DEDUP_REMOVED lines=25> */
.L_x_9432:
[----:B------:R-:W-:Y:S05]  /*1710*/  BSYNC.RECONVERGENT B0 ;  /* 0x0000000000007941 */ /* 0x000fea0003800200 */
.L_x_9431:
[----:B------:R-:W-:Y:S01]  /*1720*/  @!P0 MOV R4, R10 ;  /* 0x0000000a00048202 */ /* 0x000fe20000000f00 */
[----:B------:R0:W-:Y:S01]  /*1730*/  @!P0 STG.E desc[UR4][R6.64], R11 ;  /* 0x0000000b06008986 */ /* 0x0001e2000c101904 */
[----:B------:R-:W-:Y:S04]  /*1740*/  BSSY.RECONVERGENT B0, `(.L_x_9433) ;  /* 0x000002d000007945 */ /* 0x000fe80003800200 */
[----:B------:R-:W-:Y:S01]  /*1750*/  BSSY.RELIABLE B1, `(.L_x_9434) ;  /* 0x0000025000017945 */ /* 0x000fe20003800100 */
[----:B------:R-:W-:-:S13]  /*1760*/  ISETP.GE.U32.AND P0, PT, R4, R3, PT ;  /* 0x000000030400720c */ /* 0x000fda0003f06070 */
[----:B0-----:R-:W-:Y:S05]  /*1770*/  @P0 BRA `(.L_x_9435) ;  /* 0x0000000000300947 */ /* 0x001fea0003800000 */
[----:B------:R-:W0:Y:S01]  /*1780*/  LDC.64 R6, c[0x0][0x388] ;  /* 0x0000e200ff067b82 */ /* 0x000e220000000a00 */
[----:B------:R-:W-:Y:S01]  /*1790*/  IADD3 R11, PT, PT, R23, R4, RZ ;  /* 0x00000004170b7210 */ /* 0x000fe20007ffe0ff */
[----:B------:R-:W-:-:S05]  /*17a0*/  VIADD R4, R4, 0x80 ;  /* 0x0000008004047836 */ /* 0x000fca0000000000 */
        /* <DEDUP_REMOVED lines=9> */
.L_x_9435:
[----:B------:R-:W-:-:S13]  /*1840*/  ISETP.GE.U32.AND P0, PT, R4, R3, PT ;  /* 0x000000030400720c */ /* 0x000fda0003f06070 */
[----:B------:R-:W-:Y:S05]  /*1850*/  @P0 BRA `(.L_x_9437) ;  /* 0x0000000000300947 */ /* 0x000fea0003800000 */
[----:B0-----:R-:W0:Y:S01]  /*1860*/  LDC.64 R6, c[0x0][0x388] ;  /* 0x0000e200ff067b82 */ /* 0x001e220000000a00 */
[----:B------:R-:W-:Y:S02]  /*1870*/  IADD3 R11, PT, PT, R23, R4, RZ ;  /* 0x00000004170b7210 */ /* 0x000fe40007ffe0ff */
[----:B------:R-:W-:-:S03]  /*1880*/  IADD3 R4, PT, PT, R4, 0x80, RZ ;  /* 0x0000008004047810 */ /* 0x000fc60007ffe0ff */
[----:B0-----:R-:W-:-:S05]  /*1890*/  IMAD.WIDE.U32 R6, R11, 0x4, R6 ;  /* 0x000000040b067825 */ /* 0x001fca00078e0006 */
[----:B-----5:R1:W-:Y:S02]  /*18a0*/  STG.E desc[UR4][R6.64], R0 ;  /* 0x0000000006007986 */ /* 0x0203e4000c101904 */
.L_x_9436:
[----:B------:R-:W-:-:S13]  /*18b0*/  ISETP.GE.U32.AND P0, PT, R4, R3, PT ;  /* 0x000000030400720c */ /* 0x000fda0003f06070 */
[----:B------:R-:W-:Y:S05]  /*18c0*/  @P0 BRA `(.L_x_9438) ;  /* 0x0000000000340947 */ /* 0x000fea0003800000 */
[----:B01----:R-:W0:Y:S01]  /*18d0*/  LDC.64 R6, c[0x0][0x388] ;  /* 0x0000e200ff067b82 */ /* 0x003e220000000a00 */
[----:B------:R-:W-:Y:S01]  /*18e0*/  IADD3 R11, PT, PT, R23, R4, RZ ;  /* 0x00000004170b7210 */ /* 0x000fe20007ffe0ff */
[----:B------:R-:W-:-:S04]  /*18f0*/  VIADD R4, R4, 0x80 ;  /* 0x0000008004047836 */ /* 0x000fc80000000000 */
[----:B0-----:R-:W-:-:S05]  /*1900*/  IMAD.WIDE.U32 R6, R11, 0x4, R6 ;  /* 0x000000040b067825 */ /* 0x001fca00078e0006 */
[----:B------:R1:W-:Y:S02]  /*1910*/  STG.E desc[UR4][R6.64], R5 ;  /* 0x0000000506007986 */ /* 0x0003e4000c101904 */
.L_x_9437:
[----:B------:R-:W-:-:S13]  /*1920*/  ISETP.GE.U32.AND P0, PT, R4, R3, PT ;  /* 0x000000030400720c */ /* 0x000fda0003f06070 */
[----:B------:R-:W-:Y:S05]  /*1930*/  @P0 BREAK.RELIABLE B1 ;  /* 0x0000000000010942 */ /* 0x000fea0003800100 */
[----:B------:R-:W-:Y:S05]  /*1940*/  @P0 BRA `(.L_x_9439) ;  /* 0x0000000000300947 */ /* 0x000fea0003800000 */
[----:B01----:R-:W0:Y:S01]  /*1950*/  LDC.64 R6, c[0x0][0x388] ;  /* 0x0000e200ff067b82 */ /* 0x003e220000000a00 */
[----:B-----5:R-:W-:Y:S02]  /*1960*/  IADD3 R5, PT, PT, R23, R4, RZ ;  /* 0x0000000417057210 */ /* 0x020fe40007ffe0ff */
[----:B------:R-:W-:-:S03]  /*1970*/  IADD3 R4, PT, PT, R4, 0x80, RZ ;  /* 0x0000008004047810 */ /* 0x000fc60007ffe0ff */
[----:B0-----:R-:W-:-:S05]  /*1980*/  IMAD.WIDE.U32 R6, R5, 0x4, R6 ;  /* 0x0000000405067825 */ /* 0x001fca00078e0006 */
[----:B------:R2:W-:Y:S02]  /*1990*/  STG.E desc[UR4][R6.64], R13 ;  /* 0x0000000d06007986 */ /* 0x0005e4000c101904 */
.L_x_9438:
[----:B------:R-:W-:Y:S05]  /*19a0*/  BSYNC.RELIABLE B1 ;  /* 0x0000000000017941 */ /* 0x000fea0003800100 */
.L_x_9434:
[----:B------:R-:W-:-:S13]  /*19b0*/  ISETP.GE.U32.AND P0, PT, R4, R3, PT ;  /* 0x000000030400720c */ /* 0x000fda0003f06070 */
[----:B012---:R-:W0:Y:S01]  /*19c0*/  @!P0 LDC.64 R6, c[0x0][0x388] ;  /* 0x0000e200ff068b82 */ /* 0x007e220000000a00 */
[----:B------:R-:W-:Y:S02]  /*19d0*/  @!P0 IADD3 R5, PT, PT, R23, R4, RZ ;  /* 0x0000000417058210 */ /* 0x000fe40007ffe0ff */
[----:B------:R-:W-:-:S03]  /*19e0*/  @!P0 IADD3 R4, PT, PT, R4, 0x80, RZ ;  /* 0x0000008004048810 */ /* 0x000fc60007ffe0ff */
[----:B0-----:R-:W-:-:S05]  /*19f0*/  @!P0 IMAD.WIDE.U32 R6, R5, 0x4, R6 ;  /* 0x0000000405068825 */ /* 0x001fca00078e0006 */
[----:B------:R2:W-:Y:S02]  /*1a00*/  @!P0 STG.E desc[UR4][R6.64], R9 ;  /* 0x0000000906008986 */ /* 0x0005e4000c101904 */
.L_x_9439:
[----:B------:R-:W-:Y:S05]  /*1a10*/  BSYNC.RECONVERGENT B0 ;  /* 0x0000000000007941 */ /* 0x000fea0003800200 */
.L_x_9433:
[----:B------:R-:W-:Y:S05]  /*1a20*/  WARPSYNC.ALL ;  /* 0x0000000000007948 */ /* 0x000fea0003800000 */
[----:B------:R-:W-:-:S13]  /*1a30*/  ISETP.GE.U32.AND P0, PT, R4, R3, PT ;  /* 0x000000030400720c */ /* 0x000fda0003f06070 */
[----:B------:R-:W-:Y:S05]  /*1a40*/  @P0 EXIT ;  /* 0x000000000000094d */ /* 0x000fea0003800000 */
[----:B0----5:R-:W0:Y:S01]  /*1a50*/  LDC.64 R2, c[0x0][0x388] ;  /* 0x0000e200ff027b82 */ /* 0x021e220000000a00 */
[----:B------:R-:W-:-:S05]  /*1a60*/  IADD3 R23, PT, PT, R23, R4, RZ ;  /* 0x0000000417177210 */ /* 0x000fca0007ffe0ff */
[----:B0-----:R-:W-:-:S05]  /*1a70*/  IMAD.WIDE.U32 R2, R23, 0x4, R2 ;  /* 0x0000000417027825 */ /* 0x001fca00078e0002 */
[----:B------:R-:W-:Y:S01]  /*1a80*/  STG.E desc[UR4][R2.64], R8 ;  /* 0x0000000802007986 */ /* 0x000fe2000c101904 */
[----:B------:R-:W-:Y:S05]  /*1a90*/  EXIT ;  /* 0x000000000000794d */ /* 0x000fea0003800000 */
.L_x_9416:
[----:B------:R-:W0:Y:S01]  /*1aa0*/  S2R R25, SR_TID.X ;  /* 0x0000000000197919 */ /* 0x000e220000002100 */
[----:B------:R-:W1:Y:S02]  /*1ab0*/  LDC.64 R6, c[0x0][0x390] ;  /* 0x0000e400ff067b82 */ /* 0x000e640000000a00 */
[----:B-1----:R-:W-:-:S04]  /*1ac0*/  IMAD.WIDE.U32 R6, R23, 0x4, R6 ;  /* 0x0000000417067825 */ /* 0x002fc800078e0006 */
[----:B0-----:R-:W-:-:S05]  /*1ad0*/  IMAD.WIDE.U32 R6, R25, 0x8, R6 ;  /* 0x0000000819067825 */ /* 0x001fca00078e0006 */
[----:B------:R-:W2:Y:S04]  /*1ae0*/  LDG.E.64 R8, desc[UR4][R6.64] ;  /* 0x0000000406087981 */ /* 0x000ea8000c1e1b00 */
[----:B------:R-:W3:Y:S04]  /*1af0*/  LDG.E.64 R4, desc[UR4][R6.64+0x400] ;  /* 0x0004000406047981 */ /* 0x000ee8000c1e1b00 */
[----:B------:R-:W4:Y:S01]  /*1b00*/  LDG.E.64 R2, desc[UR4][R6.64+0x800] ;  /* 0x0008000406027981 */ /* 0x000f22000c1e1b00 */
[----:B------:R-:W-:Y:S02]  /*1b10*/  HFMA2 R12, -RZ, RZ, 0.8349609375, 5.424022674560546875e-06 ;  /* 0x3aae005bff0c7431 */ /* 0x000fe400000001ff */
[----:B------:R-:W-:-:S02]  /*1b20*/  IMAD.MOV.U32 R0, RZ, RZ, 0x38eb4c3a ;  /* 0x38eb4c3aff007424 */ /* 0x000fc400078e00ff */
[----:B------:R-:W-:Y:S01]  /*1b30*/  HFMA2 R14, -RZ, RZ, 1.28515625, -179.25 ;  /* 0x3d24d99aff0e7431 */ /* 0x000fe200000001ff */
[----:B------:R-:W-:Y:S01]  /*1b40*/  MOV R13, 0x3c09919f ;  /* 0x3c09919f000d7802 */ /* 0x000fe20000000f00 */
[----:B------:R-:W5:Y:S01]  /*1b50*/  LDG.E.64 R6, desc[UR4][R6.64+0xc00] ;  /* 0x000c000406067981 */ /* 0x000f62000c1e1b00 */
        /* <DEDUP_REMOVED lines=8> */
[----:B------:R-:W-:-:S04]  /*1be0*/  FFMA.FTZ R10, R11, R10, R16 ;  /* 0x0000000a0b0a7223 */ /* 0x000fc80000010010 */
[----:B------:R-:W-:Y:S01]  /*1bf0*/  FFMA.FTZ R16, R11, R10, R15 ;  /* 0x0000000a0b107223 */ /* 0x000fe2000001000f */
[----:B------:R-:W-:Y:S01]  /*1c00*/  MOV R15, 0x3e235519 ;  /* 0x3e235519000f7802 */ /* 0x000fe20000000f00 */
[----:B------:R-:W-:Y:S02]  /*1c10*/  FMUL.FTZ R10, R9, 0.70710676908493041992 ;  /* 0x3f3504f3090a7820 */ /* 0x000fe40000410000 */
[----:B------:R-:W-:Y:S01]  /*1c20*/  FFMA.FTZ R20, R11, R16, R17 ;  /* 0x000000100b147223 */ /* 0x000fe20000010011 */
[----:B------:R-:W-:Y:S01]  /*1c30*/  HFMA2 R16, -RZ, RZ, 1.8525390625, -0.310791015625 ;  /* 0x3f69b4f9ff107431 */ /* 0x000fe200000001ff */
[----:B------:R-:W-:Y:S02]  /*1c40*/  FSEL R22, R15, 0.11284004896879196167, P0 ;  /* 0x3de718af0f167808 */ /* 0x000fe40000000000 */
[----:B------:R-:W-:Y:S02]  /*1c50*/  FSETP.GE.FTZ.AND P1, PT, |R10|, 1.0029599666595458984, PT ;  /* 0x3f8060fe0a00780b */ /* 0x000fe40003f36200 */
[----:B------:R-:W-:Y:S01]  /*1c60*/  MOV R17, 0x3f210a14 ;  /* 0x3f210a1400117802 */ /* 0x000fe20000000f00 */
[----:B------:R-:W-:Y:S01]  /*1c70*/  FFMA.FTZ R20, R11, R20, R22 ;  /* 0x000000140b147223 */ /* 0x000fe20000010016 */
[----:B------:R-:W-:-:S02]  /*1c80*/  FSEL R27, -R12, -0.00082130916416645050049, P1 ;  /* 0xba574d200c1b7808 */ /* 0x000fc40000800100 */
[----:B------:R-:W-:Y:S02]  /*1c90*/  FSEL R21, R17, 0.12837915122509002686, P0 ;  /* 0x3e0375d311157808 */ /* 0x000fe40000000000 */
[----:B------:R-:W-:Y:S02]  /*1ca0*/  FSEL R19, R16, -0.37612664699554443359, P0 ;  /* 0xbec093ac10137808 */ /* 0x000fe40000000000 */
[----:B------:R-:W-:Y:S02]  /*1cb0*/  FSEL R24, R13, 0.0052134888246655464172, P1 ;  /* 0x3baad5ea0d187808 */ /* 0x000fe40000800000 */
[----:B------:R-:W-:Y:S01]  /*1cc0*/  FSEL R26, -R14, -0.026868773624300956726, P1 ;  /* 0xbcdc1be70e1a7808 */ /* 0x000fe20000800100 */
[C---:B------:R-:W-:Y:S01]  /*1cd0*/  FFMA.FTZ R22, R11.reuse, R20, R19 ;  /* 0x000000140b167223 */ /* 0x040fe20000010013 */
[C---:B------:R-:W-:Y:S01]  /*1ce0*/  FADD.FTZ R20, |R10|.reuse, -RZ ;  /* 0x800000ff0a147221 */ /* 0x040fe20000010200 */
[----:B------:R-:W-:Y:S02]  /*1cf0*/  @!P1 FMUL.FTZ R20, R10, R10 ;  /* 0x0000000a0a149220 */ /* 0x000fe40000410000 */
[C---:B------:R-:W-:Y:S01]  /*1d00*/  FFMA.FTZ R19, R11.reuse, R22, R21 ;  /* 0x000000160b137223 */ /* 0x040fe20000010015 */
[----:B------:R-:W-:Y:S01]  /*1d10*/  FSEL R21, R0, 8.4834944573231041431e-05, P1 ;  /* 0x38b1e96a00157808 */ /* 0x000fe20000800000 */
[----:B------:R-:W-:Y:S01]  /*1d20*/  FADD.FTZ R11, -R11, -RZ ;  /* 0x800000ff0b0b7221 */ /* 0x000fe20000010100 */
[----:B------:R-:W-:-:S03]  /*1d30*/  FADD.FTZ R29, -R20, -RZ ;  /* 0x800000ff141d7221 */ /* 0x000fc60000010100 */
[----:B------:R-:W-:Y:S01]  /*1d40*/  FFMA.FTZ R21, R20, R21, R27 ;  /* 0x0000001514157223 */ /* 0x000fe2000001001b */
[----:B------:R-:W-:-:S03]  /*1d50*/  FSEL R22, R11, R18, P0 ;  /* 0x000000120b167208 */ /* 0x000fc60000000000 */
[----:B------:R-:W-:Y:S01]  /*1d60*/  FFMA.FTZ R21, R20, R21, R24 ;  /* 0x0000001514157223 */ /* 0x000fe20000010018 */
[----:B------:R-:W-:Y:S01]  /*1d70*/  FSEL R24, R16, -0.37612664699554443359, P1 ;  /* 0xbec093ac10187808 */ /* 0x000fe20000800000 */
[----:B------:R-:W-:Y:S01]  /*1d80*/  FFMA.FTZ R19, R19, R22, R22 ;  /* 0x0000001613137223 */ /* 0x000fe20000010016 */
[----:B------:R-:W-:Y:S01]  /*1d90*/  FSEL R22, R15, 0.11284004896879196167, P1 ;  /* 0x3de718af0f167808 */ /* 0x000fe20000800000 */
[C---:B------:R-:W-:Y:S02]  /*1da0*/  FFMA.FTZ R11, R20.reuse, R21, R26 ;  /* 0x00000015140b7223 */ /* 0x040fe4000001001a */
[----:B------:R-:W0:Y:S02]  /*1db0*/  @P0 MUFU.EX2 R21, R19 ;  /* 0x0000001300150308 */ /* 0x000e240000000800 */
[----:B------:R-:W-:Y:S01]  /*1dc0*/  FFMA.FTZ R11, R20, R11, R22 ;  /* 0x0000000b140b7223 */ /* 0x000fe20000010016 */
[----:B------:R-:W-:-:S03]  /*1dd0*/  FSEL R22, R17, 0.12837915122509002686, P1 ;  /* 0x3e0375d311167808 */ /* 0x000fc60000800000 */
[----:B------:R-:W-:Y:S01]  /*1de0*/  FFMA.FTZ R27, R20, R11, R24 ;  /* 0x0000000b141b7223 */ /* 0x000fe20000010018 */
[----:B---3--:R-:W-:Y:S01]  /*1df0*/  FMUL.FTZ R11, R4, 0.70710676908493041992 ;  /* 0x3f3504f3040b7820 */ /* 0x008fe20000410000 */
[----:B------:R-:W-:Y:S02]  /*1e00*/  FSEL R24, R29, R10, P1 ;  /* 0x0000000a1d187208 */ /* 0x000fe40000800000 */
[----:B------:R-:W-:Y:S01]  /*1e10*/  FFMA.FTZ R27, R20, R27, R22 ;  /* 0x0000001b141b7223 */ /* 0x000fe20000010016 */
[----:B------:R-:W-:Y:S01]  /*1e20*/  FMUL.FTZ R22, R5, 0.70710676908493041992 ;  /* 0x3f3504f305167820 */ /* 0x000fe20000410000 */
[C---:B------:R-:W-:Y:S01]  /*1e30*/  FSETP.GE.FTZ.AND P2, PT, |R11|.reuse, 1.0029599666595458984, PT ;  /* 0x3f8060fe0b00780b */ /* 0x040fe20003f56200 */
[----:B------:R-:W-:-:S03]  /*1e40*/  FADD.FTZ R20, |R11|, -RZ ;  /* 0x800000ff0b147221 */ /* 0x000fc60000010200 */
[----:B------:R-:W-:Y:S01]  /*1e50*/  FSETP.GE.FTZ.AND P3, PT, |R22|, 1.0029599666595458984, PT ;  /* 0x3f8060fe1600780b */ /* 0x000fe20003f76200 */
[----:B0-----:R-:W-:Y:S01]  /*1e60*/  @P0 FADD.FTZ R21, -R21, 1 ;  /* 0x3f80000015150421 */ /* 0x001fe20000010100 */
[C---:B------:R-:W-:Y:S02]  /*1e70*/  FSEL R29, -R12.reuse, -0.00082130916416645050049, P2 ;  /* 0xba574d200c1d7808 */ /* 0x040fe40001000100 */
[----:B------:R-:W-:Y:S02]  /*1e80*/  FSEL R26, -R12, -0.00082130916416645050049, P3 ;  /* 0xba574d200c1a7808 */ /* 0x000fe40001800100 */
[----:B------:R-:W-:Y:S01]  /*1e90*/  @P0 LOP3.LUT R19, R21, 0x80000000, R18, 0xb8, !PT ;  /* 0x8000000015130812 */ /* 0x000fe200078eb812 */
[----:B------:R-:W-:Y:S01]  /*1ea0*/  FFMA.FTZ R18, R27, R24, R24 ;  /* 0x000000181b127223 */ /* 0x000fe20000010018 */
[----:B------:R-:W-:Y:S01]  /*1eb0*/  FSEL R27, R0, 8.4834944573231041431e-05, P2 ;  /* 0x38b1e96a001b7808 */ /* 0x000fe20001000000 */
[----:B------:R-:W-:Y:S01]  /*1ec0*/  @!P2 FMUL.FTZ R20, R11, R11 ;  /* 0x0000000b0b14a220 */ /* 0x000fe20000410000 */
[----:B------:R-:W-:Y:S01]  /*1ed0*/  FADD.FTZ R21, |R22|, -RZ ;  /* 0x800000ff16157221 */ /* 0x000fe20000010200 */
[----:B------:R-:W-:-:S02]  /*1ee0*/  FSEL R24, R0, 8.4834944573231041431e-05, P3 ;  /* 0x38b1e96a00187808 */ /* 0x000fc40001800000 */
[----:B------:R-:W-:Y:S01]  /*1ef0*/  FFMA.FTZ R27, R20, R27, R29 ;  /* 0x0000001b141b7223 */ /* 0x000fe2000001001d */
[----:B------:R-:W-:Y:S01]  /*1f00*/  @!P3 FMUL.FTZ R21, R22, R22 ;  /* 0x000000161615b220 */ /* 0x000fe20000410000 */
[----:B------:R-:W-:-:S03]  /*1f10*/  FSEL R29, R13, 0.0052134888246655464172, P2 ;  /* 0x3baad5ea0d1d7808 */ /* 0x000fc60001000000 */
[----:B------:R-:W-:Y:S01]  /*1f20*/  FFMA.FTZ R24, R21, R24, R26 ;  /* 0x0000001815187223 */ /* 0x000fe2000001001a */
[----:B------:R-:W-:Y:S01]  /*1f30*/  FSEL R26, R13, 0.0052134888246655464172, P3 ;  /* 0x3baad5ea0d1a7808 */ /* 0x000fe20001800000 */
[----:B------:R-:W-:Y:S01]  /*1f40*/  FFMA.FTZ R27, R20, R27, R29 ;  /* 0x0000001b141b7223 */ /* 0x000fe2000001001d */
[----:B------:R-:W-:-:S03]  /*1f50*/  FSEL R29, -R14, -0.026868773624300956726, P2 ;  /* 0xbcdc1be70e1d7808 */ /* 0x000fc60001000100 */
[----:B------:R-:W-:Y:S01]  /*1f60*/  FFMA.FTZ R24, R21, R24, R26 ;  /* 0x0000001815187223 */ /* 0x000fe2000001001a */
[----:B------:R-:W-:Y:S01]  /*1f70*/  FSEL R26, -R14, -0.026868773624300956726, P3 ;  /* 0xbcdc1be70e1a7808 */ /* 0x000fe20001800100 */
[----:B------:R-:W-:Y:S01]  /*1f80*/  FFMA.FTZ R27, R20, R27, R29 ;  /* 0x0000001b141b7223 */ /* 0x000fe2000001001d */
[----:B------:R-:W-:-:S03]  /*1f90*/  FSEL R29, R15, 0.11284004896879196167, P2 ;  /* 0x3de718af0f1d7808 */ /* 0x000fc60001000000 */
[----:B------:R-:W-:Y:S01]  /*1fa0*/  FFMA.FTZ R24, R21, R24, R26 ;  /* 0x0000001815187223 */ /* 0x000fe2000001001a */
[----:B------:R-:W-:Y:S01]  /*1fb0*/  FSEL R26, R15, 0.11284004896879196167, P3 ;  /* 0x3de718af0f1a7808 */ /* 0x000fe20001800000 */
[----:B------:R-:W-:Y:S01]  /*1fc0*/  FFMA.FTZ R27, R20, R27, R29 ;  /* 0x0000001b141b7223 */ /* 0x000fe2000001001d */
[----:B------:R-:W-:-:S03]  /*1fd0*/  FSEL R29, R16, -0.37612664699554443359, P2 ;  /* 0xbec093ac101d7808 */ /* 0x000fc60001000000 */
[----:B------:R-:W-:Y:S01]  /*1fe0*/  FFMA.FTZ R24, R21, R24, R26 ;  /* 0x0000001815187223 */ /* 0x000fe2000001001a */
[----:B------:R-:W-:Y:S01]  /*1ff0*/  FSEL R26, R16, -0.37612664699554443359, P3 ;  /* 0xbec093ac101a7808 */ /* 0x000fe20001800000 */
[C---:B------:R-:W-:Y:S01]  /*2000*/  FFMA.FTZ R27, R20.reuse, R27, R29 ;  /* 0x0000001b141b7223 */ /* 0x040fe2000001001d */
[C---:B------:R-:W-:Y:S02]  /*2010*/  FSEL R29, R17.reuse, 0.12837915122509002686, P2 ;  /* 0x3e0375d3111d7808 */ /* 0x040fe40001000000 */
[----:B------:R-:W-:Y:S01]  /*2020*/  FSEL R28, R17, 0.12837915122509002686, P3 ;  /* 0x3e0375d3111c7808 */ /* 0x000fe20001800000 */
[C---:B------:R-:W-:Y:S02]  /*2030*/  FFMA.FTZ R24, R21.reuse, R24, R26 ;  /* 0x0000001815187223 */ /* 0x040fe4000001001a */
[C---:B------:R-:W-:Y:S01]  /*2040*/  FFMA.FTZ R26, R20.reuse, R27, R29 ;  /* 0x0000001b141a7223 */ /* 0x040fe2000001001d */
[----:B------:R-:W-:Y:S01]  /*2050*/  FADD.FTZ R20, -R20, -RZ ;  /* 0x800000ff14147221 */ /* 0x000fe20000010100 */
[C---:B------:R-:W-:Y:S01]  /*2060*/  FFMA.FTZ R24, R21.reuse, R24, R28 ;  /* 0x0000001815187223 */ /* 0x040fe2000001001c */
[----:B------:R-:W-:-:S03]  /*2070*/  FADD.FTZ R21, -R21, -RZ ;  /* 0x800000ff15157221 */ /* 0x000fc60000010100 */
[----:B------:R-:W-:Y:S02]  /*2080*/  FSEL R27, R20, R11, P2 ;  /* 0x0000000b141b7208 */ /* 0x000fe40001000000 */
[----:B------:R-:W-:-:S03]  /*2090*/  FSEL R21, R21, R22, P3 ;  /* 0x0000001615157208 */ /* 0x000fc60001800000 */
[----:B------:R-:W-:Y:S02]  /*20a0*/  FFMA.FTZ R20, R26, R27, R27 ;  /* 0x0000001b1a147223 */ /* 0x000fe4000001001b */
[----:B------:R-:W-:Y:S01]  /*20b0*/  FFMA.FTZ R21, R24, R21, R21 ;  /* 0x0000001518157223 */ /* 0x000fe20000010015 */
[----:B------:R-:W0:Y:S08]  /*20c0*/  @P1 MUFU.EX2 R26, R18 ;  /* 0x00000012001a1308 */ /* 0x000e300000000800 */
[----:B------:R-:W1:Y:S01]  /*20d0*/  @P2 MUFU.EX2 R24, R20 ;  /* 0x0000001400182308 */ /* 0x000e620000000800 */
[----:B0-----:R-:W-:Y:S01]  /*20e0*/  @P1 FADD.FTZ R27, -R26, 1 ;  /* 0x3f8000001a1b1421 */ /* 0x001fe20000010100 */
[----:B-1----:R-:W-:-:S04]  /*20f0*/  @P2 FADD.FTZ R24, -R24, 1 ;  /* 0x3f80000018182421 */ /* 0x002fc80000010100 */
[----:B------:R-:W-:Y:S02]  /*2100*/  @P1 LOP3.LUT R18, R27, 0x80000000, R10, 0xb8, !PT ;  /* 0x800000001b121812 */ /* 0x000fe400078eb80a */
[----:B------:R-:W0:Y:S01]  /*2110*/  @P3 MUFU.EX2 R26, R21 ;  /* 0x00000015001a3308 */ /* 0x000e220000000800 */
[----:B------:R-:W-:Y:S02]  /*2120*/  @P2 LOP3.LUT R20, R24, 0x80000000, R11, 0xb8, !PT ;  /* 0x8000000018142812 */ /* 0x000fe400078eb80b */
[----:B------:R-:W1:Y:S01]  /*2130*/  LDC.64 R10, c[0x0][0x388] ;  /* 0x0000e200ff0a7b82 */ /* 0x000e620000000a00 */
[----:B----4-:R-:W-:-:S05]  /*2140*/  FMUL.FTZ R24, R2, 0.70710676908493041992 ;  /* 0x3f3504f302187820 */ /* 0x010fca0000410000 */
[----:B------:R-:W-:Y:S01]  /*2150*/  FSETP.GE.FTZ.AND P0, PT, |R24|, 1.0029599666595458984, PT ;  /* 0x3f8060fe1800780b */ /* 0x000fe20003f16200 */
[----:B0-----:R-:W-:-:S05]  /*2160*/  @P3 FADD.FTZ R27, -R26, 1 ;  /* 0x3f8000001a1b3421 */ /* 0x001fca0000010100 */
[----:B------:R-:W-:Y:S01]  /*2170*/  @P3 LOP3.LUT R21, R27, 0x80000000, R22, 0xb8, !PT ;  /* 0x800000001b153812 */ /* 0x000fe200078eb816 */
[----:B------:R-:W-:Y:S01]  /*2180*/  FADD.FTZ R22, |R24|, -RZ ;  /* 0x800000ff18167221 */ /* 0x000fe20000010200 */
[----:B------:R-:W-:-:S05]  /*2190*/  FSEL R27, -R12, -0.00082130916416645050049, P0 ;  /* 0xba574d200c1b7808 */ /* 0x000fca0000000100 */
[----:B------:R-:W-:Y:S01]  /*21a0*/  @!P0 FMUL.FTZ R22, R24, R24 ;  /* 0x0000001818168220 */ /* 0x000fe20000410000 */
[----:B-1----:R-:W-:Y:S01]  /*21b0*/  IMAD.WIDE.U32 R10, R23, 0x4, R10 ;  /* 0x00000004170a7825 */ /* 0x002fe200078e000a */
[----:B------:R-:W-:Y:S02]  /*21c0*/  FSEL R23, R0, 8.4834944573231041431e-05, P0 ;  /* 0x38b1e96a00177808 */ /* 0x000fe40000000000 */
[----:B------:R-:W-:-:S03]  /*21d0*/  FSEL R26, R13, 0.0052134888246655464172, P0 ;  /* 0x3baad5ea0d1a7808 */ /* 0x000fc60000000000 */
[----:B------:R-:W-:-:S04]  /*21e0*/  FFMA.FTZ R23, R22, R23, R27 ;  /* 0x0000001716177223 */ /* 0x000fc8000001001b */
[----:B------:R-:W-:Y:S01]  /*21f0*/  FFMA.FTZ R23, R22, R23, R26 ;  /* 0x0000001716177223 */ /* 0x000fe2000001001a */
[----:B------:R-:W-:-:S05]  /*2200*/  FSEL R26, -R14, -0.026868773624300956726, P0 ;  /* 0xbcdc1be70e1a7808 */ /* 0x000fca0000000100 */
[----:B------:R-:W-:Y:S01]  /*2210*/  FFMA.FTZ R23, R22, R23, R26 ;  /* 0x0000001716177223 */ /* 0x000fe2000001001a */
[----:B------:R-:W-:-:S05]  /*2220*/  FSEL R26, R15, 0.11284004896879196167, P0 ;  /* 0x3de718af0f1a7808 */ /* 0x000fca0000000000 */
[----:B------:R-:W-:Y:S01]  /*2230*/  FFMA.FTZ R23, R22, R23, R26 ;  /* 0x0000001716177223 */ /* 0x000fe2000001001a */
[----:B------:R-:W-:Y:S01]  /*2240*/  FSEL R26, R16, -0.37612664699554443359, P0 ;  /* 0xbec093ac101a7808 */ /* 0x000fe20000000000 */
[----:B------:R-:W-:-:S04]  /*2250*/  FADD.FTZ R27, -R22, -RZ ;  /* 0x800000ff161b7221 */ /* 0x000fc80000010100 */
[----:B------:R-:W-:Y:S01]  /*2260*/  FFMA.FTZ R23, R22, R23, R26 ;  /* 0x0000001716177223 */ /* 0x000fe2000001001a */
[----:B------:R-:W-:-:S05]  /*2270*/  FSEL R26, R17, 0.12837915122509002686, P0 ;  /* 0x3e0375d3111a7808 */ /* 0x000fca0000000000 */
[----:B------:R-:W-:Y:S01]  /*2280*/  FFMA.FTZ R23, R22, R23, R26 ;  /* 0x0000001716177223 */ /* 0x000fe2000001001a */
[----:B------:R-:W-:-:S05]  /*2290*/  FSEL R22, R27, R24, P0 ;  /* 0x000000181b167208 */ /* 0x000fca0000000000 */
[----:B------:R-:W-:-:S04]  /*22a0*/  FFMA.FTZ R22, R23, R22, R22 ;  /* 0x0000001617167223 */ /* 0x000fc80000010016 */
[----:B------:R-:W0:Y:S01]  /*22b0*/  @P0 MUFU.EX2 R26, R22 ;  /* 0x00000016001a0308 */ /* 0x000e220000000800 */
[----:B------:R-:W-:-:S05]  /*22c0*/  FMUL.FTZ R23, R3, 0.70710676908493041992 ;  /* 0x3f3504f303177820 */ /* 0x000fca0000410000 */
[----:B------:R-:W-:Y:S01]  /*22d0*/  FSETP.GE.FTZ.AND P1, PT, |R23|, 1.0029599666595458984, PT ;  /* 0x3f8060fe1700780b */ /* 0x000fe20003f36200 */
[----:B------:R-:W-:-:S03]  /*22e0*/  IMAD.WIDE.U32 R10, R25, 0x8, R10 ;  /* 0x00000008190a7825 */ /* 0x000fc600078e000a */
[----:B------:R-:W-:Y:S01]  /*22f0*/  FSEL R25, R0, 8.4834944573231041431e-05, P1 ;  /* 0x38b1e96a00197808 */ /* 0x000fe20000800000 */
[----:B0-----:R-:W-:-:S05]  /*2300*/  @P0 FADD.FTZ R27, -R26, 1 ;  /* 0x3f8000001a1b0421 */ /* 0x001fca0000010100 */
[----:B------:R-:W-:Y:S01]  /*2310*/  @P0 LOP3.LUT R22, R27, 0x80000000, R24, 0xb8, !PT ;  /* 0x800000001b160812 */ /* 0x000fe200078eb818 */
[C---:B------:R-:W-:Y:S01]  /*2320*/  FADD.FTZ R24, |R23|.reuse, -RZ ;  /* 0x800000ff17187221 */ /* 0x040fe20000010200 */
[----:B------:R-:W-:Y:S01]  /*2330*/  FSEL R27, -R12, -0.00082130916416645050049, P1 ;  /* 0xba574d200c1b7808 */ /* 0x000fe20000800100 */
        /* <DEDUP_REMOVED lines=11> */
[C---:B------:R-:W-:Y:S01]  /*23f0*/  FFMA.FTZ R25, R24.reuse, R25, R26 ;  /* 0x0000001918197223 */ /* 0x040fe2000001001a */
[----:B------:R-:W-:-:S05]  /*2400*/  FADD.FTZ R24, -R24, -RZ ;  /* 0x800000ff18187221 */ /* 0x000fca0000010100 */
[----:B------:R-:W-:-:S05]  /*2410*/  FSEL R24, R24, R23, P1 ;  /* 0x0000001718187208 */ /* 0x000fca0000800000 */
[----:B------:R-:W-:-:S04]  /*2420*/  FFMA.FTZ R24, R25, R24, R24 ;  /* 0x0000001819187223 */ /* 0x000fc80000010018 */
[----:B------:R-:W0:Y:S01]  /*2430*/  @P1 MUFU.EX2 R26, R24 ;  /* 0x00000018001a1308 */ /* 0x000e220000000800 */
[----:B-----5:R-:W-:-:S05]  /*2440*/  FMUL.FTZ R25, R6, 0.70710676908493041992 ;  /* 0x3f3504f306197820 */ /* 0x020fca0000410000 */
[----:B------:R-:W-:Y:S01]  /*2450*/  FSETP.GE.FTZ.AND P0, PT, |R25|, 1.0029599666595458984, PT ;  /* 0x3f8060fe1900780b */ /* 0x000fe20003f16200 */
[----:B0-----:R-:W-:-:S03]  /*2460*/  @P1 FADD.FTZ R26, -R26, 1 ;  /* 0x3f8000001a1a1421 */ /* 0x001fc60000010100 */
[----:B------:R-:W-:Y:S02]  /*2470*/  FSEL R28, -R12, -0.00082130916416645050049, P0 ;  /* 0xba574d200c1c7808 */ /* 0x000fe40000000100 */
[----:B------:R-:W-:Y:S01]  /*2480*/  @P1 LOP3.LUT R24, R26, 0x80000000, R23, 0xb8, !PT ;  /* 0x800000001a181812 */ /* 0x000fe200078eb817 */
[----:B------:R-:W-:Y:S01]  /*2490*/  FMUL.FTZ R23, R8, 0.5 ;  /* 0x3f00000008177820 */ /* 0x000fe20000410000 */
[----:B------:R-:W-:Y:S01]  /*24a0*/  FMUL.FTZ R26, R9, 0.5 ;  /* 0x3f000000091a7820 */ /* 0x000fe20000410000 */
[----:B------:R-:W-:Y:S01]  /*24b0*/  FADD.FTZ R8, R19, 1 ;  /* 0x3f80000013087421 */ /* 0x000fe20000010000 */
[----:B------:R-:W-:Y:S01]  /*24c0*/  FADD.FTZ R9, R18, 1 ;  /* 0x3f80000012097421 */ /* 0x000fe20000010000 */
[C---:B------:R-:W-:Y:S01]  /*24d0*/  FADD.FTZ R19, |R25|.reuse, -RZ ;  /* 0x800000ff19137221 */ /* 0x040fe20000010200 */
[----:B------:R-:W-:Y:S01]  /*24e0*/  FSEL R18, R0, 8.4834944573231041431e-05, P0 ;  /* 0x38b1e96a00127808 */ /* 0x000fe20000000000 */
[----:B------:R-:W-:-:S04]  /*24f0*/  @!P0 FMUL.FTZ R19, R25, R25 ;  /* 0x0000001919138220 */ /* 0x000fc80000410000 */
[----:B------:R-:W-:Y:S01]  /*2500*/  FFMA.FTZ R28, R19, R18, R28 ;  /* 0x00000012131c7223 */ /* 0x000fe2000001001c */
[----:B------:R-:W-:Y:S01]  /*2510*/  FMUL.FTZ R18, R7, 0.70710676908493041992 ;  /* 0x3f3504f307127820 */ /* 0x000fe20000410000 */
[----:B------:R-:W-:Y:S01]  /*2520*/  FMUL.FTZ R9, R9, R26 ;  /* 0x0000001a09097220 */ /* 0x000fe20000410000 */
[----:B------:R-:W-:-:S03]  /*2530*/  FSEL R26, R13, 0.0052134888246655464172, P0 ;  /* 0x3baad5ea0d1a7808 */ /* 0x000fc60000000000 */
[----:B------:R-:W-:Y:S01]  /*2540*/  FSETP.GE.FTZ.AND P1, PT, |R18|, 1.0029599666595458984, PT ;  /* 0x3f8060fe1200780b */ /* 0x000fe20003f36200 */
[----:B------:R-:W-:Y:S01]  /*2550*/  FMUL.FTZ R8, R8, R23 ;  /* 0x0000001708087220 */ /* 0x000fe20000410000 */
[----:B------:R-:W-:Y:S01]  /*2560*/  FSEL R23, -R14, -0.026868773624300956726, P0 ;  /* 0xbcdc1be70e177808 */ /* 0x000fe20000000100 */
[C---:B------:R-:W-:Y:S01]  /*2570*/  FFMA.FTZ R26, R19.reuse, R28, R26 ;  /* 0x0000001c131a7223 */ /* 0x040fe2000001001a */
[----:B------:R-:W-:Y:S02]  /*2580*/  FSEL R0, R0, 8.4834944573231041431e-05, P1 ;  /* 0x38b1e96a00007808 */ /* 0x000fe40000800000 */
[----:B------:R-:W-:Y:S01]  /*2590*/  FSEL R12, -R12, -0.00082130916416645050049, P1 ;  /* 0xba574d200c0c7808 */ /* 0x000fe20000800100 */
[----:B------:R-:W-:Y:S01]  /*25a0*/  FFMA.FTZ R26, R19, R26, R23 ;  /* 0x0000001a131a7223 */ /* 0x000fe20000010017 */
[----:B------:R-:W-:Y:S01]  /*25b0*/  FADD.FTZ R23, |R18|, -RZ ;  /* 0x800000ff12177221 */ /* 0x000fe20000010200 */
[----:B------:R-:W-:-:S04]  /*25c0*/  FSEL R13, R13, 0.0052134888246655464172, P1 ;  /* 0x3baad5ea0d0d7808 */ /* 0x000fc80000800000 */
[----:B------:R-:W-:-:S04]  /*25d0*/  @!P1 FMUL.FTZ R23, R18, R18 ;  /* 0x0000001212179220 */ /* 0x000fc80000410000 */
[----:B------:R-:W-:Y:S01]  /*25e0*/  FFMA.FTZ R0, R23, R0, R12 ;  /* 0x0000000017007223 */ /* 0x000fe2000001000c */
[----:B------:R-:W-:-:S03]  /*25f0*/  FSEL R14, -R14, -0.026868773624300956726, P1 ;  /* 0xbcdc1be70e0e7808 */ /* 0x000fc60000800100 */
[----:B------:R-:W-:Y:S01]  /*2600*/  FFMA.FTZ R28, R23, R0, R13 ;  /* 0x00000000171c7223 */ /* 0x000fe2000001000d */
[----:B------:R-:W-:Y:S02]  /*2610*/  FSEL R0, R15, 0.11284004896879196167, P0 ;  /* 0x3de718af0f007808 */ /* 0x000fe40000000000 */
[C---:B------:R-:W-:Y:S01]  /*2620*/  FSEL R12, R16.reuse, -0.37612664699554443359, P0 ;  /* 0xbec093ac100c7808 */ /* 0x040fe20000000000 */
[----:B------:R-:W-:Y:S02]  /*2630*/  FFMA.FTZ R28, R23, R28, R14 ;  /* 0x0000001c171c7223 */ /* 0x000fe4000001000e */
[----:B------:R-:W-:Y:S01]  /*2640*/  FFMA.FTZ R0, R19, R26, R0 ;  /* 0x0000001a13007223 */ /* 0x000fe20000010000 */
[----:B------:R-:W-:Y:S02]  /*2650*/  FSEL R26, R15, 0.11284004896879196167, P1 ;  /* 0x3de718af0f1a7808 */ /* 0x000fe40000800000 */
[----:B------:R-:W-:Y:S01]  /*2660*/  FSEL R16, R16, -0.37612664699554443359, P1 ;  /* 0xbec093ac10107808 */ /* 0x000fe20000800000 */
[----:B------:R-:W-:-:S02]  /*2670*/  FFMA.FTZ R0, R19, R0, R12 ;  /* 0x0000000013007223 */ /* 0x000fc4000001000c */
[----:B------:R-:W-:Y:S01]  /*2680*/  FFMA.FTZ R26, R23, R28, R26 ;  /* 0x0000001c171a7223 */ /* 0x000fe2000001001a */
[----:B------:R-:W-:Y:S01]  /*2690*/  FSEL R12, R17, 0.12837915122509002686, P0 ;  /* 0x3e0375d3110c7808 */ /* 0x000fe20000000000 */
[----:B------:R-:W-:Y:S01]  /*26a0*/  FADD.FTZ R14, -R19, -RZ ;  /* 0x800000ff130e7221 */ /* 0x000fe20000010100 */
[----:B------:R-:W-:Y:S01]  /*26b0*/  FADD.FTZ R15, -R23, -RZ ;  /* 0x800000ff170f7221 */ /* 0x000fe20000010100 */
[----:B------:R-:W-:Y:S01]  /*26c0*/  FSEL R17, R17, 0.12837915122509002686, P1 ;  /* 0x3e0375d311117808 */ /* 0x000fe20000800000 */
[----:B------:R-:W-:Y:S01]  /*26d0*/  FFMA.FTZ R16, R23, R26, R16 ;  /* 0x0000001a17107223 */ /* 0x000fe20000010010 */
[----:B------:R-:W-:Y:S01]  /*26e0*/  FFMA.FTZ R0, R19, R0, R12 ;  /* 0x0000000013007223 */ /* 0x000fe2000001000c */
[----:B------:R-:W-:Y:S02]  /*26f0*/  FSEL R13, R14, R25, P0 ;  /* 0x000000190e0d7208 */ /* 0x000fe40000000000 */
[----:B------:R-:W-:Y:S01]  /*2700*/  FSEL R15, R15, R18, P1 ;  /* 0x000000120f0f7208 */ /* 0x000fe20000800000 */
[----:B------:R-:W-:-:S02]  /*2710*/  FFMA.FTZ R16, R23, R16, R17 ;  /* 0x0000001017107223 */ /* 0x000fc40000010011 */
[----:B------:R-:W-:Y:S02]  /*2720*/  FFMA.FTZ R0, R0, R13, R13 ;  /* 0x0000000d00007223 */ /* 0x000fe4000001000d */
[----:B------:R-:W-:Y:S02]  /*2730*/  FFMA.FTZ R12, R16, R15, R15 ;  /* 0x0000000f100c7223 */ /* 0x000fe4000001000f */
[----:B------:R-:W0:Y:S08]  /*2740*/  @P0 MUFU.EX2 R13, R0 ;  /* 0x00000000000d0308 */ /* 0x000e300000000800 */
[----:B------:R-:W1:Y:S01]  /*2750*/  @P1 MUFU.EX2 R15, R12 ;  /* 0x0000000c000f1308 */ /* 0x000e620000000800 */
[----:B0-----:R-:W-:Y:S01]  /*2760*/  @P0 FADD.FTZ R14, -R13, 1 ;  /* 0x3f8000000d0e0421 */ /* 0x001fe20000010100 */
[----:B------:R-:W-:Y:S01]  /*2770*/  FMUL.FTZ R13, R4, 0.5 ;  /* 0x3f000000040d7820 */ /* 0x000fe20000410000 */
[----:B-1----:R-:W-:-:S03]  /*2780*/  @P1 FADD.FTZ R15, -R15, 1 ;  /* 0x3f8000000f0f1421 */ /* 0x002fc60000010100 */
[----:B------:R-:W-:Y:S01]  /*2790*/  @P0 LOP3.LUT R0, R14, 0x80000000, R25, 0xb8, !PT ;  /* 0x800000000e000812 */ /* 0x000fe200078eb819 */
[----:B------:R-:W-:Y:S01]  /*27a0*/  FMUL.FTZ R4, R5, 0.5 ;  /* 0x3f00000005047820 */ /* 0x000fe20000410000 */
[----:B------:R-:W-:Y:S01]  /*27b0*/  @P1 LOP3.LUT R12, R15, 0x80000000, R18, 0xb8, !PT ;  /* 0x800000000f0c1812 */ /* 0x000fe200078eb812 */
[----:B------:R-:W-:Y:S01]  /*27c0*/  FMUL.FTZ R5, R2, 0.5 ;  /* 0x3f00000002057820 */ /* 0x000fe20000410000 */
[----:B------:R-:W-:Y:S01]  /*27d0*/  FMUL.FTZ R15, R3, 0.5 ;  /* 0x3f000000030f7820 */ /* 0x000fe20000410000 */
[----:B------:R-:W-:Y:S01]  /*27e0*/  FADD.FTZ R2, R20, 1 ;  /* 0x3f80000014027421 */ /* 0x000fe20000010000 */
[----:B------:R-:W-:Y:S01]  /*27f0*/  FADD.FTZ R3, R21, 1 ;  /* 0x3f80000015037421 */ /* 0x000fe20000010000 */
[----:B------:R-:W-:Y:S01]  /*2800*/  FMUL.FTZ R17, R6, 0.5 ;  /* 0x3f00000006117820 */ /* 0x000fe20000410000 */
[----:B------:R-:W-:Y:S01]  /*2810*/  FMUL.FTZ R7, R7, 0.5 ;  /* 0x3f00000007077820 */ /* 0x000fe20000410000 */
[----:B------:R-:W-:Y:S01]  /*2820*/  FADD.FTZ R22, R22, 1 ;  /* 0x3f80000016167421 */ /* 0x000fe20000010000 */
[----:B------:R-:W-:Y:S01]  /*2830*/  FADD.FTZ R24, R24, 1 ;  /* 0x3f80000018187421 */ /* 0x000fe20000010000 */
        /* <DEDUP_REMOVED lines=13> */
.L_x_9440:
        /* <DEDUP_REMOVED lines=15> */
.L_x_12930:


//--------------------- .text._ZN2at6native29vectorized_elementwise_kernelILi4EZZZNS0_18GeluCUDAKernelImplERNS_18TensorIteratorBaseENS0_8GeluTypeEENKUlvE0_clEvENKUlvE0_clEvEUlfE_St5arrayIPcLm2EEEEviT0_T1_ --------------------------
	.section	.text._ZN2at6native29vectorized_elementwise_kernelILi4EZZZNS0_18GeluCUDAKernelImplERNS_18TensorIteratorBaseENS0_8GeluTypeEENKUlvE0_clEvENKUlvE0_clEvEUlfE_St5arrayIPcLm2EEEEviT0_T1_,"ax",@progbits
	.align	128
        .global         _ZN2at6native29vectorized_elementwise_kernelILi4EZZZNS0_18GeluCUDAKernelImplERNS_18TensorIteratorBaseENS0_8GeluTypeEENKUlvE0_clEvENKUlvE0_clEvEUlfE_St5arrayIPcLm2EEEEviT0_T1_
        .type           _ZN2at6native29vectorized_elementwise_kernelILi4EZZZNS0_18GeluCUDAKernelImplERNS_18TensorIteratorBaseENS0_8GeluTypeEENKUlvE0_clEvENKUlvE0_clEvEUlfE_St5arrayIPcLm2EEEEviT0_T1_,@function
        .size           _ZN2at6native29vectorized_elementwise_kernelILi4EZZZNS0_18GeluCUDAKernelImplERNS_18TensorIteratorBaseENS0_8GeluTypeEENKUlvE0_clEvENKUlvE0_clEvEUlfE_St5arrayIPcLm2EEEEviT0_T1_,(.L_x_12931 - _ZN2at6native29vectorized_elementwise_kernelILi4EZZZNS0_18GeluCUDAKernelImplERNS_18TensorIteratorBaseENS0_8GeluTypeEENKUlvE0_clEvENKUlvE0_clEvEUlfE_St5arrayIPcLm2EEEEviT0_T1_)
        .other          _ZN2at6native29vectorized_elementwise_kernelILi4EZZZNS0_18GeluCUDAKernelImplERNS_18TensorIteratorBaseENS0_8GeluTypeEENKUlvE0_clEvENKUlvE0_clEvEUlfE_St5arrayIPcLm2EEEEviT0_T1_,@"STO_CUDA_ENTRY STV_DEFAULT"
_ZN2at6native29vectorized_elementwise_kernelILi4EZZZNS0_18GeluCUDAKernelImplERNS_18TensorIteratorBaseENS0_8GeluTypeEENKUlvE0_clEvENKUlvE0_clEvEUlfE_St5arrayIPcLm2EEEEviT0_T1_:
.text._ZN2at6native29vectorized_elementwise_kernelILi4EZZZNS0_18GeluCUDAKernelImplERNS_18TensorIteratorBaseENS0_8GeluTypeEENKUlvE0_clEvENKUlvE0_clEvEUlfE_St5arrayIPcLm2EEEEviT0_T1_:
        /* <DEDUP_REMOVED lines=8> */
[----:B------:R-:W0:Y:S02]  /*0080*/  S2R R17, SR_TID.X ;  /* 0x0000000000117919 */ /* 0x000e240000002100 */
        /* <DEDUP_REMOVED lines=12> */
[----:B0-----:R-:W-:-:S04]  /*0150*/  @!P6 IMAD.WIDE.U32 R24, R7, 0x4, R24 ;  /* 0x000000040718e825 */ /* 0x001fc800078e0018 */
[----:B------:R-:W-:-:S06]  /*0160*/  HFMA2 R7, -RZ, RZ, 0, 0 ;  /* 0x00000000ff077431 */ /* 0x000fcc00000001ff */
[----:B------:R0:W5:Y:S02]  /*0170*/  @!P6 LDG.E R7, desc[UR4][R24.64] ;  /* 0x000000041807e981 */ /* 0x000164000c1e1900 */
[----:B------:R-:W-:Y:S01]  /*0180*/  @!P4 IADD3 R27, PT, PT, R3, R17, RZ ;  /* 0x00000011031bc210 */ /* 0x000fe20007ffe0ff */
[----:B------:R-:W2:Y:S01]  /*0190*/  @!P4 LDC.64 R8, c[0x0][0x390] ;  /* 0x0000e400ff08cb82 */ /* 0x000ea20000000a00 */
        /* <DEDUP_REMOVED lines=8> */
[----:B------:R-:W3:Y:S03]  /*0220*/  @!P2 LDC.64 R12, c[0x0][0x390] ;  /* 0x0000e400ff0cab82 */ /* 0x000ee60000000a00 */
[----:B------:R-:W-:-:S13]  /*0230*/  ISETP.GE.U32.AND P1, PT, R17, R4, PT ;  /* 0x000000041100720c */ /* 0x000fda0003f26070 */
[----:B------:R-:W-:Y:S02]  /*0240*/  @!P1 IADD3 R21, PT, PT, R3, R17, RZ ;  /* 0x0000001103159210 */ /* 0x000fe40007ffe0ff */
[----:B------:R-:W-:-:S04]  /*0250*/  @!P1 IADD3 R17, PT, PT, R17, 0x80, RZ ;  /* 0x0000008011119810 */ /* 0x000fc80007ffe0ff */
[----:B------:R-:W-:Y:S01]  /*0260*/  ISETP.GE.U32.AND P6, PT, R17, R4, PT ;  /* 0x000000041100720c */ /* 0x000fe20003fc6070 */
[----:B--2---:R-:W-:Y:S02]  /*0270*/  @!P4 IMAD.WIDE.U32 R26, R27, 0x4, R8 ;  /* 0x000000041b1ac825 */ /* 0x004fe400078e0008 */
[----:B------:R-:W2:Y:S02]  /*0280*/  @!P1 LDC.64 R8, c[0x0][0x390] ;  /* 0x0000e400ff089b82 */ /* 0x000ea40000000a00 */
[----:B-1----:R-:W-:-:S04]  /*0290*/  @!P5 IMAD.WIDE.U32 R22, R23, 0x4, R10 ;  /* 0x000000041716d825 */ /* 0x002fc800078e000a */
[----:B---3--:R-:W-:Y:S02]  /*02a0*/  @!P2 IMAD.WIDE.U32 R12, R19, 0x4, R12 ;  /* 0x00000004130ca825 */ /* 0x008fe400078e000c */
[----:B------:R-:W1:Y:S08]  /*02b0*/  @!P0 LDC.64 R18, c[0x0][0x390] ;  /* 0x0000e400ff128b82 */ /* 0x000e700000000a00 */
[----:B------:R-:W3:Y:S01]  /*02c0*/  @!P6 LDC.64 R10, c[0x0][0x390] ;  /* 0x0000e400ff0aeb82 */ /* 0x000ee20000000a00 */
[----:B0-----:R-:W-:Y:S01]  /*02d0*/  @!P3 IMAD.WIDE.U32 R24, R5, 0x4, R14 ;  /* 0x000000040518b825 */ /* 0x001fe200078e000e */
[----:B------:R-:W-:-:S03]  /*02e0*/  @!P6 IADD3 R15, PT, PT, R3, R17, RZ ;  /* 0x00000011030fe210 */ /* 0x000fc60007ffe0ff */
[----:B--2---:R-:W-:Y:S01]  /*02f0*/  @!P1 IMAD.WIDE.U32 R16, R21, 0x4, R8 ;  /* 0x0000000415109825 */ /* 0x004fe200078e0008 */
[----:B------:R-:W-:-:S05]  /*0300*/  @!P0 IADD3 R9, PT, PT, R3, R6, RZ ;  /* 0x0000000603098210 */ /* 0x000fca0007ffe0ff */
[----:B-1----:R-:W-:-:S04]  /*0310*/  @!P0 IMAD.WIDE.U32 R18, R9, 0x4, R18 ;  /* 0x0000000409128825 */ /* 0x002fc800078e0012 */
[----:B---3--:R-:W-:Y:S01]  /*0320*/  @!P6 IMAD.WIDE.U32 R20, R15, 0x4, R10 ;  /* 0x000000040f14e825 */ /* 0x008fe200078e000a */
[----:B------:R-:W-:-:S06]  /*0330*/  CS2R R14, SRZ ;  /* 0x00000000000e7805 */ /* 0x000fcc000001ff00 */
[----:B------:R-:W5:Y:S01]  /*0340*/  @!P0 LDG.E R15, desc[UR4][R18.64] ;  /* 0x00000004120f8981 */ /* 0x000f62000c1e1900 */
[CC--:B------:R-:W-:Y:S02]  /*0350*/  ISETP.GE.U32.AND P0, PT, R6.reuse, R4.reuse, PT ;  /* 0x000000040600720c */ /* 0x0c0fe40003f06070 */
[----:B------:R-:W-:Y:S01]  /*0360*/  CS2R R10, SRZ ;  /* 0x00000000000a7805 */ /* 0x000fe2000001ff00 */
[----:B------:R-:W-:Y:S01]  /*0370*/  HFMA2 R5, -RZ, RZ, 0, 0 ;  /* 0x00000000ff057431 */ /* 0x000fe200000001ff */
[----:B------:R-:W-:Y:S01]  /*0380*/  MOV R2, RZ ;  /* 0x000000ff00027202 */ /* 0x000fe20000000f00 */
[----:B------:R-:W-:Y:S01]  /*0390*/  IMAD.MOV.U32 R0, RZ, RZ, RZ ;  /* 0x000000ffff007224 */ /* 0x000fe200078e00ff */
[----:B------:R0:W5:Y:S04]  /*03a0*/  @!P2 LDG.E R14, desc[UR4][R12.64] ;  /* 0x000000040c0ea981 */ /* 0x000168000c1e1900 */
[----:B------:R1:W5:Y:S03]  /*03b0*/  @!P1 LDG.E R11, desc[UR4][R16.64] ;  /* 0x00000004100b9981 */ /* 0x000366000c1e1900 */
[----:B------:R-:W2:Y:S01]  /*03c0*/  @!P0 LDC.64 R8, c[0x0][0x388] ;  /* 0x0000e200ff088b82 */ /* 0x000ea20000000a00 */
[----:B------:R3:W5:Y:S01]  /*03d0*/  @!P5 LDG.E R2, desc[UR4][R22.64] ;  /* 0x000000041602d981 */ /* 0x000762000c1e1900 */
[C---:B0-----:R-:W-:Y:S01]  /*03e0*/  IADD3 R13, PT, PT, R6.reuse, 0x180, RZ ;  /* 0x00000180060d7810 */ /* 0x041fe20007ffe0ff */
[----:B------:R-:W-:Y:S02]  /*03f0*/  BSSY.RECONVERGENT B0, `(.L_x_9442) ;  /* 0x000002f000007945 */ /* 0x000fe40003800200 */
[----:B------:R0:W5:Y:S01]  /*0400*/  @!P6 LDG.E R10, desc[UR4][R20.64] ;  /* 0x00000004140ae981 */ /* 0x000162000c1e1900 */
[----:B-1----:R-:W-:Y:S01]  /*0410*/  VIADD R17, R6, 0x200 ;  /* 0x0000020006117836 */ /* 0x002fe20000000000 */
[----:B------:R-:W-:-:S02]  /*0420*/  ISETP.GE.U32.AND P2, PT, R13, R4, PT ;  /* 0x000000040d00720c */ /* 0x000fc40003f46070 */
[----:B------:R1:W5:Y:S01]  /*0430*/  @!P3 LDG.E R5, desc[UR4][R24.64] ;  /* 0x000000041805b981 */ /* 0x000362000c1e1900 */
[----:B---3--:R-:W-:-:S03]  /*0440*/  IADD3 R23, PT, PT, R6, 0x100, RZ ;  /* 0x0000010006177810 */ /* 0x008fc60007ffe0ff */
[----:B------:R1:W5:Y:S01]  /*0450*/  @!P4 LDG.E R0, desc[UR4][R26.64] ;  /* 0x000000041a00c981 */ /* 0x000362000c1e1900 */
[C---:B0-----:R-:W-:Y:S02]  /*0460*/  IADD3 R21, PT, PT, R6.reuse, 0x280, RZ ;  /* 0x0000028006157810 */ /* 0x041fe40007ffe0ff */
[-C--:B------:R-:W-:Y:S02]  /*0470*/  ISETP.GE.U32.AND P3, PT, R17, R4.reuse, PT ;  /* 0x000000041100720c */ /* 0x080fe40003f66070 */
[-C--:B------:R-:W-:Y:S02]  /*0480*/  ISETP.GE.U32.AND P1, PT, R23, R4.reuse, PT ;  /* 0x000000041700720c */ /* 0x080fe40003f26070 */
[----:B------:R-:W-:Y:S02]  /*0490*/  ISETP.GE.U32.AND P4, PT, R21, R4, PT ;  /* 0x000000041500720c */ /* 0x000fe40003f86070 */
[C---:B------:R-:W-:Y:S02]  /*04a0*/  IADD3 R13, PT, PT, R6.reuse, 0x80, RZ ;  /* 0x00000080060d7810 */ /* 0x040fe40007ffe0ff */
[----:B------:R-:W-:Y:S01]  /*04b0*/  IADD3 R17, PT, PT, R6, 0x300, RZ ;  /* 0x0000030006117810 */ /* 0x000fe20007ffe0ff */
[----:B-1----:R-:W-:Y:S08]  /*04c0*/  @P0 BRA `(.L_x_9443) ;  /* 0x0000000000840947 */ /* 0x002ff00003800000 */
[----:B-----5:R-:W-:Y:S01]  /*04d0*/  FMUL.FTZ R12, R15, 0.70710676908493041992 ;  /* 0x3f3504f30f0c7820 */ /* 0x020fe20000410000 */
[----:B------:R-:W-:Y:S01]  /*04e0*/  MOV R19, 0x38eb4c3a ;  /* 0x38eb4c3a00137802 */ /* 0x000fe20000000f00 */
[----:B------:R-:W-:Y:S01]  /*04f0*/  IMAD.MOV.U32 R18, RZ, RZ, 0x3c09919f ;  /* 0x3c09919fff127424 */ /* 0x000fe200078e00ff */
[----:B------:R-:W-:Y:S01]  /*0500*/  MOV R21, 0x3aae005b ;  /* 0x3aae005b00157802 */ /* 0x000fe20000000f00 */
[C---:B------:R-:W-:Y:S01]  /*0510*/  FADD.FTZ R16, |R12|.reuse, -RZ ;  /* 0x800000ff0c107221 */ /* 0x040fe20000010200 */
[----:B------:R-:W-:-:S04]  /*0520*/  FSETP.GE.FTZ.AND P5, PT, |R12|, 1.0029599666595458984, PT ;  /* 0x3f8060fe0c00780b */ /* 0x000fc80003fb6200 */
[----:B------:R-:W-:Y:S02]  /*0530*/  FSEL R19, R19, 8.4834944573231041431e-05, P5 ;  /* 0x38b1e96a13137808 */ /* 0x000fe40002800000 */
[----:B------:R-:W-:Y:S02]  /*0540*/  FSEL R21, -R21, -0.00082130916416645050049, P5 ;  /* 0xba574d2015157808 */ /* 0x000fe40002800100 */
        /* <DEDUP_REMOVED lines=15> */
[C---:B------:R-:W-:Y:S01]  /*0640*/  FFMA.FTZ R18, R16.reuse, R19, R18 ;  /* 0x0000001310127223 */ /* 0x040fe20000010012 */
[----:B------:R-:W-:-:S05]  /*0650*/  FADD.FTZ R19, -R16, -RZ ;  /* 0x800000ff10137221 */ /* 0x000fca0000010100 */
[----:B------:R-:W-:-:S05]  /*0660*/  FSEL R19, R19, R12, P5 ;  /* 0x0000000c13137208 */ /* 0x000fca0002800000 */
[----:B------:R-:W-:-:S04]  /*0670*/  FFMA.FTZ R18, R18, R19, R19 ;  /* 0x0000001312127223 */ /* 0x000fc80000010013 */
[----:B------:R-:W0:Y:S02]  /*0680*/  @P5 MUFU.EX2 R16, R18 ;  /* 0x0000001200105308 */ /* 0x000e240000000800 */
[----:B0-----:R-:W-:-:S05]  /*0690*/  @P5 FADD.FTZ R19, -R16, 1 ;  /* 0x3f80000010135421 */ /* 0x001fca0000010100 */
[----:B------:R-:W-:Y:S01]  /*06a0*/  @P5 LOP3.LUT R18, R19, 0x80000000, R12, 0xb8, !PT ;  /* 0x8000000013125812 */ /* 0x000fe200078eb80c */
[----:B------:R-:W-:-:S04]  /*06b0*/  FMUL.FTZ R12, R15, 0.5 ;  /* 0x3f0000000f0c7820 */ /* 0x000fc80000410000 */
[----:B------:R-:W-:-:S04]  /*06c0*/  FADD.FTZ R15, R18, 1 ;  /* 0x3f800000120f7421 */ /* 0x000fc80000010000 */
[----:B------:R-:W-:-:S07]  /*06d0*/  FMUL.FTZ R15, R15, R12 ;  /* 0x0000000c0f0f7220 */ /* 0x000fce0000410000 */
.L_x_9443:
[----:B------:R-:W-:Y:S05]  /*06e0*/  BSYNC.RECONVERGENT B0 ;  /* 0x0000000000007941 */ /* 0x000fea0003800200 */
.L_x_9442:
[-C--:B------:R-:W-:Y:S01]  /*06f0*/  ISETP.GE.U32.AND P6, PT, R13, R4.reuse, PT ;  /* 0x000000040d00720c */ /* 0x080fe20003fc6070 */
[----:B------:R-:W-:Y:S01]  /*0700*/  BSSY.RECONVERGENT B0, `(.L_x_9444) ;  /* 0x0000025000007945 */ /* 0x000fe20003800200 */
[----:B------:R-:W-:Y:S02]  /*0710*/  ISETP.GE.U32.AND P5, PT, R17, R4, PT ;  /* 0x000000041100720c */ /* 0x000fe40003fa6070 */
[----:B------:R-:W-:-:S09]  /*0720*/  IADD3 R17, PT, PT, R6, 0x380, RZ ;  /* 0x0000038006117810 */ /* 0x000fd20007ffe0ff */
[----:B------:R-:W-:Y:S05]  /*0730*/  @P6 BRA `(.L_x_9445) ;  /* 0x0000000000846947 */ /* 0x000fea0003800000 */
[----:B-----5:R-:W-:Y:S01]  /*0740*/  FMUL.FTZ R12, R7, 0.70710676908493041992 ;  /* 0x3f3504f3070c7820 */ /* 0x020fe20000410000 */
[----:B------:R-:W-:Y:S01]  /*0750*/  IMAD.MOV.U32 R19, RZ, RZ, 0x38eb4c3a ;  /* 0x38eb4c3aff137424 */ /* 0x000fe200078e00ff */
[----:B------:R-:W-:Y:S01]  /*0760*/  MOV R21, 0x3aae005b ;  /* 0x3aae005b00157802 */ /* 0x000fe20000000f00 */
[----:B------:R-:W-:Y:S02]  /*0770*/  HFMA2 R18, -RZ, RZ, 1.0087890625, -0.000686168670654296875 ;  /* 0x3c09919fff127431 */ /* 0x000fe400000001ff */
[C---:B------:R-:W-:Y:S01]  /*0780*/  FADD.FTZ R16, |R12|.reuse, -RZ ;  /* 0x800000ff0c107221 */ /* 0x040fe20000010200 */
[----:B------:R-:W-:Y:S01]  /*0790*/  FSETP.GE.FTZ.AND P6, PT, |R12|, 1.0029599666595458984, PT ;  /* 0x3f8060fe0c00780b */ /* 0x000fe20003fd6200 */
[----:B------:R-:W-:Y:S01]  /*07a0*/  IMAD.MOV.U32 R23, RZ, RZ, 0x3f210a14 ;  /* 0x3f210a14ff177424 */ /* 0x000fe200078e00ff */
        /* <DEDUP_REMOVED lines=10> */
[----:B------:R-:W-:Y:S01]  /*0850*/  FFMA.FTZ R19, R16, R19, R20 ;  /* 0x0000001310137223 */ /* 0x000fe20000010014 */
[----:B------:R-:W-:Y:S02]  /*0860*/  FSEL R20, R22, -0.37612664699554443359, P6 ;  /* 0xbec093ac16147808 */ /* 0x000fe40003000000 */
[----:B------:R-:W-:Y:S01]  /*0870*/  FSEL R18, R21, 0.11284004896879196167, P6 ;  /* 0x3de718af15127808 */ /* 0x000fe20003000000 */
[----:B------:R-:W-:-:S04]  /*0880*/  FADD.FTZ R21, -R16, -RZ ;  /* 0x800000ff10157221 */ /* 0x000fc80000010100 */
[C---:B------:R-:W-:Y:S01]  /*0890*/  FFMA.FTZ R19, R16.reuse, R19, R18 ;  /* 0x0000001310137223 */ /* 0x040fe20000010012 */
[----:B------:R-:W-:Y:S02]  /*08a0*/  FSEL R18, R23, 0.12837915122509002686, P6 ;  /* 0x3e0375d317127808 */ /* 0x000fe40003000000 */
        /* <DEDUP_REMOVED lines=10> */
.L_x_9445:
[----:B------:R-:W-:Y:S05]  /*0950*/  BSYNC.RECONVERGENT B0 ;  /* 0x0000000000007941 */ /* 0x000fea0003800200 */
.L_x_9444:
[----:B------:R-:W-:Y:S01]  /*0960*/  ISETP.GE.U32.AND P6, PT, R17, R4, PT ;  /* 0x000000041100720c */ /* 0x000fe20003fc6070 */
[----:B------:R-:W-:Y:S01]  /*0970*/  BSSY.RECONVERGENT B0, `(.L_x_9446) ;  /* 0x0000025000007945 */ /* 0x000fe20003800200 */
[----:B------:R-:W-:-:S05]  /*0980*/  @!P0 IADD3 R17, PT, PT, R3, R6, RZ ;  /* 0x0000000603118210 */ /* 0x000fca0007ffe0ff */
[----:B--2---:R-:W-:Y:S01]  /*0990*/  @!P0 IMAD.WIDE.U32 R8, R17, 0x4, R8 ;  /* 0x0000000411088825 */ /* 0x004fe200078e0008 */
[----:B------:R-:W-:Y:S06]  /*09a0*/  @P1 BRA `(.L_x_9447) ;  /* 0x0000000000841947 */ /* 0x000fec0003800000 */
        /* <DEDUP_REMOVED lines=33> */
.L_x_9447:
[----:B------:R-:W-:Y:S05]  /*0bc0*/  BSYNC.RECONVERGENT B0 ;  /* 0x0000000000007941 */ /* 0x000fea0003800200 */
.L_x_9446:
        /* <DEDUP_REMOVED lines=10> */
[----:B------:R-:W-:-:S02]  /*0c70*/  MOV R22, 0x3f210a14 ;  /* 0x3f210a1400167802 */ /* 0x000fc40000000f00 */
[----:B------:R-:W-:Y:S02]  /*0c80*/  FSEL R19, -R19, -0.00082130916416645050049, P1 ;  /* 0xba574d2013137808 */ /* 0x000fe40000800100 */
[----:B------:R-:W-:Y:S02]  /*0c90*/  FSEL R17, R17, 8.4834944573231041431e-05, P1 ;  /* 0x38b1e96a11117808 */ /* 0x000fe40000800000 */
[----:B------:R-:W-:Y:S02]  /*0ca0*/  FSEL R18, R18, 0.0052134888246655464172, P1 ;  /* 0x3baad5ea12127808 */ /* 0x000fe40000800000 */
[----:B------:R-:W-:Y:S01]  /*0cb0*/  FSEL R20, -R20, -0.026868773624300956726, P1 ;  /* 0xbcdc1be714147808 */ /* 0x000fe20000800100 */
        /* <DEDUP_REMOVED lines=20> */
.L_x_9449:
[----:B------:R-:W-:Y:S05]  /*0e00*/  BSYNC.RECONVERGENT B0 ;  /* 0x0000000000007941 */ /* 0x000fea0003800200 */
.L_x_9448:
[----:B------:R-:W-:Y:S04]  /*0e10*/  BSSY.RECONVERGENT B0, `(.L_x_9450) ;  /* 0x0000023000007945 */ /* 0x000fe80003800200 */
[----:B------:R-:W-:Y:S05]  /*0e20*/  @P3 BRA `(.L_x_9451) ;  /* 0x0000000000843947 */ /* 0x000fea0003800000 */
[----:B-----5:R-:W-:Y:S01]  /*0e30*/  FMUL.FTZ R12, R5, 0.70710676908493041992 ;  /* 0x3f3504f3050c7820 */ /* 0x020fe20000410000 */
[----:B------:R-:W-:Y:S01]  /*0e40*/  HFMA2 R17, -RZ, RZ, 0.61474609375, 16.90625 ;  /* 0x38eb4c3aff117431 */ /* 0x000fe200000001ff */
[----:B------:R-:W-:Y:S01]  /*0e50*/  MOV R19, 0x3aae005b ;  /* 0x3aae005b00137802 */ /* 0x000fe20000000f00 */
[----:B------:R-:W-:Y:S02]  /*0e60*/  HFMA2 R20, -RZ, RZ, 1.28515625, -179.25 ;  /* 0x3d24d99aff147431 */ /* 0x000fe400000001ff */
[----:B------:R-:W-:Y:S01]  /*0e70*/  IMAD.MOV.U32 R18, RZ, RZ, 0x3c09919f ;  /* 0x3c09919fff127424 */ /* 0x000fe200078e00ff */
[C---:B------:R-:W-:Y:S01]  /*0e80*/  FSETP.GE.FTZ.AND P1, PT, |R12|.reuse, 1.0029599666595458984, PT ;  /* 0x3f8060fe0c00780b */ /* 0x040fe20003f36200 */
[----:B------:R-:W-:Y:S01]  /*0e90*/  FADD.FTZ R16, |R12|, -RZ ;  /* 0x800000ff0c107221 */ /* 0x000fe20000010200 */
[----:B------:R-:W-:Y:S01]  /*0ea0*/  HFMA2 R21, -RZ, RZ, 1.8525390625, -0.310791015625 ;  /* 0x3f69b4f9ff157431 */ /* 0x000fe200000001ff */
[----:B------:R-:W-:Y:S02]  /*0eb0*/  MOV R22, 0x3f210a14 ;  /* 0x3f210a1400167802 */ /* 0x000fe40000000f00 */
[----:B------:R-:W-:-:S02]  /*0ec0*/  FSEL R19, -R19, -0.00082130916416645050049, P1 ;  /* 0xba574d2013137808 */ /* 0x000fc40000800100 */
[----:B------:R-:W-:Y:S02]  /*0ed0*/  FSEL R17, R17, 8.4834944573231041431e-05, P1 ;  /* 0x38b1e96a11117808 */ /* 0x000fe40000800000 */
[----:B------:R-:W-:Y:S02]  /*0ee0*/  FSEL R18, R18, 0.0052134888246655464172, P1 ;  /* 0x3baad5ea12127808 */ /* 0x000fe40000800000 */
[----:B------:R-:W-:Y:S02]  /*0ef0*/  FSEL R20, -R20, -0.026868773624300956726, P1 ;  /* 0xbcdc1be714147808 */ /* 0x000fe40000800100 */
        /* <DEDUP_REMOVED lines=20> */
.L_x_9451:
[----:B------:R-:W-:Y:S05]  /*1040*/  BSYNC.RECONVERGENT B0 ;  /* 0x0000000000007941 */ /* 0x000fea0003800200 */
.L_x_9450:
[----:B------:R-:W-:Y:S04]  /*1050*/  BSSY.RECONVERGENT B0, `(.L_x_9452) ;  /* 0x0000023000007945 */ /* 0x000fe80003800200 */
[----:B------:R-:W-:Y:S05]  /*1060*/  @P4 BRA `(.L_x_9453) ;  /* 0x0000000000844947 */ /* 0x000fea0003800000 */
[----:B-----5:R-:W-:Y:S01]  /*1070*/  FMUL.FTZ R12, R14, 0.70710676908493041992 ;  /* 0x3f3504f30e0c7820 */ /* 0x020fe20000410000 */
[----:B------:R-:W-:Y:S02]  /*1080*/  HFMA2 R17, -RZ, RZ, 0.61474609375, 16.90625 ;  /* 0x38eb4c3aff117431 */ /* 0x000fe400000001ff */
[----:B------:R-:W-:Y:S02]  /*1090*/  IMAD.MOV.U32 R19, RZ, RZ, 0x3aae005b ;  /* 0x3aae005bff137424 */ /* 0x000fe400078e00ff */
[----:B------:R-:W-:Y:S02]  /*10a0*/  HFMA2 R20, -RZ, RZ, 1.28515625, -179.25 ;  /* 0x3d24d99aff147431 */ /* 0x000fe400000001ff */
[C---:B------:R-:W-:Y:S01]  /*10b0*/  FADD.FTZ R16, |R12|.reuse, -RZ ;  /* 0x800000ff0c107221 */ /* 0x040fe20000010200 */
[----:B------:R-:W-:Y:S01]  /*10c0*/  FSETP.GE.FTZ.AND P1, PT, |R12|, 1.0029599666595458984, PT ;  /* 0x3f8060fe0c00780b */ /* 0x000fe20003f36200 */
[----:B------:R-:W-:Y:S01]  /*10d0*/  HFMA2 R21, -RZ, RZ, 1.8525390625, -0.310791015625 ;  /* 0x3f69b4f9ff157431 */ /* 0x000fe200000001ff */
[----:B------:R-:W-:-:S02]  /*10e0*/  MOV R18, 0x3c09919f ;  /* 0x3c09919f00127802 */ /* 0x000fc40000000f00 */
[----:B------:R-:W-:Y:S02]  /*10f0*/  FSEL R19, -R19, -0.00082130916416645050049, P1 ;  /* 0xba574d2013137808 */ /* 0x000fe40000800100 */
[----:B------:R-:W-:Y:S02]  /*1100*/  FSEL R17, R17, 8.4834944573231041431e-05, P1 ;  /* 0x38b1e96a11117808 */ /* 0x000fe40000800000 */
        /* <DEDUP_REMOVED lines=23> */
.L_x_9453:
[----:B------:R-:W-:Y:S05]  /*1280*/  BSYNC.RECONVERGENT B0 ;  /* 0x0000000000007941 */ /* 0x000fea0003800200 */
.L_x_9452:
[----:B------:R-:W-:Y:S04]  /*1290*/  BSSY.RECONVERGENT B0, `(.L_x_9454) ;  /* 0x0000023000007945 */ /* 0x000fe80003800200 */
[----:B------:R-:W-:Y:S05]  /*12a0*/  @P5 BRA `(.L_x_9455) ;  /* 0x0000000000845947 */ /* 0x000fea0003800000 */
[----:B-----5:R-:W-:Y:S01]  /*12b0*/  FMUL.FTZ R14, R11, 0.70710676908493041992 ;  /* 0x3f3504f30b0e7820 */ /* 0x020fe20000410000 */
[----:B------:R-:W-:Y:S02]  /*12c0*/  HFMA2 R19, -RZ, RZ, 0.8349609375, 5.424022674560546875e-06 ;  /* 0x3aae005bff137431 */ /* 0x000fe400000001ff */
[----:B------:R-:W-:Y:S02]  /*12d0*/  IMAD.MOV.U32 R17, RZ, RZ, 0x38eb4c3a ;  /* 0x38eb4c3aff117424 */ /* 0x000fe400078e00ff */
[----:B------:R-:W-:Y:S02]  /*12e0*/  HFMA2 R20, -RZ, RZ, 1.28515625, -179.25 ;  /* 0x3d24d99aff147431 */ /* 0x000fe400000001ff */
[C---:B------:R-:W-:Y:S01]  /*12f0*/  FADD.FTZ R16, |R14|.reuse, -RZ ;  /* 0x800000ff0e107221 */ /* 0x040fe20000010200 */
[----:B------:R-:W-:Y:S01]  /*1300*/  FSETP.GE.FTZ.AND P1, PT, |R14|, 1.0029599666595458984, PT ;  /* 0x3f8060fe0e00780b */ /* 0x000fe20003f36200 */
[----:B------:R-:W-:Y:S01]  /*1310*/  HFMA2 R21, -RZ, RZ, 1.8525390625, -0.310791015625 ;  /* 0x3f69b4f9ff157431 */ /* 0x000fe200000001ff */
[----:B------:R-:W-:-:S02]  /*1320*/  MOV R18, 0x3c09919f ;  /* 0x3c09919f00127802 */ /* 0x000fc40000000f00 */
        /* <DEDUP_REMOVED lines=25> */
.L_x_9455:
[----:B------:R-:W-:Y:S05]  /*14c0*/  BSYNC.RECONVERGENT B0 ;  /* 0x0000000000007941 */ /* 0x000fea0003800200 */
.L_x_9454:
        /* <DEDUP_REMOVED lines=35> */
.L_x_9457:
[----:B------:R-:W-:Y:S05]  /*1700*/  BSYNC.RECONVERGENT B0 ;  /* 0x0000000000007941 */ /* 0x000fea0003800200 */
.L_x_9456:
[----:B------:R-:W-:Y:S01]  /*1710*/  @!P0 IMAD.MOV.U32 R6, RZ, RZ, R13 ;  /* 0x000000ffff068224 */ /* 0x000fe200078e000d */
[----:B-----5:R0:W-:Y:S01]  /*1720*/  @!P0 STG.E desc[UR4][R8.64], R15 ;  /* 0x0000000f08008986 */ /* 0x0201e2000c101904 */
        /* <DEDUP_REMOVED lines=16> */
.L_x_9460:
[----:B------:R-:W-:-:S13]  /*1830*/  ISETP.GE.U32.AND P0, PT, R6, R4, PT ;  /* 0x000000040600720c */ /* 0x000fda0003f06070 */
[----:B------:R-:W-:Y:S05]  /*1840*/  @P0 BRA `(.L_x_9462) ;  /* 0x0000000000300947 */ /* 0x000fea0003800000 */
[----:B0-----:R-:W0:Y:S01]  /*1850*/  LDC.64 R8, c[0x0][0x388] ;  /* 0x0000e200ff087b82 */ /* 0x001e220000000a00 */
[----:B------:R-:W-:Y:S02]  /*1860*/  IADD3 R7, PT, PT, R3, R6, RZ ;  /* 0x0000000603077210 */ /* 0x000fe40007ffe0ff */
[----:B------:R-:W-:-:S03]  /*1870*/  IADD3 R6, PT, PT, R6, 0x80, RZ ;  /* 0x0000008006067810 */ /* 0x000fc60007ffe0ff */
[----:B0-----:R-:W-:-:S05]  /*1880*/  IMAD.WIDE.U32 R8, R7, 0x4, R8 ;  /* 0x0000000407087825 */ /* 0x001fca00078e0008 */
[----:B------:R1:W-:Y:S02]  /*1890*/  STG.E desc[UR4][R8.64], R0 ;  /* 0x0000000008007986 */ /* 0x0003e4000c101904 */
.L_x_9461:
[----:B------:R-:W-:-:S13]  /*18a0*/  ISETP.GE.U32.AND P0, PT, R6, R4, PT ;  /* 0x000000040600720c */ /* 0x000fda0003f06070 */
[----:B------:R-:W-:Y:S05]  /*18b0*/  @P0 BRA `(.L_x_9463) ;  /* 0x0000000000340947 */ /* 0x000fea0003800000 */
[----:B01----:R-:W0:Y:S01]  /*18c0*/  LDC.64 R8, c[0x0][0x388] ;  /* 0x0000e200ff087b82 */ /* 0x003e220000000a00 */
[----:B------:R-:W-:Y:S01]  /*18d0*/  IMAD.IADD R7, R3, 0x1, R6 ;  /* 0x0000000103077824 */ /* 0x000fe200078e0206 */
[----:B------:R-:W-:-:S03]  /*18e0*/  IADD3 R6, PT, PT, R6, 0x80, RZ ;  /* 0x0000008006067810 */ /* 0x000fc60007ffe0ff */
[----:B0-----:R-:W-:-:S05]  /*18f0*/  IMAD.WIDE.U32 R8, R7, 0x4, R8 ;  /* 0x0000000407087825 */ /* 0x001fca00078e0008 */
[----:B------:R1:W-:Y:S02]  /*1900*/  STG.E desc[UR4][R8.64], R5 ;  /* 0x0000000508007986 */ /* 0x0003e4000c101904 */
.L_x_9462:
        /* <DEDUP_REMOVED lines=8> */
.L_x_9463:
[----:B------:R-:W-:Y:S05]  /*1990*/  BSYNC.RELIABLE B1 ;  /* 0x0000000000017941 */ /* 0x000fea0003800100 */
.L_x_9459:
[----:B------:R-:W-:-:S13]  /*19a0*/  ISETP.GE.U32.AND P0, PT, R6, R4, PT ;  /* 0x000000040600720c */ /* 0x000fda0003f06070 */
[----:B012---:R-:W0:Y:S01]  /*19b0*/  @!P0 LDC.64 R8, c[0x0][0x388] ;  /* 0x0000e200ff088b82 */ /* 0x007e220000000a00 */
[----:B------:R-:W-:Y:S02]  /*19c0*/  @!P0 IADD3 R5, PT, PT, R3, R6, RZ ;  /* 0x0000000603058210 */ /* 0x000fe40007ffe0ff */
[----:B------:R-:W-:-:S03]  /*19d0*/  @!P0 IADD3 R6, PT, PT, R6, 0x80, RZ ;  /* 0x0000008006068810 */ /* 0x000fc60007ffe0ff */
[----:B0-----:R-:W-:-:S05]  /*19e0*/  @!P0 IMAD.WIDE.U32 R8, R5, 0x4, R8 ;  /* 0x0000000405088825 */ /* 0x001fca00078e0008 */
[----:B------:R2:W-:Y:S02]  /*19f0*/  @!P0 STG.E desc[UR4][R8.64], R11 ;  /* 0x0000000b08008986 */ /* 0x0005e4000c101904 */
.L_x_9464:
[----:B------:R-:W-:Y:S05]  /*1a00*/  BSYNC.RECONVERGENT B0 ;  /* 0x0000000000007941 */ /* 0x000fea0003800200 */
.L_x_9458:
[----:B------:R-:W-:Y:S05]  /*1a10*/  WARPSYNC.ALL ;  /* 0x0000000000007948 */ /* 0x000fea0003800000 */
[----:B------:R-:W-:-:S13]  /*1a20*/  ISETP.GE.U32.AND P0, PT, R6, R4, PT ;  /* 0x000000040600720c */ /* 0x000fda0003f06070 */
[----:B------:R-:W-:Y:S05]  /*1a30*/  @P0 EXIT ;  /* 0x000000000000094d */ /* 0x000fea0003800000 */
[----:B-1----:R-:W0:Y:S01]  /*1a40*/  LDC.64 R4, c[0x0][0x388] ;  /* 0x0000e200ff047b82 */ /* 0x002e220000000a00 */
[----:B------:R-:W-:-:S05]  /*1a50*/  IADD3 R3, PT, PT, R3, R6, RZ ;  /* 0x0000000603037210 */ /* 0x000fca0007ffe0ff */
[----:B0-----:R-:W-:-:S05]  /*1a60*/  IMAD.WIDE.U32 R2, R3, 0x4, R4 ;  /* 0x0000000403027825 */ /* 0x001fca00078e0004 */
[----:B------:R-:W-:Y:S01]  /*1a70*/  STG.E desc[UR4][R2.64], R10 ;  /* 0x0000000a02007986 */ /* 0x000fe2000c101904 */
[----:B------:R-:W-:Y:S05]  /*1a80*/  EXIT ;  /* 0x000000000000794d */ /* 0x000fea0003800000 */
.L_x_9441:
[----:B------:R-:W0:Y:S01]  /*1a90*/  S2R R12, SR_TID.X ;  /* 0x00000000000c7919 */ /* 0x000e220000002100 */
[----:B------:R-:W1:Y:S02]  /*1aa0*/  LDC.64 R4, c[0x0][0x390] ;  /* 0x0000e400ff047b82 */ /* 0x000e640000000a00 */
[----:B-1----:R-:W-:-:S04]  /*1ab0*/  IMAD.WIDE.U32 R4, R3, 0x4, R4 ;  /* 0x0000000403047825 */ /* 0x002fc800078e0004 */
[----:B0-----:R-:W-:-:S05]  /*1ac0*/  IMAD.WIDE.U32 R14, R12, 0x10, R4 ;  /* 0x000000100c0e7825 */ /* 0x001fca00078e0004 */
[----:B------:R-:W2:Y:S04]  /*1ad0*/  LDG.E.128 R8, desc[UR4][R14.64] ;  /* 0x000000040e087981 */ /* 0x000ea8000c1e1d00 */
[----:B------:R0:W3:Y:S01]  /*1ae0*/  LDG.E.128 R4, desc[UR4][R14.64+0x800] ;  /* 0x000800040e047981 */ /* 0x0000e2000c1e1d00 */
[----:B------:R-:W-:Y:S02]  /*1af0*/  HFMA2 R16, -RZ, RZ, 0.8349609375, 5.424022674560546875e-06 ;  /* 0x3aae005bff107431 */ /* 0x000fe400000001ff */
[----:B------:R-:W-:Y:S02]  /*1b00*/  IMAD.MOV.U32 R21, RZ, RZ, 0x38eb4c3a ;  /* 0x38eb4c3aff157424 */ /* 0x000fe400078e00ff */
[----:B------:R-:W-:Y:S01]  /*1b10*/  HFMA2 R17, -RZ, RZ, 1.28515625, -179.25 ;  /* 0x3d24d99aff117431 */ /* 0x000fe200000001ff */
[----:B------:R-:W-:Y:S01]  /*1b20*/  MOV R20, 0x3c09919f ;  /* 0x3c09919f00147802 */ /* 0x000fe20000000f00 */
[----:B------:R-:W-:Y:S01]  /*1b30*/  HFMA2 R18, -RZ, RZ, 1.8525390625, -0.310791015625 ;  /* 0x3f69b4f9ff127431 */ /* 0x000fe200000001ff */
[----:B------:R-:W-:Y:S01]  /*1b40*/  MOV R22, 0x3e235519 ;  /* 0x3e23551900167802 */ /* 0x000fe20000000f00 */
[----:B--2---:R-:W-:-:S04]  /*1b50*/  FMUL.FTZ R13, R8, 0.70710676908493041992 ;  /* 0x3f3504f3080d7820 */ /* 0x004fc80000410000 */
[C---:B------:R-:W-:Y:S01]  /*1b60*/  FADD.FTZ R0, |R13|.reuse, -RZ ;  /* 0x800000ff0d007221 */ /* 0x040fe20000010200 */
[----:B------:R-:W-:-:S04]  /*1b70*/  FSETP.GE.FTZ.AND P0, PT, |R13|, 1.0029599666595458984, PT ;  /* 0x3f8060fe0d00780b */ /* 0x000fc80003f16200 */
[----:B------:R-:W-:Y:S02]  /*1b80*/  FSEL R19, R21, 8.4834944573231041431e-05, P0 ;  /* 0x38b1e96a15137808 */ /* 0x000fe40000000000 */
[----:B------:R-:W-:Y:S02]  /*1b90*/  FSEL R23, -R16, -0.00082130916416645050049, P0 ;  /* 0xba574d2010177808 */ /* 0x000fe40000000100 */
[----:B------:R-:W-:Y:S02]  /*1ba0*/  FSEL R2, R20, 0.0052134888246655464172, P0 ;  /* 0x3baad5ea14027808 */ /* 0x000fe40000000000 */
[----:B0-----:R-:W-:-:S03]  /*1bb0*/  FSEL R14, -R17, -0.026868773624300956726, P0 ;  /* 0xbcdc1be7110e7808 */ /* 0x001fc60000000100 */
[----:B------:R-:W-:-:S04]  /*1bc0*/  @!P0 FMUL.FTZ R0, R13, R13 ;  /* 0x0000000d0d008220 */ /* 0x000fc80000410000 */
[C---:B------:R-:W-:Y:S01]  /*1bd0*/  FFMA.FTZ R19, R0.reuse, R19, R23 ;  /* 0x0000001300137223 */ /* 0x040fe20000010017 */
[----:B------:R-:W-:-:S03]  /*1be0*/  FADD.FTZ R24, -R0, -RZ ;  /* 0x800000ff00187221 */ /* 0x000fc60000010100 */
[----:B------:R-:W-:Y:S01]  /*1bf0*/  FFMA.FTZ R19, R0, R19, R2 ;  /* 0x0000001300137223 */ /* 0x000fe20000010002 */
[----:B------:R-:W-:Y:S02]  /*1c00*/  FSEL R2, R22, 0.11284004896879196167, P0 ;  /* 0x3de718af16027808 */ /* 0x000fe40000000000 */
[----:B------:R-:W-:Y:S01]  /*1c10*/  FSEL R23, R24, R13, P0 ;  /* 0x0000000d18177208 */ /* 0x000fe20000000000 */
[----:B------:R-:W-:Y:S01]  /*1c20*/  FFMA.FTZ R15, R0, R19, R14 ;  /* 0x00000013000f7223 */ /* 0x000fe2000001000e */
[----:B------:R-:W-:Y:S02]  /*1c30*/  MOV R19, 0x3f210a14 ;  /* 0x3f210a1400137802 */ /* 0x000fe40000000f00 */
[----:B------:R-:W-:Y:S01]  /*1c40*/  FSEL R14, R18, -0.37612664699554443359, P0 ;  /* 0xbec093ac120e7808 */ /* 0x000fe20000000000 */
[----:B------:R-:W-:Y:S01]  /*1c50*/  FFMA.FTZ R15, R0, R15, R2 ;  /* 0x0000000f000f7223 */ /* 0x000fe20000010002 */
[----:B------:R-:W-:-:S03]  /*1c60*/  FSEL R2, R19, 0.12837915122509002686, P0 ;  /* 0x3e0375d313027808 */ /* 0x000fc60000000000 */
[----:B------:R-:W-:-:S04]  /*1c70*/  FFMA.FTZ R15, R0, R15, R14 ;  /* 0x0000000f000f7223 */ /* 0x000fc8000001000e */
[----:B------:R-:W-:Y:S01]  /*1c80*/  FFMA.FTZ R2, R0, R15, R2 ;  /* 0x0000000f00027223 */ /* 0x000fe20000010002 */
[----:B------:R-:W-:-:S03]  /*1c90*/  FMUL.FTZ R0, R9, 0.70710676908493041992 ;  /* 0x3f3504f309007820 */ /* 0x000fc60000410000 */
[----:B------:R-:W-:Y:S01]  /*1ca0*/  FFMA.FTZ R23, R2, R23, R23 ;  /* 0x0000001702177223 */ /* 0x000fe20000010017 */
[----:B------:R-:W-:Y:S01]  /*1cb0*/  FMUL.FTZ R2, R10, 0.70710676908493041992 ;  /* 0x3f3504f30a027820 */ /* 0x000fe20000410000 */
[----:B------:R-:W-:Y:S01]  /*1cc0*/  FSETP.GE.FTZ.AND P1, PT, |R0|, 1.0029599666595458984, PT ;  /* 0x3f8060fe0000780b */ /* 0x000fe20003f36200 */
[----:B------:R-:W-:Y:S01]  /*1cd0*/  FMUL.FTZ R10, R10, 0.5 ;  /* 0x3f0000000a0a7820 */ /* 0x000fe20000410000 */
[----:B------:R-:W0:Y:S02]  /*1ce0*/  @P0 MUFU.EX2 R14, R23 ;  /* 0x00000017000e0308 */ /* 0x000e240000000800 */
[----:B------:R-:W-:Y:S02]  /*1cf0*/  FSETP.GE.FTZ.AND P2, PT, |R2|, 1.0029599666595458984, PT ;  /* 0x3f8060fe0200780b */ /* 0x000fe40003f56200 */
[----:B------:R-:W-:Y:S02]  /*1d00*/  FSEL R15, R21, 8.4834944573231041431e-05, P1 ;  /* 0x38b1e96a150f7808 */ /* 0x000fe40000800000 */
[----:B------:R-:W-:-:S02]  /*1d10*/  FSEL R25, -R16, -0.00082130916416645050049, P1 ;  /* 0xba574d2010197808 */ /* 0x000fc40000800100 */
[----:B------:R-:W-:Y:S01]  /*1d20*/  FSEL R26, -R16, -0.00082130916416645050049, P2 ;  /* 0xba574d20101a7808 */ /* 0x000fe20001000100 */
[----:B0-----:R-:W-:Y:S01]  /*1d30*/  @P0 FADD.FTZ R24, -R14, 1 ;  /* 0x3f8000000e180421 */ /* 0x001fe20000010100 */
[C---:B------:R-:W-:Y:S01]  /*1d40*/  FADD.FTZ R14, |R0|.reuse, -RZ ;  /* 0x800000ff000e7221 */ /* 0x040fe20000010200 */
[----:B------:R-:W-:-:S03]  /*1d50*/  @!P1 FMUL.FTZ R14, R0, R0 ;  /* 0x00000000000e9220 */ /* 0x000fc60000410000 */
[----:B------:R-:W-:Y:S01]  /*1d60*/  @P0 LOP3.LUT R23, R24, 0x80000000, R13, 0xb8, !PT ;  /* 0x8000000018170812 */ /* 0x000fe200078eb80d */
[----:B------:R-:W-:Y:S01]  /*1d70*/  FADD.FTZ R13, |R2|, -RZ ;  /* 0x800000ff020d7221 */ /* 0x000fe20000010200 */
[----:B------:R-:W-:Y:S01]  /*1d80*/  FFMA.FTZ R15, R14, R15, R25 ;  /* 0x0000000f0e0f7223 */ /* 0x000fe20000010019 */
[----:B------:R-:W-:Y:S01]  /*1d90*/  FSEL R24, R21, 8.4834944573231041431e-05, P2 ;  /* 0x38b1e96a15187808 */ /* 0x000fe20001000000 */
        /* <DEDUP_REMOVED lines=16> */
[----:B------:R-:W-:Y:S01]  /*1ea0*/  FFMA.FTZ R15, R14, R15, R25 ;  /* 0x0000000f0e0f7223 */ /* 0x000fe20000010019 */
[----:B------:R-:W-:-:S03]  /*1eb0*/  FSEL R25, R19, 0.12837915122509002686, P1 ;  /* 0x3e0375d313197808 */ /* 0x000fc60000800000 */
[----:B------:R-:W-:Y:S02]  /*1ec0*/  FFMA.FTZ R26, R13, R24, R26 ;  /* 0x000000180d1a7223 */ /* 0x000fe4000001001a */
[C---:B------:R-:W-:Y:S01]  /*1ed0*/  FFMA.FTZ R24, R14.reuse, R15, R25 ;  /* 0x0000000f0e187223 */ /* 0x040fe20000010019 */
[----:B------:R-:W-:Y:S01]  /*1ee0*/  FADD.FTZ R25, -R14, -RZ ;  /* 0x800000ff0e197221 */ /* 0x000fe20000010100 */
[----:B------:R-:W-:Y:S01]  /*1ef0*/  FSEL R14, R19, 0.12837915122509002686, P2 ;  /* 0x3e0375d3130e7808 */ /* 0x000fe20001000000 */
[C---:B------:R-:W-:Y:S01]  /*1f00*/  FMUL.FTZ R15, R11.reuse, 0.70710676908493041992 ;  /* 0x3f3504f30b0f7820 */ /* 0x040fe20000410000 */
[----:B------:R-:W-:Y:S02]  /*1f10*/  FMUL.FTZ R11, R11, 0.5 ;  /* 0x3f0000000b0b7820 */ /* 0x000fe40000410000 */
[----:B------:R-:W-:Y:S01]  /*1f20*/  FSEL R25, R25, R0, P1 ;  /* 0x0000000019197208 */ /* 0x000fe20000800000 */
[----:B------:R-:W-:Y:S01]  /*1f30*/  FFMA.FTZ R14, R13, R26, R14 ;  /* 0x0000001a0d0e7223 */ /* 0x000fe2000001000e */
[----:B------:R-:W-:Y:S01]  /*1f40*/  FSETP.GE.FTZ.AND P0, PT, |R15|, 1.0029599666595458984, PT ;  /* 0x3f8060fe0f00780b */ /* 0x000fe20003f16200 */
[----:B------:R-:W-:-:S02]  /*1f50*/  FADD.FTZ R13, -R13, -RZ ;  /* 0x800000ff0d0d7221 */ /* 0x000fc40000010100 */
[----:B------:R-:W-:Y:S01]  /*1f60*/  FFMA.FTZ R24, R24, R25, R25 ;  /* 0x0000001918187223 */ /* 0x000fe20000010019 */
[----:B------:R-:W-:Y:S01]  /*1f70*/  FADD.FTZ R25, |R15|, -RZ ;  /* 0x800000ff0f197221 */ /* 0x000fe20000010200 */
[----:B------:R-:W-:Y:S02]  /*1f80*/  FSEL R26, -R16, -0.00082130916416645050049, P0 ;  /* 0xba574d20101a7808 */ /* 0x000fe40000000100 */
[----:B------:R-:W-:Y:S02]  /*1f90*/  FSEL R13, R13, R2, P2 ;  /* 0x000000020d0d7208 */ /* 0x000fe40001000000 */
[----:B------:R-:W-:-:S03]  /*1fa0*/  FSEL R27, R20, 0.0052134888246655464172, P0 ;  /* 0x3baad5ea141b7808 */ /* 0x000fc60000000000 */
[----:B------:R-:W-:Y:S01]  /*1fb0*/  FFMA.FTZ R13, R14, R13, R13 ;  /* 0x0000000d0e0d7223 */ /* 0x000fe2000001000d */
[----:B------:R-:W-:Y:S01]  /*1fc0*/  FSEL R14, R21, 8.4834944573231041431e-05, P0 ;  /* 0x38b1e96a150e7808 */ /* 0x000fe20000000000 */
[----:B------:R-:W-:-:S04]  /*1fd0*/  @!P0 FMUL.FTZ R25, R15, R15 ;  /* 0x0000000f0f198220 */ /* 0x000fc80000410000 */
[C---:B------:R-:W-:Y:S01]  /*1fe0*/  FFMA.FTZ R14, R25.reuse, R14, R26 ;  /* 0x0000000e190e7223 */ /* 0x040fe2000001001a */
[C---:B------:R-:W-:Y:S01]  /*1ff0*/  FADD.FTZ R28, -R25.reuse, -RZ ;  /* 0x800000ff191c7221 */ /* 0x040fe20000010100 */
[----:B------:R-:W0:Y:S02]  /*2000*/  @P1 MUFU.EX2 R26, R24 ;  /* 0x00000018001a1308 */ /* 0x000e240000000800 */
        /* <DEDUP_REMOVED lines=9> */
[----:B------:R-:W-:Y:S01]  /*20a0*/  FSEL R25, R28, R15, P0 ;  /* 0x0000000f1c197208 */ /* 0x000fe20000000000 */
[----:B------:R-:W1:Y:S04]  /*20b0*/  @P2 MUFU.EX2 R27, R13 ;  /* 0x0000000d001b2308 */ /* 0x000e680000000800 */
[----:B------:R-:W-:Y:S01]  /*20c0*/  FFMA.FTZ R14, R14, R25, R25 ;  /* 0x000000190e0e7223 */ /* 0x000fe20000010019 */
[----:B0-----:R-:W-:-:S05]  /*20d0*/  @P1 FADD.FTZ R25, -R26, 1 ;  /* 0x3f8000001a191421 */ /* 0x001fca0000010100 */
[----:B------:R-:W-:Y:S01]  /*20e0*/  @P1 LOP3.LUT R24, R25, 0x80000000, R0, 0xb8, !PT ;  /* 0x8000000019181812 */ /* 0x000fe200078eb800 */
[C---:B---3--:R-:W-:Y:S01]  /*20f0*/  FMUL.FTZ R25, R4.reuse, 0.70710676908493041992 ;  /* 0x3f3504f304197820 */ /* 0x048fe20000410000 */
[----:B------:R-:W0:Y:S01]  /*2100*/  @P0 MUFU.EX2 R0, R14 ;  /* 0x0000000e00000308 */ /* 0x000e220000000800 */
[----:B------:R-:W-:-:S03]  /*2110*/  FMUL.FTZ R4, R4, 0.5 ;  /* 0x3f00000004047820 */ /* 0x000fc60000410000 */
[----:B------:R-:W-:Y:S01]  /*2120*/  FSETP.GE.FTZ.AND P1, PT, |R25|, 1.0029599666595458984, PT ;  /* 0x3f8060fe1900780b */ /* 0x000fe20003f36200 */
[----:B-1----:R-:W-:-:S05]  /*2130*/  @P2 FADD.FTZ R27, -R27, 1 ;  /* 0x3f8000001b1b2421 */ /* 0x002fca0000010100 */
[----:B------:R-:W-:Y:S02]  /*2140*/  @P2 LOP3.LUT R13, R27, 0x80000000, R2, 0xb8, !PT ;  /* 0x800000001b0d2812 */ /* 0x000fe400078eb802 */
[----:B------:R-:W-:Y:S02]  /*2150*/  FSEL R27, -R16, -0.00082130916416645050049, P1 ;  /* 0xba574d20101b7808 */ /* 0x000fe40000800100 */
[----:B------:R-:W-:Y:S01]  /*2160*/  FSEL R2, R20, 0.0052134888246655464172, P1 ;  /* 0x3baad5ea14027808 */ /* 0x000fe20000800000 */
[----:B------:R-:W-:Y:S01]  /*2170*/  FADD.FTZ R13, R13, 1 ;  /* 0x3f8000000d0d7421 */ /* 0x000fe20000010000 */
[----:B0-----:R-:W-:-:S03]  /*2180*/  @P0 FADD.FTZ R0, -R0, 1 ;  /* 0x3f80000000000421 */ /* 0x001fc60000010100 */
[----:B------:R-:W-:Y:S02]  /*2190*/  FMUL.FTZ R10, R13, R10 ;  /* 0x0000000a0d0a7220 */ /* 0x000fe40000410000 */
[----:B------:R-:W-:Y:S01]  /*21a0*/  @P0 LOP3.LUT R14, R0, 0x80000000, R15, 0xb8, !PT ;  /* 0x80000000000e0812 */ /* 0x000fe200078eb80f */
[----:B------:R-:W-:Y:S01]  /*21b0*/  FADD.FTZ R0, |R25|, -RZ ;  /* 0x800000ff19007221 */ /* 0x000fe20000010200 */
[----:B------:R-:W-:Y:S01]  /*21c0*/  FSEL R15, R21, 8.4834944573231041431e-05, P1 ;  /* 0x38b1e96a150f7808 */ /* 0x000fe20000800000 */
[----:B------:R-:W-:Y:S02]  /*21d0*/  @!P1 FMUL.FTZ R0, R25, R25 ;  /* 0x0000001919009220 */ /* 0x000fe40000410000 */
[----:B------:R-:W-:Y:S02]  /*21e0*/  FADD.FTZ R14, R14, 1 ;  /* 0x3f8000000e0e7421 */ /* 0x000fe40000010000 */
[C---:B------:R-:W-:Y:S01]  /*21f0*/  FFMA.FTZ R15, R0.reuse, R15, R27 ;  /* 0x0000000f000f7223 */ /* 0x040fe2000001001b */
[----:B------:R-:W-:Y:S01]  /*2200*/  FADD.FTZ R26, -R0, -RZ ;  /* 0x800000ff001a7221 */ /* 0x000fe20000010100 */
[----:B------:R-:W-:Y:S01]  /*2210*/  FMUL.FTZ R27, R8, 0.5 ;  /* 0x3f000000081b7820 */ /* 0x000fe20000410000 */
[----:B------:R-:W-:Y:S01]  /*2220*/  FADD.FTZ R8, R23, 1 ;  /* 0x3f80000017087421 */ /* 0x000fe20000010000 */
[----:B------:R-:W-:Y:S01]  /*2230*/  FFMA.FTZ R15, R0, R15, R2 ;  /* 0x0000000f000f7223 */ /* 0x000fe20000010002 */
[----:B------:R-:W-:Y:S01]  /*2240*/  FSEL R2, -R17, -0.026868773624300956726, P1 ;  /* 0xbcdc1be711027808 */ /* 0x000fe20000800100 */
[C---:B------:R-:W-:Y:S01]  /*2250*/  FMUL.FTZ R23, R7.reuse, 0.70710676908493041992 ;  /* 0x3f3504f307177820 */ /* 0x040fe20000410000 */
[----:B------:R-:W-:Y:S01]  /*2260*/  FMUL.FTZ R8, R8, R27 ;  /* 0x0000001b08087220 */ /* 0x000fe20000410000 */
[----:B------:R-:W-:Y:S01]  /*2270*/  FMUL.FTZ R7, R7, 0.5 ;  /* 0x3f00000007077820 */ /* 0x000fe20000410000 */
[----:B------:R-:W-:Y:S01]  /*2280*/  FMUL.FTZ R11, R14, R11 ;  /* 0x0000000b0e0b7220 */ /* 0x000fe20000410000 */
        /* <DEDUP_REMOVED lines=8> */
[C---:B------:R-:W-:Y:S01]  /*2310*/  FMUL.FTZ R26, R5.reuse, 0.70710676908493041992 ;  /* 0x3f3504f3051a7820 */ /* 0x040fe20000410000 */
[----:B------:R-:W-:-:S03]  /*2320*/  FMUL.FTZ R5, R5, 0.5 ;  /* 0x3f00000005057820 */ /* 0x000fc60000410000 */
[----:B------:R-:W-:Y:S01]  /*2330*/  FFMA.FTZ R0, R0, R15, R15 ;  /* 0x0000000f00007223 */ /* 0x000fe2000001000f */
[----:B------:R-:W-:-:S03]  /*2340*/  FSETP.GE.FTZ.AND P0, PT, |R26|, 1.0029599666595458984, PT ;  /* 0x3f8060fe1a00780b */ /* 0x000fc60003f16200 */
[----:B------:R-:W0:Y:S01]  /*2350*/  @P1 MUFU.EX2 R2, R0 ;  /* 0x0000000000021308 */ /* 0x000e220000000800 */
[----:B------:R-:W-:Y:S02]  /*2360*/  FSEL R15, R21, 8.4834944573231041431e-05, P0 ;  /* 0x38b1e96a150f7808 */ /* 0x000fe40000000000 */
[----:B------:R-:W-:Y:S01]  /*2370*/  FSEL R28, R20, 0.0052134888246655464172, P0 ;  /* 0x3baad5ea141c7808 */ /* 0x000fe20000000000 */
[----:B0-----:R-:W-:-:S05]  /*2380*/  @P1 FADD.FTZ R2, -R2, 1 ;  /* 0x3f80000002021421 */ /* 0x001fca0000010100 */
[----:B------:R-:W-:Y:S01]  /*2390*/  @P1 LOP3.LUT R0, R2, 0x80000000, R25, 0xb8, !PT ;  /* 0x8000000002001812 */ /* 0x000fe200078eb819 */
[----:B------:R-:W-:Y:S01]  /*23a0*/  FADD.FTZ R2, |R26|, -RZ ;  /* 0x800000ff1a027221 */ /* 0x000fe20000010200 */
[----:B------:R-:W-:Y:S01]  /*23b0*/  FSEL R25, -R16, -0.00082130916416645050049, P0 ;  /* 0xba574d2010197808 */ /* 0x000fe20000000100 */
        /* <DEDUP_REMOVED lines=12> */
[----:B------:R-:W-:-:S05]  /*2480*/  FSEL R2, R25, R26, P0 ;  /* 0x0000001a19027208 */ /* 0x000fca0000000000 */
[----:B------:R-:W-:Y:S01]  /*2490*/  FFMA.FTZ R2, R15, R2, R2 ;  /* 0x000000020f027223 */ /* 0x000fe20000010002 */
[C---:B------:R-:W-:Y:S01]  /*24a0*/  FMUL.FTZ R15, R6.reuse, 0.70710676908493041992 ;  /* 0x3f3504f3060f7820 */ /* 0x040fe20000410000 */
[----:B------:R-:W-:Y:S02]  /*24b0*/  FMUL.FTZ R6, R6, 0.5 ;  /* 0x3f00000006067820 */ /* 0x000fe40000410000 */
[----:B------:R-:W0:Y:S02]  /*24c0*/  @P0 MUFU.EX2 R25, R2 ;  /* 0x0000000200190308 */ /* 0x000e240000000800 */
[----:B------:R-:W-:-:S04]  /*24d0*/  FSETP.GE.FTZ.AND P1, PT, |R15|, 1.0029599666595458984, PT ;  /* 0x3f8060fe0f00780b */ /* 0x000fc80003f36200 */
[----:B------:R-:W-:Y:S02]  /*24e0*/  FSEL R28, -R16, -0.00082130916416645050049, P1 ;  /* 0xba574d20101c7808 */ /* 0x000fe40000800100 */
[----:B------:R-:W-:Y:S01]  /*24f0*/  FSEL R27, -R17, -0.026868773624300956726, P1 ;  /* 0xbcdc1be7111b7808 */ /* 0x000fe20000800100 */
[----:B0-----:R-:W-:-:S05]  /*2500*/  @P0 FADD.FTZ R25, -R25, 1 ;  /* 0x3f80000019190421 */ /* 0x001fca0000010100 */
[----:B------:R-:W-:Y:S01]  /*2510*/  @P0 LOP3.LUT R2, R25, 0x80000000, R26, 0xb8, !PT ;  /* 0x8000000019020812 */ /* 0x000fe200078eb81a */
[----:B------:R-:W-:Y:S01]  /*2520*/  FMUL.FTZ R26, R9, 0.5 ;  /* 0x3f000000091a7820 */ /* 0x000fe20000410000 */
[----:B------:R-:W-:Y:S01]  /*2530*/  FADD.FTZ R9, R24, 1 ;  /* 0x3f80000018097421 */ /* 0x000fe20000010000 */
[----:B------:R-:W-:Y:S01]  /*2540*/  FADD.FTZ R25, |R15|, -RZ ;  /* 0x800000ff0f197221 */ /* 0x000fe20000010200 */
[----:B------:R-:W-:Y:S01]  /*2550*/  FSEL R24, R21, 8.4834944573231041431e-05, P1 ;  /* 0x38b1e96a15187808 */ /* 0x000fe20000800000 */
[----:B------:R-:W-:Y:S01]  /*2560*/  @!P1 FMUL.FTZ R25, R15, R15 ;  /* 0x0000000f0f199220 */ /* 0x000fe20000410000 */
[----:B------:R-:W-:Y:S01]  /*2570*/  FSETP.GE.FTZ.AND P0, PT, |R23|, 1.0029599666595458984, PT ;  /* 0x3f8060fe1700780b */ /* 0x000fe20003f16200 */
[----:B------:R-:W-:Y:S01]  /*2580*/  FMUL.FTZ R9, R9, R26 ;  /* 0x0000001a09097220 */ /* 0x000fe20000410000 */
[----:B------:R-:W-:Y:S01]  /*2590*/  FSEL R26, R20, 0.0052134888246655464172, P1 ;  /* 0x3baad5ea141a7808 */ /* 0x000fe20000800000 */
[----:B------:R-:W-:Y:S01]  /*25a0*/  FFMA.FTZ R24, R25, R24, R28 ;  /* 0x0000001819187223 */ /* 0x000fe2000001001c */
[----:B------:R-:W-:Y:S01]  /*25b0*/  FSEL R21, R21, 8.4834944573231041431e-05, P0 ;  /* 0x38b1e96a15157808 */ /* 0x000fe20000000000 */
[----:B------:R-:W-:Y:S01]  /*25c0*/  FADD.FTZ R2, R2, 1 ;  /* 0x3f80000002027421 */ /* 0x000fe20000010000 */
[----:B------:R-:W-:Y:S01]  /*25d0*/  FSEL R20, R20, 0.0052134888246655464172, P0 ;  /* 0x3baad5ea14147808 */ /* 0x000fe20000000000 */
[----:B------:R-:W-:Y:S01]  /*25e0*/  FFMA.FTZ R26, R25, R24, R26 ;  /* 0x00000018191a7223 */ /* 0x000fe2000001001a */
[----:B------:R-:W-:Y:S01]  /*25f0*/  FADD.FTZ R24, |R23|, -RZ ;  /* 0x800000ff17187221 */ /* 0x000fe20000010200 */
[----:B------:R-:W-:-:S02]  /*2600*/  FMUL.FTZ R5, R2, R5 ;  /* 0x0000000502057220 */ /* 0x000fc40000410000 */
[----:B------:R-:W-:Y:S01]  /*2610*/  FFMA.FTZ R26, R25, R26, R27 ;  /* 0x0000001a191a7223 */ /* 0x000fe2000001001b */
[----:B------:R-:W-:Y:S01]  /*2620*/  FSEL R27, -R16, -0.00082130916416645050049, P0 ;  /* 0xba574d20101b7808 */ /* 0x000fe20000000100 */
[----:B------:R-:W-:Y:S01]  /*2630*/  @!P0 FMUL.FTZ R24, R23, R23 ;  /* 0x0000001717188220 */ /* 0x000fe20000410000 */
[----:B------:R-:W-:-:S03]  /*2640*/  FSEL R16, R22, 0.11284004896879196167, P1 ;  /* 0x3de718af16107808 */ /* 0x000fc60000800000 */
[C---:B------:R-:W-:Y:S02]  /*2650*/  FFMA.FTZ R21, R24.reuse, R21, R27 ;  /* 0x0000001518157223 */ /* 0x040fe4000001001b */
[----:B------:R-:W-:Y:S02]  /*2660*/  FFMA.FTZ R16, R25, R26, R16 ;  /* 0x0000001a19107223 */ /* 0x000fe40000010010 */
[----:B------:R-:W-:Y:S01]  /*2670*/  FFMA.FTZ R21, R24, R21, R20 ;  /* 0x0000001518157223 */ /* 0x000fe20000010014 */
[----:B------:R-:W-:Y:S02]  /*2680*/  FSEL R20, -R17, -0.026868773624300956726, P0 ;  /* 0xbcdc1be711147808 */ /* 0x000fe40000000100 */
[----:B------:R-:W-:-:S03]  /*2690*/  FSEL R17, R22, 0.11284004896879196167, P0 ;  /* 0x3de718af16117808 */ /* 0x000fc60000000000 */
[----:B------:R-:W-:Y:S01]  /*26a0*/  FFMA.FTZ R21, R24, R21, R20 ;  /* 0x0000001518157223 */ /* 0x000fe20000010014 */
[----:B------:R-:W-:-:S03]  /*26b0*/  FSEL R20, R18, -0.37612664699554443359, P1 ;  /* 0xbec093ac12147808 */ /* 0x000fc60000800000 */
[----:B------:R-:W-:Y:S01]  /*26c0*/  FFMA.FTZ R21, R24, R21, R17 ;  /* 0x0000001518157223 */ /* 0x000fe20000010011 */
[----:B------:R-:W-:Y:S01]  /*26d0*/  FSEL R17, R18, -0.37612664699554443359, P0 ;  /* 0xbec093ac12117808 */ /* 0x000fe20000000000 */
[----:B------:R-:W-:Y:S01]  /*26e0*/  FFMA.FTZ R16, R25, R16, R20 ;  /* 0x0000001019107223 */ /* 0x000fe20000010014 */
[----:B------:R-:W-:Y:S01]  /*26f0*/  FSEL R18, R19, 0.12837915122509002686, P1 ;  /* 0x3e0375d313127808 */ /* 0x000fe20000800000 */
[----:B------:R-:W-:Y:S01]  /*2700*/  FADD.FTZ R20, -R25, -RZ ;  /* 0x800000ff19147221 */ /* 0x000fe20000010100 */
[----:B------:R-:W-:Y:S01]  /*2710*/  FSEL R19, R19, 0.12837915122509002686, P0 ;  /* 0x3e0375d313137808 */ /* 0x000fe20000000000 */
[----:B------:R-:W-:Y:S02]  /*2720*/  FFMA.FTZ R21, R24, R21, R17 ;  /* 0x0000001518157223 */ /* 0x000fe40000010011 */
[----:B------:R-:W-:Y:S01]  /*2730*/  FFMA.FTZ R18, R25, R16, R18 ;  /* 0x0000001019127223 */ /* 0x000fe20000010012 */
[----:B------:R-:W-:Y:S01]  /*2740*/  FSEL R25, R20, R15, P1 ;  /* 0x0000000f14197208 */ /* 0x000fe20000800000 */
[C---:B------:R-:W-:Y:S01]  /*2750*/  FADD.FTZ R20, -R24.reuse, -RZ ;  /* 0x800000ff18147221 */ /* 0x040fe20000010100 */
[----:B------:R-:W-:Y:S01]  /*2760*/  FFMA.FTZ R19, R24, R21, R19 ;  /* 0x0000001518137223 */ /* 0x000fe20000010013 */
[----:B------:R-:W0:Y:S02]  /*2770*/  LDC.64 R16, c[0x0][0x388] ;  /* 0x0000e200ff107b82 */ /* 0x000e240000000a00 */
[----:B------:R-:W-:Y:S01]  /*2780*/  FFMA.FTZ R18, R18, R25, R25 ;  /* 0x0000001912127223 */ /* 0x000fe20000010019 */
[----:B------:R-:W-:-:S03]  /*2790*/  FSEL R20, R20, R23, P0 ;  /* 0x0000001714147208 */ /* 0x000fc60000000000 */
[----:B------:R-:W1:Y:S02]  /*27a0*/  @P1 MUFU.EX2 R21, R18 ;  /* 0x0000001200151308 */ /* 0x000e640000000800 */
[----:B------:R-:W-:-:S06]  /*27b0*/  FFMA.FTZ R19, R19, R20, R20 ;  /* 0x0000001413137223 */ /* 0x000fcc0000010014 */
[----:B------:R-:W2:Y:S01]  /*27c0*/  @P0 MUFU.EX2 R20, R19 ;  /* 0x0000001300140308 */ /* 0x000ea20000000800 */
[----:B-1----:R-:W-:Y:S01]  /*27d0*/  @P1 FADD.FTZ R22, -R21, 1 ;  /* 0x3f80000015161421 */ /* 0x002fe20000010100 */
[----:B0-----:R-:W-:-:S04]  /*27e0*/  IMAD.WIDE.U32 R16, R3, 0x4, R16 ;  /* 0x0000000403107825 */ /* 0x001fc800078e0010 */
[----:B------:R-:W-:Y:S01]  /*27f0*/  FADD.FTZ R3, R0, 1 ;  /* 0x3f80000000037421 */ /* 0x000fe20000010000 */
[----:B------:R-:W-:-:S03]  /*2800*/  @P1 LOP3.LUT R18, R22, 0x80000000, R15, 0xb8, !PT ;  /* 0x8000000016121812 */ /* 0x000fc600078eb80f */
[----:B------:R-:W-:Y:S01]  /*2810*/  FMUL.FTZ R4, R3, R4 ;  /* 0x0000000403047220 */ /* 0x000fe20000410000 */
[----:B------:R-:W-:-:S04]  /*2820*/  IMAD.WIDE.U32 R16, R12, 0x10, R16 ;  /* 0x000000100c107825 */ /* 0x000fc800078e0010 */
[----:B--2---:R-:W-:Y:S01]  /*2830*/  @P0 FADD.FTZ R20, -R20, 1 ;  /* 0x3f80000014140421 */ /* 0x004fe20000010100 */
[----:B------:R-:W-:Y:S01]  /*2840*/  FADD.FTZ R13, R18, 1 ;  /* 0x3f800000120d7421 */ /* 0x000fe20000010000 */
[----:B------:R-:W-:Y:S03]  /*2850*/  STG.E.128 desc[UR4][R16.64], R8 ;  /* 0x0000000810007986 */ /* 0x000fe6000c101d04 */
[----:B------:R-:W-:Y:S01]  /*2860*/  @P0 LOP3.LUT R19, R20, 0x80000000, R23, 0xb8, !PT ;  /* 0x8000000014130812 */ /* 0x000fe200078eb817 */
[----:B------:R-:W-:-:S04]  /*2870*/  FMUL.FTZ R6, R13, R6 ;  /* 0x000000060d067220 */ /* 0x000fc80000410000 */
[----:B------:R-:W-:-:S04]  /*2880*/  FADD.FTZ R0, R19, 1 ;  /* 0x3f80000013007421 */ /* 0x000fc80000010000 */
[----:B------:R-:W-:-:S05]  /*2890*/  FMUL.FTZ R7, R0, R7 ;  /* 0x0000000700077220 */ /* 0x000fca0000410000 */
[----:B------:R-:W-:Y:S01]  /*28a0*/  STG.E.128 desc[UR4][R16.64+0x800], R4 ;  /* 0x0008000410007986 */ /* 0x000fe2000c101d04 */
[----:B------:R-:W-:Y:S05]  /*28b0*/  EXIT ;  /* 0x000000000000794d */ /* 0x000fea0003800000 */
.L_x_9465:
        /* <DEDUP_REMOVED lines=12> */
.L_x_12931:


//--------------------- .text._ZN2at6native29vectorized_elementwise_kernelILi8EZZZNS0_18GeluCUDAKernelImplERNS_18TensorIteratorBaseENS0_8GeluTypeEENKUlvE0_clEvENKUlvE0_clEvEUlfE_St5arrayIPcLm2EEEEviT0_T1_ --------------------------
	.section	.text._ZN2at6native29vectorized_elementwise_kernelILi8EZZZNS0_18GeluCUDAKernelImplERNS_18TensorIteratorBaseENS0_8GeluTypeEENKUlvE0_clEvENKUlvE0_clEvEUlfE_St5arrayIPcLm2EEEEviT0_T1_,"ax",@progbits
	.align	128
        .global         _ZN2at6native29vectorized_elementwise_kernelILi8EZZZNS0_18GeluCUDAKernelImplERNS_18TensorIteratorBaseENS0_8GeluTypeEENKUlvE0_clEvENKUlvE0_clEvEUlfE_St5arrayIPcLm2EEEEviT0_T1_
        .type           _ZN2at6native29vectorized_elementwise_kernelILi8EZZZNS0_18GeluCUDAKernelImplERNS_18TensorIteratorBaseENS0_8GeluTypeEENKUlvE0_clEvENKUlvE0_clEvEUlfE_St5arrayIPcLm2EEEEviT0_T1_,@function
        .size           _ZN2at6native29vectorized_elementwise_kernelILi8EZZZNS0_18GeluCUDAKernelImplERNS_18TensorIteratorBaseENS0_8GeluTypeEENKUlvE0_clEvENKUlvE0_clEvEUlfE_St5arrayIPcLm2EEEEviT0_T1_,(.L_x_12932 - _ZN2at6native29vectorized_elementwise_kernelILi8EZZZNS0_18GeluCUDAKernelImplERNS_18TensorIteratorBaseENS0_8GeluTypeEENKUlvE0_clEvENKUlvE0_clEvEUlfE_St5arrayIPcLm2EEEEviT0_T1_)
        .other          _ZN2at6native29vectorized_elementwise_kernelILi8EZZZNS0_18GeluCUDAKernelImplERNS_18TensorIteratorBaseENS0_8GeluTypeEENKUlvE0_clEvENKUlvE0_clEvEUlfE_St5arrayIPcLm2EEEEviT0_T1_,@"STO_CUDA_ENTRY STV_DEFAULT"
_ZN2at6native29vectorized_elementwise_kernelILi8EZZZNS0_18GeluCUDAKernelImplERNS_18TensorIteratorBaseENS0_8GeluTypeEENKUlvE0_clEvENKUlvE0_clEvEUlfE_St5arrayIPcLm2EEEEviT0_T1_:
.text._ZN2at6native29vectorized_elementwise_kernelILi8EZZZNS0_18GeluCUDAKernelImplERNS_18TensorIteratorBaseENS0_8GeluTypeEENKUlvE0_clEvENKUlvE0_clEvEUlfE_St5arrayIPcLm2EEEEviT0_T1_:
        /* <DEDUP_REMOVED lines=9> */
[----:B------:R-:W-:Y:S02]  /*0090*/  CS2R R12, SRZ ;  /* 0x00000000000c7805 */ /* 0x000fe4000001ff00 */
        /* <DEDUP_REMOVED lines=13> */
[----:B------:R0:W5:Y:S07]  /*0170*/  @!P6 LDG.E R13, desc[UR4][R8.64] ;  /* 0x00000004080de981 */ /* 0x00016e000c1e1900 */
[----:B------:R-:W2:Y:S01]  /*0180*/  @!P4 LDC.64 R2, c[0x0][0x390] ;  /* 0x0000e400ff02cb82 */ /* 0x000ea20000000a00 */
[----:B------:R-:W-:Y:S02]  /*0190*/  @!P4 IADD3 R27, PT, PT, R0, R17, RZ ;  /* 0x00000011001bc210 */ /* 0x000fe40007ffe0ff */
[----:B------:R-:W-:-:S04]  /*01a0*/  @!P4 IADD3 R17, PT, PT, R17, 0x80, RZ ;  /* 0x000000801111c810 */ /* 0x000fc80007ffe0ff */
[----:B------:R-:W-:Y:S01]  /*01b0*/  ISETP.GE.U32.AND P3, PT, R17, R4, PT ;  /* 0x000000041100720c */ /* 0x000fe20003f66070 */
[----:B-1----:R-:W-:-:S12]  /*01c0*/  @!P5 IMAD.WIDE.U32 R24, R25, 0x4, R6 ;  /* 0x000000041918d825 */ /* 0x002fd800078e0006 */
[----:B------:R-:W-:Y:S01]  /*01d0*/  @!P3 IADD3 R19, PT, PT, R0, R17, RZ ;  /* 0x000000110013b210 */ /* 0x000fe20007ffe0ff */
[----:B------:R-:W1:Y:S01]  /*01e0*/  @!P3 LDC.64 R14, c[0x0][0x390] ;  /* 0x0000e400ff0ebb82 */ /* 0x000e620000000a00 */
[----:B------:R-:W-:Y:S01]  /*01f0*/  @!P3 IADD3 R17, PT, PT, R17, 0x80, RZ ;  /* 0x000000801111b810 */ /* 0x000fe20007ffe0ff */
[----:B--2---:R-:W-:Y:S01]  /*0200*/  @!P4 IMAD.WIDE.U32 R26, R27, 0x4, R2 ;  /* 0x000000041b1ac825 */ /* 0x004fe200078e0002 */
[----:B------:R-:W-:Y:S02]  /*0210*/  CS2R R2, SRZ ;  /* 0x0000000000027805 */ /* 0x000fe4000001ff00 */
[----:B------:R-:W-:-:S04]  /*0220*/  ISETP.GE.U32.AND P2, PT, R17, R4, PT ;  /* 0x000000041100720c */ /* 0x000fc80003f46070 */
[----:B------:R-:W5:Y:S01]  /*0230*/  @!P5 LDG.E R3, desc[UR4][R24.64] ;  /* 0x000000041803d981 */ /* 0x000f62000c1e1900 */
[----:B------:R-:W-:Y:S03]  /*0240*/  BSSY.RECONVERGENT B0, `(.L_x_9467) ;  /* 0x0000048000007945 */ /* 0x000fe60003800200 */
[----:B------:R-:W5:Y:S05]  /*0250*/  @!P4 LDG.E R2, desc[UR4][R26.64] ;  /* 0x000000041a02c981 */ /* 0x000f6a000c1e1900 */
[----:B------:R-:W-:Y:S01]  /*0260*/  @!P2 IMAD.IADD R21, R0, 0x1, R17 ;  /* 0x000000010015a824 */ /* 0x000fe200078e0211 */
[----:B------:R-:W-:Y:S01]  /*0270*/  @!P2 IADD3 R17, PT, PT, R17, 0x80, RZ ;  /* 0x000000801111a810 */ /* 0x000fe20007ffe0ff */
[----:B------:R-:W2:Y:S03]  /*0280*/  @!P2 LDC.64 R10, c[0x0][0x390] ;  /* 0x0000e400ff0aab82 */ /* 0x000ea60000000a00 */
[----:B------:R-:W-:-:S13]  /*0290*/  ISETP.GE.U32.AND P1, PT, R17, R4, PT ;  /* 0x000000041100720c */ /* 0x000fda0003f26070 */
[----:B------:R-:W-:Y:S01]  /*02a0*/  @!P1 IADD3 R23, PT, PT, R0, R17, RZ ;  /* 0x0000001100179210 */ /* 0x000fe20007ffe0ff */
[----:B------:R-:W3:Y:S01]  /*02b0*/  @!P1 LDC.64 R6, c[0x0][0x390] ;  /* 0x0000e400ff069b82 */ /* 0x000ee20000000a00 */
[----:B------:R-:W-:-:S04]  /*02c0*/  @!P1 IADD3 R17, PT, PT, R17, 0x80, RZ ;  /* 0x0000008011119810 */ /* 0x000fc80007ffe0ff */
[----:B------:R-:W-:Y:S01]  /*02d0*/  ISETP.GE.U32.AND P6, PT, R17, R4, PT ;  /* 0x000000041100720c */ /* 0x000fe20003fc6070 */
[----:B-1----:R-:W-:-:S05]  /*02e0*/  @!P3 IMAD.WIDE.U32 R18, R19, 0x4, R14 ;  /* 0x000000041312b825 */ /* 0x002fca00078e000e */
[----:B------:R1:W5:Y:S07]  /*02f0*/  @!P3 LDG.E R12, desc[UR4][R18.64] ;  /* 0x00000004120cb981 */ /* 0x00036e000c1e1900 */
[----:B0-----:R-:W0:Y:S08]  /*0300*/  @!P6 LDC.64 R8, c[0x0][0x390] ;  /* 0x0000e400ff08eb82 */ /* 0x001e300000000a00 */
[----:B-1----:R-:W1:Y:S01]  /*0310*/  @!P0 LDC.64 R18, c[0x0][0x390] ;  /* 0x0000e400ff128b82 */ /* 0x002e620000000a00 */
[C---:B------:R-:W-:Y:S01]  /*0320*/  @!P6 IADD3 R15, PT, PT, R0.reuse, R17, RZ ;  /* 0x00000011000fe210 */ /* 0x040fe20007ffe0ff */
[----:B---3--:R-:W-:Y:S01]  /*0330*/  @!P1 IMAD.WIDE.U32 R16, R23, 0x4, R6 ;  /* 0x0000000417109825 */ /* 0x008fe200078e0006 */
[----:B------:R-:W-:-:S03]  /*0340*/  @!P0 IADD3 R7, PT, PT, R0, R5, RZ ;  /* 0x0000000500078210 */ /* 0x000fc60007ffe0ff */
[----:B--2---:R-:W-:-:S04]  /*0350*/  @!P2 IMAD.WIDE.U32 R10, R21, 0x4, R10 ;  /* 0x00000004150aa825 */ /* 0x004fc800078e000a */
[----:B0-----:R-:W-:Y:S01]  /*0360*/  @!P6 IMAD.WIDE.U32 R20, R15, 0x4, R8 ;  /* 0x000000040f14e825 */ /* 0x001fe200078e0008 */
[----:B------:R-:W-:-:S03]  /*0370*/  CS2R R14, SRZ ;  /* 0x00000000000e7805 */ /* 0x000fc6000001ff00 */
[----:B-1----:R-:W-:Y:S01]  /*0380*/  @!P0 IMAD.WIDE.U32 R18, R7, 0x4, R18 ;  /* 0x0000000407128825 */ /* 0x002fe200078e0012 */
[----:B------:R-:W-:Y:S02]  /*0390*/  CS2R R8, SRZ ;  /* 0x0000000000087805 */ /* 0x000fe4000001ff00 */
[----:B------:R0:W5:Y:S04]  /*03a0*/  @!P2 LDG.E R14, desc[UR4][R10.64] ;  /* 0x000000040a0ea981 */ /* 0x000168000c1e1900 */
[----:B------:R-:W5:Y:S01]  /*03b0*/  @!P0 LDG.E R15, desc[UR4][R18.64] ;  /* 0x00000004120f8981 */ /* 0x000f62000c1e1900 */
[C---:B------:R-:W-:Y:S01]  /*03c0*/  ISETP.GE.U32.AND P0, PT, R5.reuse, R4, PT ;  /* 0x000000040500720c */ /* 0x040fe20003f06070 */
[C---:B------:R-:W-:Y:S02]  /*03d0*/  VIADD R23, R5.reuse, 0x100 ;  /* 0x0000010005177836 */ /* 0x040fe40000000000 */
[----:B------:R1:W5:Y:S04]  /*03e0*/  @!P1 LDG.E R9, desc[UR4][R16.64] ;  /* 0x0000000410099981 */ /* 0x000368000c1e1900 */
[----:B------:R2:W5:Y:S06]  /*03f0*/  @!P6 LDG.E R8, desc[UR4][R20.64] ;  /* 0x000000041408e981 */ /* 0x00056c000c1e1900 */
[----:B------:R-:W3:Y:S01]  /*0400*/  @!P0 LDC.64 R6, c[0x0][0x388] ;  /* 0x0000e200ff068b82 */ /* 0x000ee20000000a00 */
[----:B0-----:R-:W-:-:S02]  /*0410*/  IADD3 R11, PT, PT, R5, 0x180, RZ ;  /* 0x00000180050b7810 */ /* 0x001fc40007ffe0ff */
[C---:B-1----:R-:W-:Y:S02]  /*0420*/  IADD3 R17, PT, PT, R5.reuse, 0x200, RZ ;  /* 0x0000020005117810 */ /* 0x042fe40007ffe0ff */
[----:B--2---:R-:W-:Y:S02]  /*0430*/  IADD3 R21, PT, PT, R5, 0x280, RZ ;  /* 0x0000028005157810 */ /* 0x004fe40007ffe0ff */
[-C--:B------:R-:W-:Y:S02]  /*0440*/  ISETP.GE.U32.AND P2, PT, R11, R4.reuse, PT ;  /* 0x000000040b00720c */ /* 0x080fe40003f46070 */
[-C--:B------:R-:W-:Y:S02]  /*0450*/  ISETP.GE.U32.AND P3, PT, R17, R4.reuse, PT ;  /* 0x000000041100720c */ /* 0x080fe40003f66070 */
[-C--:B------:R-:W-:Y:S02]  /*0460*/  ISETP.GE.U32.AND P1, PT, R23, R4.reuse, PT ;  /* 0x000000041700720c */ /* 0x080fe40003f26070 */
[----:B------:R-:W-:-:S02]  /*0470*/  ISETP.GE.U32.AND P4, PT, R21, R4, PT ;  /* 0x000000041500720c */ /* 0x000fc40003f86070 */
[C---:B------:R-:W-:Y:S02]  /*0480*/  IADD3 R11, PT, PT, R5.reuse, 0x80, RZ ;  /* 0x00000080050b7810 */ /* 0x040fe40007ffe0ff */
[----:B------:R-:W-:Y:S01]  /*0490*/  IADD3 R17, PT, PT, R5, 0x300, RZ ;  /* 0x0000030005117810 */ /* 0x000fe20007ffe0ff */
[----:B------:R-:W-:Y:S08]  /*04a0*/  @P0 BRA `(.L_x_9468) ;  /* 0x0000000000840947 */ /* 0x000ff00003800000 */
[----:B-----5:R-:W-:Y:S01]  /*04b0*/  FMUL.FTZ R10, R15, 0.70710676908493041992 ;  /* 0x3f3504f30f0a7820 */ /* 0x020fe20000410000 */
[----:B------:R-:W-:Y:S02]  /*04c0*/  HFMA2 R21, -RZ, RZ, 0.8349609375, 5.424022674560546875e-06 ;  /* 0x3aae005bff157431 */ /* 0x000fe400000001ff */
        /* <DEDUP_REMOVED lines=10> */
[----:B------:R-:W-:-:S05]  /*0570*/  HFMA2 R18, -RZ, RZ, 1.28515625, -179.25 ;  /* 0x3d24d99aff127431 */ /* 0x000fca00000001ff */
[----:B------:R-:W-:-:S05]  /*0580*/  FSEL R18, -R18, -0.026868773624300956726, P5 ;  /* 0xbcdc1be712127808 */ /* 0x000fca0002800100 */
[----:B------:R-:W-:Y:S01]  /*0590*/  FFMA.FTZ R19, R16, R19, R18 ;  /* 0x0000001310137223 */ /* 0x000fe20000010012 */
[----:B------:R-:W-:-:S04]  /*05a0*/  MOV R18, 0x3e235519 ;  /* 0x3e23551900127802 */ /* 0x000fc80000000f00 */
[----:B------:R-:W-:-:S05]  /*05b0*/  FSEL R18, R18, 0.11284004896879196167, P5 ;  /* 0x3de718af12127808 */ /* 0x000fca0002800000 */
[----:B------:R-:W-:Y:S01]  /*05c0*/  FFMA.FTZ R19, R16, R19, R18 ;  /* 0x0000001310137223 */ /* 0x000fe20000010012 */
[----:B------:R-:W-:-:S05]  /*05d0*/  HFMA2 R18, -RZ, RZ, 1.8525390625, -0.310791015625 ;  /* 0x3f69b4f9ff127431 */ /* 0x000fca00000001ff */
        /* <DEDUP_REMOVED lines=14> */
.L_x_9468:
[----:B------:R-:W-:Y:S05]  /*06c0*/  BSYNC.RECONVERGENT B0 ;  /* 0x0000000000007941 */ /* 0x000fea0003800200 */
.L_x_9467:
[-C--:B------:R-:W-:Y:S01]  /*06d0*/  ISETP.GE.U32.AND P6, PT, R11, R4.reuse, PT ;  /* 0x000000040b00720c */ /* 0x080fe20003fc6070 */
[----:B------:R-:W-:Y:S01]  /*06e0*/  BSSY.RECONVERGENT B0, `(.L_x_9469) ;  /* 0x0000025000007945 */ /* 0x000fe20003800200 */
[----:B------:R-:W-:Y:S02]  /*06f0*/  ISETP.GE.U32.AND P5, PT, R17, R4, PT ;  /* 0x000000041100720c */ /* 0x000fe40003fa6070 */
[----:B------:R-:W-:-:S09]  /*0700*/  IADD3 R17, PT, PT, R5, 0x380, RZ ;  /* 0x0000038005117810 */ /* 0x000fd20007ffe0ff */
[----:B------:R-:W-:Y:S05]  /*0710*/  @P6 BRA `(.L_x_9470) ;  /* 0x0000000000846947 */ /* 0x000fea0003800000 */
[C---:B-----5:R-:W-:Y:S01]  /*0720*/  FMUL.FTZ R10, R13.reuse, 0.70710676908493041992 ;  /* 0x3f3504f30d0a7820 */ /* 0x060fe20000410000 */
[----:B------:R-:W-:Y:S01]  /*0730*/  HFMA2 R21, -RZ, RZ, 0.8349609375, 5.424022674560546875e-06 ;  /* 0x3aae005bff157431 */ /* 0x000fe200000001ff */
[----:B------:R-:W-:Y:S01]  /*0740*/  MOV R19, 0x38eb4c3a ;  /* 0x38eb4c3a00137802 */ /* 0x000fe20000000f00 */
[----:B------:R-:W-:Y:S02]  /*0750*/  HFMA2 R20, -RZ, RZ, 1.28515625, -179.25 ;  /* 0x3d24d99aff147431 */ /* 0x000fe400000001ff */
[C---:B------:R-:W-:Y:S01]  /*0760*/  FADD.FTZ R16, |R10|.reuse, -RZ ;  /* 0x800000ff0a107221 */ /* 0x040fe20000010200 */
[----:B------:R-:W-:Y:S01]  /*0770*/  FSETP.GE.FTZ.AND P6, PT, |R10|, 1.0029599666595458984, PT ;  /* 0x3f8060fe0a00780b */ /* 0x000fe20003fd6200 */
[----:B------:R-:W-:Y:S01]  /*0780*/  HFMA2 R23, -RZ, RZ, 1.7822265625, 0.000185489654541015625 ;  /* 0x3f210a14ff177431 */ /* 0x000fe200000001ff */
[----:B------:R-:W-:Y:S01]  /*0790*/  MOV R18, 0x3c09919f ;  /* 0x3c09919f00127802 */ /* 0x000fe20000000f00 */
[----:B------:R-:W-:Y:S01]  /*07a0*/  FMUL.FTZ R13, R13, 0.5 ;  /* 0x3f0000000d0d7820 */ /* 0x000fe20000410000 */
[----:B------:R-:W-:-:S02]  /*07b0*/  FSEL R19, R19, 8.4834944573231041431e-05, P6 ;  /* 0x38b1e96a13137808 */ /* 0x000fc40003000000 */
[----:B------:R-:W-:Y:S02]  /*07c0*/  FSEL R21, -R21, -0.00082130916416645050049, P6 ;  /* 0xba574d2015157808 */ /* 0x000fe40003000100 */
        /* <DEDUP_REMOVED lines=22> */
.L_x_9470:
[----:B------:R-:W-:Y:S05]  /*0930*/  BSYNC.RECONVERGENT B0 ;  /* 0x0000000000007941 */ /* 0x000fea0003800200 */
.L_x_9469:
[----:B-----5:R-:W-:Y:S01]  /*0940*/  @!P0 IADD3 R13, PT, PT, R0, R5, RZ ;  /* 0x00000005000d8210 */ /* 0x020fe20007ffe0ff */
[----:B------:R-:W-:Y:S01]  /*0950*/  BSSY.RECONVERGENT B0, `(.L_x_9471) ;  /* 0x0000025000007945 */ /* 0x000fe20003800200 */
[----:B------:R-:W-:-:S03]  /*0960*/  ISETP.GE.U32.AND P6, PT, R17, R4, PT ;  /* 0x000000041100720c */ /* 0x000fc60003fc6070 */
[----:B---3--:R-:W-:Y:S01]  /*0970*/  @!P0 IMAD.WIDE.U32 R6, R13, 0x4, R6 ;  /* 0x000000040d068825 */ /* 0x008fe200078e0006 */
[----:B------:R-:W-:Y:S09]  /*0980*/  @P1 BRA `(.L_x_9472) ;  /* 0x0000000000841947 */ /* 0x000ff20003800000 */
[----:B------:R-:W-:Y:S01]  /*0990*/  FMUL.FTZ R13, R3, 0.70710676908493041992 ;  /* 0x3f3504f3030d7820 */ /* 0x000fe20000410000 */
        /* <DEDUP_REMOVED lines=32> */
.L_x_9472:
[----:B------:R-:W-:Y:S05]  /*0ba0*/  BSYNC.RECONVERGENT B0 ;  /* 0x0000000000007941 */ /* 0x000fea0003800200 */
.L_x_9471:
[----:B------:R-:W-:Y:S04]  /*0bb0*/  BSSY.RECONVERGENT B0, `(.L_x_9473) ;  /* 0x0000023000007945 */ /* 0x000fe80003800200 */
[----:B------:R-:W-:Y:S05]  /*0bc0*/  @P2 BRA `(.L_x_9474) ;  /* 0x0000000000842947 */ /* 0x000fea0003800000 */
[----:B------:R-:W-:Y:S01]  /*0bd0*/  FMUL.FTZ R13, R2, 0.70710676908493041992 ;  /* 0x3f3504f3020d7820 */ /* 0x000fe20000410000 */
        /* <DEDUP_REMOVED lines=32> */
.L_x_9474:
[----:B------:R-:W-:Y:S05]  /*0de0*/  BSYNC.RECONVERGENT B0 ;  /* 0x0000000000007941 */ /* 0x000fea0003800200 */
.L_x_9473:
        /* <DEDUP_REMOVED lines=35> */
.L_x_9476:
[----:B------:R-:W-:Y:S05]  /*1020*/  BSYNC.RECONVERGENT B0 ;  /* 0x0000000000007941 */ /* 0x000fea0003800200 */
.L_x_9475:
[----:B------:R-:W-:Y:S04]  /*1030*/  BSSY.RECONVERGENT B0, `(.L_x_9477) ;  /* 0x0000023000007945 */ /* 0x000fe80003800200 */
[----:B------:R-:W-:Y:S05]  /*1040*/  @P4 BRA `(.L_x_9478) ;  /* 0x0000000000844947 */ /* 0x000fea0003800000 */
[C---:B------:R-:W-:Y:S01]  /*1050*/  FMUL.FTZ R13, R14.reuse, 0.70710676908493041992 ;  /* 0x3f3504f30e0d7820 */ /* 0x040fe20000410000 */
[----:B------:R-:W-:Y:S01]  /*1060*/  IMAD.MOV.U32 R17, RZ, RZ, 0x38eb4c3a ;  /* 0x38eb4c3aff117424 */ /* 0x000fe200078e00ff */
[----:B------:R-:W-:Y:S01]  /*1070*/  MOV R19, 0x3aae005b ;  /* 0x3aae005b00137802 */ /* 0x000fe20000000f00 */
[----:B------:R-:W-:Y:S02]  /*1080*/  HFMA2 R18, -RZ, RZ, 1.0087890625, -0.000686168670654296875 ;  /* 0x3c09919fff127431 */ /* 0x000fe400000001ff */
[C---:B------:R-:W-:Y:S01]  /*1090*/  FADD.FTZ R16, |R13|.reuse, -RZ ;  /* 0x800000ff0d107221 */ /* 0x040fe20000010200 */
[----:B------:R-:W-:Y:S01]  /*10a0*/  FSETP.GE.FTZ.AND P1, PT, |R13|, 1.0029599666595458984, PT ;  /* 0x3f8060fe0d00780b */ /* 0x000fe20003f36200 */
[----:B------:R-:W-:Y:S01]  /*10b0*/  FMUL.FTZ R14, R14, 0.5 ;  /* 0x3f0000000e0e7820 */ /* 0x000fe20000410000 */
        /* <DEDUP_REMOVED lines=25> */
[----:B------:R-:W-:-:S07]  /*1250*/  FMUL.FTZ R13, R13, R14 ;  /* 0x0000000e0d0d7220 */ /* 0x000fce0000410000 */
.L_x_9478:
[----:B------:R-:W-:Y:S05]  /*1260*/  BSYNC.RECONVERGENT B0 ;  /* 0x0000000000007941 */ /* 0x000fea0003800200 */
.L_x_9477:
[----:B------:R-:W-:Y:S04]  /*1270*/  BSSY.RECONVERGENT B0, `(.L_x_9479) ;  /* 0x0000023000007945 */ /* 0x000fe80003800200 */
[----:B------:R-:W-:Y:S05]  /*1280*/  @P5 BRA `(.L_x_9480) ;  /* 0x0000000000845947 */ /* 0x000fea0003800000 */
[----:B------:R-:W-:Y:S01]  /*1290*/  FMUL.FTZ R14, R9, 0.70710676908493041992 ;  /* 0x3f3504f3090e7820 */ /* 0x000fe20000410000 */
        /* <DEDUP_REMOVED lines=32> */
.L_x_9480:
[----:B------:R-:W-:Y:S05]  /*14a0*/  BSYNC.RECONVERGENT B0 ;  /* 0x0000000000007941 */ /* 0x000fea0003800200 */
.L_x_9479:
        /* <DEDUP_REMOVED lines=35> */
.L_x_9482:
[----:B------:R-:W-:Y:S05]  /*16e0*/  BSYNC.RECONVERGENT B0 ;  /* 0x0000000000007941 */ /* 0x000fea0003800200 */
.L_x_9481:
[----:B------:R-:W-:Y:S01]  /*16f0*/  @!P0 IMAD.MOV.U32 R5, RZ, RZ, R11 ;  /* 0x000000ffff058224 */ /* 0x000fe200078e000b */
        /* <DEDUP_REMOVED lines=17> */
.L_x_9485:
[----:B------:R-:W-:-:S13]  /*1810*/  ISETP.GE.U32.AND P0, PT, R5, R4, PT ;  /* 0x000000040500720c */ /* 0x000fda0003f06070 */
[----:B------:R-:W-:Y:S05]  /*1820*/  @P0 BRA `(.L_x_9487) ;  /* 0x0000000000300947 */ /* 0x000fea0003800000 */
[----:B0-----:R-:W0:Y:S01]  /*1830*/  LDC.64 R6, c[0x0][0x388] ;  /* 0x0000e200ff067b82 */ /* 0x001e220000000a00 */
[----:B------:R-:W-:Y:S02]  /*1840*/  IADD3 R3, PT, PT, R0, R5, RZ ;  /* 0x0000000500037210 */ /* 0x000fe40007ffe0ff */
[----:B------:R-:W-:-:S03]  /*1850*/  IADD3 R5, PT, PT, R5, 0x80, RZ ;  /* 0x0000008005057810 */ /* 0x000fc60007ffe0ff */
[----:B0-----:R-:W-:-:S05]  /*1860*/  IMAD.WIDE.U32 R6, R3, 0x4, R6 ;  /* 0x0000000403067825 */ /* 0x001fca00078e0006 */
[----:B------:R1:W-:Y:S02]  /*1870*/  STG.E desc[UR4][R6.64], R2 ;  /* 0x0000000206007986 */ /* 0x0003e4000c101904 */
.L_x_9486:
[----:B------:R-:W-:-:S13]  /*1880*/  ISETP.GE.U32.AND P0, PT, R5, R4, PT ;  /* 0x000000040500720c */ /* 0x000fda0003f06070 */
[----:B------:R-:W-:Y:S05]  /*1890*/  @P0 BRA `(.L_x_9488) ;  /* 0x0000000000340947 */ /* 0x000fea0003800000 */
[----:B-1----:R-:W1:Y:S01]  /*18a0*/  LDC.64 R2, c[0x0][0x388] ;  /* 0x0000e200ff027b82 */ /* 0x002e620000000a00 */
[----:B0-----:R-:W-:Y:S01]  /*18b0*/  IMAD.IADD R7, R0, 0x1, R5 ;  /* 0x0000000100077824 */ /* 0x001fe200078e0205 */
[----:B------:R-:W-:-:S03]  /*18c0*/  IADD3 R5, PT, PT, R5, 0x80, RZ ;  /* 0x0000008005057810 */ /* 0x000fc60007ffe0ff */
[----:B-1----:R-:W-:-:S05]  /*18d0*/  IMAD.WIDE.U32 R2, R7, 0x4, R2 ;  /* 0x0000000407027825 */ /* 0x002fca00078e0002 */
[----:B------:R1:W-:Y:S02]  /*18e0*/  STG.E desc[UR4][R2.64], R12 ;  /* 0x0000000c02007986 */ /* 0x0003e4000c101904 */
.L_x_9487:
        /* <DEDUP_REMOVED lines=8> */
.L_x_9488:
[----:B------:R-:W-:Y:S05]  /*1970*/  BSYNC.RELIABLE B1 ;  /* 0x0000000000017941 */ /* 0x000fea0003800100 */
.L_x_9484:
[----:B------:R-:W-:-:S13]  /*1980*/  ISETP.GE.U32.AND P0, PT, R5, R4, PT ;  /* 0x000000040500720c */ /* 0x000fda0003f06070 */
[----:B-12---:R-:W1:Y:S01]  /*1990*/  @!P0 LDC.64 R2, c[0x0][0x388] ;  /* 0x0000e200ff028b82 */ /* 0x006e620000000a00 */
[----:B0-----:R-:W-:Y:S02]  /*19a0*/  @!P0 IADD3 R7, PT, PT, R0, R5, RZ ;  /* 0x0000000500078210 */ /* 0x001fe40007ffe0ff */
[----:B------:R-:W-:-:S03]  /*19b0*/  @!P0 IADD3 R5, PT, PT, R5, 0x80, RZ ;  /* 0x0000008005058810 */ /* 0x000fc60007ffe0ff */
[----:B-1----:R-:W-:-:S05]  /*19c0*/  @!P0 IMAD.WIDE.U32 R2, R7, 0x4, R2 ;  /* 0x0000000407028825 */ /* 0x002fca00078e0002 */
[----:B------:R2:W-:Y:S02]  /*19d0*/  @!P0 STG.E desc[UR4][R2.64], R9 ;  /* 0x0000000902008986 */ /* 0x0005e4000c101904 */
.L_x_9489:
[----:B------:R-:W-:Y:S05]  /*19e0*/  BSYNC.RECONVERGENT B0 ;  /* 0x0000000000007941 */ /* 0x000fea0003800200 */
.L_x_9483:
        /* <DEDUP_REMOVED lines=8> */
.L_x_9466:
[----:B------:R-:W0:Y:S01]  /*1a70*/  S2R R12, SR_TID.X ;  /* 0x00000000000c7919 */ /* 0x000e220000002100 */
[----:B------:R-:W1:Y:S02]  /*1a80*/  LDC.64 R2, c[0x0][0x390] ;  /* 0x0000e400ff027b82 */ /* 0x000e640000000a00 */
[----:B-1----:R-:W-:-:S04]  /*1a90*/  IMAD.WIDE.U32 R2, R0, 0x4, R2 ;  /* 0x0000000400027825 */ /* 0x002fc800078e0002 */
[----:B0-----:R-:W-:-:S06]  /*1aa0*/  IMAD.WIDE.U32 R4, R12, 0x20, R2 ;  /* 0x000000200c047825 */ /* 0x001fcc00078e0002 */
[----:B------:R-:W2:Y:S01]  /*1ab0*/  LDG.E.ENL2.256 R4, R8, desc[UR4][R4.64] ;  /* 0xfe0000040408797e */ /* 0x000ea20008121904 */
[----:B------:R-:W-:Y:S01]  /*1ac0*/  IMAD.MOV.U32 R17, RZ, RZ, 0x38eb4c3a ;  /* 0x38eb4c3aff117424 */ /* 0x000fe200078e00ff */
[----:B------:R-:W-:Y:S01]  /*1ad0*/  MOV R16, 0x3aae005b ;  /* 0x3aae005b00107802 */ /* 0x000fe20000000f00 */
[----:B------:R-:W-:Y:S01]  /*1ae0*/  HFMA2 R19, -RZ, RZ, 1.0087890625, -0.000686168670654296875 ;  /* 0x3c09919fff137431 */ /* 0x000fe200000001ff */
[----:B------:R-:W-:Y:S02]  /*1af0*/  MOV R20, 0x3d24d99a ;  /* 0x3d24d99a00147802 */ /* 0x000fe40000000f00 */
[----:B------:R-:W-:Y:S01]  /*1b00*/  MOV R22, 0x3f69b4f9 ;  /* 0x3f69b4f900167802 */ /* 0x000fe20000000f00 */
[----:B--2---:R-:W-:Y:S01]  /*1b10*/  FMUL.FTZ R13, R8, 0.70710676908493041992 ;  /* 0x3f3504f3080d7820 */ /* 0x004fe20000410000 */
[----:B------:R-:W-:-:S03]  /*1b20*/  FMUL.FTZ R3, R9, 0.70710676908493041992 ;  /* 0x3f3504f309037820 */ /* 0x000fc60000410000 */
[C---:B------:R-:W-:Y:S01]  /*1b30*/  FADD.FTZ R2, |R13|.reuse, -RZ ;  /* 0x800000ff0d027221 */ /* 0x040fe20000010200 */
[----:B------:R-:W-:Y:S02]  /*1b40*/  FSETP.GE.FTZ.AND P0, PT, |R13|, 1.0029599666595458984, PT ;  /* 0x3f8060fe0d00780b */ /* 0x000fe40003f16200 */
[----:B------:R-:W-:Y:S02]  /*1b50*/  FSETP.GE.FTZ.AND P1, PT, |R3|, 1.0029599666595458984, PT ;  /* 0x3f8060fe0300780b */ /* 0x000fe40003f36200 */
[----:B------:R-:W-:Y:S02]  /*1b60*/  FSEL R15, R17, 8.4834944573231041431e-05, P0 ;  /* 0x38b1e96a110f7808 */ /* 0x000fe40000000000 */
[----:B------:R-:W-:Y:S02]  /*1b70*/  FSEL R21, -R16, -0.00082130916416645050049, P0 ;  /* 0xba574d2010157808 */ /* 0x000fe40000000100 */
[----:B------:R-:W-:Y:S02]  /*1b80*/  FSEL R14, R19, 0.0052134888246655464172, P0 ;  /* 0x3baad5ea130e7808 */ /* 0x000fe40000000000 */
[----:B------:R-:W-:-:S02]  /*1b90*/  FSEL R18, -R20, -0.026868773624300956726, P0 ;  /* 0xbcdc1be714127808 */ /* 0x000fc40000000100 */
[----:B------:R-:W-:Y:S01]  /*1ba0*/  FSEL R25, R17, 8.4834944573231041431e-05, P1 ;  /* 0x38b1e96a11197808 */ /* 0x000fe20000800000 */
[----:B------:R-:W-:Y:S01]  /*1bb0*/  @!P0 FMUL.FTZ R2, R13, R13 ;  /* 0x0000000d0d028220 */ /* 0x000fe20000410000 */
[----:B------:R-:W-:Y:S02]  /*1bc0*/  FSEL R27, -R16, -0.00082130916416645050049, P1 ;  /* 0xba574d20101b7808 */ /* 0x000fe40000800100 */
[----:B------:R-:W-:Y:S01]  /*1bd0*/  FSEL R29, R19, 0.0052134888246655464172, P1 ;  /* 0x3baad5ea131d7808 */ /* 0x000fe20000800000 */
[----:B------:R-:W-:Y:S01]  /*1be0*/  FFMA.FTZ R15, R2, R15, R21 ;  /* 0x0000000f020f7223 */ /* 0x000fe20000010015 */
[----:B------:R-:W-:-:S03]  /*1bf0*/  HFMA2 R21, -RZ, RZ, 1.5341796875, 81.5625 ;  /* 0x3e235519ff157431 */ /* 0x000fc600000001ff */
[C---:B------:R-:W-:Y:S01]  /*1c00*/  FFMA.FTZ R15, R2.reuse, R15, R14 ;  /* 0x0000000f020f7223 */ /* 0x040fe2000001000e */
[C---:B------:R-:W-:Y:S01]  /*1c10*/  FADD.FTZ R14, |R3|.reuse, -RZ ;  /* 0x800000ff030e7221 */ /* 0x040fe20000010200 */
[----:B------:R-:W-:Y:S02]  /*1c20*/  @!P1 FMUL.FTZ R14, R3, R3 ;  /* 0x00000003030e9220 */ /* 0x000fe40000410000 */
[----:B------:R-:W-:Y:S01]  /*1c30*/  FFMA.FTZ R15, R2, R15, R18 ;  /* 0x0000000f020f7223 */ /* 0x000fe20000010012 */
[----:B------:R-:W-:Y:S01]  /*1c40*/  FSEL R18, R22, -0.37612664699554443359, P0 ;  /* 0xbec093ac16127808 */ /* 0x000fe20000000000 */
[----:B------:R-:W-:Y:S01]  /*1c50*/  FFMA.FTZ R27, R14, R25, R27 ;  /* 0x000000190e1b7223 */ /* 0x000fe2000001001b */
[----:B------:R-:W-:-:S03]  /*1c60*/  FSEL R23, R21, 0.11284004896879196167, P0 ;  /* 0x3de718af15177808 */ /* 0x000fc60000000000 */
[----:B------:R-:W-:Y:S02]  /*1c70*/  FFMA.FTZ R27, R14, R27, R29 ;  /* 0x0000001b0e1b7223 */ /* 0x000fe4000001001d */
[----:B------:R-:W-:Y:S01]  /*1c80*/  FFMA.FTZ R15, R2, R15, R23 ;  /* 0x0000000f020f7223 */ /* 0x000fe20000010017 */
[----:B------:R-:W-:-:S03]  /*1c90*/  HFMA2 R23, -RZ, RZ, 1.7822265625, 0.000185489654541015625 ;  /* 0x3f210a14ff177431 */ /* 0x000fc600000001ff */
[----:B------:R-:W-:Y:S01]  /*1ca0*/  FFMA.FTZ R15, R2, R15, R18 ;  /* 0x0000000f020f7223 */ /* 0x000fe20000010012 */
[----:B------:R-:W-:Y:S02]  /*1cb0*/  FSEL R18, R21, 0.11284004896879196167, P1 ;  /* 0x3de718af15127808 */ /* 0x000fe40000800000 */
[----:B------:R-:W-:-:S05]  /*1cc0*/  FSEL R25, R23, 0.12837915122509002686, P0 ;  /* 0x3e0375d317197808 */ /* 0x000fca0000000000 */
[----:B------:R-:W-:Y:S01]  /*1cd0*/  FFMA.FTZ R24, R2, R15, R25 ;  /* 0x0000000f02187223 */ /* 0x000fe20000010019 */
[----:B------:R-:W-:Y:S01]  /*1ce0*/  FSEL R15, -R20, -0.026868773624300956726, P1 ;  /* 0xbcdc1be7140f7808 */ /* 0x000fe20000800100 */
[----:B------:R-:W-:-:S04]  /*1cf0*/  FADD.FTZ R2, -R2, -RZ ;  /* 0x800000ff02027221 */ /* 0x000fc80000010100 */
[----:B------:R-:W-:Y:S01]  /*1d00*/  FFMA.FTZ R27, R14, R27, R15 ;  /* 0x0000001b0e1b7223 */ /* 0x000fe2000001000f */
[----:B------:R-:W-:Y:S02]  /*1d10*/  FSEL R15, R2, R13, P0 ;  /* 0x0000000d020f7208 */ /* 0x000fe40000000000 */
[----:B------:R-:W-:Y:S01]  /*1d20*/  FSEL R2, R22, -0.37612664699554443359, P1 ;  /* 0xbec093ac16027808 */ /* 0x000fe20000800000 */
[----:B------:R-:W-:Y:S01]  /*1d30*/  FFMA.FTZ R27, R14, R27, R18 ;  /* 0x0000001b0e1b7223 */ /* 0x000fe20000010012 */
[----:B------:R-:W-:Y:S01]  /*1d40*/  FSEL R18, R23, 0.12837915122509002686, P1 ;  /* 0x3e0375d317127808 */ /* 0x000fe20000800000 */
[----:B------:R-:W-:Y:S02]  /*1d50*/  FFMA.FTZ R24, R24, R15, R15 ;  /* 0x0000000f18187223 */ /* 0x000fe4000001000f */
[C---:B------:R-:W-:Y:S01]  /*1d60*/  FFMA.FTZ R27, R14.reuse, R27, R2 ;  /* 0x0000001b0e1b7223 */ /* 0x040fe20000010002 */
[C---:B------:R-:W-:Y:S01]  /*1d70*/  FADD.FTZ R2, -R14.reuse, -RZ ;  /* 0x800000ff0e027221 */ /* 0x040fe20000010100 */
[----:B------:R-:W0:Y:S02]  /*1d80*/  @P0 MUFU.EX2 R15, R24 ;  /* 0x00000018000f0308 */ /* 0x000e240000000800 */
[----:B------:R-:W-:-:S02]  /*1d90*/  FFMA.FTZ R18, R14, R27, R18 ;  /* 0x0000001b0e127223 */ /* 0x000fc40000010012 */
[----:B------:R-:W-:Y:S01]  /*1da0*/  FSEL R25, R2, R3, P1 ;  /* 0x0000000302197208 */ /* 0x000fe20000800000 */
[C---:B------:R-:W-:Y:S01]  /*1db0*/  FMUL.FTZ R2, R10.reuse, 0.70710676908493041992 ;  /* 0x3f3504f30a027820 */ /* 0x040fe20000410000 */
[----:B------:R-:W-:-:S03]  /*1dc0*/  FMUL.FTZ R10, R10, 0.5 ;  /* 0x3f0000000a0a7820 */ /* 0x000fc60000410000 */
[----:B------:R-:W-:Y:S01]  /*1dd0*/  FFMA.FTZ R18, R18, R25, R25 ;  /* 0x0000001912127223 */ /* 0x000fe20000010019 */
[----:B------:R-:W-:-:S03]  /*1de0*/  FSETP.GE.FTZ.AND P2, PT, |R2|, 1.0029599666595458984, PT ;  /* 0x3f8060fe0200780b */ /* 0x000fc60003f56200 */
[----:B------:R-:W1:Y:S01]  /*1df0*/  @P1 MUFU.EX2 R25, R18 ;  /* 0x0000001200191308 */ /* 0x000e620000000800 */
[----:B------:R-:W-:Y:S02]  /*1e00*/  FSEL R26, R17, 8.4834944573231041431e-05, P2 ;  /* 0x38b1e96a111a7808 */ /* 0x000fe40001000000 */
[----:B------:R-:W-:Y:S01]  /*1e10*/  FSEL R28, -R16, -0.00082130916416645050049, P2 ;  /* 0xba574d20101c7808 */ /* 0x000fe20001000100 */
[----:B0-----:R-:W-:Y:S01]  /*1e20*/  @P0 FADD.FTZ R14, -R15, 1 ;  /* 0x3f8000000f0e0421 */ /* 0x001fe20000010100 */
[----:B------:R-:W-:-:S04]  /*1e30*/  FSEL R15, -R20, -0.026868773624300956726, P2 ;  /* 0xbcdc1be7140f7808 */ /* 0x000fc80001000100 */
[----:B------:R-:W-:Y:S01]  /*1e40*/  @P0 LOP3.LUT R24, R14, 0x80000000, R13, 0xb8, !PT ;  /* 0x800000000e180812 */ /* 0x000fe200078eb80d */
[C---:B------:R-:W-:Y:S01]  /*1e50*/  FADD.FTZ R13, |R2|.reuse, -RZ ;  /* 0x800000ff020d7221 */ /* 0x040fe20000010200 */
[----:B------:R-:W-:-:S04]  /*1e60*/  @!P2 FMUL.FTZ R13, R2, R2 ;  /* 0x00000002020da220 */ /* 0x000fc80000410000 */
[----:B------:R-:W-:Y:S01]  /*1e70*/  FFMA.FTZ R26, R13, R26, R28 ;  /* 0x0000001a0d1a7223 */ /* 0x000fe2000001001c */
[----:B------:R-:W-:Y:S01]  /*1e80*/  FSEL R28, R19, 0.0052134888246655464172, P2 ;  /* 0x3baad5ea131c7808 */ /* 0x000fe20001000000 */
[----:B-1----:R-:W-:Y:S01]  /*1e90*/  @P1 FADD.FTZ R14, -R25, 1 ;  /* 0x3f800000190e1421 */ /* 0x002fe20000010100 */
[----:B------:R-:W-:-:S03]  /*1ea0*/  FSEL R25, R23, 0.12837915122509002686, P2 ;  /* 0x3e0375d317197808 */ /* 0x000fc60001000000 */
[----:B------:R-:W-:Y:S01]  /*1eb0*/  FFMA.FTZ R26, R13, R26, R28 ;  /* 0x0000001a0d1a7223 */ /* 0x000fe2000001001c */
[----:B------:R-:W-:Y:S01]  /*1ec0*/  @P1 LOP3.LUT R18, R14, 0x80000000, R3, 0xb8, !PT ;  /* 0x800000000e121812 */ /* 0x000fe200078eb803 */
[----:B------:R-:W-:Y:S01]  /*1ed0*/  FMUL.FTZ R3, R11, 0.70710676908493041992 ;  /* 0x3f3504f30b037820 */ /* 0x000fe20000410000 */
[----:B------:R-:W-:Y:S01]  /*1ee0*/  FSEL R14, R21, 0.11284004896879196167, P2 ;  /* 0x3de718af150e7808 */ /* 0x000fe20001000000 */
[----:B------:R-:W-:Y:S01]  /*1ef0*/  FFMA.FTZ R26, R13, R26, R15 ;  /* 0x0000001a0d1a7223 */ /* 0x000fe2000001000f */
[----:B------:R-:W-:Y:S01]  /*1f00*/  FSEL R15, R22, -0.37612664699554443359, P2 ;  /* 0xbec093ac160f7808 */ /* 0x000fe20001000000 */
[----:B------:R-:W-:Y:S01]  /*1f10*/  FMUL.FTZ R11, R11, 0.5 ;  /* 0x3f0000000b0b7820 */ /* 0x000fe20000410000 */
[----:B------:R-:W-:Y:S01]  /*1f20*/  FSETP.GE.FTZ.AND P0, PT, |R3|, 1.0029599666595458984, PT ;  /* 0x3f8060fe0300780b */ /* 0x000fe20003f16200 */
[----:B------:R-:W-:-:S03]  /*1f30*/  FFMA.FTZ R14, R13, R26, R14 ;  /* 0x0000001a0d0e7223 */ /* 0x000fc6000001000e */
[----:B------:R-:W-:Y:S01]  /*1f40*/  FSEL R27, -R16, -0.00082130916416645050049, P0 ;  /* 0xba574d20101b7808 */ /* 0x000fe20000000100 */
[----:B------:R-:W-:Y:S01]  /*1f50*/  FFMA.FTZ R26, R13, R14, R15 ;  /* 0x0000000e0d1a7223 */ /* 0x000fe2000001000f */
[----:B------:R-:W-:-:S03]  /*1f60*/  FADD.FTZ R14, |R3|, -RZ ;  /* 0x800000ff030e7221 */ /* 0x000fc60000010200 */
[----:B------:R-:W-:Y:S01]  /*1f70*/  FFMA.FTZ R15, R13, R26, R25 ;  /* 0x0000001a0d0f7223 */ /* 0x000fe20000010019 */
[----:B------:R-:W-:Y:S01]  /*1f80*/  FSEL R25, R17, 8.4834944573231041431e-05, P0 ;  /* 0x38b1e96a11197808 */ /* 0x000fe20000000000 */
[----:B------:R-:W-:Y:S01]  /*1f90*/  FADD.FTZ R13, -R13, -RZ ;  /* 0x800000ff0d0d7221 */ /* 0x000fe20000010100 */
[----:B------:R-:W-:Y:S01]  /*1fa0*/  FSEL R26, R19, 0.0052134888246655464172, P0 ;  /* 0x3baad5ea131a7808 */ /* 0x000fe20000000000 */
        /* <DEDUP_REMOVED lines=11> */
[----:B------:R-:W-:Y:S01]  /*2060*/  FADD.FTZ R14, -R14, -RZ ;  /* 0x800000ff0e0e7221 */ /* 0x000fe20000010100 */
[----:B------:R-:W-:-:S04]  /*2070*/  FSEL R26, R13, R2, P2 ;  /* 0x000000020d1a7208 */ /* 0x000fc80001000000 */
[----:B------:R-:W-:Y:S01]  /*2080*/  FSEL R14, R14, R3, P0 ;  /* 0x000000030e0e7208 */ /* 0x000fe20000000000 */
[----:B------:R-:W-:Y:S01]  /*2090*/  FFMA.FTZ R13, R15, R26, R26 ;  /* 0x0000001a0f0d7223 */ /* 0x000fe2000001001a */
[C---:B------:R-:W-:Y:S01]  /*20a0*/  FMUL.FTZ R15, R4.reuse, 0.70710676908493041992 ;  /* 0x3f3504f3040f7820 */ /* 0x040fe20000410000 */
[----:B------:R-:W-:Y:S02]  /*20b0*/  FMUL.FTZ R4, R4, 0.5 ;  /* 0x3f00000004047820 */ /* 0x000fe40000410000 */
[----:B------:R-:W-:Y:S01]  /*20c0*/  FFMA.FTZ R14, R25, R14, R14 ;  /* 0x0000000e190e7223 */ /* 0x000fe2000001000e */
[----:B------:R-:W0:Y:S01]  /*20d0*/  @P2 MUFU.EX2 R26, R13 ;  /* 0x0000000d001a2308 */ /* 0x000e220000000800 */
[----:B------:R-:W-:-:S07]  /*20e0*/  FSETP.GE.FTZ.AND P1, PT, |R15|, 1.0029599666595458984, PT ;  /* 0x3f8060fe0f00780b */ /* 0x000fce0003f36200 */
[----:B------:R-:W1:Y:S01]  /*20f0*/  @P0 MUFU.EX2 R27, R14 ;  /* 0x0000000e001b0308 */ /* 0x000e620000000800 */
[----:B0-----:R-:W-:-:S05]  /*2100*/  @P2 FADD.FTZ R25, -R26, 1 ;  /* 0x3f8000001a192421 */ /* 0x001fca0000010100 */
[----:B------:R-:W-:Y:S01]  /*2110*/  @P2 LOP3.LUT R13, R25, 0x80000000, R2, 0xb8, !PT ;  /* 0x80000000190d2812 */ /* 0x000fe200078eb802 */
[----:B------:R-:W-:Y:S01]  /*2120*/  FADD.FTZ R2, |R15|, -RZ ;  /* 0x800000ff0f027221 */ /* 0x000fe20000010200 */
[----:B------:R-:W-:Y:S01]  /*2130*/  FSEL R25, -R16, -0.00082130916416645050049, P1 ;  /* 0xba574d2010197808 */ /* 0x000fe20000800100 */
[----:B-1----:R-:W-:Y:S01]  /*2140*/  @P0 FADD.FTZ R26, -R27, 1 ;  /* 0x3f8000001b1a0421 */ /* 0x002fe20000010100 */
[----:B------:R-:W-:Y:S01]  /*2150*/  @!P1 FMUL.FTZ R2, R15, R15 ;  /* 0x0000000f0f029220 */ /* 0x000fe20000410000 */
[----:B------:R-:W-:Y:S01]  /*2160*/  FMUL.FTZ R27, R8, 0.5 ;  /* 0x3f000000081b7820 */ /* 0x000fe20000410000 */
[----:B------:R-:W-:Y:S01]  /*2170*/  FADD.FTZ R8, R24, 1 ;  /* 0x3f80000018087421 */ /* 0x000fe20000010000 */
[----:B------:R-:W-:Y:S01]  /*2180*/  FMUL.FTZ R24, R9, 0.5 ;  /* 0x3f00000009187820 */ /* 0x000fe20000410000 */
[----:B------:R-:W-:Y:S01]  /*2190*/  @P0 LOP3.LUT R14, R26, 0x80000000, R3, 0xb8, !PT ;  /* 0x800000001a0e0812 */ /* 0x000fe200078eb803 */
[----:B------:R-:W-:Y:S01]  /*21a0*/  FADD.FTZ R28, -R2, -RZ ;  /* 0x800000ff021c7221 */ /* 0x000fe20000010100 */
[----:B------:R-:W-:Y:S01]  /*21b0*/  FSEL R3, R17, 8.4834944573231041431e-05, P1 ;  /* 0x38b1e96a11037808 */ /* 0x000fe20000800000 */
[----:B------:R-:W-:Y:S01]  /*21c0*/  FADD.FTZ R9, R18, 1 ;  /* 0x3f80000012097421 */ /* 0x000fe20000010000 */
[----:B------:R-:W-:Y:S01]  /*21d0*/  FSEL R26, R19, 0.0052134888246655464172, P1 ;  /* 0x3baad5ea131a7808 */ /* 0x000fe20000800000 */
[----:B------:R-:W-:Y:S01]  /*21e0*/  FMUL.FTZ R8, R8, R27 ;  /* 0x0000001b08087220 */ /* 0x000fe20000410000 */
[----:B------:R-:W-:Y:S01]  /*21f0*/  FADD.FTZ R13, R13, 1 ;  /* 0x3f8000000d0d7421 */ /* 0x000fe20000010000 */
[C---:B------:R-:W-:Y:S01]  /*2200*/  FFMA.FTZ R3, R2.reuse, R3, R25 ;  /* 0x0000000302037223 */ /* 0x040fe20000010019 */
[----:B------:R-:W-:Y:S01]  /*2210*/  FMUL.FTZ R25, R5, 0.70710676908493041992 ;  /* 0x3f3504f305197820 */ /* 0x000fe20000410000 */
[----:B------:R-:W-:Y:S01]  /*2220*/  FMUL.FTZ R9, R9, R24 ;  /* 0x0000001809097220 */ /* 0x000fe20000410000 */
[----:B------:R-:W-:Y:S01]  /*2230*/  FMUL.FTZ R10, R13, R10 ;  /* 0x0000000a0d0a7220 */ /* 0x000fe20000410000 */
[----:B------:R-:W-:Y:S01]  /*2240*/  FFMA.FTZ R3, R2, R3, R26 ;  /* 0x0000000302037223 */ /* 0x000fe2000001001a */
[----:B------:R-:W-:Y:S01]  /*2250*/  FSEL R26, -R20, -0.026868773624300956726, P1 ;  /* 0xbcdc1be7141a7808 */ /* 0x000fe20000800100 */
[----:B------:R-:W-:Y:S01]  /*2260*/  FMUL.FTZ R5, R5, 0.5 ;  /* 0x3f00000005057820 */ /* 0x000fe20000410000 */
[----:B------:R-:W-:Y:S01]  /*2270*/  FSETP.GE.FTZ.AND P0, PT, |R25|, 1.0029599666595458984, PT ;  /* 0x3f8060fe1900780b */ /* 0x000fe20003f16200 */
[----:B------:R-:W-:-:S02]  /*2280*/  FADD.FTZ R14, R14, 1 ;  /* 0x3f8000000e0e7421 */ /* 0x000fc40000010000 */
[----:B------:R-:W-:Y:S01]  /*2290*/  FFMA.FTZ R3, R2, R3, R26 ;  /* 0x0000000302037223 */ /* 0x000fe2000001001a */
[----:B------:R-:W-:Y:S01]  /*22a0*/  FSEL R26, R21, 0.11284004896879196167, P1 ;  /* 0x3de718af151a7808 */ /* 0x000fe20000800000 */
[----:B------:R-:W-:-:S04]  /*22b0*/  FMUL.FTZ R11, R14, R11 ;  /* 0x0000000b0e0b7220 */ /* 0x000fc80000410000 */
[----:B------:R-:W-:Y:S01]  /*22c0*/  FFMA.FTZ R3, R2, R3, R26 ;  /* 0x0000000302037223 */ /* 0x000fe2000001001a */
[----:B------:R-:W-:-:S05]  /*22d0*/  FSEL R26, R22, -0.37612664699554443359, P1 ;  /* 0xbec093ac161a7808 */ /* 0x000fca0000800000 */
[----:B------:R-:W-:Y:S01]  /*22e0*/  FFMA.FTZ R3, R2, R3, R26 ;  /* 0x0000000302037223 */ /* 0x000fe2000001001a */
[----:B------:R-:W-:-:S05]  /*22f0*/  FSEL R26, R23, 0.12837915122509002686, P1 ;  /* 0x3e0375d3171a7808 */ /* 0x000fca0000800000 */
[----:B------:R-:W-:Y:S01]  /*2300*/  FFMA.FTZ R2, R2, R3, R26 ;  /* 0x0000000302027223 */ /* 0x000fe2000001001a */
[----:B------:R-:W-:Y:S02]  /*2310*/  FSEL R3, R28, R15, P1 ;  /* 0x0000000f1c037208 */ /* 0x000fe40000800000 */
[----:B------:R-:W-:-:S03]  /*2320*/  FSEL R28, -R16, -0.00082130916416645050049, P0 ;  /* 0xba574d20101c7808 */ /* 0x000fc60000000100 */
[----:B------:R-:W-:-:S04]  /*2330*/  FFMA.FTZ R2, R2, R3, R3 ;  /* 0x0000000302027223 */ /* 0x000fc80000010003 */
[----:B------:R-:W0:Y:S02]  /*2340*/  @P1 MUFU.EX2 R3, R2 ;  /* 0x0000000200031308 */ /* 0x000e240000000800 */
[----:B0-----:R-:W-:Y:S01]  /*2350*/  @P1 FADD.FTZ R26, -R3, 1 ;  /* 0x3f800000031a1421 */ /* 0x001fe20000010100 */
[C---:B------:R-:W-:Y:S01]  /*2360*/  FADD.FTZ R3, |R25|.reuse, -RZ ;  /* 0x800000ff19037221 */ /* 0x040fe20000010200 */
[----:B------:R-:W-:-:S03]  /*2370*/  @!P0 FMUL.FTZ R3, R25, R25 ;  /* 0x0000001919038220 */ /* 0x000fc60000410000 */
[----:B------:R-:W-:Y:S02]  /*2380*/  @P1 LOP3.LUT R2, R26, 0x80000000, R15, 0xb8, !PT ;  /* 0x800000001a021812 */ /* 0x000fe400078eb80f */
[----:B------:R-:W-:Y:S02]  /*2390*/  FSEL R26, R17, 8.4834944573231041431e-05, P0 ;  /* 0x38b1e96a111a7808 */ /* 0x000fe40000000000 */
[----:B------:R-:W-:Y:S01]  /*23a0*/  FSEL R15, R19, 0.0052134888246655464172, P0 ;  /* 0x3baad5ea130f7808 */ /* 0x000fe20000000000 */
[----:B------:R-:W-:Y:S02]  /*23b0*/  FADD.FTZ R13, R2, 1 ;  /* 0x3f800000020d7421 */ /* 0x000fe40000010000 */
[----:B------:R-:W-:Y:S02]  /*23c0*/  FFMA.FTZ R26, R3, R26, R28 ;  /* 0x0000001a031a7223 */ /* 0x000fe4000001001c */
[----:B------:R-:W-:Y:S02]  /*23d0*/  FMUL.FTZ R4, R13, R4 ;  /* 0x000000040d047220 */ /* 0x000fe40000410000 */
        /* <DEDUP_REMOVED lines=11> */
[----:B------:R-:W-:Y:S01]  /*2490*/  FFMA.FTZ R3, R15, R26, R26 ;  /* 0x0000001a0f037223 */ /* 0x000fe2000001001a */
[C---:B------:R-:W-:Y:S01]  /*24a0*/  FMUL.FTZ R15, R6.reuse, 0.70710676908493041992 ;  /* 0x3f3504f3060f7820 */ /* 0x040fe20000410000 */
[----:B------:R-:W-:Y:S02]  /*24b0*/  FMUL.FTZ R6, R6, 0.5 ;  /* 0x3f00000006067820 */ /* 0x000fe40000410000 */
[----:B------:R-:W0:Y:S02]  /*24c0*/  @P0 MUFU.EX2 R26, R3 ;  /* 0x00000003001a0308 */ /* 0x000e240000000800 */
[----:B------:R-:W-:-:S04]  /*24d0*/  FSETP.GE.FTZ.AND P1, PT, |R15|, 1.0029599666595458984, PT ;  /* 0x3f8060fe0f00780b */ /* 0x000fc80003f36200 */
[----:B------:R-:W-:Y:S02]  /*24e0*/  FSEL R18, R17, 8.4834944573231041431e-05, P1 ;  /* 0x38b1e96a11127808 */ /* 0x000fe40000800000 */
[----:B------:R-:W-:Y:S02]  /*24f0*/  FSEL R24, R19, 0.0052134888246655464172, P1 ;  /* 0x3baad5ea13187808 */ /* 0x000fe40000800000 */
[----:B------:R-:W-:Y:S01]  /*2500*/  FSEL R27, -R20, -0.026868773624300956726, P1 ;  /* 0xbcdc1be7141b7808 */ /* 0x000fe20000800100 */
[----:B0-----:R-:W-:-:S05]  /*2510*/  @P0 FADD.FTZ R26, -R26, 1 ;  /* 0x3f8000001a1a0421 */ /* 0x001fca0000010100 */
[----:B------:R-:W-:Y:S01]  /*2520*/  @P0 LOP3.LUT R3, R26, 0x80000000, R25, 0xb8, !PT ;  /* 0x800000001a030812 */ /* 0x000fe200078eb819 */
[C---:B------:R-:W-:Y:S01]  /*2530*/  FADD.FTZ R25, |R15|.reuse, -RZ ;  /* 0x800000ff0f197221 */ /* 0x040fe20000010200 */
[----:B------:R-:W-:Y:S01]  /*2540*/  FSEL R26, -R16, -0.00082130916416645050049, P1 ;  /* 0xba574d20101a7808 */ /* 0x000fe20000800100 */
[----:B------:R-:W-:-:S04]  /*2550*/  @!P1 FMUL.FTZ R25, R15, R15 ;  /* 0x0000000f0f199220 */ /* 0x000fc80000410000 */
[----:B------:R-:W-:Y:S01]  /*2560*/  FFMA.FTZ R26, R25, R18, R26 ;  /* 0x00000012191a7223 */ /* 0x000fe2000001001a */
[C---:B------:R-:W-:Y:S01]  /*2570*/  FMUL.FTZ R18, R7.reuse, 0.70710676908493041992 ;  /* 0x3f3504f307127820 */ /* 0x040fe20000410000 */
[----:B------:R-:W-:Y:S02]  /*2580*/  FMUL.FTZ R7, R7, 0.5 ;  /* 0x3f00000007077820 */ /* 0x000fe40000410000 */
[C---:B------:R-:W-:Y:S01]  /*2590*/  FFMA.FTZ R26, R25.reuse, R26, R24 ;  /* 0x0000001a191a7223 */ /* 0x040fe20000010018 */
[C---:B------:R-:W-:Y:S01]  /*25a0*/  FADD.FTZ R24, |R18|.reuse, -RZ ;  /* 0x800000ff12187221 */ /* 0x040fe20000010200 */
[----:B------:R-:W-:Y:S02]  /*25b0*/  FSETP.GE.FTZ.AND P0, PT, |R18|, 1.0029599666595458984, PT ;  /* 0x3f8060fe1200780b */ /* 0x000fe40003f16200 */
[----:B------:R-:W-:Y:S02]  /*25c0*/  FFMA.FTZ R26, R25, R26, R27 ;  /* 0x0000001a191a7223 */ /* 0x000fe4000001001b */
[----:B------:R-:W-:-:S02]  /*25d0*/  FSEL R17, R17, 8.4834944573231041431e-05, P0 ;  /* 0x38b1e96a11117808 */ /* 0x000fc40000000000 */
[----:B------:R-:W-:Y:S02]  /*25e0*/  FSEL R27, -R16, -0.00082130916416645050049, P0 ;  /* 0xba574d20101b7808 */ /* 0x000fe40000000100 */
[----:B------:R-:W-:Y:S02]  /*25f0*/  FSEL R16, R19, 0.0052134888246655464172, P0 ;  /* 0x3baad5ea13107808 */ /* 0x000fe40000000000 */
[----:B------:R-:W-:-:S03]  /*2600*/  FSEL R20, -R20, -0.026868773624300956726, P0 ;  /* 0xbcdc1be714147808 */ /* 0x000fc60000000100 */
[----:B------:R-:W-:-:S04]  /*2610*/  @!P0 FMUL.FTZ R24, R18, R18 ;  /* 0x0000001212188220 */ /* 0x000fc80000410000 */
[----:B------:R-:W-:-:S04]  /*2620*/  FFMA.FTZ R17, R24, R17, R27 ;  /* 0x0000001118117223 */ /* 0x000fc8000001001b */
[C---:B------:R-:W-:Y:S01]  /*2630*/  FFMA.FTZ R17, R24.reuse, R17, R16 ;  /* 0x0000001118117223 */ /* 0x040fe20000010010 */
[C---:B------:R-:W-:Y:S02]  /*2640*/  FSEL R16, R21.reuse, 0.11284004896879196167, P1 ;  /* 0x3de718af15107808 */ /* 0x040fe40000800000 */
[----:B------:R-:W-:Y:S01]  /*2650*/  FSEL R21, R21, 0.11284004896879196167, P0 ;  /* 0x3de718af15157808 */ /* 0x000fe20000000000 */
[----:B------:R-:W-:Y:S01]  /*2660*/  FFMA.FTZ R17, R24, R17, R20 ;  /* 0x0000001118117223 */ /* 0x000fe20000010014 */
[----:B------:R-:W-:Y:S01]  /*2670*/  FSEL R20, R22, -0.37612664699554443359, P1 ;  /* 0xbec093ac16147808 */ /* 0x000fe20000800000 */
[C---:B------:R-:W-:Y:S02]  /*2680*/  FFMA.FTZ R16, R25.reuse, R26, R16 ;  /* 0x0000001a19107223 */ /* 0x040fe40000010010 */
[----:B------:R-:W-:Y:S01]  /*2690*/  FFMA.FTZ R21, R24, R17, R21 ;  /* 0x0000001118157223 */ /* 0x000fe20000010015 */
[----:B------:R-:W-:Y:S01]  /*26a0*/  FSEL R17, R22, -0.37612664699554443359, P0 ;  /* 0xbec093ac16117808 */ /* 0x000fe20000000000 */
[----:B------:R-:W-:Y:S01]  /*26b0*/  FFMA.FTZ R16, R25, R16, R20 ;  /* 0x0000001019107223 */ /* 0x000fe20000010014 */
[----:B------:R-:W-:Y:S01]  /*26c0*/  FSEL R20, R23, 0.12837915122509002686, P1 ;  /* 0x3e0375d317147808 */ /* 0x000fe20000800000 */
[----:B------:R-:W-:Y:S01]  /*26d0*/  FADD.FTZ R22, -R25, -RZ ;  /* 0x800000ff19167221 */ /* 0x000fe20000010100 */
[----:B------:R-:W-:Y:S01]  /*26e0*/  FSEL R23, R23, 0.12837915122509002686, P0 ;  /* 0x3e0375d317177808 */ /* 0x000fe20000000000 */
[----:B------:R-:W-:-:S02]  /*26f0*/  FFMA.FTZ R21, R24, R21, R17 ;  /* 0x0000001518157223 */ /* 0x000fc40000010011 */
        /* <DEDUP_REMOVED lines=17> */
[----:B------:R-:W-:-:S04]  /*2810*/  FADD.FTZ R19, R19, 1 ;  /* 0x3f80000013137421 */ /* 0x000fc80000010000 */
[----:B------:R-:W-:Y:S01]  /*2820*/  @P0 LOP3.LUT R20, R21, 0x80000000, R18, 0xb8, !PT ;  /* 0x8000000015140812 */ /* 0x000fe200078eb812 */
[----:B------:R-:W-:-:S04]  /*2830*/  FMUL.FTZ R6, R19, R6 ;  /* 0x0000000613067220 */ /* 0x000fc80000410000 */
[----:B------:R-:W-:-:S04]  /*2840*/  FADD.FTZ R20, R20, 1 ;  /* 0x3f80000014147421 */ /* 0x000fc80000010000 */
[----:B------:R-:W-:-:S05]  /*2850*/  FMUL.FTZ R7, R20, R7 ;  /* 0x0000000714077220 */ /* 0x000fca0000410000 */
[----:B------:R-:W-:Y:S01]  /*2860*/  STG.E.ENL2.256 desc[UR4][R16.64], R8, R4 ;  /* 0xf80000081004797f */ /* 0x000fe2000f121804 */
[----:B------:R-:W-:Y:S05]  /*2870*/  EXIT ;  /* 0x000000000000794d */ /* 0x000fea0003800000 */
.L_x_9490:
        /* <DEDUP_REMOVED lines=16> */
.L_x_12932:


//--------------------- .text._ZN2at6native18elementwise_kernelILi128ELi4EZNS0_15gpu_kernel_implIZZZNS0_18GeluCUDAKernelImplERNS_18TensorIteratorBaseENS0_8GeluTypeEENKUlvE0_clEvENKUlvE_clEvEUldE_EEvS4_RKT_EUliE_EEviT1_ --------------------------
	.section	.text._ZN2at6native18elementwise_kernelILi128ELi4EZNS0_15gpu_kernel_implIZZZNS0_18GeluCUDAKernelImplERNS_18TensorIteratorBaseENS0_8GeluTypeEENKUlvE0_clEvENKUlvE_clEvEUldE_EEvS4_RKT_EUliE_EEviT1_,"ax",@progbits
	.align	128
        .global         _ZN2at6native18elementwise_kernelILi128ELi4EZNS0_15gpu_kernel_implIZZZNS0_18GeluCUDAKernelImplERNS_18TensorIteratorBaseENS0_8GeluTypeEENKUlvE0_clEvENKUlvE_clEvEUldE_EEvS4_RKT_EUliE_EEviT1_
        .type           _ZN2at6native18elementwise_kernelILi128ELi4EZNS0_15gpu_kernel_implIZZZNS0_18GeluCUDAKernelImplERNS_18TensorIteratorBaseENS0_8GeluTypeEENKUlvE0_clEvENKUlvE_clEvEUldE_EEvS4_RKT_EUliE_EEviT1_,@function
        .size           _ZN2at6native18elementwise_kernelILi128ELi4EZNS0_15gpu_kernel_implIZZZNS0_18GeluCUDAKernelImplERNS_18TensorIteratorBaseENS0_8GeluTypeEENKUlvE0_clEvENKUlvE_clEvEUldE_EEvS4_RKT_EUliE_EEviT1_,(.L_x_12933 - _ZN2at6native18elementwise_kernelILi128ELi4EZNS0_15gpu_kernel_implIZZZNS0_18GeluCUDAKernelImplERNS_18TensorIteratorBaseENS0_8GeluTypeEENKUlvE0_clEvENKUlvE_clEvEUldE_EEvS4_RKT_EUliE_EEviT1_)
        .other          _ZN2at6native18elementwise_kernelILi128ELi4EZNS0_15gpu_kernel_implIZZZNS0_18GeluCUDAKernelImplERNS_18TensorIteratorBaseENS0_8GeluTypeEENKUlvE0_clEvENKUlvE_clEvEUldE_EEvS4_RKT_EUliE_EEviT1_,@"STO_CUDA_ENTRY STV_DEFAULT"
_ZN2at6native18elementwise_kernelILi128ELi4EZNS0_15gpu_kernel_implIZZZNS0_18GeluCUDAKernelImplERNS_18TensorIteratorBaseENS0_8GeluTypeEENKUlvE0_clEvENKUlvE_clEvEUldE_EEvS4_RKT_EUliE_EEviT1_:
.text._ZN2at6native18elementwise_kernelILi128ELi4EZNS0_15gpu_kernel_implIZZZNS0_18GeluCUDAKernelImplERNS_18TensorIteratorBaseENS0_8GeluTypeEENKUlvE0_clEvENKUlvE_clEvEUldE_EEvS4_RKT_EUliE_EEviT1_:
        /* <DEDUP_REMOVED lines=319> */
.L_x_9493:
        /* <DEDUP_REMOVED lines=18> */
.L_x_9498:
[----:B------:R-:W2:Y:S02]  /*1510*/  LDG.E.U8 R2, desc[UR36][R2.64] ;  /* 0x0000002402027981 */ /* 0x000ea4000c1e1100 */
[----:B--2---:R0:W1:Y:S01]  /*1520*/  I2F.F64.U16 R4, R2 ;  /* 0x0000000200047312 */ /* 0x0040620000101800 */
[----:B------:R-:W-:Y:S05]  /*1530*/  BRA `(.L_x_9500) ;  /* 0x0000000c00607947 */ /* 0x000fea0003800000 */
.L_x_9497:
        /* <DEDUP_REMOVED lines=9> */
.L_x_9502:
[----:B------:R-:W2:Y:S02]  /*15d0*/  LDG.E R2, desc[UR36][R2.64] ;  /* 0x0000002402027981 */ /* 0x000ea4000c1e1900 */
[----:B--2---:R0:W1:Y:S01]  /*15e0*/  I2F.F64 R4, R2 ;  /* 0x0000000200047312 */ /* 0x0040620000201c00 */
[----:B------:R-:W-:Y:S05]  /*15f0*/  BRA `(.L_x_9500) ;  /* 0x0000000c00307947 */ /* 0x000fea0003800000 */
.L_x_9501:
[----:B------:R-:W2:Y:S02]  /*1600*/  LDG.E.U16 R2, desc[UR36][R2.64] ;  /* 0x0000002402027981 */ /* 0x000ea4000c1e1500 */
[----:B--2---:R0:W1:Y:S01]  /*1610*/  I2F.F64.S16 R4, R2 ;  /* 0x0000000200047312 */ /* 0x0040620000101c00 */
[----:B------:R-:W-:Y:S05]  /*1620*/  BRA `(.L_x_9500) ;  /* 0x0000000c00247947 */ /* 0x000fea0003800000 */
.L_x_9496:
        /* <DEDUP_REMOVED lines=10> */
.L_x_9504:
[----:B------:R-:W2:Y:S02]  /*16d0*/  LDG.E.U16 R0, desc[UR36][R2.64] ;  /* 0x0000002402007981 */ /* 0x000ea4000c1e1500 */
[----:B--2---:R-:W-:-:S05]  /*16e0*/  HADD2.F32 R0, -RZ, R0.H0_H0 ;  /* 0x20000000ff007230 */ /* 0x004fca0000004100 */
[----:B------:R-:W-:-:S04]  /*16f0*/  FMUL.FTZ R0, R0, 1 ;  /* 0x3f80000000007820 */ /* 0x000fc80000410000 */
[----:B------:R0:W1:Y:S01]  /*1700*/  F2F.F64.F32 R4, R0 ;  /* 0x0000000000047310 */ /* 0x0000620000201800 */
[----:B------:R-:W-:Y:S05]  /*1710*/  BRA `(.L_x_9500) ;  /* 0x0000000800e87947 */ /* 0x000fea0003800000 */
.L_x_9503:
        /* <DEDUP_REMOVED lines=10> */
.L_x_9506:
[----:B------:R-:W2:Y:S02]  /*17c0*/  LDG.E.U16 R2, desc[UR36][R2.64] ;  /* 0x0000002402027981 */ /* 0x000ea4000c1e1500 */
[----:B--2---:R-:W-:-:S05]  /*17d0*/  HADD2.F32 R0, -RZ, R2.H0_H0 ;  /* 0x20000002ff007230 */ /* 0x004fca0000004100 */
[----:B------:R-:W-:-:S04]  /*17e0*/  FMUL.FTZ R0, R0, 1 ;  /* 0x3f80000000007820 */ /* 0x000fc80000410000 */
[----:B------:R0:W1:Y:S01]  /*17f0*/  F2F.F64.F32 R4, R0 ;  /* 0x0000000000047310 */ /* 0x0000620000201800 */
[----:B------:R-:W-:Y:S05]  /*1800*/  BRA `(.L_x_9500) ;  /* 0x0000000800ac7947 */ /* 0x000fea0003800000 */
.L_x_9505:
[----:B------:R0:W5:Y:S01]  /*1810*/  LDG.E.64 R4, desc[UR36][R2.64] ;  /* 0x0000002402047981 */ /* 0x000162000c1e1b00 */
[----:B------:R-:W-:Y:S05]  /*1820*/  BRA `(.L_x_9500) ;  /* 0x0000000800a47947 */ /* 0x000fea0003800000 */
.L_x_9495:
        /* <DEDUP_REMOVED lines=13> */
.L_x_9509:
[----:B------:R0:W5:Y:S01]  /*1900*/  LDG.E.64 R4, desc[UR36][R2.64] ;  /* 0x0000002402047981 */ /* 0x000162000c1e1b00 */
[----:B------:R-:W-:Y:S05]  /*1910*/  BRA `(.L_x_9500) ;  /* 0x0000000800687947 */ /* 0x000fea0003800000 */
.L_x_9508:
        /* <DEDUP_REMOVED lines=27> */
.L_x_9511:
        /* <DEDUP_REMOVED lines=14> */
.L_x_9510:
[----:B------:R-:W2:Y:S02]  /*1bb0*/  LDG.E.U16 R0, desc[UR36][R2.64] ;  /* 0x0000002402007981 */ /* 0x000ea4000c1e1500 */
[----:B--2---:R-:W-:-:S04]  /*1bc0*/  IMAD.U32 R0, R0, 0x10000, RZ ;  /* 0x0001000000007824 */ /* 0x004fc800078e00ff */
[----:B------:R-:W-:-:S04]  /*1bd0*/  FMUL.FTZ R0, R0, 1 ;  /* 0x3f80000000007820 */ /* 0x000fc80000410000 */
[----:B------:R0:W1:Y:S01]  /*1be0*/  F2F.F64.F32 R4, R0 ;  /* 0x0000000000047310 */ /* 0x0000620000201800 */
[----:B------:R-:W-:Y:S05]  /*1bf0*/  BRA `(.L_x_9500) ;  /* 0x0000000400b07947 */ /* 0x000fea0003800000 */
.L_x_9507:
        /* <DEDUP_REMOVED lines=11> */
.L_x_9514:
        /* <DEDUP_REMOVED lines=21> */
.L_x_9516:
[----:B------:R-:W-:Y:S05]  /*1e00*/  BSYNC.RECONVERGENT B0 ;  /* 0x0000000000007941 */ /* 0x000fea0003800200 */
.L_x_9515:
[----:B------:R-:W-:Y:S02]  /*1e10*/  SHF.L.U32 R0, R0, 0x14, RZ ;  /* 0x0000001400007819 */ /* 0x000fe400000006ff */
[----:B------:R-:W-:-:S04]  /*1e20*/  LEA R2, R2, 0x3b800000, 0x17 ;  /* 0x3b80000002027811 */ /* 0x000fc800078eb8ff */
[----:B------:R-:W-:-:S05]  /*1e30*/  LOP3.LUT R0, R2, R0, R7, 0xfe, !PT ;  /* 0x0000000002007212 */ /* 0x000fca00078efe07 */
[----:B------:R-:W-:-:S04]  /*1e40*/  FMUL.FTZ R0, R0, 1 ;  /* 0x3f80000000007820 */ /* 0x000fc80000410000 */
[----:B------:R0:W1:Y:S01]  /*1e50*/  F2F.F64.F32 R4, R0 ;  /* 0x0000000000047310 */ /* 0x0000620000201800 */
[----:B------:R-:W-:Y:S05]  /*1e60*/  BRA `(.L_x_9500) ;  /* 0x0000000400147947 */ /* 0x000fea0003800000 */
.L_x_9513:
        /* <DEDUP_REMOVED lines=21> */
.L_x_9518:
[----:B------:R-:W-:Y:S05]  /*1fc0*/  BSYNC.RECONVERGENT B0 ;  /* 0x0000000000007941 */ /* 0x000fea0003800200 */
.L_x_9517:
[----:B------:R-:W-:Y:S01]  /*1fd0*/  IMAD.SHL.U32 R0, R0, 0x200000, RZ ;  /* 0x0020000000007824 */ /* 0x000fe200078e00ff */
[----:B------:R-:W-:-:S04]  /*1fe0*/  LEA R2, R2, 0x37800000, 0x17 ;  /* 0x3780000002027811 */ /* 0x000fc800078eb8ff */
[----:B------:R-:W-:-:S05]  /*1ff0*/  LOP3.LUT R0, R2, R0, R7, 0xfe, !PT ;  /* 0x0000000002007212 */ /* 0x000fca00078efe07 */
[----:B------:R-:W-:-:S04]  /*2000*/  FMUL.FTZ R0, R0, 1 ;  /* 0x3f80000000007820 */ /* 0x000fc80000410000 */
[----:B------:R0:W1:Y:S01]  /*2010*/  F2F.F64.F32 R4, R0 ;  /* 0x0000000000047310 */ /* 0x0000620000201800 */
[----:B------:R-:W-:Y:S05]  /*2020*/  BRA `(.L_x_9500) ;  /* 0x0000000000a47947 */ /* 0x000fea0003800000 */
.L_x_9512:
[----:B------:R-:W-:-:S09]  /*2030*/  UISETP.NE.AND UP0, UPT, UR4, 0x1c, UPT ;  /* 0x0000001c0400788c */ /* 0x000fd2000bf05270 */
[----:B------:R-:W-:Y:S05]  /*2040*/  BRA.U !UP0, `(.L_x_9519) ;  /* 0x0000000108947547 */ /* 0x000fea000b800000 */
[----:B------:R-:W-:-:S09]  /*2050*/  UISETP.NE.AND UP0, UPT, UR4, 0x1d, UPT ;  /* 0x0000001d0400788c */ /* 0x000fd2000bf05270 */
[----:B------:R-:W-:Y:S05]  /*2060*/  BRA.U !UP0, `(.L_x_9520) ;  /* 0x0000000108807547 */ /* 0x000fea000b800000 */
[----:B------:R-:W-:-:S09]  /*2070*/  UISETP.NE.AND UP0, UPT, UR4, 0x2c, UPT ;  /* 0x0000002c0400788c */ /* 0x000fd2000bf05270 */
[----:B------:R-:W-:Y:S05]  /*2080*/  BRA.U !UP0, `(.L_x_9521) ;  /* 0x0000000108487547 */ /* 0x000fea000b800000 */
.L_x_9499:
        /* <DEDUP_REMOVED lines=16> */
.L_x_9522:
[----:B------:R-:W-:Y:S01]  /*2190*/  CS2R R4, SRZ ;  /* 0x0000000000047805 */ /* 0x000fe2000001ff00 */
[----:B------:R-:W-:Y:S06]  /*21a0*/  BRA `(.L_x_9500) ;  /* 0x0000000000447947 */ /* 0x000fec0003800000 */
.L_x_9521:
[----:B------:R-:W2:Y:S01]  /*21b0*/  LDG.E.U8 R0, desc[UR36][R2.64] ;  /* 0x0000002402007981 */ /* 0x000ea2000c1e1100 */
[----:B------:R-:W-:Y:S01]  /*21c0*/  MOV R4, 0x0 ;  /* 0x0000000000047802 */ /* 0x000fe20000000f00 */
        /* <DEDUP_REMOVED lines=10> */
.L_x_9520:
[----:B------:R-:W2:Y:S02]  /*2270*/  LDG.E.64 R4, desc[UR36][R2.64] ;  /* 0x0000002402047981 */ /* 0x000ea4000c1e1b00 */
[----:B--2---:R-:W4:Y:S01]  /*2280*/  I2F.F64.U64 R4, R4 ;  /* 0x0000000400047312 */ /* 0x004f220000301800 */
[----:B------:R-:W-:Y:S05]  /*2290*/  BRA `(.L_x_9500) ;  /* 0x0000000000087947 */ /* 0x000fea0003800000 */
.L_x_9519:
[----:B------:R-:W2:Y:S02]  /*22a0*/  LDG.E R2, desc[UR36][R2.64] ;  /* 0x0000002402027981 */ /* 0x000ea4000c1e1900 */
[----:B--2---:R0:W1:Y:S02]  /*22b0*/  I2F.F64.U32 R4, R2 ;  /* 0x0000000200047312 */ /* 0x0040640000201800 */
.L_x_9500:
[----:B------:R-:W-:Y:S05]  /*22c0*/  BSYNC.RECONVERGENT B6 ;  /* 0x0000000000067941 */ /* 0x000fea0003800200 */
.L_x_9494:
[----:B------:R-:W-:Y:S01]  /*22d0*/  UMOV UR4, 0x667f3bcd ;  /* 0x667f3bcd00047882 */ /* 0x000fe20000000000 */
[----:B------:R-:W-:Y:S01]  /*22e0*/  UMOV UR5, 0x3fe6a09e ;  /* 0x3fe6a09e00057882 */ /* 0x000fe20000000000 */
[----:B------:R-:W-:Y:S01]  /*22f0*/  IMAD.MOV.U32 R6, RZ, RZ, -0x24b905a1 ;  /* 0xdb46fa5fff067424 */ /* 0x000fe200078e00ff */
[----:B01-345:R-:W-:Y:S01]  /*2300*/  DMUL R2, R4, UR4 ;  /* 0x0000000404027c28 */ /* 0x03bfe20008000000 */
[----:B------:R-:W-:Y:S01]  /*2310*/  MOV R7, 0x3d47088f ;  /* 0x3d47088f00077802 */ /* 0x000fe20000000f00 */
[----:B------:R-:W-:Y:S01]  /*2320*/  UMOV UR4, 0xfba6f279 ;  /* 0xfba6f27900047882 */ /* 0x000fe20000000000 */
[----:B------:R-:W-:Y:S01]  /*2330*/  UMOV UR5, 0x3cf0679a ;  /* 0x3cf0679a00057882 */ /* 0x000fe20000000000 */
[----:B------:R-:W-:Y:S01]  /*2340*/  UMOV UR8, 0xf0000000 ;  /* 0xf000000000087882 */ /* 0x000fe20000000000 */
[----:B------:R-:W-:Y:S01]  /*2350*/  UMOV UR9, 0x380fffff ;  /* 0x380fffff00097882 */ /* 0x000fe20000000000 */
[----:B------:R-:W-:Y:S01]  /*2360*/  IMAD.MOV.U32 R12, RZ, RZ, -0x7649667 ;  /* 0xf89b6999ff0c7424 */ /* 0x000fe200078e00ff */
[----:B------:R-:W0:Y:S01]  /*2370*/  LDCU.64 UR6, c[0x0][0x580] ;  /* 0x0000b000ff0677ac */ /* 0x000e220008000a00 */
[----:B------:R-:W-:Y:S01]  /*2380*/  DFMA R6, |R2|, -UR4, R6 ;  /* 0x8000000402067c2b */ /* 0x000fe20008000206 */
[----:B------:R-:W-:Y:S01]  /*2390*/  IMAD.MOV.U32 R13, RZ, RZ, 0x3e928a27 ;  /* 0x3e928a27ff0d7424 */ /* 0x000fe200078e00ff */
[----:B------:R-:W-:Y:S01]  /*23a0*/  DMUL R4, R4, 0.5 ;  /* 0x3fe0000004047828 */ /* 0x000fe20000000000 */
[----:B------:R-:W-:Y:S01]  /*23b0*/  UMOV UR4, 0xb976a9b2 ;  /* 0xb976a9b200047882 */ /* 0x000fe20000000000 */
[----:B------:R-:W-:-:S04]  /*23c0*/  UMOV UR5, 0x3d8df9f9 ;  /* 0x3d8df9f900057882 */ /* 0x000fc80000000000 */
        /* <DEDUP_REMOVED lines=67> */
[----:B--2---:R-:W1:Y:S02]  /*2800*/  F2F.F32.F64 R0, R10 ;  /* 0x0000000a00007310 */ /* 0x004e640000301000 */
[----:B------:R-:W-:-:S14]  /*2810*/  DSETP.GEU.AND P0, PT, |R10|, UR8, PT ;  /* 0x000000080a007e2a */ /* 0x000fdc000bf0e200 */
[----:B-1----:R-:W-:-:S04]  /*2820*/  @!P0 FMUL R0, R0, 1.175494350822287508e-38 ;  /* 0x0080000000008820 */ /* 0x002fc80000400000 */
[----:B------:R-:W-:-:S06]  /*2830*/  FMUL.FTZ R0, R0, -1.4426950216293334961 ;  /* 0xbfb8aa3b00007820 */ /* 0x000fcc0000410000 */
[----:B------:R-:W1:Y:S02]  /*2840*/  FRND R0, R0 ;  /* 0x0000000000007307 */ /* 0x000e640000201000 */
[----:B-1----:R-:W-:-:S06]  /*2850*/  FMUL.FTZ R14, R0, 1 ;  /* 0x3f800000000e7820 */ /* 0x002fcc0000410000 */
[----:B------:R-:W1:Y:S08]  /*2860*/  MUFU.EX2 R0, R0 ;  /* 0x0000000000007308 */ /* 0x000e700000000800 */
[----:B------:R1:W2:Y:S02]  /*2870*/  F2F.F64.F32 R6, R14 ;  /* 0x0000000e00067310 */ /* 0x0002a40000201800 */
[----:B-1----:R-:W-:Y:S01]  /*2880*/  FMUL.FTZ R14, R0, 1 ;  /* 0x3f800000000e7820 */ /* 0x002fe20000410000 */
[--C-:B--2---:R-:W-:Y:S01]  /*2890*/  DFMA R6, R6, -UR4, -R10.reuse ;  /* 0x8000000406067c2b */ /* 0x104fe2000800080a */
[----:B------:R-:W-:Y:S01]  /*28a0*/  UMOV UR4, 0xa4741b81 ;  /* 0xa4741b8100047882 */ /* 0x000fe20000000000 */
[----:B------:R-:W-:Y:S01]  /*28b0*/  UMOV UR5, 0x3e5ae904 ;  /* 0x3e5ae90400057882 */ /* 0x000fe20000000000 */
        /* <DEDUP_REMOVED lines=31> */
[----:B------:R-:W-:-:S03]  /*2ab0*/  UPRMT UR4, UR42, 0x9910, URZ ;  /* 0x000099102a047896 */ /* 0x000fc600080000ff */
[----:B------:R-:W-:Y:S01]  /*2ac0*/  DMUL R12, R6, R12 ;  /* 0x0000000c060c7228 */ /* 0x000fe20000000000 */
[----:B------:R-:W-:-:S07]  /*2ad0*/  UISETP.GT.AND UP0, UPT, UR4, 0x9, UPT ;  /* 0x000000090400788c */ /* 0x000fce000bf04270 */
[----:B------:R-:W-:Y:S02]  /*2ae0*/  DFMA R10, R6, R12, -R10 ;  /* 0x0000000c060a722b */ /* 0x000fe4000000080a */
[----:B-1----:R-:W-:-:S06]  /*2af0*/  DADD R12, -R8, 1 ;  /* 0x3ff00000080c7429 */ /* 0x002fcc0000000100 */
[----:B------:R-:W-:-:S08]  /*2b00*/  DADD R10, R6, R10 ;  /* 0x00000000060a7229 */ /* 0x000fd0000000000a */
[----:B------:R-:W-:-:S10]  /*2b10*/  DFMA R10, -R10, R8, R12 ;  /* 0x000000080a0a722b */ /* 0x000fd4000000010c */
[----:B------:R-:W-:Y:S02]  /*2b20*/  FSEL R2, R11, 1.875, !P0 ;  /* 0x3ff000000b027808 */ /* 0x000fe40004000000 */
[----:B------:R-:W-:Y:S02]  /*2b30*/  FSEL R10, R10, RZ, !P0 ;  /* 0x000000ff0a0a7208 */ /* 0x000fe40004000000 */
[----:B------:R-:W-:Y:S02]  /*2b40*/  LOP3.LUT R11, R2, 0x80000000, R3, 0xb8, !PT ;  /* 0x80000000020b7812 */ /* 0x000fe400078eb803 */
[----:B0-----:R-:W-:-:S04]  /*2b50*/  IADD3 R2, P0, PT, R16, UR6, RZ ;  /* 0x0000000610027c10 */ /* 0x001fc8000ff1e0ff */
[----:B------:R-:W-:Y:S01]  /*2b60*/  DADD R10, R10, 1 ;  /* 0x3ff000000a0a7429 */ /* 0x000fe20000000000 */
[----:B------:R-:W-:-:S07]  /*2b70*/  IADD3.X R3, PT, PT, RZ, UR7, RZ, P0, !PT ;  /* 0x00000007ff037c10 */ /* 0x000fce00087fe4ff */
[----:B------:R-:W-:Y:S01]  /*2b80*/  DMUL R4, R4, R10 ;  /* 0x0000000a04047228 */ /* 0x000fe20000000000 */
        /* <DEDUP_REMOVED lines=12> */
.L_x_9526:
[----:B------:R-:W0:Y:S02]  /*2c50*/  F2I.S64.F64.TRUNC R4, R4 ;  /* 0x0000000400047311 */ /* 0x000e24000030d900 */
[----:B0-----:R-:W-:-:S05]  /*2c60*/  IMAD.MOV.U32 R7, RZ, RZ, R4 ;  /* 0x000000ffff077224 */ /* 0x001fca00078e0004 */
[----:B------:R0:W-:Y:S01]  /*2c70*/  STG.E.U8 desc[UR36][R2.64], R7 ;  /* 0x0000000702007986 */ /* 0x0001e2000c101124 */
[----:B------:R-:W-:Y:S05]  /*2c80*/  BRA `(.L_x_9528) ;  /* 0x0000000c00947947 */ /* 0x000fea0003800000 */
.L_x_9525:
        /* <DEDUP_REMOVED lines=9> */
.L_x_9530:
[----:B------:R-:W0:Y:S02]  /*2d20*/  F2I.F64.TRUNC R5, R4 ;  /* 0x0000000400057311 */ /* 0x000e24000030d100 */
[----:B0-----:R0:W-:Y:S01]  /*2d30*/  STG.E desc[UR36][R2.64], R5 ;  /* 0x0000000502007986 */ /* 0x0011e2000c101924 */
[----:B------:R-:W-:Y:S05]  /*2d40*/  BRA `(.L_x_9528) ;  /* 0x0000000c00647947 */ /* 0x000fea0003800000 */
.L_x_9529:
[----:B------:R-:W0:Y:S02]  /*2d50*/  F2I.F64.TRUNC R5, R4 ;  /* 0x0000000400057311 */ /* 0x000e24000030d100 */
[----:B0-----:R0:W-:Y:S01]  /*2d60*/  STG.E.U16 desc[UR36][R2.64], R5 ;  /* 0x0000000502007986 */ /* 0x0011e2000c101524 */
[----:B------:R-:W-:Y:S05]  /*2d70*/  BRA `(.L_x_9528) ;  /* 0x0000000c00587947 */ /* 0x000fea0003800000 */
.L_x_9524:
        /* <DEDUP_REMOVED lines=11> */
.L_x_9532:
[----:B------:R-:W0:Y:S01]  /*2e30*/  F2F.F32.F64 R0, R4 ;  /* 0x0000000400007310 */ /* 0x000e220000301000 */
[----:B------:R-:W-:-:S14]  /*2e40*/  DSETP.GEU.AND P0, PT, |R4|, UR8, PT ;  /* 0x0000000804007e2a */ /* 0x000fdc000bf0e200 */
[----:B0-----:R-:W-:-:S05]  /*2e50*/  @!P0 FMUL R0, R0, 1.175494350822287508e-38 ;  /* 0x0080000000008820 */ /* 0x001fca0000400000 */
[----:B------:R-:W-:-:S05]  /*2e60*/  F2FP.F16.F32.PACK_AB R0, RZ, R0 ;  /* 0x00000000ff00723e */ /* 0x000fca00000000ff */
[----:B------:R0:W-:Y:S01]  /*2e70*/  STG.E.U16 desc[UR36][R2.64], R0 ;  /* 0x0000000002007986 */ /* 0x0001e2000c101524 */
[----:B------:R-:W-:Y:S05]  /*2e80*/  BRA `(.L_x_9528) ;  /* 0x0000000c00147947 */ /* 0x000fea0003800000 */
.L_x_9531:
        /* <DEDUP_REMOVED lines=12> */
.L_x_9534:
[----:B------:R-:W0:Y:S01]  /*2f50*/  F2F.F32.F64 R0, R4 ;  /* 0x0000000400007310 */ /* 0x000e220000301000 */
[----:B------:R-:W-:-:S14]  /*2f60*/  DSETP.GEU.AND P0, PT, |R4|, UR8, PT ;  /* 0x0000000804007e2a */ /* 0x000fdc000bf0e200 */
[----:B0-----:R-:W-:-:S05]  /*2f70*/  @!P0 FMUL R0, R0, 1.175494350822287508e-38 ;  /* 0x0080000000008820 */ /* 0x001fca0000400000 */
[----:B------:R-:W-:-:S04]  /*2f80*/  F2FP.F16.F32.PACK_AB R5, RZ, R0 ;  /* 0x00000000ff05723e */ /* 0x000fc800000000ff */
[----:B------:R-:W-:-:S05]  /*2f90*/  PRMT R5, R5, 0x5410, RZ ;  /* 0x0000541005057816 */ /* 0x000fca00000000ff */
[----:B------:R0:W-:Y:S01]  /*2fa0*/  STG.E desc[UR36][R2.64], R5 ;  /* 0x0000000502007986 */ /* 0x0001e2000c101924 */
[----:B------:R-:W-:Y:S05]  /*2fb0*/  BRA `(.L_x_9528) ;  /* 0x0000000800c87947 */ /* 0x000fea0003800000 */
.L_x_9533:
[----:B------:R0:W-:Y:S01]  /*2fc0*/  STG.E.64 desc[UR36][R2.64], R4 ;  /* 0x0000000402007986 */ /* 0x0001e2000c101b24 */
[----:B------:R-:W-:Y:S05]  /*2fd0*/  BRA `(.L_x_9528) ;  /* 0x0000000800c07947 */ /* 0x000fea0003800000 */
.L_x_9523:
        /* <DEDUP_REMOVED lines=12> */
.L_x_9537:
[----:B------:R-:W-:-:S05]  /*30a0*/  CS2R R6, SRZ ;  /* 0x0000000000067805 */ /* 0x000fca000001ff00 */
[----:B------:R0:W-:Y:S01]  /*30b0*/  STG.E.128 desc[UR36][R2.64], R4 ;  /* 0x0000000402007986 */ /* 0x0001e2000c101d24 */
[----:B------:R-:W-:Y:S05]  /*30c0*/  BRA `(.L_x_9528) ;  /* 0x0000000800847947 */ /* 0x000fea0003800000 */
.L_x_9536:
        /* <DEDUP_REMOVED lines=21> */
.L_x_9541:
[----:B------:R-:W-:Y:S05]  /*3220*/  BSYNC.RECONVERGENT B0 ;  /* 0x0000000000007941 */ /* 0x000fea0003800200 */
.L_x_9540:
[----:B------:R-:W-:-:S05]  /*3230*/  LOP3.LUT R7, R0, 0x80, R7, 0xf8, !PT ;  /* 0x0000008000077812 */ /* 0x000fca00078ef807 */
[----:B------:R0:W-:Y:S01]  /*3240*/  STG.E.U8 desc[UR36][R2.64], R7 ;  /* 0x0000000702007986 */ /* 0x0001e2000c101124 */
[----:B------:R-:W-:Y:S05]  /*3250*/  BRA `(.L_x_9528) ;  /* 0x0000000800207947 */ /* 0x000fea0003800000 */
.L_x_9539:
        /* <DEDUP_REMOVED lines=17> */
.L_x_9543:
[----:B------:R-:W-:Y:S05]  /*3370*/  BSYNC.RECONVERGENT B0 ;  /* 0x0000000000007941 */ /* 0x000fea0003800200 */
.L_x_9542:
[----:B------:R-:W-:-:S05]  /*3380*/  LOP3.LUT R7, R0, 0x80, R7, 0xf8, !PT ;  /* 0x0000008000077812 */ /* 0x000fca00078ef807 */
[----:B------:R0:W-:Y:S01]  /*3390*/  STG.E.U8 desc[UR36][R2.64], R7 ;  /* 0x0000000702007986 */ /* 0x0001e2000c101124 */
[----:B------:R-:W-:Y:S05]  /*33a0*/  BRA `(.L_x_9528) ;  /* 0x0000000400cc7947 */ /* 0x000fea0003800000 */
.L_x_9538:
[----:B------:R-:W0:Y:S01]  /*33b0*/  F2F.F32.F64 R0, R4 ;  /* 0x0000000400007310 */ /* 0x000e220000301000 */
[----:B------:R-:W-:-:S14]  /*33c0*/  DSETP.GEU.AND P0, PT, |R4|, UR8, PT ;  /* 0x0000000804007e2a */ /* 0x000fdc000bf0e200 */
[----:B0-----:R-:W-:-:S05]  /*33d0*/  @!P0 FMUL R0, R0, 1.175494350822287508e-38 ;  /* 0x0080000000008820 */ /* 0x001fca0000400000 */
[----:B------:R-:W-:-:S05]  /*33e0*/  F2FP.BF16.F32.PACK_AB R0, RZ, R0 ;  /* 0x00000000ff00723e */ /* 0x000fca00000010ff */
[----:B------:R0:W-:Y:S01]  /*33f0*/  STG.E.U16 desc[UR36][R2.64], R0 ;  /* 0x0000000002007986 */ /* 0x0001e2000c101524 */
[----:B------:R-:W-:Y:S05]  /*3400*/  BRA `(.L_x_9528) ;  /* 0x0000000400b47947 */ /* 0x000fea0003800000 */
.L_x_9535:
        /* <DEDUP_REMOVED lines=11> */
.L_x_9546:
        /* <DEDUP_REMOVED lines=15> */
.L_x_9549:
[----:B------:R-:W-:-:S04]  /*35b0*/  SHF.R.U32.HI R0, RZ, 0x14, R7 ;  /* 0x00000014ff007819 */ /* 0x000fc80000011607 */
[----:B------:R-:W-:-:S04]  /*35c0*/  LOP3.LUT R0, R0, 0x1, RZ, 0xc0, !PT ;  /* 0x0000000100007812 */ /* 0x000fc800078ec0ff */
[----:B------:R-:W-:-:S04]  /*35d0*/  IADD3 R0, PT, PT, R7, 0x487ffff, R0 ;  /* 0x0487ffff07007810 */ /* 0x000fc80007ffe000 */
[----:B------:R-:W-:-:S04]  /*35e0*/  SHF.R.U32.HI R0, RZ, 0x14, R0 ;  /* 0x00000014ff007819 */ /* 0x000fc80000011600 */
[----:B------:R-:W-:-:S07]  /*35f0*/  LOP3.LUT R4, R0, 0xff, RZ, 0xc0, !PT ;  /* 0x000000ff00047812 */ /* 0x000fce00078ec0ff */
.L_x_9550:
[----:B------:R-:W-:-:S04]  /*3600*/  SHF.R.U32.HI R5, RZ, 0x18, R7 ;  /* 0x00000018ff057819 */ /* 0x000fc80000011607 */
[----:B------:R-:W-:-:S04]  /*3610*/  LOP3.LUT R4, R4, 0x80, R5, 0xf8, !PT ;  /* 0x0000008004047812 */ /* 0x000fc800078ef805 */
[----:B------:R-:W-:-:S07]  /*3620*/  PRMT R0, R4, 0x7610, R0 ;  /* 0x0000761004007816 */ /* 0x000fce0000000000 */
.L_x_9548:
[----:B------:R-:W-:Y:S05]  /*3630*/  BSYNC.RECONVERGENT B0 ;  /* 0x0000000000007941 */ /* 0x000fea0003800200 */
.L_x_9547:
[----:B------:R4:W-:Y:S01]  /*3640*/  STG.E.U8 desc[UR36][R2.64], R0 ;  /* 0x0000000002007986 */ /* 0x0009e2000c101124 */
[----:B------:R-:W-:Y:S05]  /*3650*/  BRA `(.L_x_9528) ;  /* 0x0000000400207947 */ /* 0x000fea0003800000 */
.L_x_9545:
        /* <DEDUP_REMOVED lines=15> */
.L_x_9553:
[----:B------:R-:W-:-:S04]  /*3750*/  SHF.R.U32.HI R0, RZ, 0x15, R7 ;  /* 0x00000015ff007819 */ /* 0x000fc80000011607 */
[----:B------:R-:W-:-:S04]  /*3760*/  LOP3.LUT R0, R0, 0x1, RZ, 0xc0, !PT ;  /* 0x0000000100007812 */ /* 0x000fc800078ec0ff */
[----:B------:R-:W-:-:S04]  /*3770*/  IADD3 R0, PT, PT, R7, 0x88fffff, R0 ;  /* 0x088fffff07007810 */ /* 0x000fc80007ffe000 */
[----:B------:R-:W-:-:S04]  /*3780*/  SHF.R.U32.HI R0, RZ, 0x15, R0 ;  /* 0x00000015ff007819 */ /* 0x000fc80000011600 */
[----:B------:R-:W-:-:S07]  /*3790*/  LOP3.LUT R4, R0, 0xff, RZ, 0xc0, !PT ;  /* 0x000000ff00047812 */ /* 0x000fce00078ec0ff */
.L_x_9554:
[----:B------:R-:W-:-:S04]  /*37a0*/  SHF.R.U32.HI R5, RZ, 0x18, R7 ;  /* 0x00000018ff057819 */ /* 0x000fc80000011607 */
[----:B------:R-:W-:-:S04]  /*37b0*/  LOP3.LUT R4, R4, 0x80, R5, 0xf8, !PT ;  /* 0x0000008004047812 */ /* 0x000fc800078ef805 */
[----:B------:R-:W-:-:S07]  /*37c0*/  PRMT R0, R4, 0x7610, R0 ;  /* 0x0000761004007816 */ /* 0x000fce0000000000 */
.L_x_9552:
[----:B------:R-:W-:Y:S05]  /*37d0*/  BSYNC.RECONVERGENT B0 ;  /* 0x0000000000007941 */ /* 0x000fea0003800200 */
.L_x_9551:
[----:B------:R3:W-:Y:S01]  /*37e0*/  STG.E.U8 desc[UR36][R2.64], R0 ;  /* 0x0000000002007986 */ /* 0x0007e2000c101124 */
[----:B------:R-:W-:Y:S05]  /*37f0*/  BRA `(.L_x_9528) ;  /* 0x0000000000b87947 */ /* 0x000fea0003800000 */
.L_x_9544:
[----:B------:R-:W-:-:S09]  /*3800*/  UISETP.NE.AND UP0, UPT, UR4, 0x1c, UPT ;  /* 0x0000001c0400788c */ /* 0x000fd2000bf05270 */
[----:B------:R-:W-:Y:S05]  /*3810*/  BRA.U !UP0, `(.L_x_9555) ;  /* 0x0000000108a87547 */ /* 0x000fea000b800000 */
[----:B------:R-:W-:-:S09]  /*3820*/  UISETP.NE.AND UP0, UPT, UR4, 0x1d, UPT ;  /* 0x0000001d0400788c */ /* 0x000fd2000bf05270 */
[----:B------:R-:W-:Y:S05]  /*3830*/  BRA.U !UP0, `(.L_x_9556) ;  /* 0x0000000108947547 */ /* 0x000fea000b800000 */
[----:B------:R-:W-:-:S09]  /*3840*/  UISETP.NE.AND UP0, UPT, UR4, 0x2c, UPT ;  /* 0x0000002c0400788c */ /* 0x000fd2000bf05270 */
[----:B------:R-:W-:Y:S05]  /*3850*/  BRA.U !UP0, `(.L_x_9557) ;  /* 0x0000000108447547 */ /* 0x000fea000b800000 */
.L_x_9527:
        /* <DEDUP_REMOVED lines=16> */
.L_x_9558:
[----:B------:R-:W-:Y:S05]  /*3960*/  BRA `(.L_x_9528) ;  /* 0x00000000005c7947 */ /* 0x000fea0003800000 */
.L_x_9557:
        /* <DEDUP_REMOVED lines=18> */
.L_x_9556:
[----:B------:R-:W0:Y:S02]  /*3a90*/  F2I.U64.F64.TRUNC R4, R4 ;  /* 0x0000000400047311 */ /* 0x000e24000030d800 */
[----:B0-----:R1:W-:Y:S01]  /*3aa0*/  STG.E.64 desc[UR36][R2.64], R4 ;  /* 0x0000000402007986 */ /* 0x0013e2000c101b24 */
[----:B------:R-:W-:Y:S05]  /*3ab0*/  BRA `(.L_x_9528) ;  /* 0x0000000000087947 */ /* 0x000fea0003800000 */
.L_x_9555:
[----:B------:R-:W0:Y:S02]  /*3ac0*/  F2I.U32.F64.TRUNC R5, R4 ;  /* 0x0000000400057311 */ /* 0x000e24000030d000 */
[----:B0-----:R0:W-:Y:S02]  /*3ad0*/  STG.E desc[UR36][R2.64], R5 ;  /* 0x0000000502007986 */ /* 0x0011e4000c101924 */
.L_x_9528:
[----:B------:R-:W-:-:S07]  /*3ae0*/  IADD3 R17, PT, PT, R17, 0x80, RZ ;  /* 0x0000008011117810 */ /* 0x000fce0007ffe0ff */
.L_x_9492:
[----:B------:R-:W-:Y:S05]  /*3af0*/  BSYNC.RECONVERGENT B7 ;  /* 0x0000000000077941 */ /* 0x000fea0003800200 */
.L_x_9491:
[----:B------:R-:W5:Y:S01]  /*3b00*/  LDCU UR4, c[0x0][0x380] ;  /* 0x00007000ff0477ac */ /* 0x000f620008000800 */
[----:B------:R-:W-:Y:S01]  /*3b10*/  BSSY.RECONVERGENT B7, `(.L_x_9559) ;  /* 0x00003a1000077945 */ /* 0x000fe20003800200 */
[----:B-----5:R-:W-:-:S13]  /*3b20*/  ISETP.GE.AND P0, PT, R17, UR4, PT ;  /* 0x0000000411007c0c */ /* 0x020fda000bf06270 */
[----:B------:R-:W-:Y:S05]  /*3b30*/  @P0 BRA `(.L_x_9560) ;  /* 0x0000003800780947 */ /* 0x000fea0003800000 */
[----:B------:R-:W5:Y:S01]  /*3b40*/  LDCU UR4, c[0x0][0x388] ;  /* 0x00007100ff0477ac */ /* 0x000f620008000800 */
[----:B0--34-:R-:W-:Y:S01]  /*3b50*/  IMAD.MOV.U32 R0, RZ, RZ, RZ ;  /* 0x000000ffff007224 */ /* 0x019fe200078e00ff */
[----:B------:R-:W-:Y:S01]  /*3b60*/  MOV R16, RZ ;  /* 0x000000ff00107202 */ /* 0x000fe20000000f00 */
[----:B-----5:R-:W-:-:S09]  /*3b70*/  UISETP.NE.AND UP0, UPT, UR4, URZ, UPT ;  /* 0x000000ff0400728c */ /* 0x020fd2000bf05270 */
[----:B------:R-:W-:Y:S05]  /*3b80*/  BRA.U !UP0, `(.L_x_9561) ;  /* 0x0000001108a87547 */ /* 0x000fea000b800000 */
[----:B------:R-:W1:Y:S01]  /*3b90*/  LDCU.64 UR4, c[0x0][0x390] ;  /* 0x00007200ff0477ac */ /* 0x000e620008000a00 */
[----:B------:R-:W-:Y:S01]  /*3ba0*/  IMAD.MOV.U32 R16, RZ, RZ, RZ ;  /* 0x000000ffff107224 */ /* 0x000fe200078e00ff */
[----:B------:R-:W0:Y:S01]  /*3bb0*/  LDCU UR6, c[0x0][0x38c] ;  /* 0x00007180ff0677ac */ /* 0x000e220008000800 */
[----:B------:R-:W3:Y:S01]  /*3bc0*/  LDCU.64 UR8, c[0x0][0x4b8] ;  /* 0x00009700ff0877ac */ /* 0x000ee20008000a00 */
[----:B------:R-:W-:Y:S01]  /*3bd0*/  UISETP.NE.AND UP0, UPT, UR40, URZ, UPT ;  /* 0x000000ff2800728c */ /* 0x000fe2000bf05270 */
[----:B-12---:R-:W-:-:S05]  /*3be0*/  IMAD.HI.U32 R2, R17, UR4, R16 ;  /* 0x0000000411027c27 */ /* 0x006fca000f8e0010 */
[----:B------:R-:W-:-:S04]  /*3bf0*/  SHF.R.U32.HI R3, RZ, UR5, R2 ;  /* 0x00000005ff037c19 */ /* 0x000fc80008011602 */
[----:B------:R-:W-:-:S05]  /*3c00*/  IADD3 R0, PT, PT, -R3, RZ, RZ ;  /* 0x000000ff03007210 */ /* 0x000fca0007ffe1ff */
        /* <DEDUP_REMOVED lines=290> */
.L_x_9561:
        /* <DEDUP_REMOVED lines=18> */
.L_x_9566:
[----:B------:R-:W2:Y:S02]  /*4f50*/  LDG.E.U8 R2, desc[UR36][R2.64] ;  /* 0x0000002402027981 */ /* 0x000ea4000c1e1100 */
[----:B--2---:R0:W1:Y:S01]  /*4f60*/  I2F.F64.U16 R4, R2 ;  /* 0x0000000200047312 */ /* 0x0040620000101800 */
[----:B------:R-:W-:Y:S05]  /*4f70*/  BRA `(.L_x_9568) ;  /* 0x0000000c00607947 */ /* 0x000fea0003800000 */
.L_x_9565:
        /* <DEDUP_REMOVED lines=9> */
.L_x_9570:
[----:B------:R-:W2:Y:S02]  /*5010*/  LDG.E R2, desc[UR36][R2.64] ;  /* 0x0000002402027981 */ /* 0x000ea4000c1e1900 */
[----:B--2---:R0:W1:Y:S01]  /*5020*/  I2F.F64 R4, R2 ;  /* 0x0000000200047312 */ /* 0x0040620000201c00 */
[----:B------:R-:W-:Y:S05]  /*5030*/  BRA `(.L_x_9568) ;  /* 0x0000000c00307947 */ /* 0x000fea0003800000 */
.L_x_9569:
[----:B------:R-:W2:Y:S02]  /*5040*/  LDG.E.U16 R2, desc[UR36][R2.64] ;  /* 0x0000002402027981 */ /* 0x000ea4000c1e1500 */
[----:B--2---:R0:W1:Y:S01]  /*5050*/  I2F.F64.S16 R4, R2 ;  /* 0x0000000200047312 */ /* 0x0040620000101c00 */
[----:B------:R-:W-:Y:S05]  /*5060*/  BRA `(.L_x_9568) ;  /* 0x0000000c00247947 */ /* 0x000fea0003800000 */
.L_x_9564:
        /* <DEDUP_REMOVED lines=10> */
.L_x_9572:
[----:B------:R-:W2:Y:S02]  /*5110*/  LDG.E.U16 R0, desc[UR36][R2.64] ;  /* 0x0000002402007981 */ /* 0x000ea4000c1e1500 */
[----:B--2---:R-:W-:-:S05]  /*5120*/  HADD2.F32 R0, -RZ, R0.H0_H0 ;  /* 0x20000000ff007230 */ /* 0x004fca0000004100 */
[----:B------:R-:W-:-:S04]  /*5130*/  FMUL.FTZ R0, R0, 1 ;  /* 0x3f80000000007820 */ /* 0x000fc80000410000 */
[----:B------:R0:W1:Y:S01]  /*5140*/  F2F.F64.F32 R4, R0 ;  /* 0x0000000000047310 */ /* 0x0000620000201800 */
[----:B------:R-:W-:Y:S05]  /*5150*/  BRA `(.L_x_9568) ;  /* 0x0000000800e87947 */ /* 0x000fea0003800000 */
.L_x_9571:
        /* <DEDUP_REMOVED lines=10> */
.L_x_9574:
[----:B------:R-:W2:Y:S02]  /*5200*/  LDG.E.U16 R2, desc[UR36][R2.64] ;  /* 0x0000002402027981 */ /* 0x000ea4000c1e1500 */
[----:B--2---:R-:W-:-:S05]  /*5210*/  HADD2.F32 R0, -RZ, R2.H0_H0 ;  /* 0x20000002ff007230 */ /* 0x004fca0000004100 */
[----:B------:R-:W-:-:S04]  /*5220*/  FMUL.FTZ R0, R0, 1 ;  /* 0x3f80000000007820 */ /* 0x000fc80000410000 */
[----:B------:R0:W1:Y:S01]  /*5230*/  F2F.F64.F32 R4, R0 ;  /* 0x0000000000047310 */ /* 0x0000620000201800 */
[----:B------:R-:W-:Y:S05]  /*5240*/  BRA `(.L_x_9568) ;  /* 0x0000000800ac7947 */ /* 0x000fea0003800000 */
.L_x_9573:
[----:B------:R0:W5:Y:S01]  /*5250*/  LDG.E.64 R4, desc[UR36][R2.64] ;  /* 0x0000002402047981 */ /* 0x000162000c1e1b00 */
[----:B------:R-:W-:Y:S05]  /*5260*/  BRA `(.L_x_9568) ;  /* 0x0000000800a47947 */ /* 0x000fea0003800000 */
.L_x_9563:
        /* <DEDUP_REMOVED lines=9> */
[----:B------:R-:W-:Y:S01]  /*5300*/  HFMA2 R4, -RZ, RZ, 0, 0 ;  /* 0x00000000ff047431 */ /* 0x000fe200000001ff */
[----:B--2---:R-:W-:-:S04]  /*5310*/  ISETP.NE.AND P0, PT, R2, RZ, PT ;  /* 0x000000ff0200720c */ /* 0x004fc80003f05270 */
[----:B------:R-:W-:Y:S01]  /*5320*/  FSEL R5, RZ, 1.875, !P0 ;  /* 0x3ff00000ff057808 */ /* 0x000fe20004000000 */
[----:B------:R-:W-:Y:S08]  /*5330*/  BRA `(.L_x_9568) ;  /* 0x0000000800707947 */ /* 0x000ff00003800000 */
.L_x_9577:
[----:B------:R0:W5:Y:S01]  /*5340*/  LDG.E.64 R4, desc[UR36][R2.64] ;  /* 0x0000002402047981 */ /* 0x000162000c1e1b00 */
[----:B------:R-:W-:Y:S05]  /*5350*/  BRA `(.L_x_9568) ;  /* 0x0000000800687947 */ /* 0x000fea0003800000 */
.L_x_9576:
        /* <DEDUP_REMOVED lines=27> */
.L_x_9579:
        /* <DEDUP_REMOVED lines=14> */
.L_x_9578:
[----:B------:R-:W2:Y:S02]  /*55f0*/  LDG.E.U16 R0, desc[UR36][R2.64] ;  /* 0x0000002402007981 */ /* 0x000ea4000c1e1500 */
[----:B--2---:R-:W-:-:S05]  /*5600*/  SHF.L.U32 R0, R0, 0x10, RZ ;  /* 0x0000001000007819 */ /* 0x004fca00000006ff */
[----:B------:R-:W-:-:S04]  /*5610*/  FMUL.FTZ R0, R0, 1 ;  /* 0x3f80000000007820 */ /* 0x000fc80000410000 */
[----:B------:R3:W4:Y:S01]  /*5620*/  F2F.F64.F32 R4, R0 ;  /* 0x0000000000047310 */ /* 0x0007220000201800 */
[----:B------:R-:W-:Y:S05]  /*5630*/  BRA `(.L_x_9568) ;  /* 0x0000000400b07947 */ /* 0x000fea0003800000 */
.L_x_9575:
        /* <DEDUP_REMOVED lines=11> */
.L_x_9582:
        /* <DEDUP_REMOVED lines=21> */
.L_x_9584:
[----:B------:R-:W-:Y:S05]  /*5840*/  BSYNC.RECONVERGENT B0 ;  /* 0x0000000000007941 */ /* 0x000fea0003800200 */
.L_x_9583:
[----:B------:R-:W-:Y:S01]  /*5850*/  IMAD.SHL.U32 R0, R0, 0x100000, RZ ;  /* 0x0010000000007824 */ /* 0x000fe200078e00ff */
[----:B------:R-:W-:-:S04]  /*5860*/  LEA R2, R2, 0x3b800000, 0x17 ;  /* 0x3b80000002027811 */ /* 0x000fc800078eb8ff */
[----:B------:R-:W-:-:S05]  /*5870*/  LOP3.LUT R0, R2, R0, R7, 0xfe, !PT ;  /* 0x0000000002007212 */ /* 0x000fca00078efe07 */
[----:B------:R-:W-:-:S04]  /*5880*/  FMUL.FTZ R0, R0, 1 ;  /* 0x3f80000000007820 */ /* 0x000fc80000410000 */
[----:B------:R0:W1:Y:S01]  /*5890*/  F2F.F64.F32 R4, R0 ;  /* 0x0000000000047310 */ /* 0x0000620000201800 */
[----:B------:R-:W-:Y:S05]  /*58a0*/  BRA `(.L_x_9568) ;  /* 0x0000000400147947 */ /* 0x000fea0003800000 */
.L_x_9581:
        /* <DEDUP_REMOVED lines=21> */
.L_x_9586:
[----:B------:R-:W-:Y:S05]  /*5a00*/  BSYNC.RECONVERGENT B0 ;  /* 0x0000000000007941 */ /* 0x000fea0003800200 */
.L_x_9585:
[----:B------:R-:W-:Y:S02]  /*5a10*/  SHF.L.U32 R0, R0, 0x15, RZ ;  /* 0x0000001500007819 */ /* 0x000fe400000006ff */
[----:B------:R-:W-:-:S04]  /*5a20*/  LEA R2, R2, 0x37800000, 0x17 ;  /* 0x3780000002027811 */ /* 0x000fc800078eb8ff */
[----:B------:R-:W-:-:S05]  /*5a30*/  LOP3.LUT R0, R2, R0, R7, 0xfe, !PT ;  /* 0x0000000002007212 */ /* 0x000fca00078efe07 */
[----:B------:R-:W-:-:S04]  /*5a40*/  FMUL.FTZ R0, R0, 1 ;  /* 0x3f80000000007820 */ /* 0x000fc80000410000 */
[----:B------:R0:W1:Y:S01]  /*5a50*/  F2F.F64.F32 R4, R0 ;  /* 0x0000000000047310 */ /* 0x0000620000201800 */
[----:B------:R-:W-:Y:S05]  /*5a60*/  BRA `(.L_x_9568) ;  /* 0x0000000000a47947 */ /* 0x000fea0003800000 */
.L_x_9580:
        /* <DEDUP_REMOVED lines=18> */
.L_x_9567:
        /* <DEDUP_REMOVED lines=16> */
.L_x_9589:
[----:B------:R-:W-:Y:S01]  /*5c90*/  CS2R R4, SRZ ;  /* 0x0000000000047805 */ /* 0x000fe2000001ff00 */
[----:B------:R-:W-:Y:S06]  /*5ca0*/  BRA `(.L_x_9568) ;  /* 0x0000000000147947 */ /* 0x000fec0003800000 */
.L_x_9588:
[----:B------:R-:W2:Y:S02]  /*5cb0*/  LDG.E.64 R4, desc[UR36][R2.64] ;  /* 0x0000002402047981 */ /* 0x000ea4000c1e1b00 */
[----:B--2---:R-:W0:Y:S01]  /*5cc0*/  I2F.F64.U64 R4, R4 ;  /* 0x0000000400047312 */ /* 0x004e220000301800 */
[----:B------:R-:W-:Y:S05]  /*5cd0*/  BRA `(.L_x_9568) ;  /* 0x0000000000087947 */ /* 0x000fea0003800000 */
.L_x_9587:
[----:B------:R-:W2:Y:S02]  /*5ce0*/  LDG.E R2, desc[UR36][R2.64] ;  /* 0x0000002402027981 */ /* 0x000ea4000c1e1900 */
[----:B--2---:R0:W1:Y:S02]  /*5cf0*/  I2F.F64.U32 R4, R2 ;  /* 0x0000000200047312 */ /* 0x0040640000201800 */
.L_x_9568:
[----:B------:R-:W-:Y:S05]  /*5d00*/  BSYNC.RECONVERGENT B6 ;  /* 0x0000000000067941 */ /* 0x000fea0003800200 */
.L_x_9562:
        /* <DEDUP_REMOVED lines=10> */
[----:B------:R-:W-:Y:S01]  /*5db0*/  MOV R13, 0x3e928a27 ;  /* 0x3e928a27000d7802 */ /* 0x000fe20000000f00 */
[----:B------:R-:W-:Y:S01]  /*5dc0*/  DFMA R6, |R2|, -UR4, R6 ;  /* 0x8000000402067c2b */ /* 0x000fe20008000206 */
[----:B------:R-:W-:Y:S01]  /*5dd0*/  UMOV UR4, 0xb976a9b2 ;  /* 0xb976a9b200047882 */ /* 0x000fe20000000000 */
[----:B------:R-:W-:Y:S01]  /*5de0*/  UMOV UR5, 0x3d8df9f9 ;  /* 0x3d8df9f900057882 */ /* 0x000fe20000000000 */
[----:B------:R-:W0:Y:S01]  /*5df0*/  LDCU.64 UR6, c[0x0][0x580] ;  /* 0x0000b000ff0677ac */ /* 0x000e220008000a00 */
[----:B------:R-:W-:-:S04]  /*5e00*/  DMUL R4, R4, 0.5 ;  /* 0x3fe0000004047828 */ /* 0x000fc80000000000 */
        /* <DEDUP_REMOVED lines=67> */
[----:B---3--:R-:W1:Y:S02]  /*6240*/  F2F.F32.F64 R0, R10 ;  /* 0x0000000a00007310 */ /* 0x008e640000301000 */
        /* <DEDUP_REMOVED lines=54> */
[----:B------:R-:W-:-:S07]  /*65b0*/  IMAD.X R3, RZ, RZ, UR7, P0 ;  /* 0x00000007ff037e24 */ /* 0x000fce00080e06ff */
        /* <DEDUP_REMOVED lines=13> */
.L_x_9593:
[----:B------:R-:W0:Y:S02]  /*6690*/  F2I.S64.F64.TRUNC R4, R4 ;  /* 0x0000000400047311 */ /* 0x000e24000030d900 */
[----:B0-----:R-:W-:-:S05]  /*66a0*/  MOV R7, R4 ;  /* 0x0000000400077202 */ /* 0x001fca0000000f00 */
[----:B------:R3:W-:Y:S01]  /*66b0*/  STG.E.U8 desc[UR36][R2.64], R7 ;  /* 0x0000000702007986 */ /* 0x0007e2000c101124 */
[----:B------:R-:W-:Y:S05]  /*66c0*/  BRA `(.L_x_9595) ;  /* 0x0000000c00907947 */ /* 0x000fea0003800000 */
.L_x_9592:
        /* <DEDUP_REMOVED lines=9> */
.L_x_9597:
[----:B------:R-:W0:Y:S02]  /*6760*/  F2I.F64.TRUNC R5, R4 ;  /* 0x0000000400057311 */ /* 0x000e24000030d100 */
[----:B0-----:R2:W-:Y:S01]  /*6770*/  STG.E desc[UR36][R2.64], R5 ;  /* 0x0000000502007986 */ /* 0x0015e2000c101924 */
[----:B------:R-:W-:Y:S05]  /*6780*/  BRA `(.L_x_9595) ;  /* 0x0000000c00607947 */ /* 0x000fea0003800000 */
.L_x_9596:
[----:B------:R-:W0:Y:S02]  /*6790*/  F2I.F64.TRUNC R5, R4 ;  /* 0x0000000400057311 */ /* 0x000e24000030d100 */
[----:B0-----:R0:W-:Y:S01]  /*67a0*/  STG.E.U16 desc[UR36][R2.64], R5 ;  /* 0x0000000502007986 */ /* 0x0011e2000c101524 */
[----:B------:R-:W-:Y:S05]  /*67b0*/  BRA `(.L_x_9595) ;  /* 0x0000000c00547947 */ /* 0x000fea0003800000 */
.L_x_9591:
        /* <DEDUP_REMOVED lines=11> */
.L_x_9599:
[----:B------:R-:W0:Y:S01]  /*6870*/  F2F.F32.F64 R0, R4 ;  /* 0x0000000400007310 */ /* 0x000e220000301000 */
[----:B------:R-:W-:-:S14]  /*6880*/  DSETP.GEU.AND P0, PT, |R4|, UR8, PT ;  /* 0x0000000804007e2a */ /* 0x000fdc000bf0e200 */
[----:B0-----:R-:W-:-:S05]  /*6890*/  @!P0 FMUL R0, R0, 1.175494350822287508e-38 ;  /* 0x0080000000008820 */ /* 0x001fca0000400000 */
[----:B------:R-:W-:-:S05]  /*68a0*/  F2FP.F16.F32.PACK_AB R0, RZ, R0 ;  /* 0x00000000ff00723e */ /* 0x000fca00000000ff */
[----:B------:R0:W-:Y:S01]  /*68b0*/  STG.E.U16 desc[UR36][R2.64], R0 ;  /* 0x0000000002007986 */ /* 0x0001e2000c101524 */
[----:B------:R-:W-:Y:S05]  /*68c0*/  BRA `(.L_x_9595) ;  /* 0x0000000c00107947 */ /* 0x000fea0003800000 */
.L_x_9598:
        /* <DEDUP_REMOVED lines=12> */
.L_x_9601:
[----:B------:R-:W0:Y:S01]  /*6990*/  F2F.F32.F64 R0, R4 ;  /* 0x0000000400007310 */ /* 0x000e220000301000 */
[----:B------:R-:W-:-:S14]  /*69a0*/  DSETP.GEU.AND P0, PT, |R4|, UR8, PT ;  /* 0x0000000804007e2a */ /* 0x000fdc000bf0e200 */
[----:B0-----:R-:W-:-:S05]  /*69b0*/  @!P0 FMUL R0, R0, 1.175494350822287508e-38 ;  /* 0x0080000000008820 */ /* 0x001fca0000400000 */
[----:B------:R-:W-:-:S04]  /*69c0*/  F2FP.F16.F32.PACK_AB R5, RZ, R0 ;  /* 0x00000000ff05723e */ /* 0x000fc800000000ff */
[----:B------:R-:W-:-:S05]  /*69d0*/  PRMT R5, R5, 0x5410, RZ ;  /* 0x0000541005057816 */ /* 0x000fca00000000ff */
[----:B------:R0:W-:Y:S01]  /*69e0*/  STG.E desc[UR36][R2.64], R5 ;  /* 0x0000000502007986 */ /* 0x0001e2000c101924 */
[----:B------:R-:W-:Y:S05]  /*69f0*/  BRA `(.L_x_9595) ;  /* 0x0000000800c47947 */ /* 0x000fea0003800000 */
.L_x_9600:
[----:B------:R0:W-:Y:S01]  /*6a00*/  STG.E.64 desc[UR36][R2.64], R4 ;  /* 0x0000000402007986 */ /* 0x0001e2000c101b24 */
[----:B------:R-:W-:Y:S05]  /*6a10*/  BRA `(.L_x_9595) ;  /* 0x0000000800bc7947 */ /* 0x000fea0003800000 */
.L_x_9590:
        /* <DEDUP_REMOVED lines=13> */
.L_x_9605:
        /* <DEDUP_REMOVED lines=20> */
.L_x_9608:
[----:B------:R-:W-:-:S04]  /*6c30*/  SHF.R.U32.HI R5, RZ, 0x18, R7 ;  /* 0x00000018ff057819 */ /* 0x000fc80000011607 */
[----:B------:R-:W-:-:S07]  /*6c40*/  LOP3.LUT R0, R0, 0x80, R5, 0xf8, !PT ;  /* 0x0000008000007812 */ /* 0x000fce00078ef805 */
.L_x_9607:
[----:B------:R-:W-:Y:S05]  /*6c50*/  BSYNC.RECONVERGENT B0 ;  /* 0x0000000000007941 */ /* 0x000fea0003800200 */
.L_x_9606:
[----:B------:R0:W-:Y:S01]  /*6c60*/  STG.E.U8 desc[UR36][R2.64], R0 ;  /* 0x0000000002007986 */ /* 0x0001e2000c101124 */
[----:B------:R-:W-:Y:S05]  /*6c70*/  BRA `(.L_x_9595) ;  /* 0x0000000800247947 */ /* 0x000fea0003800000 */
.L_x_9604:
        /* <DEDUP_REMOVED lines=20> */
.L_x_9611:
[----:B------:R-:W-:-:S04]  /*6dc0*/  SHF.R.U32.HI R5, RZ, 0x18, R7 ;  /* 0x00000018ff057819 */ /* 0x000fc80000011607 */
[----:B------:R-:W-:-:S07]  /*6dd0*/  LOP3.LUT R0, R0, 0x80, R5, 0xf8, !PT ;  /* 0x0000008000007812 */ /* 0x000fce00078ef805 */
.L_x_9610:
[----:B------:R-:W-:Y:S05]  /*6de0*/  BSYNC.RECONVERGENT B0 ;  /* 0x0000000000007941 */ /* 0x000fea0003800200 */
.L_x_9609:
[----:B------:R0:W-:Y:S01]  /*6df0*/  STG.E.U8 desc[UR36][R2.64], R0 ;  /* 0x0000000002007986 */ /* 0x0001e2000c101124 */
[----:B------:R-:W-:Y:S05]  /*6e00*/  BRA `(.L_x_9595) ;  /* 0x0000000400c07947 */ /* 0x000fea0003800000 */
.L_x_9603:
        /* <DEDUP_REMOVED lines=24> */
.L_x_9613:
[----:B------:R-:W0:Y:S02]  /*6f90*/  F2I.U64.F64.TRUNC R4, R4 ;  /* 0x0000000400047311 */ /* 0x000e24000030d800 */
[----:B0-----:R0:W-:Y:S01]  /*6fa0*/  STG.E.64 desc[UR36][R2.64], R4 ;  /* 0x0000000402007986 */ /* 0x0011e2000c101b24 */
[----:B------:R-:W-:Y:S05]  /*6fb0*/  BRA `(.L_x_9595) ;  /* 0x0000000400547947 */ /* 0x000fea0003800000 */
.L_x_9612:
[----:B------:R-:W0:Y:S02]  /*6fc0*/  F2I.U32.F64.TRUNC R5, R4 ;  /* 0x0000000400057311 */ /* 0x000e24000030d000 */
[----:B0-----:R0:W-:Y:S01]  /*6fd0*/  STG.E desc[UR36][R2.64], R5 ;  /* 0x0000000502007986 */ /* 0x0011e2000c101924 */
[----:B------:R-:W-:Y:S05]  /*6fe0*/  BRA `(.L_x_9595) ;  /* 0x0000000400487947 */ /* 0x000fea0003800000 */
.L_x_9602:
        /* <DEDUP_REMOVED lines=10> */
.L_x_9615:
[----:B------:R-:W-:-:S05]  /*7090*/  CS2R R6, SRZ ;  /* 0x0000000000067805 */ /* 0x000fca000001ff00 */
[----:B------:R0:W-:Y:S01]  /*70a0*/  STG.E.128 desc[UR36][R2.64], R4 ;  /* 0x0000000402007986 */ /* 0x0001e2000c101d24 */
[----:B------:R-:W-:Y:S05]  /*70b0*/  BRA `(.L_x_9595) ;  /* 0x0000000400147947 */ /* 0x000fea0003800000 */
.L_x_9614:
[----:B------:R-:W-:-:S09]  /*70c0*/  UISETP.NE.AND UP0, UPT, UR4, 0xf, UPT ;  /* 0x0000000f0400788c */ /* 0x000fd2000bf05270 */
[----:B------:R-:W-:Y:S05]  /*70d0*/  BRA.U !UP0, `(.L_x_9616) ;  /* 0x0000000108f87547 */ /* 0x000fea000b800000 */
[----:B------:R-:W-:-:S09]  /*70e0*/  UISETP.NE.AND UP0, UPT, UR4, 0x17, UPT ;  /* 0x000000170400788c */ /* 0x000fd2000bf05270 */
[----:B------:R-:W-:Y:S05]  /*70f0*/  BRA.U !UP0, `(.L_x_9617) ;  /* 0x0000000108987547 */ /* 0x000fea000b800000 */
[----:B------:R-:W-:-:S09]  /*7100*/  UISETP.NE.AND UP0, UPT, UR4, 0x18, UPT ;  /* 0x000000180400788c */ /* 0x000fd2000bf05270 */
[----:B------:R-:W-:Y:S05]  /*7110*/  BRA.U !UP0, `(.L_x_9618) ;  /* 0x0000000108447547 */ /* 0x000fea000b800000 */
.L_x_9594:
        /* <DEDUP_REMOVED lines=16> */
.L_x_9619:
[----:B------:R-:W-:Y:S05]  /*7220*/  BRA `(.L_x_9595) ;  /* 0x0000000000b87947 */ /* 0x000fea0003800000 */
.L_x_9618:
        /* <DEDUP_REMOVED lines=15> */
.L_x_9621:
[----:B------:R-:W-:Y:S05]  /*7320*/  BSYNC.RECONVERGENT B0 ;  /* 0x0000000000007941 */ /* 0x000fea0003800200 */
.L_x_9620:
[----:B------:R-:W-:-:S05]  /*7330*/  LOP3.LUT R7, R0, 0x80, R7, 0xf8, !PT ;  /* 0x0000008000077812 */ /* 0x000fca00078ef807 */
[----:B------:R0:W-:Y:S01]  /*7340*/  STG.E.U8 desc[UR36][R2.64], R7 ;  /* 0x0000000702007986 */ /* 0x0001e2000c101124 */
[----:B------:R-:W-:Y:S05]  /*7350*/  BRA `(.L_x_9595) ;  /* 0x00000000006c7947 */ /* 0x000fea0003800000 */
.L_x_9617:
        /* <DEDUP_REMOVED lines=14> */
.L_x_9623:
[----:B------:R-:W-:Y:S02]  /*7440*/  ISETP.GT.U32.AND P0, PT, R6, 0x7f800000, PT ;  /* 0x7f8000000600780c */ /* 0x000fe40003f04070 */
[----:B------:R-:W-:-:S04]  /*7450*/  MOV R0, 0x7f ;  /* 0x0000007f00007802 */ /* 0x000fc80000000f00 */
[----:B------:R-:W-:-:S07]  /*7460*/  SEL R0, R0, 0x7c, P0 ;  /* 0x0000007c00007807 */ /* 0x000fce0000000000 */
.L_x_9624:
[----:B------:R-:W-:Y:S05]  /*7470*/  BSYNC.RECONVERGENT B0 ;  /* 0x0000000000007941 */ /* 0x000fea0003800200 */
.L_x_9622:
[----:B------:R-:W-:-:S04]  /*7480*/  SHF.R.U32.HI R5, RZ, 0x18, R7 ;  /* 0x00000018ff057819 */ /* 0x000fc80000011607 */
[----:B------:R-:W-:-:S05]  /*7490*/  LOP3.LUT R5, R0, 0x80, R5, 0xf8, !PT ;  /* 0x0000008000057812 */ /* 0x000fca00078ef805 */
[----:B------:R0:W-:Y:S01]  /*74a0*/  STG.E.U8 desc[UR36][R2.64], R5 ;  /* 0x0000000502007986 */ /* 0x0001e2000c101124 */
[----:B------:R-:W-:Y:S05]  /*74b0*/  BRA `(.L_x_9595) ;  /* 0x0000000000147947 */ /* 0x000fea0003800000 */
.L_x_9616:
[----:B------:R-:W0:Y:S01]  /*74c0*/  F2F.F32.F64 R0, R4 ;  /* 0x0000000400007310 */ /* 0x000e220000301000 */
[----:B------:R-:W-:-:S14]  /*74d0*/  DSETP.GEU.AND P0, PT, |R4|, UR8, PT ;  /* 0x0000000804007e2a */ /* 0x000fdc000bf0e200 */
[----:B0-----:R-:W-:-:S05]  /*74e0*/  @!P0 FMUL R0, R0, 1.175494350822287508e-38 ;  /* 0x0080000000008820 */ /* 0x001fca0000400000 */
[----:B------:R-:W-:-:S05]  /*74f0*/  F2FP.BF16.F32.PACK_AB R0, RZ, R0 ;  /* 0x00000000ff00723e */ /* 0x000fca00000010ff */
[----:B------:R0:W-:Y:S02]  /*7500*/  STG.E.U16 desc[UR36][R2.64], R0 ;  /* 0x0000000002007986 */ /* 0x0001e4000c101524 */
.L_x_9595:
[----:B------:R-:W-:-:S07]  /*7510*/  VIADD R17, R17, 0x80 ;  /* 0x0000008011117836 */ /* 0x000fce0000000000 */
.L_x_9560:
[----:B------:R-:W-:Y:S05]  /*7520*/  BSYNC.RECONVERGENT B7 ;  /* 0x0000000000077941 */ /* 0x000fea0003800200 */
.L_x_9559:
[----:B------:R-:W5:Y:S01]  /*7530*/  LDCU UR4, c[0x0][0x380] ;  /* 0x00007000ff0477ac */ /* 0x000f620008000800 */
[----:B------:R-:W-:Y:S01]  /*7540*/  BSSY.RECONVERGENT B7, `(.L_x_9625) ;  /* 0x00003a1000077945 */ /* 0x000fe20003800200 */
[----:B-----5:R-:W-:-:S13]  /*7550*/  ISETP.GE.AND P0, PT, R17, UR4, PT ;  /* 0x0000000411007c0c */ /* 0x020fda000bf06270 */
[----:B------:R-:W-:Y:S05]  /*7560*/  @P0 BRA `(.L_x_9626) ;  /* 0x0000003800780947 */ /* 0x000fea0003800000 */
        /* <DEDUP_REMOVED lines=303> */
.L_x_9627:
[----:B------:R-:W1:Y:S01]  /*8860*/  LDCU.64 UR6, c[0x0][0x588] ;  /* 0x0000b100ff0677ac */ /* 0x000e620008000a00 */
[----:B------:R-:W-:Y:S01]  /*8870*/  BSSY.RECONVERGENT B6, `(.L_x_9628) ;  /* 0x00000ec000067945 */ /* 0x000fe20003800200 */
[----:B------:R-:W-:-:S04]  /*8880*/  UPRMT UR4, UR41, 0x9910, URZ ;  /* 0x0000991029047896 */ /* 0x000fc800080000ff */
[----:B------:R-:W-:Y:S01]  /*8890*/  UISETP.GT.AND UP0, UPT, UR4, 0x9, UPT ;  /* 0x000000090400788c */ /* 0x000fe2000bf04270 */
[----:B-12---:R-:W-:-:S04]  /*88a0*/  IADD3 R2, P0, PT, R0, UR6, RZ ;  /* 0x0000000600027c10 */ /* 0x006fc8000ff1e0ff */
        /* <DEDUP_REMOVED lines=13> */
.L_x_9632:
[----:B------:R-:W2:Y:S02]  /*8980*/  LDG.E.U8 R2, desc[UR36][R2.64] ;  /* 0x0000002402027981 */ /* 0x000ea4000c1e1100 */
[----:B--2---:R0:W1:Y:S01]  /*8990*/  I2F.F64.U16 R4, R2 ;  /* 0x0000000200047312 */ /* 0x0040620000101800 */
[----:B------:R-:W-:Y:S05]  /*89a0*/  BRA `(.L_x_9634) ;  /* 0x0000000c00607947 */ /* 0x000fea0003800000 */
.L_x_9631:
        /* <DEDUP_REMOVED lines=9> */
.L_x_9636:
[----:B------:R-:W2:Y:S02]  /*8a40*/  LDG.E R2, desc[UR36][R2.64] ;  /* 0x0000002402027981 */ /* 0x000ea4000c1e1900 */
[----:B--2---:R3:W4:Y:S01]  /*8a50*/  I2F.F64 R4, R2 ;  /* 0x0000000200047312 */ /* 0x0047220000201c00 */
[----:B------:R-:W-:Y:S05]  /*8a60*/  BRA `(.L_x_9634) ;  /* 0x0000000c00307947 */ /* 0x000fea0003800000 */
.L_x_9635:
[----:B------:R-:W2:Y:S02]  /*8a70*/  LDG.E.U16 R2, desc[UR36][R2.64] ;  /* 0x0000002402027981 */ /* 0x000ea4000c1e1500 */
[----:B--2---:R0:W1:Y:S01]  /*8a80*/  I2F.F64.S16 R4, R2 ;  /* 0x0000000200047312 */ /* 0x0040620000101c00 */
[----:B------:R-:W-:Y:S05]  /*8a90*/  BRA `(.L_x_9634) ;  /* 0x0000000c00247947 */ /* 0x000fea0003800000 */
.L_x_9630:
        /* <DEDUP_REMOVED lines=10> */
.L_x_9638:
[----:B------:R-:W2:Y:S02]  /*8b40*/  LDG.E.U16 R0, desc[UR36][R2.64] ;  /* 0x0000002402007981 */ /* 0x000ea4000c1e1500 */
[----:B--2---:R-:W-:-:S05]  /*8b50*/  HADD2.F32 R0, -RZ, R0.H0_H0 ;  /* 0x20000000ff007230 */ /* 0x004fca0000004100 */
[----:B------:R-:W-:-:S04]  /*8b60*/  FMUL.FTZ R0, R0, 1 ;  /* 0x3f80000000007820 */ /* 0x000fc80000410000 */
[----:B------:R0:W1:Y:S01]  /*8b70*/  F2F.F64.F32 R4, R0 ;  /* 0x0000000000047310 */ /* 0x0000620000201800 */
[----:B------:R-:W-:Y:S05]  /*8b80*/  BRA `(.L_x_9634) ;  /* 0x0000000800e87947 */ /* 0x000fea0003800000 */
.L_x_9637:
        /* <DEDUP_REMOVED lines=10> */
.L_x_9640:
[----:B------:R-:W2:Y:S02]  /*8c30*/  LDG.E.U16 R2, desc[UR36][R2.64] ;  /* 0x0000002402027981 */ /* 0x000ea4000c1e1500 */
[----:B--2---:R-:W-:-:S05]  /*8c40*/  HADD2.F32 R0, -RZ, R2.H0_H0 ;  /* 0x20000002ff007230 */ /* 0x004fca0000004100 */
[----:B------:R-:W-:-:S04]  /*8c50*/  FMUL.FTZ R0, R0, 1 ;  /* 0x3f80000000007820 */ /* 0x000fc80000410000 */
[----:B------:R0:W1:Y:S01]  /*8c60*/  F2F.F64.F32 R4, R0 ;  /* 0x0000000000047310 */ /* 0x0000620000201800 */
[----:B------:R-:W-:Y:S05]  /*8c70*/  BRA `(.L_x_9634) ;  /* 0x0000000800ac7947 */ /* 0x000fea0003800000 */
.L_x_9639:
[----:B------:R0:W5:Y:S01]  /*8c80*/  LDG.E.64 R4, desc[UR36][R2.64] ;  /* 0x0000002402047981 */ /* 0x000162000c1e1b00 */
[----:B------:R-:W-:Y:S05]  /*8c90*/  BRA `(.L_x_9634) ;  /* 0x0000000800a47947 */ /* 0x000fea0003800000 */
.L_x_9629:
        /* <DEDUP_REMOVED lines=13> */
.L_x_9643:
[----:B------:R0:W5:Y:S01]  /*8d70*/  LDG.E.64 R4, desc[UR36][R2.64] ;  /* 0x0000002402047981 */ /* 0x000162000c1e1b00 */
[----:B------:R-:W-:Y:S05]  /*8d80*/  BRA `(.L_x_9634) ;  /* 0x0000000800687947 */ /* 0x000fea0003800000 */
.L_x_9642:
        /* <DEDUP_REMOVED lines=27> */
.L_x_9645:
        /* <DEDUP_REMOVED lines=14> */
.L_x_9644:
[----:B------:R-:W2:Y:S02]  /*9020*/  LDG.E.U16 R0, desc[UR36][R2.64] ;  /* 0x0000002402007981 */ /* 0x000ea4000c1e1500 */
[----:B--2---:R-:W-:-:S04]  /*9030*/  IMAD.U32 R0, R0, 0x10000, RZ ;  /* 0x0001000000007824 */ /* 0x004fc800078e00ff */
[----:B------:R-:W-:-:S04]  /*9040*/  FMUL.FTZ R0, R0, 1 ;  /* 0x3f80000000007820 */ /* 0x000fc80000410000 */
[----:B------:R0:W1:Y:S01]  /*9050*/  F2F.F64.F32 R4, R0 ;  /* 0x0000000000047310 */ /* 0x0000620000201800 */
[----:B------:R-:W-:Y:S05]  /*9060*/  BRA `(.L_x_9634) ;  /* 0x0000000400b07947 */ /* 0x000fea0003800000 */
.L_x_9641:
        /* <DEDUP_REMOVED lines=11> */
.L_x_9648:
        /* <DEDUP_REMOVED lines=21> */
.L_x_9650:
[----:B------:R-:W-:Y:S05]  /*9270*/  BSYNC.RECONVERGENT B0 ;  /* 0x0000000000007941 */ /* 0x000fea0003800200 */
.L_x_9649:
[----:B------:R-:W-:Y:S02]  /*9280*/  SHF.L.U32 R0, R0, 0x14, RZ ;  /* 0x0000001400007819 */ /* 0x000fe400000006ff */
[----:B------:R-:W-:-:S04]  /*9290*/  LEA R2, R2, 0x3b800000, 0x17 ;  /* 0x3b80000002027811 */ /* 0x000fc800078eb8ff */
[----:B------:R-:W-:-:S05]  /*92a0*/  LOP3.LUT R0, R2, R0, R7, 0xfe, !PT ;  /* 0x0000000002007212 */ /* 0x000fca00078efe07 */
[----:B------:R-:W-:-:S04]  /*92b0*/  FMUL.FTZ R0, R0, 1 ;  /* 0x3f80000000007820 */ /* 0x000fc80000410000 */
[----:B------:R0:W1:Y:S01]  /*92c0*/  F2F.F64.F32 R4, R0 ;  /* 0x0000000000047310 */ /* 0x0000620000201800 */
[----:B------:R-:W-:Y:S05]  /*92d0*/  BRA `(.L_x_9634) ;  /* 0x0000000400147947 */ /* 0x000fea0003800000 */
.L_x_9647:
        /* <DEDUP_REMOVED lines=21> */
.L_x_9652:
[----:B------:R-:W-:Y:S05]  /*9430*/  BSYNC.RECONVERGENT B0 ;  /* 0x0000000000007941 */ /* 0x000fea0003800200 */
.L_x_9651:
[----:B------:R-:W-:Y:S01]  /*9440*/  IMAD.SHL.U32 R0, R0, 0x200000, RZ ;  /* 0x0020000000007824 */ /* 0x000fe200078e00ff */
[----:B------:R-:W-:-:S04]  /*9450*/  LEA R2, R2, 0x37800000, 0x17 ;  /* 0x3780000002027811 */ /* 0x000fc800078eb8ff */
[----:B------:R-:W-:-:S05]  /*9460*/  LOP3.LUT R0, R2, R0, R7, 0xfe, !PT ;  /* 0x0000000002007212 */ /* 0x000fca00078efe07 */
[----:B------:R-:W-:-:S04]  /*9470*/  FMUL.FTZ R0, R0, 1 ;  /* 0x3f80000000007820 */ /* 0x000fc80000410000 */
[----:B------:R0:W1:Y:S01]  /*9480*/  F2F.F64.F32 R4, R0 ;  /* 0x0000000000047310 */ /* 0x0000620000201800 */
[----:B------:R-:W-:Y:S05]  /*9490*/  BRA `(.L_x_9634) ;  /* 0x0000000000a47947 */ /* 0x000fea0003800000 */
.L_x_9646:
        /* <DEDUP_REMOVED lines=18> */
.L_x_9633:
        /* <DEDUP_REMOVED lines=16> */
.L_x_9655:
[----:B------:R-:W-:Y:S01]  /*96c0*/  CS2R R4, SRZ ;  /* 0x0000000000047805 */ /* 0x000fe2000001ff00 */
[----:B------:R-:W-:Y:S06]  /*96d0*/  BRA `(.L_x_9634) ;  /* 0x0000000000147947 */ /* 0x000fec0003800000 */
.L_x_9654:
[----:B------:R-:W2:Y:S02]  /*96e0*/  LDG.E.64 R4, desc[UR36][R2.64] ;  /* 0x0000002402047981 */ /* 0x000ea4000c1e1b00 */
[----:B--2---:R-:W0:Y:S01]  /*96f0*/  I2F.F64.U64 R4, R4 ;  /* 0x0000000400047312 */ /* 0x004e220000301800 */
[----:B------:R-:W-:Y:S05]  /*9700*/  BRA `(.L_x_9634) ;  /* 0x0000000000087947 */ /* 0x000fea0003800000 */
.L_x_9653:
[----:B------:R-:W2:Y:S02]  /*9710*/  LDG.E R2, desc[UR36][R2.64] ;  /* 0x0000002402027981 */ /* 0x000ea4000c1e1900 */
[----:B--2---:R0:W1:Y:S02]  /*9720*/  I2F.F64.U32 R4, R2 ;  /* 0x0000000200047312 */ /* 0x0040640000201800 */
.L_x_9634:
[----:B------:R-:W-:Y:S05]  /*9730*/  BSYNC.RECONVERGENT B6 ;  /* 0x0000000000067941 */ /* 0x000fea0003800200 */
.L_x_9628:
[----:B------:R-:W-:Y:S01]  /*9740*/  UMOV UR4, 0x667f3bcd ;  /* 0x667f3bcd00047882 */ /* 0x000fe20000000000 */
[----:B------:R-:W-:Y:S01]  /*9750*/  UMOV UR5, 0x3fe6a09e ;  /* 0x3fe6a09e00057882 */ /* 0x000fe20000000000 */
[----:B------:R-:W-:Y:S01]  /*9760*/  MOV R6, 0xdb46fa5f ;  /* 0xdb46fa5f00067802 */ /* 0x000fe20000000f00 */
[----:B012345:R-:W-:Y:S01]  /*9770*/  DMUL R2, R4, UR4 ;  /* 0x0000000404027c28 */ /* 0x03ffe20008000000 */
[----:B------:R-:W-:Y:S01]  /*9780*/  IMAD.MOV.U32 R7, RZ, RZ, 0x3d47088f ;  /* 0x3d47088fff077424 */ /* 0x000fe200078e00ff */
[----:B------:R-:W-:Y:S01]  /*9790*/  UMOV UR4, 0xfba6f279 ;  /* 0xfba6f27900047882 */ /* 0x000fe20000000000 */
[----:B------:R-:W-:Y:S01]  /*97a0*/  UMOV UR5, 0x3cf0679a ;  /* 0x3cf0679a00057882 */ /* 0x000fe20000000000 */
[----:B------:R-:W-:Y:S01]  /*97b0*/  UMOV UR8, 0xf0000000 ;  /* 0xf000000000087882 */ /* 0x000fe20000000000 */
[----:B------:R-:W-:Y:S01]  /*97c0*/  UMOV UR9, 0x380fffff ;  /* 0x380fffff00097882 */ /* 0x000fe20000000000 */
[----:B------:R-:W-:Y:S01]  /*97d0*/  MOV R12, 0xf89b6999 ;  /* 0xf89b6999000c7802 */ /* 0x000fe20000000f00 */
[----:B------:R-:W-:Y:S01]  /*97e0*/  IMAD.MOV.U32 R13, RZ, RZ, 0x3e928a27 ;  /* 0x3e928a27ff0d7424 */ /* 0x000fe200078e00ff */
        /* <DEDUP_REMOVED lines=141> */
.L_x_9659:
[----:B------:R-:W0:Y:S02]  /*a0c0*/  F2I.S64.F64.TRUNC R4, R4 ;  /* 0x0000000400047311 */ /* 0x000e24000030d900 */
[----:B0-----:R-:W-:-:S05]  /*a0d0*/  IMAD.MOV.U32 R7, RZ, RZ, R4 ;  /* 0x000000ffff077224 */ /* 0x001fca00078e0004 */
[----:B------:R0:W-:Y:S01]  /*a0e0*/  STG.E.U8 desc[UR36][R2.64], R7 ;  /* 0x0000000702007986 */ /* 0x0001e2000c101124 */
[----:B------:R-:W-:Y:S05]  /*a0f0*/  BRA `(.L_x_9661) ;  /* 0x0000000c00907947 */ /* 0x000fea0003800000 */
.L_x_9658:
        /* <DEDUP_REMOVED lines=9> */
.L_x_9663:
[----:B------:R-:W0:Y:S02]  /*a190*/  F2I.F64.TRUNC R5, R4 ;  /* 0x0000000400057311 */ /* 0x000e24000030d100 */
[----:B0-----:R0:W-:Y:S01]  /*a1a0*/  STG.E desc[UR36][R2.64], R5 ;  /* 0x0000000502007986 */ /* 0x0011e2000c101924 */
[----:B------:R-:W-:Y:S05]  /*a1b0*/  BRA `(.L_x_9661) ;  /* 0x0000000c00607947 */ /* 0x000fea0003800000 */
.L_x_9662:
[----:B------:R-:W0:Y:S02]  /*a1c0*/  F2I.F64.TRUNC R5, R4 ;  /* 0x0000000400057311 */ /* 0x000e24000030d100 */
[----:B0-----:R0:W-:Y:S01]  /*a1d0*/  STG.E.U16 desc[UR36][R2.64], R5 ;  /* 0x0000000502007986 */ /* 0x0011e2000c101524 */
[----:B------:R-:W-:Y:S05]  /*a1e0*/  BRA `(.L_x_9661) ;  /* 0x0000000c00547947 */ /* 0x000fea0003800000 */
.L_x_9657:
        /* <DEDUP_REMOVED lines=11> */
.L_x_9665:
[----:B------:R-:W0:Y:S01]  /*a2a0*/  F2F.F32.F64 R0, R4 ;  /* 0x0000000400007310 */ /* 0x000e220000301000 */
[----:B------:R-:W-:-:S14]  /*a2b0*/  DSETP.GEU.AND P0, PT, |R4|, UR8, PT ;  /* 0x0000000804007e2a */ /* 0x000fdc000bf0e200 */
[----:B0-----:R-:W-:-:S05]  /*a2c0*/  @!P0 FMUL R0, R0, 1.175494350822287508e-38 ;  /* 0x0080000000008820 */ /* 0x001fca0000400000 */
[----:B------:R-:W-:-:S05]  /*a2d0*/  F2FP.F16.F32.PACK_AB R0, RZ, R0 ;  /* 0x00000000ff00723e */ /* 0x000fca00000000ff */
[----:B------:R0:W-:Y:S01]  /*a2e0*/  STG.E.U16 desc[UR36][R2.64], R0 ;  /* 0x0000000002007986 */ /* 0x0001e2000c101524 */
[----:B------:R-:W-:Y:S05]  /*a2f0*/  BRA `(.L_x_9661) ;  /* 0x0000000c00107947 */ /* 0x000fea0003800000 */
.L_x_9664:
        /* <DEDUP_REMOVED lines=12> */
.L_x_9667:
[----:B------:R-:W0:Y:S01]  /*a3c0*/  F2F.F32.F64 R0, R4 ;  /* 0x0000000400007310 */ /* 0x000e220000301000 */
[----:B------:R-:W-:-:S14]  /*a3d0*/  DSETP.GEU.AND P0, PT, |R4|, UR8, PT ;  /* 0x0000000804007e2a */ /* 0x000fdc000bf0e200 */
[----:B0-----:R-:W-:-:S05]  /*a3e0*/  @!P0 FMUL R0, R0, 1.175494350822287508e-38 ;  /* 0x0080000000008820 */ /* 0x001fca0000400000 */
[----:B------:R-:W-:-:S04]  /*a3f0*/  F2FP.F16.F32.PACK_AB R5, RZ, R0 ;  /* 0x00000000ff05723e */ /* 0x000fc800000000ff */
[----:B------:R-:W-:-:S05]  /*a400*/  PRMT R5, R5, 0x5410, RZ ;  /* 0x0000541005057816 */ /* 0x000fca00000000ff */
[----:B------:R0:W-:Y:S01]  /*a410*/  STG.E desc[UR36][R2.64], R5 ;  /* 0x0000000502007986 */ /* 0x0001e2000c101924 */
[----:B------:R-:W-:Y:S05]  /*a420*/  BRA `(.L_x_9661) ;  /* 0x0000000800c47947 */ /* 0x000fea0003800000 */
.L_x_9666:
[----:B------:R0:W-:Y:S01]  /*a430*/  STG.E.64 desc[UR36][R2.64], R4 ;  /* 0x0000000402007986 */ /* 0x0001e2000c101b24 */
[----:B------:R-:W-:Y:S05]  /*a440*/  BRA `(.L_x_9661) ;  /* 0x0000000800bc7947 */ /* 0x000fea0003800000 */
.L_x_9656:
        /* <DEDUP_REMOVED lines=13> */
.L_x_9671:
        /* <DEDUP_REMOVED lines=20> */
.L_x_9674:
[----:B------:R-:W-:-:S04]  /*a660*/  SHF.R.U32.HI R5, RZ, 0x18, R7 ;  /* 0x00000018ff057819 */ /* 0x000fc80000011607 */
[----:B------:R-:W-:-:S07]  /*a670*/  LOP3.LUT R0, R0, 0x80, R5, 0xf8, !PT ;  /* 0x0000008000007812 */ /* 0x000fce00078ef805 */
.L_x_9673:
[----:B------:R-:W-:Y:S05]  /*a680*/  BSYNC.RECONVERGENT B0 ;  /* 0x0000000000007941 */ /* 0x000fea0003800200 */
.L_x_9672:
[----:B------:R3:W-:Y:S01]  /*a690*/  STG.E.U8 desc[UR36][R2.64], R0 ;  /* 0x0000000002007986 */ /* 0x0007e2000c101124 */
[----:B------:R-:W-:Y:S05]  /*a6a0*/  BRA `(.L_x_9661) ;  /* 0x0000000800247947 */ /* 0x000fea0003800000 */
.L_x_9670:
        /* <DEDUP_REMOVED lines=20> */
.L_x_9677:
[----:B------:R-:W-:-:S04]  /*a7f0*/  SHF.R.U32.HI R5, RZ, 0x18, R7 ;  /* 0x00000018ff057819 */ /* 0x000fc80000011607 */
[----:B------:R-:W-:-:S07]  /*a800*/  LOP3.LUT R0, R0, 0x80, R5, 0xf8, !PT ;  /* 0x0000008000007812 */ /* 0x000fce00078ef805 */
.L_x_9676:
[----:B------:R-:W-:Y:S05]  /*a810*/  BSYNC.RECONVERGENT B0 ;  /* 0x0000000000007941 */ /* 0x000fea0003800200 */
.L_x_9675:
[----:B------:R0:W-:Y:S01]  /*a820*/  STG.E.U8 desc[UR36][R2.64], R0 ;  /* 0x0000000002007986 */ /* 0x0001e2000c101124 */
[----:B------:R-:W-:Y:S05]  /*a830*/  BRA `(.L_x_9661) ;  /* 0x0000000400c07947 */ /* 0x000fea0003800000 */
.L_x_9669:
        /* <DEDUP_REMOVED lines=20> */
[----:B------:R-:W-:-:S05]  /*a980*/  @!P0 IMAD.MOV R0, RZ, RZ, R6 ;  /* 0x000000ffff008224 */ /* 0x000fca00078e0206 */
[----:B------:R-:W-:-:S05]  /*a990*/  @P1 MOV R5, R0 ;  /* 0x0000000000051202 */ /* 0x000fca0000000f00 */
[----:B------:R2:W-:Y:S01]  /*a9a0*/  STG.E.U8 desc[UR36][R2.64], R5 ;  /* 0x0000000502007986 */ /* 0x0005e2000c101124 */
[----:B------:R-:W-:Y:S05]  /*a9b0*/  BRA `(.L_x_9661) ;  /* 0x0000000400607947 */ /* 0x000fea0003800000 */
.L_x_9679:
[----:B------:R-:W0:Y:S02]  /*a9c0*/  F2I.U64.F64.TRUNC R4, R4 ;  /* 0x0000000400047311 */ /* 0x000e24000030d800 */
[----:B0-----:R1:W-:Y:S01]  /*a9d0*/  STG.E.64 desc[UR36][R2.64], R4 ;  /* 0x0000000402007986 */ /* 0x0013e2000c101b24 */
[----:B------:R-:W-:Y:S05]  /*a9e0*/  BRA `(.L_x_9661) ;  /* 0x0000000400547947 */ /* 0x000fea0003800000 */
.L_x_9678:
[----:B------:R-:W0:Y:S02]  /*a9f0*/  F2I.U32.F64.TRUNC R5, R4 ;  /* 0x0000000400057311 */ /* 0x000e24000030d000 */
[----:B0-----:R0:W-:Y:S01]  /*aa00*/  STG.E desc[UR36][R2.64], R5 ;  /* 0x0000000502007986 */ /* 0x0011e2000c101924 */
[----:B------:R-:W-:Y:S05]  /*aa10*/  BRA `(.L_x_9661) ;  /* 0x0000000400487947 */ /* 0x000fea0003800000 */
.L_x_9668:
        /* <DEDUP_REMOVED lines=10> */
.L_x_9681:
[----:B------:R-:W-:-:S05]  /*aac0*/  CS2R R6, SRZ ;  /* 0x0000000000067805 */ /* 0x000fca000001ff00 */
[----:B------:R0:W-:Y:S01]  /*aad0*/  STG.E.128 desc[UR36][R2.64], R4 ;  /* 0x0000000402007986 */ /* 0x0001e2000c101d24 */
[----:B------:R-:W-:Y:S05]  /*aae0*/  BRA `(.L_x_9661) ;  /* 0x0000000400147947 */ /* 0x000fea0003800000 */
.L_x_9680:
[----:B------:R-:W-:-:S09]  /*aaf0*/  UISETP.NE.AND UP0, UPT, UR4, 0xf, UPT ;  /* 0x0000000f0400788c */ /* 0x000fd2000bf05270 */
[----:B------:R-:W-:Y:S05]  /*ab00*/  BRA.U !UP0, `(.L_x_9682) ;  /* 0x0000000108f87547 */ /* 0x000fea000b800000 */
[----:B------:R-:W-:-:S09]  /*ab10*/  UISETP.NE.AND UP0, UPT, UR4, 0x17, UPT ;  /* 0x000000170400788c */ /* 0x000fd2000bf05270 */
[----:B------:R-:W-:Y:S05]  /*ab20*/  BRA.U !UP0, `(.L_x_9683) ;  /* 0x0000000108987547 */ /* 0x000fea000b800000 */
[----:B------:R-:W-:-:S09]  /*ab30*/  UISETP.NE.AND UP0, UPT, UR4, 0x18, UPT ;  /* 0x000000180400788c */ /* 0x000fd2000bf05270 */
[----:B------:R-:W-:Y:S05]  /*ab40*/  BRA.U !UP0, `(.L_x_9684) ;  /* 0x0000000108447547 */ /* 0x000fea000b800000 */
.L_x_9660:
        /* <DEDUP_REMOVED lines=16> */
.L_x_9685:
[----:B------:R-:W-:Y:S05]  /*ac50*/  BRA `(.L_x_9661) ;  /* 0x0000000000b87947 */ /* 0x000fea0003800000 */
.L_x_9684:
        /* <DEDUP_REMOVED lines=15> */
.L_x_9687:
[----:B------:R-:W-:Y:S05]  /*ad50*/  BSYNC.RECONVERGENT B0 ;  /* 0x0000000000007941 */ /* 0x000fea0003800200 */
.L_x_9686:
[----:B------:R-:W-:-:S05]  /*ad60*/  LOP3.LUT R7, R0, 0x80, R7, 0xf8, !PT ;  /* 0x0000008000077812 */ /* 0x000fca00078ef807 */
[----:B------:R0:W-:Y:S01]  /*ad70*/  STG.E.U8 desc[UR36][R2.64], R7 ;  /* 0x0000000702007986 */ /* 0x0001e2000c101124 */
[----:B------:R-:W-:Y:S05]  /*ad80*/  BRA `(.L_x_9661) ;  /* 0x00000000006c7947 */ /* 0x000fea0003800000 */
.L_x_9683:
        /* <DEDUP_REMOVED lines=14> */
.L_x_9689:
[----:B------:R-:W-:Y:S01]  /*ae70*/  IMAD.MOV.U32 R0, RZ, RZ, 0x7f ;  /* 0x0000007fff007424 */ /* 0x000fe200078e00ff */
[----:B------:R-:W-:-:S04]  /*ae80*/  ISETP.GT.U32.AND P0, PT, R6, 0x7f800000, PT ;  /* 0x7f8000000600780c */ /* 0x000fc80003f04070 */
[----:B------:R-:W-:-:S09]  /*ae90*/  SEL R0, R0, 0x7c, P0 ;  /* 0x0000007c00007807 */ /* 0x000fd20000000000 */
.L_x_9690:
[----:B------:R-:W-:Y:S05]  /*aea0*/  BSYNC.RECONVERGENT B0 ;  /* 0x0000000000007941 */ /* 0x000fea0003800200 */
.L_x_9688:
[----:B------:R-:W-:-:S04]  /*aeb0*/  SHF.R.U32.HI R5, RZ, 0x18, R7 ;  /* 0x00000018ff057819 */ /* 0x000fc80000011607 */
[----:B------:R-:W-:-:S05]  /*aec0*/  LOP3.LUT R5, R0, 0x80, R5, 0xf8, !PT ;  /* 0x0000008000057812 */ /* 0x000fca00078ef805 */
[----:B------:R0:W-:Y:S01]  /*aed0*/  STG.E.U8 desc[UR36][R2.64], R5 ;  /* 0x0000000502007986 */ /* 0x0001e2000c101124 */
[----:B------:R-:W-:Y:S05]  /*aee0*/  BRA `(.L_x_9661) ;  /* 0x0000000000147947 */ /* 0x000fea0003800000 */
.L_x_9682:
[----:B------:R-:W0:Y:S01]  /*aef0*/  F2F.F32.F64 R0, R4 ;  /* 0x0000000400007310 */ /* 0x000e220000301000 */
[----:B------:R-:W-:-:S14]  /*af00*/  DSETP.GEU.AND P0, PT, |R4|, UR8, PT ;  /* 0x0000000804007e2a */ /* 0x000fdc000bf0e200 */
[----:B0-----:R-:W-:-:S05]  /*af10*/  @!P0 FMUL R0, R0, 1.175494350822287508e-38 ;  /* 0x0080000000008820 */ /* 0x001fca0000400000 */
[----:B------:R-:W-:-:S05]  /*af20*/  F2FP.BF16.F32.PACK_AB R0, RZ, R0 ;  /* 0x00000000ff00723e */ /* 0x000fca00000010ff */
[----:B------:R0:W-:Y:S02]  /*af30*/  STG.E.U16 desc[UR36][R2.64], R0 ;  /* 0x0000000002007986 */ /* 0x0001e4000c101524 */
.L_x_9661:
[----:B------:R-:W-:-:S07]  /*af40*/  IADD3 R17, PT, PT, R17, 0x80, RZ ;  /* 0x0000008011117810 */ /* 0x000fce0007ffe0ff */
.L_x_9626:
[----:B------:R-:W-:Y:S05]  /*af50*/  BSYNC.RECONVERGENT B7 ;  /* 0x0000000000077941 */ /* 0x000fea0003800200 */
.L_x_9625:
[----:B------:R-:W5:Y:S02]  /*af60*/  LDCU UR4, c[0x0][0x380] ;  /* 0x00007000ff0477ac */ /* 0x000f640008000800 */
[----:B-----5:R-:W-:-:S13]  /*af70*/  ISETP.GE.AND P0, PT, R17, UR4, PT ;  /* 0x0000000411007c0c */ /* 0x020fda000bf06270 */
[----:B------:R-:W-:Y:S05]  /*af80*/  @P0 EXIT ;  /* 0x000000000000094d */ /* 0x000fea0003800000 */
        /* <DEDUP_REMOVED lines=303> */
.L_x_9691:
[----:B------:R-:W0:Y:S01]  /*c280*/  LDCU.128 UR8, c[0x0][0x580] ;  /* 0x0000b000ff0877ac */ /* 0x000e220008000c00 */
[----:B------:R-:W-:Y:S01]  /*c290*/  BSSY.RECONVERGENT B6, `(.L_x_9692) ;  /* 0x00000ee000067945 */ /* 0x000fe20003800200 */
        /* <DEDUP_REMOVED lines=18> */
.L_x_9696:
[----:B------:R-:W2:Y:S02]  /*c3c0*/  LDG.E.U8 R2, desc[UR36][R2.64] ;  /* 0x0000002402027981 */ /* 0x000ea4000c1e1100 */
[----:B--2---:R0:W1:Y:S01]  /*c3d0*/  I2F.F64.U16 R4, R2 ;  /* 0x0000000200047312 */ /* 0x0040620000101800 */
[----:B------:R-:W-:Y:S05]  /*c3e0*/  BRA `(.L_x_9698) ;  /* 0x0000000c00607947 */ /* 0x000fea0003800000 */
.L_x_9695:
        /* <DEDUP_REMOVED lines=9> */
.L_x_9700:
[----:B------:R-:W2:Y:S02]  /*c480*/  LDG.E R2, desc[UR36][R2.64] ;  /* 0x0000002402027981 */ /* 0x000ea4000c1e1900 */
[----:B--2---:R3:W4:Y:S01]  /*c490*/  I2F.F64 R4, R2 ;  /* 0x0000000200047312 */ /* 0x0047220000201c00 */
[----:B------:R-:W-:Y:S05]  /*c4a0*/  BRA `(.L_x_9698) ;  /* 0x0000000c00307947 */ /* 0x000fea0003800000 */
.L_x_9699:
[----:B------:R-:W2:Y:S02]  /*c4b0*/  LDG.E.U16 R2, desc[UR36][R2.64] ;  /* 0x0000002402027981 */ /* 0x000ea4000c1e1500 */
[----:B--2---:R0:W1:Y:S01]  /*c4c0*/  I2F.F64.S16 R4, R2 ;  /* 0x0000000200047312 */ /* 0x0040620000101c00 */
[----:B------:R-:W-:Y:S05]  /*c4d0*/  BRA `(.L_x_9698) ;  /* 0x0000000c00247947 */ /* 0x000fea0003800000 */
.L_x_9694:
        /* <DEDUP_REMOVED lines=10> */
.L_x_9702:
[----:B------:R-:W2:Y:S02]  /*c580*/  LDG.E.U16 R0, desc[UR36][R2.64] ;  /* 0x0000002402007981 */ /* 0x000ea4000c1e1500 */
[----:B--2---:R-:W-:-:S05]  /*c590*/  HADD2.F32 R0, -RZ, R0.H0_H0 ;  /* 0x20000000ff007230 */ /* 0x004fca0000004100 */
[----:B------:R-:W-:-:S04]  /*c5a0*/  FMUL.FTZ R0, R0, 1 ;  /* 0x3f80000000007820 */ /* 0x000fc80000410000 */
[----:B------:R0:W1:Y:S01]  /*c5b0*/  F2F.F64.F32 R4, R0 ;  /* 0x0000000000047310 */ /* 0x0000620000201800 */
[----:B------:R-:W-:Y:S05]  /*c5c0*/  BRA `(.L_x_9698) ;  /* 0x0000000800e87947 */ /* 0x000fea0003800000 */
.L_x_9701:
        /* <DEDUP_REMOVED lines=10> */
.L_x_9704:
[----:B------:R-:W2:Y:S02]  /*c670*/  LDG.E.U16 R2, desc[UR36][R2.64] ;  /* 0x0000002402027981 */ /* 0x000ea4000c1e1500 */
[----:B--2---:R-:W-:-:S05]  /*c680*/  HADD2.F32 R0, -RZ, R2.H0_H0 ;  /* 0x20000002ff007230 */ /* 0x004fca0000004100 */
[----:B------:R-:W-:-:S04]  /*c690*/  FMUL.FTZ R0, R0, 1 ;  /* 0x3f80000000007820 */ /* 0x000fc80000410000 */
[----:B------:R0:W1:Y:S01]  /*c6a0*/  F2F.F64.F32 R4, R0 ;  /* 0x0000000000047310 */ /* 0x0000620000201800 */
[----:B------:R-:W-:Y:S05]  /*c6b0*/  BRA `(.L_x_9698) ;  /* 0x0000000800ac7947 */ /* 0x000fea0003800000 */
.L_x_9703:
[----:B------:R0:W5:Y:S01]  /*c6c0*/  LDG.E.64 R4, desc[UR36][R2.64] ;  /* 0x0000002402047981 */ /* 0x000162000c1e1b00 */
[----:B------:R-:W-:Y:S05]  /*c6d0*/  BRA `(.L_x_9698) ;  /* 0x0000000800a47947 */ /* 0x000fea0003800000 */
.L_x_9693:
        /* <DEDUP_REMOVED lines=13> */
.L_x_9707:
[----:B------:R0:W5:Y:S01]  /*c7b0*/  LDG.E.64 R4, desc[UR36][R2.64] ;  /* 0x0000002402047981 */ /* 0x000162000c1e1b00 */
[----:B------:R-:W-:Y:S05]  /*c7c0*/  BRA `(.L_x_9698) ;  /* 0x0000000800687947 */ /* 0x000fea0003800000 */
.L_x_9706:
        /* <DEDUP_REMOVED lines=27> */
.L_x_9709:
        /* <DEDUP_REMOVED lines=14> */
.L_x_9708:
[----:B------:R-:W2:Y:S02]  /*ca60*/  LDG.E.U16 R0, desc[UR36][R2.64] ;  /* 0x0000002402007981 */ /* 0x000ea4000c1e1500 */
[----:B--2---:R-:W-:-:S04]  /*ca70*/  IMAD.U32 R0, R0, 0x10000, RZ ;  /* 0x0001000000007824 */ /* 0x004fc800078e00ff */
[----:B------:R-:W-:-:S04]  /*ca80*/  FMUL.FTZ R0, R0, 1 ;  /* 0x3f80000000007820 */ /* 0x000fc80000410000 */
[----:B------:R0:W1:Y:S01]  /*ca90*/  F2F.F64.F32 R4, R0 ;  /* 0x0000000000047310 */ /* 0x0000620000201800 */
[----:B------:R-:W-:Y:S05]  /*caa0*/  BRA `(.L_x_9698) ;  /* 0x0000000400b07947 */ /* 0x000fea0003800000 */
.L_x_9705:
        /* <DEDUP_REMOVED lines=11> */
.L_x_9712:
        /* <DEDUP_REMOVED lines=21> */
.L_x_9714:
[----:B------:R-:W-:Y:S05]  /*ccb0*/  BSYNC.RECONVERGENT B0 ;  /* 0x0000000000007941 */ /* 0x000fea0003800200 */
.L_x_9713:
[----:B------:R-:W-:Y:S02]  /*ccc0*/  SHF.L.U32 R0, R0, 0x14, RZ ;  /* 0x0000001400007819 */ /* 0x000fe400000006ff */
[----:B------:R-:W-:-:S04]  /*ccd0*/  LEA R2, R2, 0x3b800000, 0x17 ;  /* 0x3b80000002027811 */ /* 0x000fc800078eb8ff */
[----:B------:R-:W-:-:S05]  /*cce0*/  LOP3.LUT R0, R2, R0, R7, 0xfe, !PT ;  /* 0x0000000002007212 */ /* 0x000fca00078efe07 */
[----:B------:R-:W-:-:S04]  /*ccf0*/  FMUL.FTZ R0, R0, 1 ;  /* 0x3f80000000007820 */ /* 0x000fc80000410000 */
[----:B------:R0:W1:Y:S01]  /*cd00*/  F2F.F64.F32 R4, R0 ;  /* 0x0000000000047310 */ /* 0x0000620000201800 */
[----:B------:R-:W-:Y:S05]  /*cd10*/  BRA `(.L_x_9698) ;  /* 0x0000000400147947 */ /* 0x000fea0003800000 */
.L_x_9711:
        /* <DEDUP_REMOVED lines=21> */
.L_x_9716:
[----:B------:R-:W-:Y:S05]  /*ce70*/  BSYNC.RECONVERGENT B0 ;  /* 0x0000000000007941 */ /* 0x000fea0003800200 */
.L_x_9715:
[----:B------:R-:W-:Y:S01]  /*ce80*/  IMAD.SHL.U32 R0, R0, 0x200000, RZ ;  /* 0x0020000000007824 */ /* 0x000fe200078e00ff */
[----:B------:R-:W-:-:S04]  /*ce90*/  LEA R2, R2, 0x37800000, 0x17 ;  /* 0x3780000002027811 */ /* 0x000fc800078eb8ff */
[----:B------:R-:W-:-:S05]  /*cea0*/  LOP3.LUT R0, R2, R0, R7, 0xfe, !PT ;  /* 0x0000000002007212 */ /* 0x000fca00078efe07 */
[----:B------:R-:W-:-:S04]  /*ceb0*/  FMUL.FTZ R0, R0, 1 ;  /* 0x3f80000000007820 */ /* 0x000fc80000410000 */
[----:B------:R0:W1:Y:S01]  /*cec0*/  F2F.F64.F32 R4, R0 ;  /* 0x0000000000047310 */ /* 0x0000620000201800 */
[----:B------:R-:W-:Y:S05]  /*ced0*/  BRA `(.L_x_9698) ;  /* 0x0000000000a47947 */ /* 0x000fea0003800000 */
.L_x_9710:
        /* <DEDUP_REMOVED lines=18> */
.L_x_9697:
        /* <DEDUP_REMOVED lines=16> */
.L_x_9719:
[----:B------:R-:W-:Y:S01]  /*d100*/  CS2R R4, SRZ ;  /* 0x0000000000047805 */ /* 0x000fe2000001ff00 */
[----:B------:R-:W-:Y:S06]  /*d110*/  BRA `(.L_x_9698) ;  /* 0x0000000000147947 */ /* 0x000fec0003800000 */
.L_x_9718:
[----:B------:R-:W2:Y:S02]  /*d120*/  LDG.E.64 R4, desc[UR36][R2.64] ;  /* 0x0000002402047981 */ /* 0x000ea4000c1e1b00 */
[----:B--2---:R-:W0:Y:S01]  /*d130*/  I2F.F64.U64 R4, R4 ;  /* 0x0000000400047312 */ /* 0x004e220000301800 */
[----:B------:R-:W-:Y:S05]  /*d140*/  BRA `(.L_x_9698) ;  /* 0x0000000000087947 */ /* 0x000fea0003800000 */
.L_x_9717:
[----:B------:R-:W2:Y:S02]  /*d150*/  LDG.E R2, desc[UR36][R2.64] ;  /* 0x0000002402027981 */ /* 0x000ea4000c1e1900 */
[----:B--2---:R0:W1:Y:S02]  /*d160*/  I2F.F64.U32 R4, R2 ;  /* 0x0000000200047312 */ /* 0x0040640000201800 */
.L_x_9698:
[----:B------:R-:W-:Y:S05]  /*d170*/  BSYNC.RECONVERGENT B6 ;  /* 0x0000000000067941 */ /* 0x000fea0003800200 */
.L_x_9692:
        /* <DEDUP_REMOVED lines=14> */
[----:B------:R-:W-:-:S05]  /*d260*/  DMUL R4, R4, 0.5 ;  /* 0x3fe0000004047828 */ /* 0x000fca0000000000 */
        /* <DEDUP_REMOVED lines=114> */
[----:B0-----:R-:W-:-:S06]  /*d990*/  DADD R12, -R8, 1 ;  /* 0x3ff00000080c7429 */ /* 0x001fcc0000000100 */
[----:B------:R-:W-:-:S08]  /*d9a0*/  DADD R10, R6, R10 ;  /* 0x00000000060a7229 */ /* 0x000fd0000000000a */
[----:B------:R-:W-:-:S10]  /*d9b0*/  DFMA R10, -R10, R8, R12 ;  /* 0x000000080a0a722b */ /* 0x000fd4000000010c */
[----:B------:R-:W-:Y:S02]  /*d9c0*/  FSEL R2, R11, 1.875, !P0 ;  /* 0x3ff000000b027808 */ /* 0x000fe40004000000 */
[----:B------:R-:W-:Y:S02]  /*d9d0*/  FSEL R10, R10, RZ, !P0 ;  /* 0x000000ff0a0a7208 */ /* 0x000fe40004000000 */
[----:B------:R-:W-:-:S06]  /*d9e0*/  LOP3.LUT R11, R2, 0x80000000, R3, 0xb8, !PT ;  /* 0x80000000020b7812 */ /* 0x000fcc00078eb803 */
[----:B------:R-:W-:-:S08]  /*d9f0*/  DADD R10, R10, 1 ;  /* 0x3ff000000a0a7429 */ /* 0x000fd00000000000 */
        /* <DEDUP_REMOVED lines=13> */
.L_x_9723:
[----:B------:R-:W0:Y:S02]  /*dad0*/  F2I.S64.F64.TRUNC R4, R4 ;  /* 0x0000000400047311 */ /* 0x000e24000030d900 */
[----:B0-----:R-:W-:-:S05]  /*dae0*/  MOV R3, R4 ;  /* 0x0000000400037202 */ /* 0x001fca0000000f00 */
[----:B------:R-:W-:Y:S01]  /*daf0*/  STG.E.U8 desc[UR36][R16.64], R3 ;  /* 0x0000000310007986 */ /* 0x000fe2000c101124 */
[----:B------:R-:W-:Y:S05]  /*db00*/  EXIT ;  /* 0x000000000000794d */ /* 0x000fea0003800000 */
.L_x_9722:
        /* <DEDUP_REMOVED lines=9> */
.L_x_9726:
[----:B------:R-:W0:Y:S02]  /*dba0*/  F2I.F64.TRUNC R5, R4 ;  /* 0x0000000400057311 */ /* 0x000e24000030d100 */
[----:B0-----:R-:W-:Y:S01]  /*dbb0*/  STG.E desc[UR36][R16.64], R5 ;  /* 0x0000000510007986 */ /* 0x001fe2000c101924 */
[----:B------:R-:W-:Y:S05]  /*dbc0*/  EXIT ;  /* 0x000000000000794d */ /* 0x000fea0003800000 */
.L_x_9725:
[----:B------:R-:W0:Y:S02]  /*dbd0*/  F2I.F64.TRUNC R5, R4 ;  /* 0x0000000400057311 */ /* 0x000e24000030d100 */
[----:B0-----:R-:W-:Y:S01]  /*dbe0*/  STG.E.U16 desc[UR36][R16.64], R5 ;  /* 0x0000000510007986 */ /* 0x001fe2000c101524 */
[----:B------:R-:W-:Y:S05]  /*dbf0*/  EXIT ;  /* 0x000000000000794d */ /* 0x000fea0003800000 */
.L_x_9721:
        /* <DEDUP_REMOVED lines=11> */
.L_x_9728:
[----:B------:R-:W0:Y:S01]  /*dcb0*/  F2F.F32.F64 R0, R4 ;  /* 0x0000000400007310 */ /* 0x000e220000301000 */
[----:B------:R-:W-:-:S14]  /*dcc0*/  DSETP.GEU.AND P0, PT, |R4|, UR6, PT ;  /* 0x0000000604007e2a */ /* 0x000fdc000bf0e200 */
[----:B0-----:R-:W-:-:S05]  /*dcd0*/  @!P0 FMUL R0, R0, 1.175494350822287508e-38 ;  /* 0x0080000000008820 */ /* 0x001fca0000400000 */
[----:B------:R-:W-:-:S05]  /*dce0*/  F2FP.F16.F32.PACK_AB R0, RZ, R0 ;  /* 0x00000000ff00723e */ /* 0x000fca00000000ff */
[----:B------:R-:W-:Y:S01]  /*dcf0*/  STG.E.U16 desc[UR36][R16.64], R0 ;  /* 0x0000000010007986 */ /* 0x000fe2000c101524 */
[----:B------:R-:W-:Y:S05]  /*dd00*/  EXIT ;  /* 0x000000000000794d */ /* 0x000fea0003800000 */
.L_x_9727:
        /* <DEDUP_REMOVED lines=12> */
.L_x_9730:
[----:B------:R-:W0:Y:S01]  /*ddd0*/  F2F.F32.F64 R0, R4 ;  /* 0x0000000400007310 */ /* 0x000e220000301000 */
[----:B------:R-:W-:-:S14]  /*dde0*/  DSETP.GEU.AND P0, PT, |R4|, UR6, PT ;  /* 0x0000000604007e2a */ /* 0x000fdc000bf0e200 */
[----:B0-----:R-:W-:-:S05]  /*ddf0*/  @!P0 FMUL R0, R0, 1.175494350822287508e-38 ;  /* 0x0080000000008820 */ /* 0x001fca0000400000 */
[----:B------:R-:W-:-:S04]  /*de00*/  F2FP.F16.F32.PACK_AB R3, RZ, R0 ;  /* 0x00000000ff03723e */ /* 0x000fc800000000ff */
[----:B------:R-:W-:-:S05]  /*de10*/  PRMT R3, R3, 0x5410, RZ ;  /* 0x0000541003037816 */ /* 0x000fca00000000ff */
[----:B------:R-:W-:Y:S01]  /*de20*/  STG.E desc[UR36][R16.64], R3 ;  /* 0x0000000310007986 */ /* 0x000fe2000c101924 */
[----:B------:R-:W-:Y:S05]  /*de30*/  EXIT ;  /* 0x000000000000794d */ /* 0x000fea0003800000 */
.L_x_9729:
[----:B------:R-:W-:Y:S01]  /*de40*/  STG.E.64 desc[UR36][R16.64], R4 ;  /* 0x0000000410007986 */ /* 0x000fe2000c101b24 */
[----:B------:R-:W-:Y:S05]  /*de50*/  EXIT ;  /* 0x000000000000794d */ /* 0x000fea0003800000 */
.L_x_9720:
        /* <DEDUP_REMOVED lines=13> */
.L_x_9734:
        /* <DEDUP_REMOVED lines=19> */
.L_x_9737:
[----:B------:R-:W-:-:S04]  /*e060*/  SHF.R.U32.HI R3, RZ, 0x18, R3 ;  /* 0x00000018ff037819 */ /* 0x000fc80000011603 */
[----:B------:R-:W-:-:S04]  /*e070*/  LOP3.LUT R0, R0, 0x80, R3, 0xf8, !PT ;  /* 0x0000008000007812 */ /* 0x000fc800078ef803 */
[----:B------:R-:W-:-:S07]  /*e080*/  PRMT R8, R0, 0x7610, R8 ;  /* 0x0000761000087816 */ /* 0x000fce0000000008 */
.L_x_9736:
[----:B------:R-:W-:Y:S05]  /*e090*/  BSYNC.RECONVERGENT B0 ;  /* 0x0000000000007941 */ /* 0x000fea0003800200 */
.L_x_9735:
[----:B------:R-:W-:Y:S01]  /*e0a0*/  STG.E.U8 desc[UR36][R16.64], R8 ;  /* 0x0000000810007986 */ /* 0x000fe2000c101124 */
[----:B------:R-:W-:Y:S05]  /*e0b0*/  EXIT ;  /* 0x000000000000794d */ /* 0x000fea0003800000 */
.L_x_9733:
        /* <DEDUP_REMOVED lines=19> */
.L_x_9740:
[----:B------:R-:W-:-:S04]  /*e1f0*/  SHF.R.U32.HI R3, RZ, 0x18, R3 ;  /* 0x00000018ff037819 */ /* 0x000fc80000011603 */
[----:B------:R-:W-:-:S04]  /*e200*/  LOP3.LUT R0, R0, 0x80, R3, 0xf8, !PT ;  /* 0x0000008000007812 */ /* 0x000fc800078ef803 */
[----:B------:R-:W-:-:S07]  /*e210*/  PRMT R8, R0, 0x7610, R8 ;  /* 0x0000761000087816 */ /* 0x000fce0000000008 */
.L_x_9739:
[----:B------:R-:W-:Y:S05]  /*e220*/  BSYNC.RECONVERGENT B0 ;  /* 0x0000000000007941 */ /* 0x000fea0003800200 */
.L_x_9738:
[----:B------:R-:W-:Y:S01]  /*e230*/  STG.E.U8 desc[UR36][R16.64], R8 ;  /* 0x0000000810007986 */ /* 0x000fe2000c101124 */
[----:B------:R-:W-:Y:S05]  /*e240*/  EXIT ;  /* 0x000000000000794d */ /* 0x000fea0003800000 */
.L_x_9732:
        /* <DEDUP_REMOVED lines=24> */
.L_x_9742:
[----:B------:R-:W0:Y:S02]  /*e3d0*/  F2I.U64.F64.TRUNC R4, R4 ;  /* 0x0000000400047311 */ /* 0x000e24000030d800 */
[----:B0-----:R-:W-:Y:S01]  /*e3e0*/  STG.E.64 desc[UR36][R16.64], R4 ;  /* 0x0000000410007986 */ /* 0x001fe2000c101b24 */
[----:B------:R-:W-:Y:S05]  /*e3f0*/  EXIT ;  /* 0x000000000000794d */ /* 0x000fea0003800000 */
.L_x_9741:
[----:B------:R-:W0:Y:S02]  /*e400*/  F2I.U32.F64.TRUNC R5, R4 ;  /* 0x0000000400057311 */ /* 0x000e24000030d000 */
[----:B0-----:R-:W-:Y:S01]  /*e410*/  STG.E desc[UR36][R16.64], R5 ;  /* 0x0000000510007986 */ /* 0x001fe2000c101924 */
[----:B------:R-:W-:Y:S05]  /*e420*/  EXIT ;  /* 0x000000000000794d */ /* 0x000fea0003800000 */
.L_x_9731:
        /* <DEDUP_REMOVED lines=10> */
.L_x_9744:
[----:B------:R-:W-:-:S05]  /*e4d0*/  CS2R R6, SRZ ;  /* 0x0000000000067805 */ /* 0x000fca000001ff00 */
[----:B------:R-:W-:Y:S01]  /*e4e0*/  STG.E.128 desc[UR36][R16.64], R4 ;  /* 0x0000000410007986 */ /* 0x000fe2000c101d24 */
[----:B------:R-:W-:Y:S05]  /*e4f0*/  EXIT ;  /* 0x000000000000794d */ /* 0x000fea0003800000 */
.L_x_9743:
[----:B------:R-:W-:-:S09]  /*e500*/  UISETP.NE.AND UP0, UPT, UR4, 0xf, UPT ;  /* 0x0000000f0400788c */ /* 0x000fd2000bf05270 */
[----:B------:R-:W-:Y:S05]  /*e510*/  BRA.U !UP0, `(.L_x_9745) ;  /* 0x0000000108f87547 */ /* 0x000fea000b800000 */
[----:B------:R-:W-:-:S09]  /*e520*/  UISETP.NE.AND UP0, UPT, UR4, 0x17, UPT ;  /* 0x000000170400788c */ /* 0x000fd2000bf05270 */
[----:B------:R-:W-:Y:S05]  /*e530*/  BRA.U !UP0, `(.L_x_9746) ;  /* 0x0000000108987547 */ /* 0x000fea000b800000 */
[----:B------:R-:W-:-:S09]  /*e540*/  UISETP.NE.AND UP0, UPT, UR4, 0x18, UPT ;  /* 0x000000180400788c */ /* 0x000fd2000bf05270 */
[----:B------:R-:W-:Y:S05]  /*e550*/  BRA.U !UP0, `(.L_x_9747) ;  /* 0x0000000108447547 */ /* 0x000fea000b800000 */
.L_x_9724:
        /* <DEDUP_REMOVED lines=16> */
.L_x_9748:
[----:B------:R-:W-:Y:S05]  /*e660*/  EXIT ;  /* 0x000000000000794d */ /* 0x000fea0003800000 */
.L_x_9747:
        /* <DEDUP_REMOVED lines=15> */
.L_x_9750:
[----:B------:R-:W-:Y:S05]  /*e760*/  BSYNC.RECONVERGENT B0 ;  /* 0x0000000000007941 */ /* 0x000fea0003800200 */
.L_x_9749:
[----:B------:R-:W-:-:S05]  /*e770*/  LOP3.LUT R3, R0, 0x80, R3, 0xf8, !PT ;  /* 0x0000008000037812 */ /* 0x000fca00078ef803 */
[----:B------:R-:W-:Y:S01]  /*e780*/  STG.E.U8 desc[UR36][R16.64], R3 ;  /* 0x0000000310007986 */ /* 0x000fe2000c101124 */
[----:B------:R-:W-:Y:S05]  /*e790*/  EXIT ;  /* 0x000000000000794d */ /* 0x000fea0003800000 */
.L_x_9746:
        /* <DEDUP_REMOVED lines=14> */
.L_x_9752:
[----:B------:R-:W-:Y:S02]  /*e880*/  ISETP.GT.U32.AND P0, PT, R2, 0x7f800000, PT ;  /* 0x7f8000000200780c */ /* 0x000fe40003f04070 */
[----:B------:R-:W-:-:S04]  /*e890*/  MOV R0, 0x7f ;  /* 0x0000007f00007802 */ /* 0x000fc80000000f00 */
[----:B------:R-:W-:-:S07]  /*e8a0*/  SEL R0, R0, 0x7c, P0 ;  /* 0x0000007c00007807 */ /* 0x000fce0000000000 */
.L_x_9753:
[----:B------:R-:W-:Y:S05]  /*e8b0*/  BSYNC.RECONVERGENT B0 ;  /* 0x0000000000007941 */ /* 0x000fea0003800200 */
.L_x_9751:
[----:B------:R-:W-:-:S04]  /*e8c0*/  SHF.R.U32.HI R3, RZ, 0x18, R3 ;  /* 0x00000018ff037819 */ /* 0x000fc80000011603 */
[----:B------:R-:W-:-:S05]  /*e8d0*/  LOP3.LUT R3, R0, 0x80, R3, 0xf8, !PT ;  /* 0x0000008000037812 */ /* 0x000fca00078ef803 */
[----:B------:R-:W-:Y:S01]  /*e8e0*/  STG.E.U8 desc[UR36][R16.64], R3 ;  /* 0x0000000310007986 */ /* 0x000fe2000c101124 */
[----:B------:R-:W-:Y:S05]  /*e8f0*/  EXIT ;  /* 0x000000000000794d */ /* 0x000fea0003800000 */
.L_x_9745:
[----:B------:R-:W0:Y:S01]  /*e900*/  F2F.F32.F64 R0, R4 ;  /* 0x0000000400007310 */ /* 0x000e220000301000 */
[----:B------:R-:W-:-:S14]  /*e910*/  DSETP.GEU.AND P0, PT, |R4|, UR6, PT ;  /* 0x0000000604007e2a */ /* 0x000fdc000bf0e200 */
[----:B0-----:R-:W-:-:S05]  /*e920*/  @!P0 FMUL R0, R0, 1.175494350822287508e-38 ;  /* 0x0080000000008820 */ /* 0x001fca0000400000 */
[----:B------:R-:W-:-:S05]  /*e930*/  F2FP.BF16.F32.PACK_AB R0, RZ, R0 ;  /* 0x00000000ff00723e */ /* 0x000fca00000010ff */
[----:B------:R-:W-:Y:S01]  /*e940*/  STG.E.U16 desc[UR36][R16.64], R0 ;  /* 0x0000000010007986 */ /* 0x000fe2000c101524 */
[----:B------:R-:W-:Y:S05]  /*e950*/  EXIT ;  /* 0x000000000000794d */ /* 0x000fea0003800000 */
.L_x_9754:
        /* <DEDUP_REMOVED lines=10> */
.L_x_12933:


//--------------------- .text._ZN2at6native27unrolled_elementwise_kernelIZZZNS0_18GeluCUDAKernelImplERNS_18TensorIteratorBaseENS0_8GeluTypeEENKUlvE0_clEvENKUlvE_clEvEUldE_St5arrayIPcLm2EELi4E23TrivialOffsetCalculatorILi1EjESC_NS0_6memory12LoadWithCastILi1EEENSD_13StoreWithCastILi1EEEEEviT_T0_T2_T3_T4_T5_ --------------------------
	.section	.text._ZN2at6native27unrolled_elementwise_kernelIZZZNS0_18GeluCUDAKernelImplERNS_18TensorIteratorBaseENS0_8GeluTypeEENKUlvE0_clEvENKUlvE_clEvEUldE_St5arrayIPcLm2EELi4E23TrivialOffsetCalculatorILi1EjESC_NS0_6memory12LoadWithCastILi1EEENSD_13StoreWithCastILi1EEEEEviT_T0_T2_T3_T4_T5_,"ax",@progbits
	.align	128
        .global         _ZN2at6native27unrolled_elementwise_kernelIZZZNS0_18GeluCUDAKernelImplERNS_18TensorIteratorBaseENS0_8GeluTypeEENKUlvE0_clEvENKUlvE_clEvEUldE_St5arrayIPcLm2EELi4E23TrivialOffsetCalculatorILi1EjESC_NS0_6memory12LoadWithCastILi1EEENSD_13StoreWithCastILi1EEEEEviT_T0_T2_T3_T4_T5_
        .type           _ZN2at6native27unrolled_elementwise_kernelIZZZNS0_18GeluCUDAKernelImplERNS_18TensorIteratorBaseENS0_8GeluTypeEENKUlvE0_clEvENKUlvE_clEvEUldE_St5arrayIPcLm2EELi4E23TrivialOffsetCalculatorILi1EjESC_NS0_6memory12LoadWithCastILi1EEENSD_13StoreWithCastILi1EEEEEviT_T0_T2_T3_T4_T5_,@function
        .size           _ZN2at6native27unrolled_elementwise_kernelIZZZNS0_18GeluCUDAKernelImplERNS_18TensorIteratorBaseENS0_8GeluTypeEENKUlvE0_clEvENKUlvE_clEvEUldE_St5arrayIPcLm2EELi4E23TrivialOffsetCalculatorILi1EjESC_NS0_6memory12LoadWithCastILi1EEENSD_13StoreWithCastILi1EEEEEviT_T0_T2_T3_T4_T5_,(.L_x_12934 - _ZN2at6native27unrolled_elementwise_kernelIZZZNS0_18GeluCUDAKernelImplERNS_18TensorIteratorBaseENS0_8GeluTypeEENKUlvE0_clEvENKUlvE_clEvEUldE_St5arrayIPcLm2EELi4E23TrivialOffsetCalculatorILi1EjESC_NS0_6memory12LoadWithCastILi1EEENSD_13StoreWithCastILi1EEEEEviT_T0_T2_T3_T4_T5_)
        .other          _ZN2at6native27unrolled_elementwise_kernelIZZZNS0_18GeluCUDAKernelImplERNS_18TensorIteratorBaseENS0_8GeluTypeEENKUlvE0_clEvENKUlvE_clEvEUldE_St5arrayIPcLm2EELi4E23TrivialOffsetCalculatorILi1EjESC_NS0_6memory12LoadWithCastILi1EEENSD_13StoreWithCastILi1EEEEEviT_T0_T2_T3_T4_T5_,@"STO_CUDA_ENTRY STV_DEFAULT"
_ZN2at6native27unrolled_elementwise_kernelIZZZNS0_18GeluCUDAKernelImplERNS_18TensorIteratorBaseENS0_8GeluTypeEENKUlvE0_clEvENKUlvE_clEvEUldE_St5arrayIPcLm2EELi4E23TrivialOffsetCalculatorILi1EjESC_NS0_6memory12LoadWithCastILi1EEENSD_13StoreWithCastILi1EEEEEviT_T0_T2_T3_T4_T5_:
.text._ZN2at6native27unrolled_elementwise_kernelIZZZNS0_18GeluCUDAKernelImplERNS_18TensorIteratorBaseENS0_8GeluTypeEENKUlvE0_clEvENKUlvE_clEvEUldE_St5arrayIPcLm2EELi4E23TrivialOffsetCalculatorILi1EjESC_NS0_6memory12LoadWithCastILi1EEENSD_13StoreWithCastILi1EEEEEviT_T0_T2_T3_T4_T5_:
        /* <DEDUP_REMOVED lines=33> */
.L_x_9761:
[----:B------:R-:W2:Y:S02]  /*0210*/  LDG.E.U8 R2, desc[UR36][R2.64] ;  /* 0x0000002402027981 */ /* 0x000ea4000c1e1100 */
[----:B--2---:R0:W1:Y:S01]  /*0220*/  I2F.F64.U16 R28, R2 ;  /* 0x00000002001c7312 */ /* 0x0040620000101800 */
[----:B------:R-:W-:Y:S05]  /*0230*/  BRA `(.L_x_9763) ;  /* 0x0000000c00607947 */ /* 0x000fea0003800000 */
.L_x_9760:
        /* <DEDUP_REMOVED lines=9> */
.L_x_9765:
[----:B------:R-:W2:Y:S02]  /*02d0*/  LDG.E R2, desc[UR36][R2.64] ;  /* 0x0000002402027981 */ /* 0x000ea4000c1e1900 */
[----:B--2---:R1:W2:Y:S01]  /*02e0*/  I2F.F64 R28, R2 ;  /* 0x00000002001c7312 */ /* 0x0042a20000201c00 */
[----:B------:R-:W-:Y:S05]  /*02f0*/  BRA `(.L_x_9763) ;  /* 0x0000000c00307947 */ /* 0x000fea0003800000 */
.L_x_9764:
[----:B------:R-:W2:Y:S02]  /*0300*/  LDG.E.U16 R2, desc[UR36][R2.64] ;  /* 0x0000002402027981 */ /* 0x000ea4000c1e1500 */
[----:B--2---:R3:W4:Y:S01]  /*0310*/  I2F.F64.S16 R28, R2 ;  /* 0x00000002001c7312 */ /* 0x0047220000101c00 */
[----:B------:R-:W-:Y:S05]  /*0320*/  BRA `(.L_x_9763) ;  /* 0x0000000c00247947 */ /* 0x000fea0003800000 */
.L_x_9759:
        /* <DEDUP_REMOVED lines=10> */
.L_x_9767:
[----:B------:R-:W2:Y:S02]  /*03d0*/  LDG.E.U16 R0, desc[UR36][R2.64] ;  /* 0x0000002402007981 */ /* 0x000ea4000c1e1500 */
[----:B--2---:R-:W-:-:S05]  /*03e0*/  HADD2.F32 R0, -RZ, R0.H0_H0 ;  /* 0x20000000ff007230 */ /* 0x004fca0000004100 */
[----:B------:R-:W-:-:S04]  /*03f0*/  FMUL.FTZ R0, R0, 1 ;  /* 0x3f80000000007820 */ /* 0x000fc80000410000 */
[----:B------:R0:W1:Y:S01]  /*0400*/  F2F.F64.F32 R28, R0 ;  /* 0x00000000001c7310 */ /* 0x0000620000201800 */
[----:B------:R-:W-:Y:S05]  /*0410*/  BRA `(.L_x_9763) ;  /* 0x0000000800e87947 */ /* 0x000fea0003800000 */
.L_x_9766:
        /* <DEDUP_REMOVED lines=10> */
.L_x_9769:
[----:B------:R-:W2:Y:S02]  /*04c0*/  LDG.E.U16 R2, desc[UR36][R2.64] ;  /* 0x0000002402027981 */ /* 0x000ea4000c1e1500 */
[----:B--2---:R-:W-:-:S05]  /*04d0*/  HADD2.F32 R0, -RZ, R2.H0_H0 ;  /* 0x20000002ff007230 */ /* 0x004fca0000004100 */
[----:B------:R-:W-:-:S04]  /*04e0*/  FMUL.FTZ R0, R0, 1 ;  /* 0x3f80000000007820 */ /* 0x000fc80000410000 */
[----:B------:R0:W1:Y:S01]  /*04f0*/  F2F.F64.F32 R28, R0 ;  /* 0x00000000001c7310 */ /* 0x0000620000201800 */
[----:B------:R-:W-:Y:S05]  /*0500*/  BRA `(.L_x_9763) ;  /* 0x0000000800ac7947 */ /* 0x000fea0003800000 */
.L_x_9768:
[----:B------:R0:W5:Y:S01]  /*0510*/  LDG.E.64 R28, desc[UR36][R2.64] ;  /* 0x00000024021c7981 */ /* 0x000162000c1e1b00 */
[----:B------:R-:W-:Y:S05]  /*0520*/  BRA `(.L_x_9763) ;  /* 0x0000000800a47947 */ /* 0x000fea0003800000 */
.L_x_9758:
        /* <DEDUP_REMOVED lines=13> */
.L_x_9772:
[----:B------:R0:W5:Y:S01]  /*0600*/  LDG.E.64 R28, desc[UR36][R2.64] ;  /* 0x00000024021c7981 */ /* 0x000162000c1e1b00 */
[----:B------:R-:W-:Y:S05]  /*0610*/  BRA `(.L_x_9763) ;  /* 0x0000000800687947 */ /* 0x000fea0003800000 */
.L_x_9771:
        /* <DEDUP_REMOVED lines=27> */
.L_x_9774:
        /* <DEDUP_REMOVED lines=14> */
.L_x_9773:
[----:B------:R-:W2:Y:S02]  /*08b0*/  LDG.E.U16 R0, desc[UR36][R2.64] ;  /* 0x0000002402007981 */ /* 0x000ea4000c1e1500 */
[----:B--2---:R-:W-:-:S04]  /*08c0*/  IMAD.U32 R0, R0, 0x10000, RZ ;  /* 0x0001000000007824 */ /* 0x004fc800078e00ff */
[----:B------:R-:W-:-:S04]  /*08d0*/  FMUL.FTZ R0, R0, 1 ;  /* 0x3f80000000007820 */ /* 0x000fc80000410000 */
[----:B------:R0:W1:Y:S01]  /*08e0*/  F2F.F64.F32 R28, R0 ;  /* 0x00000000001c7310 */ /* 0x0000620000201800 */
[----:B------:R-:W-:Y:S05]  /*08f0*/  BRA `(.L_x_9763) ;  /* 0x0000000400b07947 */ /* 0x000fea0003800000 */
.L_x_9770:
        /* <DEDUP_REMOVED lines=11> */
.L_x_9777:
        /* <DEDUP_REMOVED lines=21> */
.L_x_9779:
[----:B------:R-:W-:Y:S05]  /*0b00*/  BSYNC.RECONVERGENT B0 ;  /* 0x0000000000007941 */ /* 0x000fea0003800200 */
.L_x_9778:
[----:B------:R-:W-:Y:S01]  /*0b10*/  IMAD.SHL.U32 R0, R0, 0x100000, RZ ;  /* 0x0010000000007824 */ /* 0x000fe200078e00ff */
[----:B------:R-:W-:-:S04]  /*0b20*/  LEA R2, R2, 0x3b800000, 0x17 ;  /* 0x3b80000002027811 */ /* 0x000fc800078eb8ff */
[----:B------:R-:W-:-:S05]  /*0b30*/  LOP3.LUT R0, R2, R0, R7, 0xfe, !PT ;  /* 0x0000000002007212 */ /* 0x000fca00078efe07 */
[----:B------:R-:W-:-:S04]  /*0b40*/  FMUL.FTZ R0, R0, 1 ;  /* 0x3f80000000007820 */ /* 0x000fc80000410000 */
[----:B------:R0:W1:Y:S01]  /*0b50*/  F2F.F64.F32 R28, R0 ;  /* 0x00000000001c7310 */ /* 0x0000620000201800 */
[----:B------:R-:W-:Y:S05]  /*0b60*/  BRA `(.L_x_9763) ;  /* 0x0000000400147947 */ /* 0x000fea0003800000 */
.L_x_9776:
        /* <DEDUP_REMOVED lines=21> */
.L_x_9781:
[----:B------:R-:W-:Y:S05]  /*0cc0*/  BSYNC.RECONVERGENT B0 ;  /* 0x0000000000007941 */ /* 0x000fea0003800200 */
.L_x_9780:
[----:B------:R-:W-:Y:S01]  /*0cd0*/  IMAD.SHL.U32 R0, R0, 0x200000, RZ ;  /* 0x0020000000007824 */ /* 0x000fe200078e00ff */
[----:B------:R-:W-:-:S04]  /*0ce0*/  LEA R2, R2, 0x37800000, 0x17 ;  /* 0x3780000002027811 */ /* 0x000fc800078eb8ff */
[----:B------:R-:W-:-:S05]  /*0cf0*/  LOP3.LUT R0, R2, R0, R7, 0xfe, !PT ;  /* 0x0000000002007212 */ /* 0x000fca00078efe07 */
[----:B------:R-:W-:-:S04]  /*0d00*/  FMUL.FTZ R0, R0, 1 ;  /* 0x3f80000000007820 */ /* 0x000fc80000410000 */
[----:B------:R0:W1:Y:S01]  /*0d10*/  F2F.F64.F32 R28, R0 ;  /* 0x00000000001c7310 */ /* 0x0000620000201800 */
[----:B------:R-:W-:Y:S05]  /*0d20*/  BRA `(.L_x_9763) ;  /* 0x0000000000a47947 */ /* 0x000fea0003800000 */
.L_x_9775:
[----:B------:R-:W-:-:S09]  /*0d30*/  UISETP.NE.AND UP0, UPT, UR4, 0x1c, UPT ;  /* 0x0000001c0400788c */ /* 0x000fd2000bf05270 */
[----:B------:R-:W-:Y:S05]  /*0d40*/  BRA.U !UP0, `(.L_x_9782) ;  /* 0x0000000108947547 */ /* 0x000fea000b800000 */
[----:B------:R-:W-:-:S09]  /*0d50*/  UISETP.NE.AND UP0, UPT, UR4, 0x1d, UPT ;  /* 0x0000001d0400788c */ /* 0x000fd2000bf05270 */
[----:B------:R-:W-:Y:S05]  /*0d60*/  BRA.U !UP0, `(.L_x_9783) ;  /* 0x0000000108807547 */ /* 0x000fea000b800000 */
[----:B------:R-:W-:-:S09]  /*0d70*/  UISETP.NE.AND UP0, UPT, UR4, 0x2c, UPT ;  /* 0x0000002c0400788c */ /* 0x000fd2000bf05270 */
[----:B------:R-:W-:Y:S05]  /*0d80*/  BRA.U !UP0, `(.L_x_9784) ;  /* 0x0000000108487547 */ /* 0x000fea000b800000 */
.L_x_9762:
        /* <DEDUP_REMOVED lines=16> */
.L_x_9785:
[----:B------:R-:W-:Y:S01]  /*0e90*/  CS2R R28, SRZ ;  /* 0x00000000001c7805 */ /* 0x000fe2000001ff00 */
[----:B------:R-:W-:Y:S06]  /*0ea0*/  BRA `(.L_x_9763) ;  /* 0x0000000000447947 */ /* 0x000fec0003800000 */
.L_x_9784:
        /* <DEDUP_REMOVED lines=12> */
.L_x_9783:
[----:B------:R-:W2:Y:S02]  /*0f70*/  LDG.E.64 R28, desc[UR36][R2.64] ;  /* 0x00000024021c7981 */ /* 0x000ea4000c1e1b00 */
[----:B--2---:R-:W0:Y:S01]  /*0f80*/  I2F.F64.U64 R28, R28 ;  /* 0x0000001c001c7312 */ /* 0x004e220000301800 */
[----:B------:R-:W-:Y:S05]  /*0f90*/  BRA `(.L_x_9763) ;  /* 0x0000000000087947 */ /* 0x000fea0003800000 */
.L_x_9782:
[----:B------:R-:W2:Y:S02]  /*0fa0*/  LDG.E R2, desc[UR36][R2.64] ;  /* 0x0000002402027981 */ /* 0x000ea4000c1e1900 */
[----:B--2---:R0:W1:Y:S02]  /*0fb0*/  I2F.F64.U32 R28, R2 ;  /* 0x00000002001c7312 */ /* 0x0040640000201800 */
.L_x_9763:
[----:B------:R-:W-:Y:S05]  /*0fc0*/  BSYNC.RECONVERGENT B6 ;  /* 0x0000000000067941 */ /* 0x000fea0003800200 */
.L_x_9757:
[----:B01-3--:R-:W-:-:S07]  /*0fd0*/  VIADD R2, R23, 0x80 ;  /* 0x0000008017027836 */ /* 0x00bfce0000000000 */
.L_x_9756:
[----:B------:R-:W-:Y:S05]  /*0fe0*/  BSYNC.RECONVERGENT B7 ;  /* 0x0000000000077941 */ /* 0x000fea0003800200 */
.L_x_9755:
[----:B------:R-:W-:Y:S01]  /*0ff0*/  ISETP.GE.AND P0, PT, R2, R19, PT ;  /* 0x000000130200720c */ /* 0x000fe20003f06270 */
[----:B------:R-:W-:Y:S01]  /*1000*/  BSSY.RECONVERGENT B7, `(.L_x_9786) ;  /* 0x00000f6000077945 */ /* 0x000fe20003800200 */
[----:B------:R-:W-:-:S11]  /*1010*/  CS2R R26, SRZ ;  /* 0x00000000001a7805 */ /* 0x000fd6000001ff00 */
[----:B------:R-:W-:Y:S05]  /*1020*/  @P0 BRA `(.L_x_9787) ;  /* 0x0000000c00cc0947 */ /* 0x000fea0003800000 */
        /* <DEDUP_REMOVED lines=21> */
.L_x_9792:
[----:B------:R-:W3:Y:S02]  /*1180*/  LDG.E.U8 R4, desc[UR36][R4.64] ;  /* 0x0000002404047981 */ /* 0x000ee4000c1e1100 */
[----:B---3--:R0:W1:Y:S01]  /*1190*/  I2F.F64.U16 R26, R4 ;  /* 0x00000004001a7312 */ /* 0x0080620000101800 */
[----:B------:R-:W-:Y:S05]  /*11a0*/  BRA `(.L_x_9794) ;  /* 0x0000000c00647947 */ /* 0x000fea0003800000 */
.L_x_9791:
        /* <DEDUP_REMOVED lines=9> */
.L_x_9796:
[----:B------:R-:W3:Y:S02]  /*1240*/  LDG.E R4, desc[UR36][R4.64] ;  /* 0x0000002404047981 */ /* 0x000ee4000c1e1900 */
[----:B---3--:R0:W1:Y:S01]  /*1250*/  I2F.F64 R26, R4 ;  /* 0x00000004001a7312 */ /* 0x0080620000201c00 */
[----:B------:R-:W-:Y:S05]  /*1260*/  BRA `(.L_x_9794) ;  /* 0x0000000c00347947 */ /* 0x000fea0003800000 */
.L_x_9795:
[----:B------:R-:W3:Y:S02]  /*1270*/  LDG.E.U16 R4, desc[UR36][R4.64] ;  /* 0x0000002404047981 */ /* 0x000ee4000c1e1500 */
[----:B---3--:R0:W1:Y:S01]  /*1280*/  I2F.F64.S16 R26, R4 ;  /* 0x00000004001a7312 */ /* 0x0080620000101c00 */
[----:B------:R-:W-:Y:S05]  /*1290*/  BRA `(.L_x_9794) ;  /* 0x0000000c00287947 */ /* 0x000fea0003800000 */
.L_x_9790:
        /* <DEDUP_REMOVED lines=8> */
[----:B------:R-:W3:Y:S01]  /*1320*/  F2F.F64.F32 R26, R26 ;  /* 0x0000001a001a7310 */ /* 0x000ee20000201800 */
[----:B------:R-:W-:Y:S05]  /*1330*/  BRA `(.L_x_9794) ;  /* 0x0000000c00007947 */ /* 0x000fea0003800000 */
.L_x_9798:
[----:B------:R-:W3:Y:S02]  /*1340*/  LDG.E.U16 R0, desc[UR36][R4.64] ;  /* 0x0000002404007981 */ /* 0x000ee4000c1e1500 */
[----:B---3--:R-:W-:-:S05]  /*1350*/  HADD2.F32 R0, -RZ, R0.H0_H0 ;  /* 0x20000000ff007230 */ /* 0x008fca0000004100 */
[----:B------:R-:W-:-:S04]  /*1360*/  FMUL.FTZ R0, R0, 1 ;  /* 0x3f80000000007820 */ /* 0x000fc80000410000 */
[----:B------:R0:W1:Y:S01]  /*1370*/  F2F.F64.F32 R26, R0 ;  /* 0x00000000001a7310 */ /* 0x0000620000201800 */
[----:B------:R-:W-:Y:S05]  /*1380*/  BRA `(.L_x_9794) ;  /* 0x0000000800ec7947 */ /* 0x000fea0003800000 */
.L_x_9797:
        /* <DEDUP_REMOVED lines=10> */
.L_x_9800:
[----:B------:R-:W3:Y:S02]  /*1430*/  LDG.E.U16 R4, desc[UR36][R4.64] ;  /* 0x0000002404047981 */ /* 0x000ee4000c1e1500 */
[----:B---3--:R-:W-:-:S05]  /*1440*/  HADD2.F32 R0, -RZ, R4.H0_H0 ;  /* 0x20000004ff007230 */ /* 0x008fca0000004100 */
[----:B------:R-:W-:-:S04]  /*1450*/  FMUL.FTZ R0, R0, 1 ;  /* 0x3f80000000007820 */ /* 0x000fc80000410000 */
[----:B------:R0:W1:Y:S01]  /*1460*/  F2F.F64.F32 R26, R0 ;  /* 0x00000000001a7310 */ /* 0x0000620000201800 */
[----:B------:R-:W-:Y:S05]  /*1470*/  BRA `(.L_x_9794) ;  /* 0x0000000800b07947 */ /* 0x000fea0003800000 */
.L_x_9799:
[----:B------:R0:W5:Y:S01]  /*1480*/  LDG.E.64 R26, desc[UR36][R4.64] ;  /* 0x00000024041a7981 */ /* 0x000162000c1e1b00 */
[----:B------:R-:W-:Y:S05]  /*1490*/  BRA `(.L_x_9794) ;  /* 0x0000000800a87947 */ /* 0x000fea0003800000 */
.L_x_9789:
        /* <DEDUP_REMOVED lines=13> */
.L_x_9803:
[----:B------:R0:W5:Y:S01]  /*1570*/  LDG.E.64 R26, desc[UR36][R4.64] ;  /* 0x00000024041a7981 */ /* 0x000162000c1e1b00 */
[----:B------:R-:W-:Y:S05]  /*1580*/  BRA `(.L_x_9794) ;  /* 0x00000008006c7947 */ /* 0x000fea0003800000 */
.L_x_9802:
        /* <DEDUP_REMOVED lines=27> */
.L_x_9805:
        /* <DEDUP_REMOVED lines=15> */
.L_x_9804:
[----:B------:R-:W3:Y:S02]  /*1830*/  LDG.E.U16 R0, desc[UR36][R4.64] ;  /* 0x0000002404007981 */ /* 0x000ee4000c1e1500 */
[----:B---3--:R-:W-:-:S04]  /*1840*/  IMAD.U32 R0, R0, 0x10000, RZ ;  /* 0x0001000000007824 */ /* 0x008fc800078e00ff */
[----:B------:R-:W-:-:S04]  /*1850*/  FMUL.FTZ R0, R0, 1 ;  /* 0x3f80000000007820 */ /* 0x000fc80000410000 */
[----:B------:R0:W1:Y:S01]  /*1860*/  F2F.F64.F32 R26, R0 ;  /* 0x00000000001a7310 */ /* 0x0000620000201800 */
[----:B------:R-:W-:Y:S05]  /*1870*/  BRA `(.L_x_9794) ;  /* 0x0000000400b07947 */ /* 0x000fea0003800000 */
.L_x_9801:
        /* <DEDUP_REMOVED lines=11> */
.L_x_9808:
        /* <DEDUP_REMOVED lines=21> */
.L_x_9810:
[----:B------:R-:W-:Y:S05]  /*1a80*/  BSYNC.RECONVERGENT B0 ;  /* 0x0000000000007941 */ /* 0x000fea0003800200 */
.L_x_9809:
[----:B------:R-:W-:Y:S01]  /*1a90*/  IMAD.SHL.U32 R0, R0, 0x100000, RZ ;  /* 0x0010000000007824 */ /* 0x000fe200078e00ff */
[----:B------:R-:W-:-:S04]  /*1aa0*/  LEA R3, R3, 0x3b800000, 0x17 ;  /* 0x3b80000003037811 */ /* 0x000fc800078eb8ff */
[----:B------:R-:W-:-:S05]  /*1ab0*/  LOP3.LUT R0, R3, R0, R7, 0xfe, !PT ;  /* 0x0000000003007212 */ /* 0x000fca00078efe07 */
[----:B------:R-:W-:-:S04]  /*1ac0*/  FMUL.FTZ R0, R0, 1 ;  /* 0x3f80000000007820 */ /* 0x000fc80000410000 */
[----:B------:R0:W1:Y:S01]  /*1ad0*/  F2F.F64.F32 R26, R0 ;  /* 0x00000000001a7310 */ /* 0x0000620000201800 */
[----:B------:R-:W-:Y:S05]  /*1ae0*/  BRA `(.L_x_9794) ;  /* 0x0000000400147947 */ /* 0x000fea0003800000 */
.L_x_9807:
        /* <DEDUP_REMOVED lines=21> */
.L_x_9812:
[----:B------:R-:W-:Y:S05]  /*1c40*/  BSYNC.RECONVERGENT B0 ;  /* 0x0000000000007941 */ /* 0x000fea0003800200 */
.L_x_9811:
[----:B------:R-:W-:Y:S01]  /*1c50*/  IMAD.SHL.U32 R0, R0, 0x200000, RZ ;  /* 0x0020000000007824 */ /* 0x000fe200078e00ff */
[----:B------:R-:W-:-:S04]  /*1c60*/  LEA R3, R3, 0x37800000, 0x17 ;  /* 0x3780000003037811 */ /* 0x000fc800078eb8ff */
[----:B------:R-:W-:-:S05]  /*1c70*/  LOP3.LUT R0, R3, R0, R7, 0xfe, !PT ;  /* 0x0000000003007212 */ /* 0x000fca00078efe07 */
[----:B------:R-:W-:-:S04]  /*1c80*/  FMUL.FTZ R0, R0, 1 ;  /* 0x3f80000000007820 */ /* 0x000fc80000410000 */
[----:B------:R0:W1:Y:S01]  /*1c90*/  F2F.F64.F32 R26, R0 ;  /* 0x00000000001a7310 */ /* 0x0000620000201800 */
[----:B------:R-:W-:Y:S05]  /*1ca0*/  BRA `(.L_x_9794) ;  /* 0x0000000000a47947 */ /* 0x000fea0003800000 */
.L_x_9806:
        /* <DEDUP_REMOVED lines=18> */
.L_x_9793:
[----:B------:R-:W-:Y:S01]  /*1dd0*/  MOV R14, 0x0 ;  /* 0x00000000000e7802 */ /* 0x000fe20000000f00 */
[----:B------:R-:W0:Y:S01]  /*1de0*/  LDCU.64 UR4, c[0x4][0x128] ;  /* 0x01002500ff0477ac */ /* 0x000e220008000a00 */
[----:B------:R-:W-:Y:S02]  /*1df0*/  IMAD.MOV.U32 R8, RZ, RZ, 0x4e ;  /* 0x0000004eff087424 */ /* 0x000fe400078e00ff */
[----:B------:R-:W-:Y:S01]  /*1e00*/  IMAD.MOV.U32 R12, RZ, RZ, 0x1 ;  /* 0x00000001ff0c7424 */ /* 0x000fe200078e00ff */
[----:B------:R-:W1:Y:S01]  /*1e10*/  LDCU.64 UR6, c[0x4][0x130] ;  /* 0x01002600ff0677ac */ /* 0x000e620008000a00 */
[----:B------:R-:W3:Y:S01]  /*1e20*/  LDC.64 R14, c[0x4][R14] ;  /* 0x010000000e0e7b82 */ /* 0x000ee20000000a00 */
        /* <DEDUP_REMOVED lines=10> */
.L_x_9815:
[----:B------:R-:W-:Y:S01]  /*1ed0*/  CS2R R26, SRZ ;  /* 0x00000000001a7805 */ /* 0x000fe2000001ff00 */
[----:B------:R-:W-:Y:S06]  /*1ee0*/  BRA `(.L_x_9794) ;  /* 0x0000000000147947 */ /* 0x000fec0003800000 */
.L_x_9814:
[----:B------:R-:W3:Y:S02]  /*1ef0*/  LDG.E.64 R26, desc[UR36][R4.64] ;  /* 0x00000024041a7981 */ /* 0x000ee4000c1e1b00 */
[----:B---3--:R-:W0:Y:S01]  /*1f00*/  I2F.F64.U64 R26, R26 ;  /* 0x0000001a001a7312 */ /* 0x008e220000301800 */
[----:B------:R-:W-:Y:S05]  /*1f10*/  BRA `(.L_x_9794) ;  /* 0x0000000000087947 */ /* 0x000fea0003800000 */
.L_x_9813:
[----:B------:R-:W3:Y:S02]  /*1f20*/  LDG.E R4, desc[UR36][R4.64] ;  /* 0x0000002404047981 */ /* 0x000ee4000c1e1900 */
[----:B---3--:R0:W1:Y:S02]  /*1f30*/  I2F.F64.U32 R26, R4 ;  /* 0x00000004001a7312 */ /* 0x0080640000201800 */
.L_x_9794:
[----:B------:R-:W-:Y:S05]  /*1f40*/  BSYNC.RECONVERGENT B6 ;  /* 0x0000000000067941 */ /* 0x000fea0003800200 */
.L_x_9788:
[----:B------:R-:W-:-:S07]  /*1f50*/  VIADD R2, R2, 0x80 ;  /* 0x0000008002027836 */ /* 0x000fce0000000000 */
.L_x_9787:
[----:B------:R-:W-:Y:S05]  /*1f60*/  BSYNC.RECONVERGENT B7 ;  /* 0x0000000000077941 */ /* 0x000fea0003800200 */
.L_x_9786:
[----:B------:R-:W-:Y:S01]  /*1f70*/  ISETP.GE.AND P0, PT, R2, R19, PT ;  /* 0x000000130200720c */ /* 0x000fe20003f06270 */
[----:B------:R-:W-:Y:S01]  /*1f80*/  BSSY.RECONVERGENT B7, `(.L_x_9816) ;  /* 0x00000f6000077945 */ /* 0x000fe20003800200 */
[----:B------:R-:W-:-:S11]  /*1f90*/  CS2R R24, SRZ ;  /* 0x0000000000187805 */ /* 0x000fd6000001ff00 */
        /* <DEDUP_REMOVED lines=22> */
.L_x_9822:
[----:B------:R-:W2:Y:S02]  /*2100*/  LDG.E.U8 R4, desc[UR36][R4.64] ;  /* 0x0000002404047981 */ /* 0x000ea4000c1e1100 */
[----:B--2---:R0:W1:Y:S01]  /*2110*/  I2F.F64.U16 R24, R4 ;  /* 0x0000000400187312 */ /* 0x0040620000101800 */
[----:B------:R-:W-:Y:S05]  /*2120*/  BRA `(.L_x_9824) ;  /* 0x0000000c00647947 */ /* 0x000fea0003800000 */
.L_x_9821:
        /* <DEDUP_REMOVED lines=9> */
.L_x_9826:
[----:B------:R-:W2:Y:S02]  /*21c0*/  LDG.E R4, desc[UR36][R4.64] ;  /* 0x0000002404047981 */ /* 0x000ea4000c1e1900 */
[----:B--2---:R1:W2:Y:S01]  /*21d0*/  I2F.F64 R24, R4 ;  /* 0x0000000400187312 */ /* 0x0042a20000201c00 */
[----:B------:R-:W-:Y:S05]  /*21e0*/  BRA `(.L_x_9824) ;  /* 0x0000000c00347947 */ /* 0x000fea0003800000 */
.L_x_9825:
[----:B------:R-:W2:Y:S02]  /*21f0*/  LDG.E.U16 R4, desc[UR36][R4.64] ;  /* 0x0000002404047981 */ /* 0x000ea4000c1e1500 */
[----:B--2---:R0:W1:Y:S01]  /*2200*/  I2F.F64.S16 R24, R4 ;  /* 0x0000000400187312 */ /* 0x0040620000101c00 */
[----:B------:R-:W-:Y:S05]  /*2210*/  BRA `(.L_x_9824) ;  /* 0x0000000c00287947 */ /* 0x000fea0003800000 */
.L_x_9820:
        /* <DEDUP_REMOVED lines=10> */
.L_x_9828:
[----:B------:R-:W2:Y:S02]  /*22c0*/  LDG.E.U16 R0, desc[UR36][R4.64] ;  /* 0x0000002404007981 */ /* 0x000ea4000c1e1500 */
[----:B--2---:R-:W-:-:S05]  /*22d0*/  HADD2.F32 R0, -RZ, R0.H0_H0 ;  /* 0x20000000ff007230 */ /* 0x004fca0000004100 */
[----:B------:R-:W-:-:S04]  /*22e0*/  FMUL.FTZ R0, R0, 1 ;  /* 0x3f80000000007820 */ /* 0x000fc80000410000 */
[----:B------:R0:W1:Y:S01]  /*22f0*/  F2F.F64.F32 R24, R0 ;  /* 0x0000000000187310 */ /* 0x0000620000201800 */
[----:B------:R-:W-:Y:S05]  /*2300*/  BRA `(.L_x_9824) ;  /* 0x0000000800ec7947 */ /* 0x000fea0003800000 */
.L_x_9827:
        /* <DEDUP_REMOVED lines=10> */
.L_x_9830:
[----:B------:R-:W2:Y:S02]  /*23b0*/  LDG.E.U16 R4, desc[UR36][R4.64] ;  /* 0x0000002404047981 */ /* 0x000ea4000c1e1500 */
[----:B--2---:R-:W-:-:S05]  /*23c0*/  HADD2.F32 R0, -RZ, R4.H0_H0 ;  /* 0x20000004ff007230 */ /* 0x004fca0000004100 */
[----:B------:R-:W-:-:S04]  /*23d0*/  FMUL.FTZ R0, R0, 1 ;  /* 0x3f80000000007820 */ /* 0x000fc80000410000 */
[----:B------:R0:W1:Y:S01]  /*23e0*/  F2F.F64.F32 R24, R0 ;  /* 0x0000000000187310 */ /* 0x0000620000201800 */
[----:B------:R-:W-:Y:S05]  /*23f0*/  BRA `(.L_x_9824) ;  /* 0x0000000800b07947 */ /* 0x000fea0003800000 */
.L_x_9829:
[----:B------:R0:W5:Y:S01]  /*2400*/  LDG.E.64 R24, desc[UR36][R4.64] ;  /* 0x0000002404187981 */ /* 0x000162000c1e1b00 */
[----:B------:R-:W-:Y:S05]  /*2410*/  BRA `(.L_x_9824) ;  /* 0x0000000800a87947 */ /* 0x000fea0003800000 */
.L_x_9819:
        /* <DEDUP_REMOVED lines=13> */
.L_x_9833:
[----:B------:R0:W5:Y:S01]  /*24f0*/  LDG.E.64 R24, desc[UR36][R4.64] ;  /* 0x0000002404187981 */ /* 0x000162000c1e1b00 */
[----:B------:R-:W-:Y:S05]  /*2500*/  BRA `(.L_x_9824) ;  /* 0x00000008006c7947 */ /* 0x000fea0003800000 */
.L_x_9832:
        /* <DEDUP_REMOVED lines=27> */
.L_x_9835:
        /* <DEDUP_REMOVED lines=15> */
.L_x_9834:
[----:B------:R-:W2:Y:S02]  /*27b0*/  LDG.E.U16 R0, desc[UR36][R4.64] ;  /* 0x0000002404007981 */ /* 0x000ea4000c1e1500 */
[----:B--2---:R-:W-:-:S04]  /*27c0*/  IMAD.U32 R0, R0, 0x10000, RZ ;  /* 0x0001000000007824 */ /* 0x004fc800078e00ff */
[----:B------:R-:W-:-:S04]  /*27d0*/  FMUL.FTZ R0, R0, 1 ;  /* 0x3f80000000007820 */ /* 0x000fc80000410000 */
[----:B------:R0:W1:Y:S01]  /*27e0*/  F2F.F64.F32 R24, R0 ;  /* 0x0000000000187310 */ /* 0x0000620000201800 */
[----:B------:R-:W-:Y:S05]  /*27f0*/  BRA `(.L_x_9824) ;  /* 0x0000000400b07947 */ /* 0x000fea0003800000 */
.L_x_9831:
        /* <DEDUP_REMOVED lines=11> */
.L_x_9838:
        /* <DEDUP_REMOVED lines=21> */
.L_x_9840:
[----:B------:R-:W-:Y:S05]  /*2a00*/  BSYNC.RECONVERGENT B0 ;  /* 0x0000000000007941 */ /* 0x000fea0003800200 */
.L_x_9839:
[----:B------:R-:W-:Y:S01]  /*2a10*/  IMAD.SHL.U32 R0, R0, 0x100000, RZ ;  /* 0x0010000000007824 */ /* 0x000fe200078e00ff */
[----:B------:R-:W-:-:S04]  /*2a20*/  LEA R3, R3, 0x3b800000, 0x17 ;  /* 0x3b80000003037811 */ /* 0x000fc800078eb8ff */
[----:B------:R-:W-:-:S05]  /*2a30*/  LOP3.LUT R0, R3, R0, R7, 0xfe, !PT ;  /* 0x0000000003007212 */ /* 0x000fca00078efe07 */
[----:B------:R-:W-:-:S04]  /*2a40*/  FMUL.FTZ R0, R0, 1 ;  /* 0x3f80000000007820 */ /* 0x000fc80000410000 */
[----:B------:R0:W1:Y:S01]  /*2a50*/  F2F.F64.F32 R24, R0 ;  /* 0x0000000000187310 */ /* 0x0000620000201800 */
[----:B------:R-:W-:Y:S05]  /*2a60*/  BRA `(.L_x_9824) ;  /* 0x0000000400147947 */ /* 0x000fea0003800000 */
.L_x_9837:
        /* <DEDUP_REMOVED lines=21> */
.L_x_9842:
[----:B------:R-:W-:Y:S05]  /*2bc0*/  BSYNC.RECONVERGENT B0 ;  /* 0x0000000000007941 */ /* 0x000fea0003800200 */
.L_x_9841:
[----:B------:R-:W-:Y:S01]  /*2bd0*/  IMAD.SHL.U32 R0, R0, 0x200000, RZ ;  /* 0x0020000000007824 */ /* 0x000fe200078e00ff */
[----:B------:R-:W-:-:S04]  /*2be0*/  LEA R3, R3, 0x37800000, 0x17 ;  /* 0x3780000003037811 */ /* 0x000fc800078eb8ff */
[----:B------:R-:W-:-:S05]  /*2bf0*/  LOP3.LUT R0, R3, R0, R7, 0xfe, !PT ;  /* 0x0000000003007212 */ /* 0x000fca00078efe07 */
[----:B------:R-:W-:-:S04]  /*2c00*/  FMUL.FTZ R0, R0, 1 ;  /* 0x3f80000000007820 */ /* 0x000fc80000410000 */
[----:B------:R0:W1:Y:S01]  /*2c10*/  F2F.F64.F32 R24, R0 ;  /* 0x0000000000187310 */ /* 0x0000620000201800 */
[----:B------:R-:W-:Y:S05]  /*2c20*/  BRA `(.L_x_9824) ;  /* 0x0000000000a47947 */ /* 0x000fea0003800000 */
.L_x_9836:
        /* <DEDUP_REMOVED lines=18> */
.L_x_9823:
        /* <DEDUP_REMOVED lines=16> */
.L_x_9845:
[----:B------:R-:W-:Y:S01]  /*2e50*/  CS2R R24, SRZ ;  /* 0x0000000000187805 */ /* 0x000fe2000001ff00 */
[----:B------:R-:W-:Y:S06]  /*2e60*/  BRA `(.L_x_9824) ;  /* 0x0000000000147947 */ /* 0x000fec0003800000 */
.L_x_9844:
[----:B------:R-:W2:Y:S02]  /*2e70*/  LDG.E.64 R24, desc[UR36][R4.64] ;  /* 0x0000002404187981 */ /* 0x000ea4000c1e1b00 */
[----:B--2---:R-:W0:Y:S01]  /*2e80*/  I2F.F64.U64 R24, R24 ;  /* 0x0000001800187312 */ /* 0x004e220000301800 */
[----:B------:R-:W-:Y:S05]  /*2e90*/  BRA `(.L_x_9824) ;  /* 0x0000000000087947 */ /* 0x000fea0003800000 */
.L_x_9843:
[----:B------:R-:W2:Y:S02]  /*2ea0*/  LDG.E R4, desc[UR36][R4.64] ;  /* 0x0000002404047981 */ /* 0x000ea4000c1e1900 */
[----:B--2---:R0:W1:Y:S02]  /*2eb0*/  I2F.F64.U32 R24, R4 ;  /* 0x0000000400187312 */ /* 0x0040640000201800 */
.L_x_9824:
[----:B------:R-:W-:Y:S05]  /*2ec0*/  BSYNC.RECONVERGENT B6 ;  /* 0x0000000000067941 */ /* 0x000fea0003800200 */
.L_x_9818:
[----:B------:R-:W-:-:S07]  /*2ed0*/  VIADD R2, R2, 0x80 ;  /* 0x0000008002027836 */ /* 0x000fce0000000000 */
.L_x_9817:
[----:B------:R-:W-:Y:S05]  /*2ee0*/  BSYNC.RECONVERGENT B7 ;  /* 0x0000000000077941 */ /* 0x000fea0003800200 */
.L_x_9816:
[----:B------:R-:W-:Y:S01]  /*2ef0*/  ISETP.GE.AND P0, PT, R2, R19, PT ;  /* 0x000000130200720c */ /* 0x000fe20003f06270 */
[----:B------:R-:W-:Y:S01]  /*2f00*/  BSSY.RECONVERGENT B6, `(.L_x_9846) ;  /* 0x00000ef000067945 */ /* 0x000fe20003800200 */
[----:B------:R-:W-:-:S11]  /*2f10*/  CS2R R16, SRZ ;  /* 0x0000000000107805 */ /* 0x000fd6000001ff00 */
        /* <DEDUP_REMOVED lines=21> */
.L_x_9851:
[----:B------:R-:W2:Y:S02]  /*3070*/  LDG.E.U8 R2, desc[UR36][R2.64] ;  /* 0x0000002402027981 */ /* 0x000ea4000c1e1100 */
[----:B--2---:R0:W1:Y:S01]  /*3080*/  I2F.F64.U16 R16, R2 ;  /* 0x0000000200107312 */ /* 0x0040620000101800 */
[----:B------:R-:W-:Y:S05]  /*3090*/  BRA `(.L_x_9847) ;  /* 0x0000000c00547947 */ /* 0x000fea0003800000 */
.L_x_9850:
        /* <DEDUP_REMOVED lines=9> */
.L_x_9854:
[----:B------:R-:W2:Y:S02]  /*3130*/  LDG.E R2, desc[UR36][R2.64] ;  /* 0x0000002402027981 */ /* 0x000ea4000c1e1900 */
[----:B--2---:R0:W1:Y:S01]  /*3140*/  I2F.F64 R16, R2 ;  /* 0x0000000200107312 */ /* 0x0040620000201c00 */
[----:B------:R-:W-:Y:S05]  /*3150*/  BRA `(.L_x_9847) ;  /* 0x0000000c00247947 */ /* 0x000fea0003800000 */
.L_x_9853:
[----:B------:R-:W2:Y:S02]  /*3160*/  LDG.E.U16 R2, desc[UR36][R2.64] ;  /* 0x0000002402027981 */ /* 0x000ea4000c1e1500 */
[----:B--2---:R0:W1:Y:S01]  /*3170*/  I2F.F64.S16 R16, R2 ;  /* 0x0000000200107312 */ /* 0x0040620000101c00 */
[----:B------:R-:W-:Y:S05]  /*3180*/  BRA `(.L_x_9847) ;  /* 0x0000000c00187947 */ /* 0x000fea0003800000 */
.L_x_9849:
        /* <DEDUP_REMOVED lines=10> */
.L_x_9856:
[----:B------:R-:W2:Y:S02]  /*3230*/  LDG.E.U16 R0, desc[UR36][R2.64] ;  /* 0x0000002402007981 */ /* 0x000ea4000c1e1500 */
[----:B--2---:R-:W-:-:S05]  /*3240*/  HADD2.F32 R0, -RZ, R0.H0_H0 ;  /* 0x20000000ff007230 */ /* 0x004fca0000004100 */
[----:B------:R-:W-:-:S04]  /*3250*/  FMUL.FTZ R0, R0, 1 ;  /* 0x3f80000000007820 */ /* 0x000fc80000410000 */
[----:B------:R0:W1:Y:S01]  /*3260*/  F2F.F64.F32 R16, R0 ;  /* 0x0000000000107310 */ /* 0x0000620000201800 */
[----:B------:R-:W-:Y:S05]  /*3270*/  BRA `(.L_x_9847) ;  /* 0x0000000800dc7947 */ /* 0x000fea0003800000 */
.L_x_9855:
        /* <DEDUP_REMOVED lines=10> */
.L_x_9858:
[----:B------:R-:W2:Y:S02]  /*3320*/  LDG.E.U16 R2, desc[UR36][R2.64] ;  /* 0x0000002402027981 */ /* 0x000ea4000c1e1500 */
[----:B--2---:R-:W-:-:S05]  /*3330*/  HADD2.F32 R0, -RZ, R2.H0_H0 ;  /* 0x20000002ff007230 */ /* 0x004fca0000004100 */
[----:B------:R-:W-:-:S04]  /*3340*/  FMUL.FTZ R0, R0, 1 ;  /* 0x3f80000000007820 */ /* 0x000fc80000410000 */
[----:B------:R0:W1:Y:S01]  /*3350*/  F2F.F64.F32 R16, R0 ;  /* 0x0000000000107310 */ /* 0x0000620000201800 */
[----:B------:R-:W-:Y:S05]  /*3360*/  BRA `(.L_x_9847) ;  /* 0x0000000800a07947 */ /* 0x000fea0003800000 */
.L_x_9857:
[----:B------:R0:W5:Y:S01]  /*3370*/  LDG.E.64 R16, desc[UR36][R2.64] ;  /* 0x0000002402107981 */ /* 0x000162000c1e1b00 */
[----:B------:R-:W-:Y:S05]  /*3380*/  BRA `(.L_x_9847) ;  /* 0x0000000800987947 */ /* 0x000fea0003800000 */
.L_x_9848:
        /* <DEDUP_REMOVED lines=13> */
.L_x_9861:
[----:B------:R0:W5:Y:S01]  /*3460*/  LDG.E.64 R16, desc[UR36][R2.64] ;  /* 0x0000002402107981 */ /* 0x000162000c1e1b00 */
[----:B------:R-:W-:Y:S05]  /*3470*/  BRA `(.L_x_9847) ;  /* 0x00000008005c7947 */ /* 0x000fea0003800000 */
.L_x_9860:
        /* <DEDUP_REMOVED lines=27> */
.L_x_9863:
        /* <DEDUP_REMOVED lines=14> */
.L_x_9862:
[----:B------:R-:W2:Y:S02]  /*3710*/  LDG.E.U16 R0, desc[UR36][R2.64] ;  /* 0x0000002402007981 */ /* 0x000ea4000c1e1500 */
[----:B--2---:R-:W-:-:S04]  /*3720*/  IMAD.U32 R0, R0, 0x10000, RZ ;  /* 0x0001000000007824 */ /* 0x004fc800078e00ff */
[----:B------:R-:W-:-:S04]  /*3730*/  FMUL.FTZ R0, R0, 1 ;  /* 0x3f80000000007820 */ /* 0x000fc80000410000 */
[----:B------:R0:W1:Y:S01]  /*3740*/  F2F.F64.F32 R16, R0 ;  /* 0x0000000000107310 */ /* 0x0000620000201800 */
[----:B------:R-:W-:Y:S05]  /*3750*/  BRA `(.L_x_9847) ;  /* 0x0000000400a47947 */ /* 0x000fea0003800000 */
.L_x_9859:
        /* <DEDUP_REMOVED lines=11> */
.L_x_9866:
[----:B------:R-:W2:Y:S02]  /*3810*/  LDG.E.U8 R3, desc[UR36][R2.64] ;  /* 0x0000002402037981 */ /* 0x000ea4000c1e1100 */
        /* <DEDUP_REMOVED lines=19> */
.L_x_9868:
[----:B------:R-:W-:Y:S05]  /*3950*/  BSYNC.RECONVERGENT B0 ;  /* 0x0000000000007941 */ /* 0x000fea0003800200 */
.L_x_9867:
[----:B------:R-:W-:Y:S01]  /*3960*/  IMAD.SHL.U32 R0, R0, 0x100000, RZ ;  /* 0x0010000000007824 */ /* 0x000fe200078e00ff */
[----:B------:R-:W-:-:S04]  /*3970*/  LEA R2, R2, 0x3b800000, 0x17 ;  /* 0x3b80000002027811 */ /* 0x000fc800078eb8ff */
[----:B------:R-:W-:-:S05]  /*3980*/  LOP3.LUT R0, R2, R0, R7, 0xfe, !PT ;  /* 0x0000000002007212 */ /* 0x000fca00078efe07 */
[----:B------:R-:W-:-:S04]  /*3990*/  FMUL.FTZ R0, R0, 1 ;  /* 0x3f80000000007820 */ /* 0x000fc80000410000 */
[----:B------:R0:W1:Y:S01]  /*39a0*/  F2F.F64.F32 R16, R0 ;  /* 0x0000000000107310 */ /* 0x0000620000201800 */
[----:B------:R-:W-:Y:S05]  /*39b0*/  BRA `(.L_x_9847) ;  /* 0x00000004000c7947 */ /* 0x000fea0003800000 */
.L_x_9865:
        /* <DEDUP_REMOVED lines=20> */
.L_x_9870:
[----:B------:R-:W-:Y:S05]  /*3b00*/  BSYNC.RECONVERGENT B0 ;  /* 0x0000000000007941 */ /* 0x000fea0003800200 */
.L_x_9869:
[----:B------:R-:W-:Y:S01]  /*3b10*/  IMAD.SHL.U32 R0, R0, 0x200000, RZ ;  /* 0x0020000000007824 */ /* 0x000fe200078e00ff */
[----:B------:R-:W-:-:S04]  /*3b20*/  LEA R2, R2, 0x37800000, 0x17 ;  /* 0x3780000002027811 */ /* 0x000fc800078eb8ff */
[----:B------:R-:W-:-:S05]  /*3b30*/  LOP3.LUT R0, R2, R0, R7, 0xfe, !PT ;  /* 0x0000000002007212 */ /* 0x000fca00078efe07 */
[----:B------:R-:W-:-:S04]  /*3b40*/  FMUL.FTZ R0, R0, 1 ;  /* 0x3f80000000007820 */ /* 0x000fc80000410000 */
[----:B------:R0:W1:Y:S01]  /*3b50*/  F2F.F64.F32 R16, R0 ;  /* 0x0000000000107310 */ /* 0x0000620000201800 */
[----:B------:R-:W-:Y:S05]  /*3b60*/  BRA `(.L_x_9847) ;  /* 0x0000000000a07947 */ /* 0x000fea0003800000 */
.L_x_9864:
        /* <DEDUP_REMOVED lines=18> */
.L_x_9852:
        /* <DEDUP_REMOVED lines=16> */
.L_x_9873:
[----:B------:R-:W-:Y:S05]  /*3d90*/  BRA `(.L_x_9847) ;  /* 0x0000000000147947 */ /* 0x000fea0003800000 */
.L_x_9872:
[----:B------:R-:W2:Y:S02]  /*3da0*/  LDG.E.64 R16, desc[UR36][R2.64] ;  /* 0x0000002402107981 */ /* 0x000ea4000c1e1b00 */
[----:B--2---:R-:W0:Y:S01]  /*3db0*/  I2F.F64.U64 R16, R16 ;  /* 0x0000001000107312 */ /* 0x004e220000301800 */
[----:B------:R-:W-:Y:S05]  /*3dc0*/  BRA `(.L_x_9847) ;  /* 0x0000000000087947 */ /* 0x000fea0003800000 */
.L_x_9871:
[----:B------:R-:W2:Y:S02]  /*3dd0*/  LDG.E R2, desc[UR36][R2.64] ;  /* 0x0000002402027981 */ /* 0x000ea4000c1e1900 */
[----:B--2---:R0:W1:Y:S02]  /*3de0*/  I2F.F64.U32 R16, R2 ;  /* 0x0000000200107312 */ /* 0x0040640000201800 */
.L_x_9847:
[----:B------:R-:W-:Y:S05]  /*3df0*/  BSYNC.RECONVERGENT B6 ;  /* 0x0000000000067941 */ /* 0x000fea0003800200 */
.L_x_9846:
[----:B------:R-:W-:Y:S01]  /*3e00*/  ISETP.GE.AND P0, PT, R23, R19, PT ;  /* 0x000000131700720c */ /* 0x000fe20003f06270 */
[----:B------:R-:W-:-:S12]  /*3e10*/  BSSY.RECONVERGENT B0, `(.L_x_9874) ;  /* 0x0000089000007945 */ /* 0x000fd80003800200 */
[----:B------:R-:W-:Y:S05]  /*3e20*/  @P0 BRA `(.L_x_9875) ;  /* 0x00000008001c0947 */ /* 0x000fea0003800000 */
[----:B------:R-:W-:Y:S01]  /*3e30*/  UMOV UR4, 0x667f3bcd ;  /* 0x667f3bcd00047882 */ /* 0x000fe20000000000 */
[----:B------:R-:W-:Y:S01]  /*3e40*/  UMOV UR5, 0x3fe6a09e ;  /* 0x3fe6a09e00057882 */ /* 0x000fe20000000000 */
[----:B01----:R-:W-:Y:S01]  /*3e50*/  IMAD.MOV.U32 R4, RZ, RZ, -0x24b905a1 ;  /* 0xdb46fa5fff047424 */ /* 0x003fe200078e00ff */
[----:B--2-45:R-:W-:Y:S01]  /*3e60*/  DMUL R2, R28, UR4 ;  /* 0x000000041c027c28 */ /* 0x034fe20008000000 */
[----:B------:R-:W-:Y:S01]  /*3e70*/  IMAD.MOV.U32 R5, RZ, RZ, 0x3d47088f ;  /* 0x3d47088fff057424 */ /* 0x000fe200078e00ff */
[----:B------:R-:W-:Y:S01]  /*3e80*/  UMOV UR4, 0xfba6f279 ;  /* 0xfba6f27900047882 */ /* 0x000fe20000000000 */
[----:B------:R-:W-:Y:S01]  /*3e90*/  UMOV UR5, 0x3cf0679a ;  /* 0x3cf0679a00057882 */ /* 0x000fe20000000000 */
[----:B------:R-:W-:Y:S02]  /*3ea0*/  IMAD.MOV.U32 R10, RZ, RZ, -0x7649667 ;  /* 0xf89b6999ff0a7424 */ /* 0x000fe400078e00ff */
[----:B------:R-:W-:Y:S02]  /*3eb0*/  IMAD.MOV.U32 R11, RZ, RZ, 0x3e928a27 ;  /* 0x3e928a27ff0b7424 */ /* 0x000fe400078e00ff */
        /* <DEDUP_REMOVED lines=80> */
[----:B-1----:R-:W-:Y:S01]  /*43c0*/  DFMA R4, R4, -UR4, -R8 ;  /* 0x8000000404047c2b */ /* 0x002fe20008000808 */
        /* <DEDUP_REMOVED lines=33> */
[----:B------:R-:W-:Y:S02]  /*45e0*/  DSETP.GE.AND P1, PT, |R2|, UR4, PT ;  /* 0x0000000402007e2a */ /* 0x000fe4000bf26200 */
[----:B------:R-:W-:-:S08]  /*45f0*/  DMUL R8, R4, R8 ;  /* 0x0000000804087228 */ /* 0x000fd00000000000 */
[----:B------:R-:W-:Y:S02]  /*4600*/  DFMA R8, R4, R8, -R10 ;  /* 0x000000080408722b */ /* 0x000fe4000000080a */
[----:B0-----:R-:W-:-:S06]  /*4610*/  DADD R10, -R6, 1 ;  /* 0x3ff00000060a7429 */ /* 0x001fcc0000000100 */
[----:B------:R-:W-:Y:S02]  /*4620*/  DADD R8, R4, R8 ;  /* 0x0000000004087229 */ /* 0x000fe40000000008 */
[----:B------:R-:W-:-:S06]  /*4630*/  DMUL R4, R28, 0.5 ;  /* 0x3fe000001c047828 */ /* 0x000fcc0000000000 */
[----:B------:R-:W-:-:S10]  /*4640*/  DFMA R8, -R8, R6, R10 ;  /* 0x000000060808722b */ /* 0x000fd4000000010a */
[----:B------:R-:W-:Y:S02]  /*4650*/  FSEL R2, R9, 1.875, !P1 ;  /* 0x3ff0000009027808 */ /* 0x000fe40004800000 */
[----:B------:R-:W-:Y:S02]  /*4660*/  FSEL R8, R8, RZ, !P1 ;  /* 0x000000ff08087208 */ /* 0x000fe40004800000 */
[----:B------:R-:W-:-:S06]  /*4670*/  LOP3.LUT R9, R2, 0x80000000, R3, 0xb8, !PT ;  /* 0x8000000002097812 */ /* 0x000fcc00078eb803 */
[----:B------:R-:W-:-:S08]  /*4680*/  DADD R8, R8, 1 ;  /* 0x3ff0000008087429 */ /* 0x000fd00000000000 */
[----:B------:R-:W-:-:S11]  /*4690*/  DMUL R4, R4, R8 ;  /* 0x0000000804047228 */ /* 0x000fd60000000000 */
.L_x_9875:
[----:B------:R-:W-:Y:S05]  /*46a0*/  BSYNC.RECONVERGENT B0 ;  /* 0x0000000000007941 */ /* 0x000fea0003800200 */
.L_x_9874:
[----:B0-----:R-:W0:Y:S01]  /*46b0*/  LDC.U8 R2, c[0x0][0x3a4] ;  /* 0x0000e900ff027b82 */ /* 0x001e220000000000 */
[C---:B------:R-:W-:Y:S01]  /*46c0*/  VIADD R22, R23.reuse, 0x80 ;  /* 0x0000008017167836 */ /* 0x040fe20000000000 */
[----:B------:R-:W-:Y:S01]  /*46d0*/  BSSY.RECONVERGENT B0, `(.L_x_9876) ;  /* 0x000008e000007945 */ /* 0x000fe20003800200 */
[C---:B------:R-:W-:Y:S02]  /*46e0*/  VIADD R0, R23.reuse, 0x100 ;  /* 0x0000010017007836 */ /* 0x040fe40000000000 */
[----:B------:R-:W-:Y:S01]  /*46f0*/  VIADD R6, R23, 0x180 ;  /* 0x0000018017067836 */ /* 0x000fe20000000000 */
[-C--:B------:R-:W-:Y:S02]  /*4700*/  ISETP.GE.AND P3, PT, R22, R19.reuse, PT ;  /* 0x000000131600720c */ /* 0x080fe40003f66270 */
[-C--:B------:R-:W-:Y:S02]  /*4710*/  ISETP.GE.AND P2, PT, R0, R19.reuse, PT ;  /* 0x000000130000720c */ /* 0x080fe40003f46270 */
[----:B------:R-:W-:-:S09]  /*4720*/  ISETP.GE.AND P1, PT, R6, R19, PT ;  /* 0x000000130600720c */ /* 0x000fd20003f26270 */
[----:B------:R-:W-:Y:S05]  /*4730*/  @P3 BRA `(.L_x_9877) ;  /* 0x00000008001c3947 */ /* 0x000fea0003800000 */
[----:B------:R-:W-:Y:S01]  /*4740*/  UMOV UR4, 0x667f3bcd ;  /* 0x667f3bcd00047882 */ /* 0x000fe20000000000 */
[----:B------:R-:W-:Y:S01]  /*4750*/  UMOV UR5, 0x3fe6a09e ;  /* 0x3fe6a09e00057882 */ /* 0x000fe20000000000 */
[----:B------:R-:W-:Y:S01]  /*4760*/  IMAD.MOV.U32 R8, RZ, RZ, -0x24b905a1 ;  /* 0xdb46fa5fff087424 */ /* 0x000fe200078e00ff */
[C---:B-1-3-5:R-:W-:Y:S01]  /*4770*/  DMUL R6, R26.reuse, UR4 ;  /* 0x000000041a067c28 */ /* 0x06afe20008000000 */
[----:B------:R-:W-:Y:S01]  /*4780*/  IMAD.MOV.U32 R9, RZ, RZ, 0x3d47088f ;  /* 0x3d47088fff097424 */ /* 0x000fe200078e00ff */
[----:B------:R-:W-:Y:S01]  /*4790*/  UMOV UR4, 0xfba6f279 ;  /* 0xfba6f27900047882 */ /* 0x000fe20000000000 */
[----:B------:R-:W-:Y:S01]  /*47a0*/  UMOV UR5, 0x3cf0679a ;  /* 0x3cf0679a00057882 */ /* 0x000fe20000000000 */
[----:B--2-4-:R-:W-:-:S04]  /*47b0*/  DMUL R28, R26, 0.5 ;  /* 0x3fe000001a1c7828 */ /* 0x014fc80000000000 */
        /* <DEDUP_REMOVED lines=73> */
[----:B------:R-:W-:Y:S01]  /*4c50*/  DADD R8, |R6|, -R12 ;  /* 0x0000000006087229 */ /* 0x000fe20000000a0c */
[----:B------:R-:W-:-:S07]  /*4c60*/  UMOV UR5, 0x3fe62e42 ;  /* 0x3fe62e4200057882 */ /* 0x000fce0000000000 */
[----:B------:R-:W-:-:S04]  /*4c70*/  DFMA R10, |R6|, R10, R8 ;  /* 0x0000000a060a722b */ /* 0x000fc80000000208 */
[----:B-1----:R-:W-:-:S04]  /*4c80*/  @!P3 FMUL R0, R0, 1.175494350822287508e-38 ;  /* 0x008000000000b820 */ /* 0x002fc80000400000 */
[----:B------:R-:W-:-:S06]  /*4c90*/  FMUL.FTZ R0, R0, -1.4426950216293334961 ;  /* 0xbfb8aa3b00007820 */ /* 0x000fcc0000410000 */
[----:B------:R-:W1:Y:S02]  /*4ca0*/  FRND R0, R0 ;  /* 0x0000000000007307 */ /* 0x000e640000201000 */
[----:B-1----:R-:W-:-:S06]  /*4cb0*/  FMUL.FTZ R3, R0, 1 ;  /* 0x3f80000000037820 */ /* 0x002fcc0000410000 */
[----:B------:R-:W1:Y:S08]  /*4cc0*/  MUFU.EX2 R0, R0 ;  /* 0x0000000000007308 */ /* 0x000e700000000800 */
[----:B------:R-:W2:Y:S02]  /*4cd0*/  F2F.F64.F32 R8, R3 ;  /* 0x0000000300087310 */ /* 0x000ea40000201800 */
[----:B--2---:R-:W-:Y:S01]  /*4ce0*/  DFMA R8, R8, -UR4, -R12 ;  /* 0x8000000408087c2b */ /* 0x004fe2000800080c */
        /* <DEDUP_REMOVED lines=34> */
[----:B-1----:R-:W-:-:S06]  /*4f10*/  FMUL.FTZ R10, R0, 1 ;  /* 0x3f800000000a7820 */ /* 0x002fcc0000410000 */
[----:B------:R-:W1:Y:S01]  /*4f20*/  F2F.F64.F32 R10, R10 ;  /* 0x0000000a000a7310 */ /* 0x000e620000201800 */
[----:B------:R-:W-:Y:S02]  /*4f30*/  DADD R12, R8, R12 ;  /* 0x00000000080c7229 */ /* 0x000fe4000000000c */
[----:B-1----:R-:W-:-:S08]  /*4f40*/  DADD R8, -R10, 1 ;  /* 0x3ff000000a087429 */ /* 0x002fd00000000100 */
[----:B------:R-:W-:-:S10]  /*4f50*/  DFMA R8, -R12, R10, R8 ;  /* 0x0000000a0c08722b */ /* 0x000fd40000000108 */
[----:B------:R-:W-:Y:S02]  /*4f60*/  FSEL R3, R9, 1.875, !P3 ;  /* 0x3ff0000009037808 */ /* 0x000fe40005800000 */
[----:B------:R-:W-:Y:S02]  /*4f70*/  FSEL R8, R8, RZ, !P3 ;  /* 0x000000ff08087208 */ /* 0x000fe40005800000 */
[----:B------:R-:W-:-:S06]  /*4f80*/  LOP3.LUT R9, R3, 0x80000000, R7, 0xb8, !PT ;  /* 0x8000000003097812 */ /* 0x000fcc00078eb807 */
[----:B------:R-:W-:-:S08]  /*4f90*/  DADD R8, R8, 1 ;  /* 0x3ff0000008087429 */ /* 0x000fd00000000000 */
[----:B------:R-:W-:-:S11]  /*4fa0*/  DMUL R28, R28, R8 ;  /* 0x000000081c1c7228 */ /* 0x000fd60000000000 */
.L_x_9877:
[----:B------:R-:W-:Y:S05]  /*4fb0*/  BSYNC.RECONVERGENT B0 ;  /* 0x0000000000007941 */ /* 0x000fea0003800200 */
.L_x_9876:
[----:B------:R-:W-:Y:S04]  /*4fc0*/  BSSY.RECONVERGENT B0, `(.L_x_9878) ;  /* 0x0000089000007945 */ /* 0x000fe80003800200 */
[----:B------:R-:W-:Y:S05]  /*4fd0*/  @P2 BRA `(.L_x_9879) ;  /* 0x00000008001c2947 */ /* 0x000fea0003800000 */
[----:B------:R-:W-:Y:S01]  /*4fe0*/  UMOV UR4, 0x667f3bcd ;  /* 0x667f3bcd00047882 */ /* 0x000fe20000000000 */
[----:B------:R-:W-:Y:S01]  /*4ff0*/  UMOV UR5, 0x3fe6a09e ;  /* 0x3fe6a09e00057882 */ /* 0x000fe20000000000 */
[----:B------:R-:W-:Y:S01]  /*5000*/  IMAD.MOV.U32 R8, RZ, RZ, -0x24b905a1 ;  /* 0xdb46fa5fff087424 */ /* 0x000fe200078e00ff */
[C---:B-12--5:R-:W-:Y:S01]  /*5010*/  DMUL R6, R24.reuse, UR4 ;  /* 0x0000000418067c28 */ /* 0x066fe20008000000 */
[----:B------:R-:W-:Y:S01]  /*5020*/  IMAD.MOV.U32 R9, RZ, RZ, 0x3d47088f ;  /* 0x3d47088fff097424 */ /* 0x000fe200078e00ff */
[----:B------:R-:W-:Y:S01]  /*5030*/  UMOV UR4, 0xfba6f279 ;  /* 0xfba6f27900047882 */ /* 0x000fe20000000000 */
[----:B------:R-:W-:Y:S01]  /*5040*/  UMOV UR5, 0x3cf0679a ;  /* 0x3cf0679a00057882 */ /* 0x000fe20000000000 */
[----:B------:R-:W-:Y:S01]  /*5050*/  IMAD.MOV.U32 R12, RZ, RZ, -0x7649667 ;  /* 0xf89b6999ff0c7424 */ /* 0x000fe200078e00ff */
[----:B------:R-:W-:Y:S01]  /*5060*/  DMUL R24, R24, 0.5 ;  /* 0x3fe0000018187828 */ /* 0x000fe20000000000 */
        /* <DEDUP_REMOVED lines=80> */
[----:B------:R-:W2:Y:S02]  /*5570*/  F2F.F64.F32 R10, R3 ;  /* 0x00000003000a7310 */ /* 0x000ea40000201800 */
        /* <DEDUP_REMOVED lines=8> */
[----:B-1----:R-:W-:-:S04]  /*5600*/  FMUL.FTZ R8, R0, 1 ;  /* 0x3f80000000087820 */ /* 0x002fc80000410000 */
[C---:B------:R-:W-:Y:S01]  /*5610*/  DFMA R12, R10.reuse, R12, UR4 ;  /* 0x000000040a0c7e2b */ /* 0x040fe2000800000c */
[----:B------:R-:W-:Y:S01]  /*5620*/  UMOV UR4, 0x6b0ac45a ;  /* 0x6b0ac45a00047882 */ /* 0x000fe20000000000 */
[----:B------:R-:W-:Y:S01]  /*5630*/  UMOV UR5, 0x3efa019a ;  /* 0x3efa019a00057882 */ /* 0x000fe20000000000 */
[----:B------:R-:W1:Y:S05]  /*5640*/  F2F.F64.F32 R8, R8 ;  /* 0x0000000800087310 */ /* 0x000e6a0000201800 */
        /* <DEDUP_REMOVED lines=32> */
.L_x_9879:
[----:B------:R-:W-:Y:S05]  /*5850*/  BSYNC.RECONVERGENT B0 ;  /* 0x0000000000007941 */ /* 0x000fea0003800200 */
.L_x_9878:
[----:B------:R-:W-:Y:S04]  /*5860*/  BSSY.RECONVERGENT B0, `(.L_x_9880) ;  /* 0x0000089000007945 */ /* 0x000fe80003800200 */
[----:B------:R-:W-:Y:S05]  /*5870*/  @P1 BRA `(.L_x_9881) ;  /* 0x00000008001c1947 */ /* 0x000fea0003800000 */
[----:B------:R-:W-:Y:S01]  /*5880*/  UMOV UR4, 0x667f3bcd ;  /* 0x667f3bcd00047882 */ /* 0x000fe20000000000 */
[----:B------:R-:W-:Y:S01]  /*5890*/  UMOV UR5, 0x3fe6a09e ;  /* 0x3fe6a09e00057882 */ /* 0x000fe20000000000 */
[----:B------:R-:W-:Y:S01]  /*58a0*/  IMAD.MOV.U32 R8, RZ, RZ, -0x24b905a1 ;  /* 0xdb46fa5fff087424 */ /* 0x000fe200078e00ff */
[C---:B-1---5:R-:W-:Y:S01]  /*58b0*/  DMUL R6, R16.reuse, UR4 ;  /* 0x0000000410067c28 */ /* 0x062fe20008000000 */
        /* <DEDUP_REMOVED lines=85> */
[----:B------:R1:W0:Y:S02]  /*5e10*/  F2F.F64.F32 R10, R3 ;  /* 0x00000003000a7310 */ /* 0x0002240000201800 */
[----:B-1----:R-:W-:Y:S01]  /*5e20*/  FMUL.FTZ R3, R0, 1 ;  /* 0x3f80000000037820 */ /* 0x002fe20000410000 */
[--C-:B0-----:R-:W-:Y:S01]  /*5e30*/  DFMA R10, R10, -UR4, -R14.reuse ;  /* 0x800000040a0a7c2b */ /* 0x101fe2000800080e */
        /* <DEDUP_REMOVED lines=42> */
[----:B------:R-:W-:-:S11]  /*60e0*/  DMUL R16, R16, R12 ;  /* 0x0000000c10107228 */ /* 0x000fd60000000000 */
.L_x_9881:
[----:B------:R-:W-:Y:S05]  /*60f0*/  BSYNC.RECONVERGENT B0 ;  /* 0x0000000000007941 */ /* 0x000fea0003800200 */
.L_x_9880:
[----:B------:R-:W-:Y:S04]  /*6100*/  BSSY.RECONVERGENT B6, `(.L_x_9882) ;  /* 0x0000128000067945 */ /* 0x000fe80003800200 */
[----:B------:R-:W-:Y:S05]  /*6110*/  @P0 BRA `(.L_x_9883) ;  /* 0x0000001000980947 */ /* 0x000fea0003800000 */
[----:B------:R-:W1:Y:S01]  /*6120*/  LDCU UR4, c[0x0][0x3a8] ;  /* 0x00007500ff0477ac */ /* 0x000e620008000800 */
[----:B------:R-:W2:Y:S01]  /*6130*/  LDC.64 R8, c[0x0][0x388] ;  /* 0x0000e200ff087b82 */ /* 0x000ea20000000a00 */
[----:B------:R-:W-:Y:S01]  /*6140*/  IMAD R0, R18, 0x200, R23 ;  /* 0x0000020012007824 */ /* 0x000fe200078e0217 */
[----:B0-----:R-:W-:-:S03]  /*6150*/  PRMT R6, R2, 0x9910, RZ ;  /* 0x0000991002067816 */ /* 0x001fc600000000ff */
[----:B-1----:R-:W-:Y:S02]  /*6160*/  IMAD R3, R0, UR4, RZ ;  /* 0x0000000400037c24 */ /* 0x002fe4000f8e02ff */
        /* <DEDUP_REMOVED lines=17> */
.L_x_9887:
[----:B------:R-:W0:Y:S01]  /*6280*/  F2I.S64.F64.TRUNC R4, R4 ;  /* 0x0000000400047311 */ /* 0x000e22000030d900 */
[----:B------:R-:W-:Y:S02]  /*6290*/  IMAD.MOV.U32 R23, RZ, RZ, R22 ;  /* 0x000000ffff177224 */ /* 0x000fe400078e0016 */
[----:B0-----:R-:W-:-:S05]  /*62a0*/  IMAD.MOV.U32 R3, RZ, RZ, R4 ;  /* 0x000000ffff037224 */ /* 0x001fca00078e0004 */
[----:B------:R0:W-:Y:S01]  /*62b0*/  STG.E.U8 desc[UR36][R8.64], R3 ;  /* 0x0000000308007986 */ /* 0x0001e2000c101124 */
[----:B------:R-:W-:Y:S05]  /*62c0*/  BRA `(.L_x_9883) ;  /* 0x00000010002c7947 */ /* 0x000fea0003800000 */
.L_x_9886:
        /* <DEDUP_REMOVED lines=10> */
.L_x_9890:
[----:B------:R-:W0:Y:S01]  /*6370*/  F2I.F64.TRUNC R5, R4 ;  /* 0x0000000400057311 */ /* 0x000e22000030d100 */
[----:B------:R-:W-:Y:S01]  /*6380*/  IMAD.MOV.U32 R23, RZ, RZ, R22 ;  /* 0x000000ffff177224 */ /* 0x000fe200078e0016 */
[----:B0-----:R0:W-:Y:S01]  /*6390*/  STG.E desc[UR36][R8.64], R5 ;  /* 0x0000000508007986 */ /* 0x0011e2000c101924 */
[----:B------:R-:W-:Y:S05]  /*63a0*/  BRA `(.L_x_9883) ;  /* 0x0000000c00f47947 */ /* 0x000fea0003800000 */
.L_x_9889:
[----:B------:R-:W0:Y:S01]  /*63b0*/  F2I.F64.TRUNC R5, R4 ;  /* 0x0000000400057311 */ /* 0x000e22000030d100 */
[----:B------:R-:W-:Y:S01]  /*63c0*/  IMAD.MOV.U32 R23, RZ, RZ, R22 ;  /* 0x000000ffff177224 */ /* 0x000fe200078e0016 */
[----:B0-----:R0:W-:Y:S01]  /*63d0*/  STG.E.U16 desc[UR36][R8.64], R5 ;  /* 0x0000000508007986 */ /* 0x0011e2000c101524 */
[----:B------:R-:W-:Y:S05]  /*63e0*/  BRA `(.L_x_9883) ;  /* 0x0000000c00e47947 */ /* 0x000fea0003800000 */
.L_x_9885:
        /* <DEDUP_REMOVED lines=14> */
.L_x_9892:
        /* <DEDUP_REMOVED lines=9> */
.L_x_9891:
        /* <DEDUP_REMOVED lines=15> */
.L_x_9894:
        /* <DEDUP_REMOVED lines=10> */
.L_x_9893:
[----:B------:R0:W-:Y:S01]  /*66f0*/  STG.E.64 desc[UR36][R8.64], R4 ;  /* 0x0000000408007986 */ /* 0x0001e2000c101b24 */
[----:B------:R-:W-:Y:S01]  /*6700*/  IMAD.MOV.U32 R23, RZ, RZ, R22 ;  /* 0x000000ffff177224 */ /* 0x000fe200078e0016 */
[----:B------:R-:W-:Y:S06]  /*6710*/  BRA `(.L_x_9883) ;  /* 0x0000000c00187947 */ /* 0x000fec0003800000 */
.L_x_9884:
        /* <DEDUP_REMOVED lines=13> */
.L_x_9897:
[----:B------:R-:W-:Y:S01]  /*67f0*/  CS2R R6, SRZ ;  /* 0x0000000000067805 */ /* 0x000fe2000001ff00 */
[----:B------:R-:W-:-:S04]  /*6800*/  IMAD.MOV.U32 R23, RZ, RZ, R22 ;  /* 0x000000ffff177224 */ /* 0x000fc800078e0016 */
[----:B------:R0:W-:Y:S01]  /*6810*/  STG.E.128 desc[UR36][R8.64], R4 ;  /* 0x0000000408007986 */ /* 0x0001e2000c101d24 */
[----:B------:R-:W-:Y:S05]  /*6820*/  BRA `(.L_x_9883) ;  /* 0x0000000800d47947 */ /* 0x000fea0003800000 */
.L_x_9896:
        /* <DEDUP_REMOVED lines=23> */
.L_x_9901:
[----:B------:R-:W-:Y:S05]  /*69a0*/  BSYNC.RECONVERGENT B0 ;  /* 0x0000000000007941 */ /* 0x000fea0003800200 */
.L_x_9900:
[----:B------:R-:W-:Y:S01]  /*69b0*/  LOP3.LUT R7, R0, 0x80, R7, 0xf8, !PT ;  /* 0x0000008000077812 */ /* 0x000fe200078ef807 */
[----:B------:R-:W-:-:S04]  /*69c0*/  IMAD.MOV.U32 R23, RZ, RZ, R22 ;  /* 0x000000ffff177224 */ /* 0x000fc800078e0016 */
[----:B------:R0:W-:Y:S01]  /*69d0*/  STG.E.U8 desc[UR36][R8.64], R7 ;  /* 0x0000000708007986 */ /* 0x0001e2000c101124 */
[----:B------:R-:W-:Y:S05]  /*69e0*/  BRA `(.L_x_9883) ;  /* 0x0000000800647947 */ /* 0x000fea0003800000 */
.L_x_9899:
        /* <DEDUP_REMOVED lines=19> */
.L_x_9903:
[----:B------:R-:W-:Y:S05]  /*6b20*/  BSYNC.RECONVERGENT B0 ;  /* 0x0000000000007941 */ /* 0x000fea0003800200 */
.L_x_9902:
[----:B------:R-:W-:Y:S01]  /*6b30*/  LOP3.LUT R7, R0, 0x80, R7, 0xf8, !PT ;  /* 0x0000008000077812 */ /* 0x000fe200078ef807 */
[----:B------:R-:W-:-:S04]  /*6b40*/  IMAD.MOV.U32 R23, RZ, RZ, R22 ;  /* 0x000000ffff177224 */ /* 0x000fc800078e0016 */
[----:B------:R0:W-:Y:S01]  /*6b50*/  STG.E.U8 desc[UR36][R8.64], R7 ;  /* 0x0000000708007986 */ /* 0x0001e2000c101124 */
[----:B------:R-:W-:Y:S05]  /*6b60*/  BRA `(.L_x_9883) ;  /* 0x0000000800047947 */ /* 0x000fea0003800000 */
.L_x_9898:
        /* <DEDUP_REMOVED lines=9> */
.L_x_9895:
        /* <DEDUP_REMOVED lines=12> */
.L_x_9906:
        /* <DEDUP_REMOVED lines=17> */
.L_x_9909:
[----:B------:R-:W-:-:S04]  /*6dd0*/  SHF.R.U32.HI R0, RZ, 0x14, R7 ;  /* 0x00000014ff007819 */ /* 0x000fc80000011607 */
[----:B------:R-:W-:-:S04]  /*6de0*/  LOP3.LUT R0, R0, 0x1, RZ, 0xc0, !PT ;  /* 0x0000000100007812 */ /* 0x000fc800078ec0ff */
[----:B------:R-:W-:-:S04]  /*6df0*/  IADD3 R0, PT, PT, R7, 0x487ffff, R0 ;  /* 0x0487ffff07007810 */ /* 0x000fc80007ffe000 */
[----:B------:R-:W-:-:S04]  /*6e00*/  SHF.R.U32.HI R0, RZ, 0x14, R0 ;  /* 0x00000014ff007819 */ /* 0x000fc80000011600 */
[----:B------:R-:W-:-:S07]  /*6e10*/  LOP3.LUT R3, R0, 0xff, RZ, 0xc0, !PT ;  /* 0x000000ff00037812 */ /* 0x000fce00078ec0ff */
.L_x_9910:
[----:B------:R-:W-:-:S04]  /*6e20*/  SHF.R.U32.HI R0, RZ, 0x18, R7 ;  /* 0x00000018ff007819 */ /* 0x000fc80000011607 */
[----:B------:R-:W-:-:S07]  /*6e30*/  LOP3.LUT R0, R3, 0x80, R0, 0xf8, !PT ;  /* 0x0000008003007812 */ /* 0x000fce00078ef800 */
.L_x_9908:
[----:B------:R-:W-:Y:S05]  /*6e40*/  BSYNC.RECONVERGENT B0 ;  /* 0x0000000000007941 */ /* 0x000fea0003800200 */
.L_x_9907:
[----:B------:R0:W-:Y:S01]  /*6e50*/  STG.E.U8 desc[UR36][R8.64], R0 ;  /* 0x0000000008007986 */ /* 0x0001e2000c101124 */
[----:B------:R-:W-:Y:S01]  /*6e60*/  IMAD.MOV.U32 R23, RZ, RZ, R22 ;  /* 0x000000ffff177224 */ /* 0x000fe200078e0016 */
[----:B------:R-:W-:Y:S06]  /*6e70*/  BRA `(.L_x_9883) ;  /* 0x0000000400407947 */ /* 0x000fec0003800000 */
.L_x_9905:
        /* <DEDUP_REMOVED lines=17> */
.L_x_9913:
[----:B------:R-:W-:-:S04]  /*6f90*/  SHF.R.U32.HI R0, RZ, 0x15, R7 ;  /* 0x00000015ff007819 */ /* 0x000fc80000011607 */
[----:B------:R-:W-:-:S04]  /*6fa0*/  LOP3.LUT R0, R0, 0x1, RZ, 0xc0, !PT ;  /* 0x0000000100007812 */ /* 0x000fc800078ec0ff */
[----:B------:R-:W-:-:S04]  /*6fb0*/  IADD3 R0, PT, PT, R7, 0x88fffff, R0 ;  /* 0x088fffff07007810 */ /* 0x000fc80007ffe000 */
[----:B------:R-:W-:-:S04]  /*6fc0*/  SHF.R.U32.HI R0, RZ, 0x15, R0 ;  /* 0x00000015ff007819 */ /* 0x000fc80000011600 */
[----:B------:R-:W-:-:S07]  /*6fd0*/  LOP3.LUT R3, R0, 0xff, RZ, 0xc0, !PT ;  /* 0x000000ff00037812 */ /* 0x000fce00078ec0ff */
.L_x_9914:
[----:B------:R-:W-:-:S04]  /*6fe0*/  SHF.R.U32.HI R0, RZ, 0x18, R7 ;  /* 0x00000018ff007819 */ /* 0x000fc80000011607 */
[----:B------:R-:W-:-:S07]  /*6ff0*/  LOP3.LUT R0, R3, 0x80, R0, 0xf8, !PT ;  /* 0x0000008003007812 */ /* 0x000fce00078ef800 */
.L_x_9912:
[----:B------:R-:W-:Y:S05]  /*7000*/  BSYNC.RECONVERGENT B0 ;  /* 0x0000000000007941 */ /* 0x000fea0003800200 */
.L_x_9911:
[----:B------:R0:W-:Y:S01]  /*7010*/  STG.E.U8 desc[UR36][R8.64], R0 ;  /* 0x0000000008007986 */ /* 0x0001e2000c101124 */
[----:B------:R-:W-:Y:S01]  /*7020*/  IMAD.MOV.U32 R23, RZ, RZ, R22 ;  /* 0x000000ffff177224 */ /* 0x000fe200078e0016 */
[----:B------:R-:W-:Y:S06]  /*7030*/  BRA `(.L_x_9883) ;  /* 0x0000000000d07947 */ /* 0x000fec0003800000 */
.L_x_9904:
[----:B------:R-:W-:-:S13]  /*7040*/  ISETP.NE.AND P0, PT, R0, 0x1c, PT ;  /* 0x0000001c0000780c */ /* 0x000fda0003f05270 */
[----:B------:R-:W-:Y:S05]  /*7050*/  @!P0 BRA `(.L_x_9915) ;  /* 0x0000000000bc8947 */ /* 0x000fea0003800000 */
[----:B------:R-:W-:-:S13]  /*7060*/  ISETP.NE.AND P0, PT, R0, 0x1d, PT ;  /* 0x0000001d0000780c */ /* 0x000fda0003f05270 */
[----:B------:R-:W-:Y:S05]  /*7070*/  @!P0 BRA `(.L_x_9916) ;  /* 0x0000000000a48947 */ /* 0x000fea0003800000 */
[----:B------:R-:W-:-:S13]  /*7080*/  ISETP.NE.AND P0, PT, R0, 0x2c, PT ;  /* 0x0000002c0000780c */ /* 0x000fda0003f05270 */
[----:B------:R-:W-:Y:S05]  /*7090*/  @!P0 BRA `(.L_x_9917) ;  /* 0x0000000000488947 */ /* 0x000fea0003800000 */
.L_x_9888:
        /* <DEDUP_REMOVED lines=16> */
.L_x_9918:
[----:B------:R-:W-:Y:S01]  /*71a0*/  IMAD.MOV.U32 R23, RZ, RZ, R22 ;  /* 0x000000ffff177224 */ /* 0x000fe200078e0016 */
[----:B------:R-:W-:Y:S06]  /*71b0*/  BRA `(.L_x_9883) ;  /* 0x0000000000707947 */ /* 0x000fec0003800000 */
.L_x_9917:
        /* <DEDUP_REMOVED lines=21> */
.L_x_9916:
[----:B------:R-:W0:Y:S01]  /*7310*/  F2I.U64.F64.TRUNC R4, R4 ;  /* 0x0000000400047311 */ /* 0x000e22000030d800 */
[----:B------:R-:W-:Y:S01]  /*7320*/  IMAD.MOV.U32 R23, RZ, RZ, R22 ;  /* 0x000000ffff177224 */ /* 0x000fe200078e0016 */
[----:B0-----:R0:W-:Y:S01]  /*7330*/  STG.E.64 desc[UR36][R8.64], R4 ;  /* 0x0000000408007986 */ /* 0x0011e2000c101b24 */
[----:B------:R-:W-:Y:S05]  /*7340*/  BRA `(.L_x_9883) ;  /* 0x00000000000c7947 */ /* 0x000fea0003800000 */
.L_x_9915:
[----:B------:R-:W0:Y:S01]  /*7350*/  F2I.U32.F64.TRUNC R5, R4 ;  /* 0x0000000400057311 */ /* 0x000e22000030d000 */
[----:B------:R-:W-:Y:S01]  /*7360*/  IMAD.MOV.U32 R23, RZ, RZ, R22 ;  /* 0x000000ffff177224 */ /* 0x000fe200078e0016 */
[----:B0-----:R0:W-:Y:S06]  /*7370*/  STG.E desc[UR36][R8.64], R5 ;  /* 0x0000000508007986 */ /* 0x0011ec000c101924 */
.L_x_9883:
[----:B------:R-:W-:Y:S05]  /*7380*/  BSYNC.RECONVERGENT B6 ;  /* 0x0000000000067941 */ /* 0x000fea0003800200 */
.L_x_9882:
[----:B------:R-:W-:Y:S01]  /*7390*/  ISETP.GE.AND P0, PT, R23, R19, PT ;  /* 0x000000131700720c */ /* 0x000fe20003f06270 */
[----:B------:R-:W-:-:S12]  /*73a0*/  BSSY.RECONVERGENT B6, `(.L_x_9919) ;  /* 0x0000228000067945 */ /* 0x000fd80003800200 */
[----:B------:R-:W-:Y:S05]  /*73b0*/  @P0 BRA `(.L_x_9920) ;  /* 0x0000002000980947 */ /* 0x000fea0003800000 */
[----:B------:R-:W2:Y:S01]  /*73c0*/  LDCU UR4, c[0x0][0x3a8] ;  /* 0x00007500ff0477ac */ /* 0x000ea20008000800 */
[----:B01----:R-:W0:Y:S01]  /*73d0*/  LDC.64 R4, c[0x0][0x388] ;  /* 0x0000e200ff047b82 */ /* 0x003e220000000a00 */
[----:B------:R-:W-:Y:S01]  /*73e0*/  IMAD R0, R18, 0x200, R23 ;  /* 0x0000020012007824 */ /* 0x000fe200078e0217 */
[----:B------:R-:W-:-:S03]  /*73f0*/  PRMT R6, R2, 0x9910, RZ ;  /* 0x0000991002067816 */ /* 0x000fc600000000ff */
[----:B--2---:R-:W-:Y:S02]  /*7400*/  IMAD R3, R0, UR4, RZ ;  /* 0x0000000400037c24 */ /* 0x004fe4000f8e02ff */
        /* <DEDUP_REMOVED lines=13> */
[----:B----45:R-:W0:Y:S02]  /*74e0*/  F2I.F64.TRUNC R29, R28 ;  /* 0x0000001c001d7311 */ /* 0x030e24000030d100 */
[----:B0-----:R1:W-:Y:S01]  /*74f0*/  STG.E.U8 desc[UR36][R4.64], R29 ;  /* 0x0000001d04007986 */ /* 0x0013e2000c101124 */
[----:B------:R-:W-:Y:S05]  /*7500*/  BRA `(.L_x_9926) ;  /* 0x0000000c00f07947 */ /* 0x000fea0003800000 */
.L_x_9924:
[----:B----45:R-:W0:Y:S02]  /*7510*/  F2I.S64.F64.TRUNC R28, R28 ;  /* 0x0000001c001c7311 */ /* 0x030e24000030d900 */
[----:B0-----:R-:W-:-:S05]  /*7520*/  IMAD.MOV.U32 R3, RZ, RZ, R28 ;  /* 0x000000ffff037224 */ /* 0x001fca00078e001c */
[----:B------:R0:W-:Y:S01]  /*7530*/  STG.E.U8 desc[UR36][R4.64], R3 ;  /* 0x0000000304007986 */ /* 0x0001e2000c101124 */
[----:B------:R-:W-:Y:S05]  /*7540*/  BRA `(.L_x_9926) ;  /* 0x0000000c00e07947 */ /* 0x000fea0003800000 */
.L_x_9923:
[----:B------:R-:W-:-:S13]  /*7550*/  ISETP.NE.AND P0, PT, R0, 0x2, PT ;  /* 0x000000020000780c */ /* 0x000fda0003f05270 */
[----:B------:R-:W-:Y:S05]  /*7560*/  @!P0 BRA `(.L_x_9927) ;  /* 0x0000000000288947 */ /* 0x000fea0003800000 */
[----:B------:R-:W-:-:S13]  /*7570*/  ISETP.NE.AND P0, PT, R0, 0x3, PT ;  /* 0x000000030000780c */ /* 0x000fda0003f05270 */
[----:B------:R-:W-:Y:S05]  /*7580*/  @!P0 BRA `(.L_x_9928) ;  /* 0x0000000000148947 */ /* 0x000fea0003800000 */
[----:B------:R-:W-:-:S13]  /*7590*/  ISETP.NE.AND P0, PT, R0, 0x4, PT ;  /* 0x000000040000780c */ /* 0x000fda0003f05270 */
[----:B------:R-:W-:Y:S05]  /*75a0*/  @P0 BRA `(.L_x_9925) ;  /* 0x0000000800b40947 */ /* 0x000fea0003800000 */
[----:B----45:R-:W0:Y:S02]  /*75b0*/  F2I.S64.F64.TRUNC R28, R28 ;  /* 0x0000001c001c7311 */ /* 0x030e24000030d900 */
[----:B0-----:R0:W-:Y:S01]  /*75c0*/  STG.E.64 desc[UR36][R4.64], R28 ;  /* 0x0000001c04007986 */ /* 0x0011e2000c101b24 */
[----:B------:R-:W-:Y:S05]  /*75d0*/  BRA `(.L_x_9926) ;  /* 0x0000000c00bc7947 */ /* 0x000fea0003800000 */
.L_x_9928:
[----:B----45:R-:W0:Y:S02]  /*75e0*/  F2I.F64.TRUNC R29, R28 ;  /* 0x0000001c001d7311 */ /* 0x030e24000030d100 */
[----:B0-----:R4:W-:Y:S01]  /*75f0*/  STG.E desc[UR36][R4.64], R29 ;  /* 0x0000001d04007986 */ /* 0x0019e2000c101924 */
[----:B------:R-:W-:Y:S05]  /*7600*/  BRA `(.L_x_9926) ;  /* 0x0000000c00b07947 */ /* 0x000fea0003800000 */
.L_x_9927:
[----:B----45:R-:W0:Y:S02]  /*7610*/  F2I.F64.TRUNC R29, R28 ;  /* 0x0000001c001d7311 */ /* 0x030e24000030d100 */
[----:B0-----:R2:W-:Y:S01]  /*7620*/  STG.E.U16 desc[UR36][R4.64], R29 ;  /* 0x0000001d04007986 */ /* 0x0015e2000c101524 */
[----:B------:R-:W-:Y:S05]  /*7630*/  BRA `(.L_x_9926) ;  /* 0x0000000c00a47947 */ /* 0x000fea0003800000 */
.L_x_9922:
        /* <DEDUP_REMOVED lines=8> */
[----:B----45:R-:W0:Y:S01]  /*76c0*/  F2F.F32.F64 R3, R28 ;  /* 0x0000001c00037310 */ /* 0x030e220000301000 */
[----:B------:R-:W-:-:S14]  /*76d0*/  DSETP.GEU.AND P0, PT, |R28|, UR4, PT ;  /* 0x000000041c007e2a */ /* 0x000fdc000bf0e200 */
[----:B0-----:R-:W-:-:S05]  /*76e0*/  @!P0 FMUL R3, R3, 1.175494350822287508e-38 ;  /* 0x0080000003038820 */ /* 0x001fca0000400000 */
[----:B------:R0:W-:Y:S01]  /*76f0*/  STG.E desc[UR36][R4.64], R3 ;  /* 0x0000000304007986 */ /* 0x0001e2000c101924 */
[----:B------:R-:W-:Y:S05]  /*7700*/  BRA `(.L_x_9926) ;  /* 0x0000000c00707947 */ /* 0x000fea0003800000 */
.L_x_9930:
[----:B------:R-:W-:Y:S01]  /*7710*/  UMOV UR4, 0xf0000000 ;  /* 0xf000000000047882 */ /* 0x000fe20000000000 */
[----:B------:R-:W-:Y:S01]  /*7720*/  UMOV UR5, 0x380fffff ;  /* 0x380fffff00057882 */ /* 0x000fe20000000000 */
[----:B----45:R-:W0:Y:S01]  /*7730*/  F2F.F32.F64 R0, R28 ;  /* 0x0000001c00007310 */ /* 0x030e220000301000 */
[----:B------:R-:W-:-:S14]  /*7740*/  DSETP.GEU.AND P0, PT, |R28|, UR4, PT ;  /* 0x000000041c007e2a */ /* 0x000fdc000bf0e200 */
[----:B0-----:R-:W-:-:S05]  /*7750*/  @!P0 FMUL R0, R0, 1.175494350822287508e-38 ;  /* 0x0080000000008820 */ /* 0x001fca0000400000 */
[----:B------:R-:W-:-:S05]  /*7760*/  F2FP.F16.F32.PACK_AB R0, RZ, R0 ;  /* 0x00000000ff00723e */ /* 0x000fca00000000ff */
[----:B------:R0:W-:Y:S01]  /*7770*/  STG.E.U16 desc[UR36][R4.64], R0 ;  /* 0x0000000004007986 */ /* 0x0001e2000c101524 */
[----:B------:R-:W-:Y:S05]  /*7780*/  BRA `(.L_x_9926) ;  /* 0x0000000c00507947 */ /* 0x000fea0003800000 */
.L_x_9929:
        /* <DEDUP_REMOVED lines=8> */
[----:B----45:R-:W0:Y:S01]  /*7810*/  F2F.F32.F64 R6, R28 ;  /* 0x0000001c00067310 */ /* 0x030e220000301000 */
[----:B------:R-:W-:Y:S01]  /*7820*/  DSETP.GEU.AND P0, PT, |R28|, UR4, PT ;  /* 0x000000041c007e2a */ /* 0x000fe2000bf0e200 */
[----:B------:R-:W-:-:S13]  /*7830*/  IMAD.MOV.U32 R7, RZ, RZ, RZ ;  /* 0x000000ffff077224 */ /* 0x000fda00078e00ff */
[----:B0-----:R-:W-:-:S05]  /*7840*/  @!P0 FMUL R6, R6, 1.175494350822287508e-38 ;  /* 0x0080000006068820 */ /* 0x001fca0000400000 */
[----:B------:R0:W-:Y:S01]  /*7850*/  STG.E.64 desc[UR36][R4.64], R6 ;  /* 0x0000000604007986 */ /* 0x0001e2000c101b24 */
[----:B------:R-:W-:Y:S05]  /*7860*/  BRA `(.L_x_9926) ;  /* 0x0000000c00187947 */ /* 0x000fea0003800000 */
.L_x_9932:
[----:B------:R-:W-:Y:S01]  /*7870*/  UMOV UR4, 0xf0000000 ;  /* 0xf000000000047882 */ /* 0x000fe20000000000 */
[----:B------:R-:W-:Y:S01]  /*7880*/  UMOV UR5, 0x380fffff ;  /* 0x380fffff00057882 */ /* 0x000fe20000000000 */
[----:B----45:R-:W0:Y:S01]  /*7890*/  F2F.F32.F64 R0, R28 ;  /* 0x0000001c00007310 */ /* 0x030e220000301000 */
[----:B------:R-:W-:-:S14]  /*78a0*/  DSETP.GEU.AND P0, PT, |R28|, UR4, PT ;  /* 0x000000041c007e2a */ /* 0x000fdc000bf0e200 */
[----:B0-----:R-:W-:-:S05]  /*78b0*/  @!P0 FMUL R0, R0, 1.175494350822287508e-38 ;  /* 0x0080000000008820 */ /* 0x001fca0000400000 */
[----:B------:R-:W-:-:S04]  /*78c0*/  F2FP.F16.F32.PACK_AB R3, RZ, R0 ;  /* 0x00000000ff03723e */ /* 0x000fc800000000ff */
[----:B------:R-:W-:-:S05]  /*78d0*/  PRMT R3, R3, 0x5410, RZ ;  /* 0x0000541003037816 */ /* 0x000fca00000000ff */
[----:B------:R0:W-:Y:S01]  /*78e0*/  STG.E desc[UR36][R4.64], R3 ;  /* 0x0000000304007986 */ /* 0x0001e2000c101924 */
[----:B------:R-:W-:Y:S05]  /*78f0*/  BRA `(.L_x_9926) ;  /* 0x0000000800f47947 */ /* 0x000fea0003800000 */
.L_x_9931:
[----:B----45:R0:W-:Y:S01]  /*7900*/  STG.E.64 desc[UR36][R4.64], R28 ;  /* 0x0000001c04007986 */ /* 0x0301e2000c101b24 */
[----:B------:R-:W-:Y:S05]  /*7910*/  BRA `(.L_x_9926) ;  /* 0x0000000800ec7947 */ /* 0x000fea0003800000 */
.L_x_9921:
        /* <DEDUP_REMOVED lines=10> */
[----:B----45:R-:W0:Y:S02]  /*79c0*/  F2I.U32.F64.TRUNC R29, R28 ;  /* 0x0000001c001d7311 */ /* 0x030e24000030d000 */
[----:B0-----:R0:W-:Y:S01]  /*79d0*/  STG.E.U16 desc[UR36][R4.64], R29 ;  /* 0x0000001d04007986 */ /* 0x0011e2000c101524 */
[----:B------:R-:W-:Y:S05]  /*79e0*/  BRA `(.L_x_9926) ;  /* 0x0000000800b87947 */ /* 0x000fea0003800000 */
.L_x_9936:
[----:B------:R-:W-:Y:S01]  /*79f0*/  UMOV UR4, 0xf0000000 ;  /* 0xf000000000047882 */ /* 0x000fe20000000000 */
[----:B------:R-:W-:Y:S01]  /*7a00*/  UMOV UR5, 0x380fffff ;  /* 0x380fffff00057882 */ /* 0x000fe20000000000 */
[----:B----45:R-:W0:Y:S01]  /*7a10*/  F2F.F32.F64 R7, R28 ;  /* 0x0000001c00077310 */ /* 0x030e220000301000 */
        /* <DEDUP_REMOVED lines=19> */
.L_x_9939:
[----:B------:R-:W-:-:S04]  /*7b50*/  SHF.R.U32.HI R3, RZ, 0x18, R7 ;  /* 0x00000018ff037819 */ /* 0x000fc80000011607 */
[----:B------:R-:W-:-:S07]  /*7b60*/  LOP3.LUT R0, R0, 0x80, R3, 0xf8, !PT ;  /* 0x0000008000007812 */ /* 0x000fce00078ef803 */
.L_x_9938:
[----:B------:R-:W-:Y:S05]  /*7b70*/  BSYNC.RECONVERGENT B0 ;  /* 0x0000000000007941 */ /* 0x000fea0003800200 */
.L_x_9937:
[----:B------:R0:W-:Y:S01]  /*7b80*/  STG.E.U8 desc[UR36][R4.64], R0 ;  /* 0x0000000004007986 */ /* 0x0001e2000c101124 */
[----:B------:R-:W-:Y:S05]  /*7b90*/  BRA `(.L_x_9926) ;  /* 0x00000008004c7947 */ /* 0x000fea0003800000 */
.L_x_9935:
        /* <DEDUP_REMOVED lines=22> */
.L_x_9942:
[----:B------:R-:W-:-:S04]  /*7d00*/  SHF.R.U32.HI R3, RZ, 0x18, R7 ;  /* 0x00000018ff037819 */ /* 0x000fc80000011607 */
[----:B------:R-:W-:-:S07]  /*7d10*/  LOP3.LUT R0, R0, 0x80, R3, 0xf8, !PT ;  /* 0x0000008000007812 */ /* 0x000fce00078ef803 */
.L_x_9941:
[----:B------:R-:W-:Y:S05]  /*7d20*/  BSYNC.RECONVERGENT B0 ;  /* 0x0000000000007941 */ /* 0x000fea0003800200 */
.L_x_9940:
[----:B------:R0:W-:Y:S01]  /*7d30*/  STG.E.U8 desc[UR36][R4.64], R0 ;  /* 0x0000000004007986 */ /* 0x0001e2000c101124 */
[----:B------:R-:W-:Y:S05]  /*7d40*/  BRA `(.L_x_9926) ;  /* 0x0000000400e07947 */ /* 0x000fea0003800000 */
.L_x_9934:
        /* <DEDUP_REMOVED lines=26> */
.L_x_9944:
[----:B----45:R-:W0:Y:S02]  /*7ef0*/  F2I.U64.F64.TRUNC R28, R28 ;  /* 0x0000001c001c7311 */ /* 0x030e24000030d800 */
[----:B0-----:R0:W-:Y:S01]  /*7f00*/  STG.E.64 desc[UR36][R4.64], R28 ;  /* 0x0000001c04007986 */ /* 0x0011e2000c101b24 */
[----:B------:R-:W-:Y:S05]  /*7f10*/  BRA `(.L_x_9926) ;  /* 0x00000004006c7947 */ /* 0x000fea0003800000 */
.L_x_9943:
[----:B----45:R-:W0:Y:S02]  /*7f20*/  F2I.U32.F64.TRUNC R29, R28 ;  /* 0x0000001c001d7311 */ /* 0x030e24000030d000 */
[----:B0-----:R0:W-:Y:S01]  /*7f30*/  STG.E desc[UR36][R4.64], R29 ;  /* 0x0000001d04007986 */ /* 0x0011e2000c101924 */
[----:B------:R-:W-:Y:S05]  /*7f40*/  BRA `(.L_x_9926) ;  /* 0x0000000400607947 */ /* 0x000fea0003800000 */
.L_x_9933:
[----:B------:R-:W-:-:S13]  /*7f50*/  ISETP.GT.AND P0, PT, R0, 0xe, PT ;  /* 0x0000000e0000780c */ /* 0x000fda0003f04270 */
[----:B------:R-:W-:Y:S05]  /*7f60*/  @P0 BRA `(.L_x_9945) ;  /* 0x00000000002c0947 */ /* 0x000fea0003800000 */
[----:B------:R-:W-:-:S13]  /*7f70*/  ISETP.NE.AND P0, PT, R0, 0xa, PT ;  /* 0x0000000a0000780c */ /* 0x000fda0003f05270 */
[----:B------:R-:W-:Y:S05]  /*7f80*/  @!P0 BRA `(.L_x_9946) ;  /* 0x0000000000188947 */ /* 0x000fea0003800000 */
[----:B------:R-:W-:-:S13]  /*7f90*/  ISETP.NE.AND P0, PT, R0, 0xb, PT ;  /* 0x0000000b0000780c */ /* 0x000fda0003f05270 */
[----:B------:R-:W-:Y:S05]  /*7fa0*/  @P0 BRA `(.L_x_9925) ;  /* 0x0000000000340947 */ /* 0x000fea0003800000 */
[----:B----45:R-:W-:-:S06]  /*7fb0*/  DSETP.NEU.AND P0, PT, R28, RZ, PT ;  /* 0x000000ff1c00722a */ /* 0x030fcc0003f0d000 */
[----:B------:R-:W-:-:S05]  /*7fc0*/  SEL R3, RZ, 0x1, !P0 ;  /* 0x00000001ff037807 */ /* 0x000fca0004000000 */
[----:B------:R0:W-:Y:S01]  /*7fd0*/  STG.E.U8 desc[UR36][R4.64], R3 ;  /* 0x0000000304007986 */ /* 0x0001e2000c101124 */
[----:B------:R-:W-:Y:S05]  /*7fe0*/  BRA `(.L_x_9926) ;  /* 0x0000000400387947 */ /* 0x000fea0003800000 */
.L_x_9946:
[----:B------:R-:W-:-:S05]  /*7ff0*/  CS2R R30, SRZ ;  /* 0x00000000001e7805 */ /* 0x000fca000001ff00 */
[----:B----45:R0:W-:Y:S01]  /*8000*/  STG.E.128 desc[UR36][R4.64], R28 ;  /* 0x0000001c04007986 */ /* 0x0301e2000c101d24 */
[----:B------:R-:W-:Y:S05]  /*8010*/  BRA `(.L_x_9926) ;  /* 0x00000004002c7947 */ /* 0x000fea0003800000 */
.L_x_9945:
[----:B------:R-:W-:-:S13]  /*8020*/  ISETP.NE.AND P0, PT, R0, 0xf, PT ;  /* 0x0000000f0000780c */ /* 0x000fda0003f05270 */
[----:B------:R-:W-:Y:S05]  /*8030*/  @!P0 BRA `(.L_x_9947) ;  /* 0x0000000400088947 */ /* 0x000fea0003800000 */
[----:B------:R-:W-:-:S13]  /*8040*/  ISETP.NE.AND P0, PT, R0, 0x17, PT ;  /* 0x000000170000780c */ /* 0x000fda0003f05270 */
[----:B------:R-:W-:Y:S05]  /*8050*/  @!P0 BRA `(.L_x_9948) ;  /* 0x0000000000a08947 */ /* 0x000fea0003800000 */
[----:B------:R-:W-:-:S13]  /*8060*/  ISETP.NE.AND P0, PT, R0, 0x18, PT ;  /* 0x000000180000780c */ /* 0x000fda0003f05270 */
[----:B------:R-:W-:Y:S05]  /*8070*/  @!P0 BRA `(.L_x_9949) ;  /* 0x0000000000448947 */ /* 0x000fea0003800000 */
.L_x_9925:
        /* <DEDUP_REMOVED lines=16> */
.L_x_9950:
[----:B------:R-:W-:Y:S05]  /*8180*/  BRA `(.L_x_9926) ;  /* 0x0000000000d07947 */ /* 0x000fea0003800000 */
.L_x_9949:
[----:B------:R-:W-:Y:S01]  /*8190*/  UMOV UR4, 0xf0000000 ;  /* 0xf000000000047882 */ /* 0x000fe20000000000 */
[----:B------:R-:W-:Y:S01]  /*81a0*/  UMOV UR5, 0x380fffff ;  /* 0x380fffff00057882 */ /* 0x000fe20000000000 */
[----:B----45:R-:W0:Y:S01]  /*81b0*/  F2F.F32.F64 R7, R28 ;  /* 0x0000001c00077310 */ /* 0x030e220000301000 */
        /* <DEDUP_REMOVED lines=14> */
.L_x_9952:
[----:B------:R-:W-:Y:S05]  /*82a0*/  BSYNC.RECONVERGENT B0 ;  /* 0x0000000000007941 */ /* 0x000fea0003800200 */
.L_x_9951:
[----:B------:R-:W-:-:S05]  /*82b0*/  LOP3.LUT R3, R0, 0x80, R3, 0xf8, !PT ;  /* 0x0000008000037812 */ /* 0x000fca00078ef803 */
[----:B------:R0:W-:Y:S01]  /*82c0*/  STG.E.U8 desc[UR36][R4.64], R3 ;  /* 0x0000000304007986 */ /* 0x0001e2000c101124 */
[----:B------:R-:W-:Y:S05]  /*82d0*/  BRA `(.L_x_9926) ;  /* 0x00000000007c7947 */ /* 0x000fea0003800000 */
.L_x_9948:
[----:B------:R-:W-:Y:S01]  /*82e0*/  UMOV UR4, 0xf0000000 ;  /* 0xf000000000047882 */ /* 0x000fe20000000000 */
[----:B------:R-:W-:Y:S01]  /*82f0*/  UMOV UR5, 0x380fffff ;  /* 0x380fffff00057882 */ /* 0x000fe20000000000 */
[----:B----45:R-:W0:Y:S01]  /*8300*/  F2F.F32.F64 R7, R28 ;  /* 0x0000001c00077310 */ /* 0x030e220000301000 */
        /* <DEDUP_REMOVED lines=13> */
.L_x_9954:
[----:B------:R-:W-:Y:S01]  /*83e0*/  IMAD.MOV.U32 R0, RZ, RZ, 0x7f ;  /* 0x0000007fff007424 */ /* 0x000fe200078e00ff */
[----:B------:R-:W-:-:S04]  /*83f0*/  ISETP.GT.U32.AND P0, PT, R3, 0x7f800000, PT ;  /* 0x7f8000000300780c */ /* 0x000fc80003f04070 */
[----:B------:R-:W-:-:S09]  /*8400*/  SEL R0, R0, 0x7c, P0 ;  /* 0x0000007c00007807 */ /* 0x000fd20000000000 */
.L_x_9955:
[----:B------:R-:W-:Y:S05]  /*8410*/  BSYNC.RECONVERGENT B0 ;  /* 0x0000000000007941 */ /* 0x000fea0003800200 */
.L_x_9953:
[----:B------:R-:W-:-:S04]  /*8420*/  SHF.R.U32.HI R3, RZ, 0x18, R7 ;  /* 0x00000018ff037819 */ /* 0x000fc80000011607 */
[----:B------:R-:W-:-:S05]  /*8430*/  LOP3.LUT R3, R0, 0x80, R3, 0xf8, !PT ;  /* 0x0000008000037812 */ /* 0x000fca00078ef803 */
[----:B------:R0:W-:Y:S01]  /*8440*/  STG.E.U8 desc[UR36][R4.64], R3 ;  /* 0x0000000304007986 */ /* 0x0001e2000c101124 */
[----:B------:R-:W-:Y:S05]  /*8450*/  BRA `(.L_x_9926) ;  /* 0x00000000001c7947 */ /* 0x000fea0003800000 */
.L_x_9947:
[----:B------:R-:W-:Y:S01]  /*8460*/  UMOV UR4, 0xf0000000 ;  /* 0xf000000000047882 */ /* 0x000fe20000000000 */
[----:B------:R-:W-:Y:S01]  /*8470*/  UMOV UR5, 0x380fffff ;  /* 0x380fffff00057882 */ /* 0x000fe20000000000 */
[----:B----45:R-:W0:Y:S01]  /*8480*/  F2F.F32.F64 R0, R28 ;  /* 0x0000001c00007310 */ /* 0x030e220000301000 */
[----:B------:R-:W-:-:S14]  /*8490*/  DSETP.GEU.AND P0, PT, |R28|, UR4, PT ;  /* 0x000000041c007e2a */ /* 0x000fdc000bf0e200 */
[----:B0-----:R-:W-:-:S05]  /*84a0*/  @!P0 FMUL R0, R0, 1.175494350822287508e-38 ;  /* 0x0080000000008820 */ /* 0x001fca0000400000 */
[----:B------:R-:W-:-:S05]  /*84b0*/  F2FP.BF16.F32.PACK_AB R0, RZ, R0 ;  /* 0x00000000ff00723e */ /* 0x000fca00000010ff */
[----:B------:R0:W-:Y:S02]  /*84c0*/  STG.E.U16 desc[UR36][R4.64], R0 ;  /* 0x0000000004007986 */ /* 0x0001e4000c101524 */
.L_x_9926:
[----:B------:R-:W-:-:S05]  /*84d0*/  VIADD R23, R23, 0x80 ;  /* 0x0000008017177836 */ /* 0x000fca0000000000 */
[----:B------:R-:W-:-:S13]  /*84e0*/  ISETP.GE.AND P0, PT, R23, R19, PT ;  /* 0x000000131700720c */ /* 0x000fda0003f06270 */
[----:B------:R-:W-:Y:S05]  /*84f0*/  @P0 BRA `(.L_x_9920) ;  /* 0x0000001000480947 */ /* 0x000fea0003800000 */
[----:B------:R-:W5:Y:S01]  /*8500*/  LDCU UR4, c[0x0][0x3a8] ;  /* 0x00007500ff0477ac */ /* 0x000f620008000800 */
[----:B012-4-:R-:W0:Y:S01]  /*8510*/  LDC.64 R4, c[0x0][0x388] ;  /* 0x0000e200ff047b82 */ /* 0x017e220000000a00 */
        /* <DEDUP_REMOVED lines=19> */
.L_x_9959:
[----:B------:R-:W0:Y:S02]  /*8650*/  F2I.S64.F64.TRUNC R24, R24 ;  /* 0x0000001800187311 */ /* 0x000e24000030d900 */
[----:B0-----:R-:W-:-:S05]  /*8660*/  IMAD.MOV.U32 R3, RZ, RZ, R24 ;  /* 0x000000ffff037224 */ /* 0x001fca00078e0018 */
[----:B------:R0:W-:Y:S01]  /*8670*/  STG.E.U8 desc[UR36][R4.64], R3 ;  /* 0x0000000304007986 */ /* 0x0001e2000c101124 */
[----:B------:R-:W-:Y:S05]  /*8680*/  BRA `(.L_x_9961) ;  /* 0x0000000c00e07947 */ /* 0x000fea0003800000 */
.L_x_9958:
        /* <DEDUP_REMOVED lines=9> */
.L_x_9963:
[----:B------:R-:W0:Y:S02]  /*8720*/  F2I.F64.TRUNC R25, R24 ;  /* 0x0000001800197311 */ /* 0x000e24000030d100 */
[----:B0-----:R0:W-:Y:S01]  /*8730*/  STG.E desc[UR36][R4.64], R25 ;  /* 0x0000001904007986 */ /* 0x0011e2000c101924 */
[----:B------:R-:W-:Y:S05]  /*8740*/  BRA `(.L_x_9961) ;  /* 0x0000000c00b07947 */ /* 0x000fea0003800000 */
.L_x_9962:
[----:B------:R-:W0:Y:S02]  /*8750*/  F2I.F64.TRUNC R25, R24 ;  /* 0x0000001800197311 */ /* 0x000e24000030d100 */
[----:B0-----:R0:W-:Y:S01]  /*8760*/  STG.E.U16 desc[UR36][R4.64], R25 ;  /* 0x0000001904007986 */ /* 0x0011e2000c101524 */
[----:B------:R-:W-:Y:S05]  /*8770*/  BRA `(.L_x_9961) ;  /* 0x0000000c00a47947 */ /* 0x000fea0003800000 */
.L_x_9957:
        /* <DEDUP_REMOVED lines=13> */
.L_x_9965:
        /* <DEDUP_REMOVED lines=8> */
.L_x_9964:
        /* <DEDUP_REMOVED lines=14> */
.L_x_9967:
        /* <DEDUP_REMOVED lines=9> */
.L_x_9966:
[----:B------:R0:W-:Y:S01]  /*8a40*/  STG.E.64 desc[UR36][R4.64], R24 ;  /* 0x0000001804007986 */ /* 0x0001e2000c101b24 */
[----:B------:R-:W-:Y:S05]  /*8a50*/  BRA `(.L_x_9961) ;  /* 0x0000000800ec7947 */ /* 0x000fea0003800000 */
.L_x_9956:
        /* <DEDUP_REMOVED lines=13> */
.L_x_9971:
        /* <DEDUP_REMOVED lines=22> */
.L_x_9974:
[----:B------:R-:W-:-:S04]  /*8c90*/  SHF.R.U32.HI R3, RZ, 0x18, R7 ;  /* 0x00000018ff037819 */ /* 0x000fc80000011607 */
[----:B------:R-:W-:-:S07]  /*8ca0*/  LOP3.LUT R0, R0, 0x80, R3, 0xf8, !PT ;  /* 0x0000008000007812 */ /* 0x000fce00078ef803 */
.L_x_9973:
[----:B------:R-:W-:Y:S05]  /*8cb0*/  BSYNC.RECONVERGENT B0 ;  /* 0x0000000000007941 */ /* 0x000fea0003800200 */
.L_x_9972:
[----:B------:R0:W-:Y:S01]  /*8cc0*/  STG.E.U8 desc[UR36][R4.64], R0 ;  /* 0x0000000004007986 */ /* 0x0001e2000c101124 */
[----:B------:R-:W-:Y:S05]  /*8cd0*/  BRA `(.L_x_9961) ;  /* 0x00000008004c7947 */ /* 0x000fea0003800000 */
.L_x_9970:
        /* <DEDUP_REMOVED lines=22> */
.L_x_9977:
[----:B------:R-:W-:-:S04]  /*8e40*/  SHF.R.U32.HI R3, RZ, 0x18, R7 ;  /* 0x00000018ff037819 */ /* 0x000fc80000011607 */
[----:B------:R-:W-:-:S07]  /*8e50*/  LOP3.LUT R0, R0, 0x80, R3, 0xf8, !PT ;  /* 0x0000008000007812 */ /* 0x000fce00078ef803 */
.L_x_9976:
[----:B------:R-:W-:Y:S05]  /*8e60*/  BSYNC.RECONVERGENT B0 ;  /* 0x0000000000007941 */ /* 0x000fea0003800200 */
.L_x_9975:
[----:B------:R0:W-:Y:S01]  /*8e70*/  STG.E.U8 desc[UR36][R4.64], R0 ;  /* 0x0000000004007986 */ /* 0x0001e2000c101124 */
[----:B------:R-:W-:Y:S05]  /*8e80*/  BRA `(.L_x_9961) ;  /* 0x0000000400e07947 */ /* 0x000fea0003800000 */
.L_x_9969:
        /* <DEDUP_REMOVED lines=26> */
.L_x_9979:
[----:B------:R-:W0:Y:S02]  /*9030*/  F2I.U64.F64.TRUNC R24, R24 ;  /* 0x0000001800187311 */ /* 0x000e24000030d800 */
[----:B0-----:R0:W-:Y:S01]  /*9040*/  STG.E.64 desc[UR36][R4.64], R24 ;  /* 0x0000001804007986 */ /* 0x0011e2000c101b24 */
[----:B------:R-:W-:Y:S05]  /*9050*/  BRA `(.L_x_9961) ;  /* 0x00000004006c7947 */ /* 0x000fea0003800000 */
.L_x_9978:
[----:B------:R-:W0:Y:S02]  /*9060*/  F2I.U32.F64.TRUNC R25, R24 ;  /* 0x0000001800197311 */ /* 0x000e24000030d000 */
[----:B0-----:R0:W-:Y:S01]  /*9070*/  STG.E desc[UR36][R4.64], R25 ;  /* 0x0000001904007986 */ /* 0x0011e2000c101924 */
[----:B------:R-:W-:Y:S05]  /*9080*/  BRA `(.L_x_9961) ;  /* 0x0000000400607947 */ /* 0x000fea0003800000 */
.L_x_9968:
        /* <DEDUP_REMOVED lines=10> */
.L_x_9981:
[----:B---3--:R-:W-:-:S05]  /*9130*/  CS2R R26, SRZ ;  /* 0x00000000001a7805 */ /* 0x008fca000001ff00 */
[----:B------:R0:W-:Y:S01]  /*9140*/  STG.E.128 desc[UR36][R4.64], R24 ;  /* 0x0000001804007986 */ /* 0x0001e2000c101d24 */
[----:B------:R-:W-:Y:S05]  /*9150*/  BRA `(.L_x_9961) ;  /* 0x00000004002c7947 */ /* 0x000fea0003800000 */
.L_x_9980:
[----:B------:R-:W-:-:S13]  /*9160*/  ISETP.NE.AND P0, PT, R0, 0xf, PT ;  /* 0x0000000f0000780c */ /* 0x000fda0003f05270 */
[----:B------:R-:W-:Y:S05]  /*9170*/  @!P0 BRA `(.L_x_9982) ;  /* 0x0000000400088947 */ /* 0x000fea0003800000 */
[----:B------:R-:W-:-:S13]  /*9180*/  ISETP.NE.AND P0, PT, R0, 0x17, PT ;  /* 0x000000170000780c */ /* 0x000fda0003f05270 */
[----:B------:R-:W-:Y:S05]  /*9190*/  @!P0 BRA `(.L_x_9983) ;  /* 0x0000000000a08947 */ /* 0x000fea0003800000 */
[----:B------:R-:W-:-:S13]  /*91a0*/  ISETP.NE.AND P0, PT, R0, 0x18, PT ;  /* 0x000000180000780c */ /* 0x000fda0003f05270 */
[----:B------:R-:W-:Y:S05]  /*91b0*/  @!P0 BRA `(.L_x_9984) ;  /* 0x0000000000448947 */ /* 0x000fea0003800000 */
.L_x_9960:
        /* <DEDUP_REMOVED lines=15> */
[----:B--23--:R-:W-:Y:S05]  /*92b0*/  CALL.ABS.NOINC R14 ;  /* 0x000000000e007343 */ /* 0x00cfea0003c00000 */
.L_x_9985:
[----:B------:R-:W-:Y:S05]  /*92c0*/  BRA `(.L_x_9961) ;  /* 0x0000000000d07947 */ /* 0x000fea0003800000 */
.L_x_9984:
        /* <DEDUP_REMOVED lines=17> */
.L_x_9987:
[----:B------:R-:W-:Y:S05]  /*93e0*/  BSYNC.RECONVERGENT B0 ;  /* 0x0000000000007941 */ /* 0x000fea0003800200 */
.L_x_9986:
[----:B------:R-:W-:-:S05]  /*93f0*/  LOP3.LUT R3, R0, 0x80, R3, 0xf8, !PT ;  /* 0x0000008000037812 */ /* 0x000fca00078ef803 */
[----:B------:R4:W-:Y:S01]  /*9400*/  STG.E.U8 desc[UR36][R4.64], R3 ;  /* 0x0000000304007986 */ /* 0x0009e2000c101124 */
[----:B------:R-:W-:Y:S05]  /*9410*/  BRA `(.L_x_9961) ;  /* 0x00000000007c7947 */ /* 0x000fea0003800000 */
.L_x_9983:
        /* <DEDUP_REMOVED lines=16> */
.L_x_9989:
[----:B------:R-:W-:Y:S01]  /*9520*/  IMAD.MOV.U32 R0, RZ, RZ, 0x7f ;  /* 0x0000007fff007424 */ /* 0x000fe200078e00ff */
[----:B------:R-:W-:-:S04]  /*9530*/  ISETP.GT.U32.AND P0, PT, R3, 0x7f800000, PT ;  /* 0x7f8000000300780c */ /* 0x000fc80003f04070 */
[----:B------:R-:W-:-:S09]  /*9540*/  SEL R0, R0, 0x7c, P0 ;  /* 0x0000007c00007807 */ /* 0x000fd20000000000 */
.L_x_9990:
[----:B------:R-:W-:Y:S05]  /*9550*/  BSYNC.RECONVERGENT B0 ;  /* 0x0000000000007941 */ /* 0x000fea0003800200 */
.L_x_9988:
[----:B------:R-:W-:-:S04]  /*9560*/  SHF.R.U32.HI R3, RZ, 0x18, R7 ;  /* 0x00000018ff037819 */ /* 0x000fc80000011607 */
[----:B------:R-:W-:-:S05]  /*9570*/  LOP3.LUT R3, R0, 0x80, R3, 0xf8, !PT ;  /* 0x0000008000037812 */ /* 0x000fca00078ef803 */
[----:B------:R2:W-:Y:S01]  /*9580*/  STG.E.U8 desc[UR36][R4.64], R3 ;  /* 0x0000000304007986 */ /* 0x0005e2000c101124 */
[----:B------:R-:W-:Y:S05]  /*9590*/  BRA `(.L_x_9961) ;  /* 0x00000000001c7947 */ /* 0x000fea0003800000 */
.L_x_9982:
[----:B------:R-:W-:Y:S01]  /*95a0*/  UMOV UR4, 0xf0000000 ;  /* 0xf000000000047882 */ /* 0x000fe20000000000 */
[----:B------:R-:W-:Y:S01]  /*95b0*/  UMOV UR5, 0x380fffff ;  /* 0x380fffff00057882 */ /* 0x000fe20000000000 */
[----:B------:R-:W0:Y:S01]  /*95c0*/  F2F.F32.F64 R0, R24 ;  /* 0x0000001800007310 */ /* 0x000e220000301000 */
[----:B------:R-:W-:-:S14]  /*95d0*/  DSETP.GEU.AND P0, PT, |R24|, UR4, PT ;  /* 0x0000000418007e2a */ /* 0x000fdc000bf0e200 */
[----:B0-----:R-:W-:-:S05]  /*95e0*/  @!P0 FMUL R0, R0, 1.175494350822287508e-38 ;  /* 0x0080000000008820 */ /* 0x001fca0000400000 */
[----:B------:R-:W-:-:S05]  /*95f0*/  F2FP.BF16.F32.PACK_AB R0, RZ, R0 ;  /* 0x00000000ff00723e */ /* 0x000fca00000010ff */
[----:B------:R0:W-:Y:S02]  /*9600*/  STG.E.U16 desc[UR36][R4.64], R0 ;  /* 0x0000000004007986 */ /* 0x0001e4000c101524 */
.L_x_9961:
[----:B------:R-:W-:-:S07]  /*9610*/  VIADD R23, R23, 0x80 ;  /* 0x0000008017177836 */ /* 0x000fce0000000000 */
.L_x_9920:
[----:B------:R-:W-:Y:S05]  /*9620*/  BSYNC.RECONVERGENT B6 ;  /* 0x0000000000067941 */ /* 0x000fea0003800200 */
.L_x_9919:
[----:B------:R-:W-:-:S13]  /*9630*/  ISETP.GE.AND P0, PT, R23, R19, PT ;  /* 0x000000131700720c */ /* 0x000fda0003f06270 */
[----:B------:R-:W-:Y:S05]  /*9640*/  @P0 EXIT ;  /* 0x000000000000094d */ /* 0x000fea0003800000 */
[----:B012-4-:R-:W0:Y:S01]  /*9650*/  LDC.64 R4, c[0x0][0x388] ;  /* 0x0000e200ff047b82 */ /* 0x017e220000000a00 */
        /* <DEDUP_REMOVED lines=16> */
[----:B-----5:R-:W0:Y:S02]  /*9760*/  F2I.F64.TRUNC R17, R16 ;  /* 0x0000001000117311 */ /* 0x020e24000030d100 */
[----:B0-----:R-:W-:Y:S01]  /*9770*/  STG.E.U8 desc[UR36][R4.64], R17 ;  /* 0x0000001104007986 */ /* 0x001fe2000c101124 */
[----:B------:R-:W-:Y:S05]  /*9780*/  EXIT ;  /* 0x000000000000794d */ /* 0x000fea0003800000 */
.L_x_9994:
[----:B-----5:R-:W0:Y:S02]  /*9790*/  F2I.S64.F64.TRUNC R16, R16 ;  /* 0x0000001000107311 */ /* 0x020e24000030d900 */
[----:B0-----:R-:W-:-:S05]  /*97a0*/  IMAD.MOV.U32 R3, RZ, RZ, R16 ;  /* 0x000000ffff037224 */ /* 0x001fca00078e0010 */
[----:B------:R-:W-:Y:S01]  /*97b0*/  STG.E.U8 desc[UR36][R4.64], R3 ;  /* 0x0000000304007986 */ /* 0x000fe2000c101124 */
[----:B------:R-:W-:Y:S05]  /*97c0*/  EXIT ;  /* 0x000000000000794d */ /* 0x000fea0003800000 */
.L_x_9993:
[----:B------:R-:W-:-:S13]  /*97d0*/  ISETP.NE.AND P0, PT, R0, 0x2, PT ;  /* 0x000000020000780c */ /* 0x000fda0003f05270 */
[----:B------:R-:W-:Y:S05]  /*97e0*/  @!P0 BRA `(.L_x_9996) ;  /* 0x0000000000288947 */ /* 0x000fea0003800000 */
[----:B------:R-:W-:-:S13]  /*97f0*/  ISETP.NE.AND P0, PT, R0, 0x3, PT ;  /* 0x000000030000780c */ /* 0x000fda0003f05270 */
[----:B------:R-:W-:Y:S05]  /*9800*/  @!P0 BRA `(.L_x_9997) ;  /* 0x0000000000148947 */ /* 0x000fea0003800000 */
[----:B------:R-:W-:-:S13]  /*9810*/  ISETP.NE.AND P0, PT, R0, 0x4, PT ;  /* 0x000000040000780c */ /* 0x000fda0003f05270 */
[----:B------:R-:W-:Y:S05]  /*9820*/  @P0 BRA `(.L_x_9995) ;  /* 0x0000000800b40947 */ /* 0x000fea0003800000 */
[----:B-----5:R-:W0:Y:S02]  /*9830*/  F2I.S64.F64.TRUNC R16, R16 ;  /* 0x0000001000107311 */ /* 0x020e24000030d900 */
[----:B0-----:R-:W-:Y:S01]  /*9840*/  STG.E.64 desc[UR36][R4.64], R16 ;  /* 0x0000001004007986 */ /* 0x001fe2000c101b24 */
[----:B------:R-:W-:Y:S05]  /*9850*/  EXIT ;  /* 0x000000000000794d */ /* 0x000fea0003800000 */
.L_x_9997:
[----:B-----5:R-:W0:Y:S02]  /*9860*/  F2I.F64.TRUNC R17, R16 ;  /* 0x0000001000117311 */ /* 0x020e24000030d100 */
[----:B0-----:R-:W-:Y:S01]  /*9870*/  STG.E desc[UR36][R4.64], R17 ;  /* 0x0000001104007986 */ /* 0x001fe2000c101924 */
[----:B------:R-:W-:Y:S05]  /*9880*/  EXIT ;  /* 0x000000000000794d */ /* 0x000fea0003800000 */
.L_x_9996:
[----:B-----5:R-:W0:Y:S02]  /*9890*/  F2I.F64.TRUNC R17, R16 ;  /* 0x0000001000117311 */ /* 0x020e24000030d100 */
[----:B0-----:R-:W-:Y:S01]  /*98a0*/  STG.E.U16 desc[UR36][R4.64], R17 ;  /* 0x0000001104007986 */ /* 0x001fe2000c101524 */
[----:B------:R-:W-:Y:S05]  /*98b0*/  EXIT ;  /* 0x000000000000794d */ /* 0x000fea0003800000 */
.L_x_9992:
        /* <DEDUP_REMOVED lines=8> */
[----:B-----5:R-:W0:Y:S01]  /*9940*/  F2F.F32.F64 R3, R16 ;  /* 0x0000001000037310 */ /* 0x020e220000301000 */
[----:B------:R-:W-:-:S14]  /*9950*/  DSETP.GEU.AND P0, PT, |R16|, UR4, PT ;  /* 0x0000000410007e2a */ /* 0x000fdc000bf0e200 */
[----:B0-----:R-:W-:-:S05]  /*9960*/  @!P0 FMUL R3, R3, 1.175494350822287508e-38 ;  /* 0x0080000003038820 */ /* 0x001fca0000400000 */
[----:B------:R-:W-:Y:S01]  /*9970*/  STG.E desc[UR36][R4.64], R3 ;  /* 0x0000000304007986 */ /* 0x000fe2000c101924 */
[----:B------:R-:W-:Y:S05]  /*9980*/  EXIT ;  /* 0x000000000000794d */ /* 0x000fea0003800000 */
.L_x_9999:
[----:B------:R-:W-:Y:S01]  /*9990*/  UMOV UR4, 0xf0000000 ;  /* 0xf000000000047882 */ /* 0x000fe20000000000 */
[----:B------:R-:W-:Y:S01]  /*99a0*/  UMOV UR5, 0x380fffff ;  /* 0x380fffff00057882 */ /* 0x000fe20000000000 */
[----:B-----5:R-:W0:Y:S01]  /*99b0*/  F2F.F32.F64 R0, R16 ;  /* 0x0000001000007310 */ /* 0x020e220000301000 */
[----:B------:R-:W-:-:S14]  /*99c0*/  DSETP.GEU.AND P0, PT, |R16|, UR4, PT ;  /* 0x0000000410007e2a */ /* 0x000fdc000bf0e200 */
[----:B0-----:R-:W-:-:S05]  /*99d0*/  @!P0 FMUL R0, R0, 1.175494350822287508e-38 ;  /* 0x0080000000008820 */ /* 0x001fca0000400000 */
[----:B------:R-:W-:-:S05]  /*99e0*/  F2FP.F16.F32.PACK_AB R0, RZ, R0 ;  /* 0x00000000ff00723e */ /* 0x000fca00000000ff */
[----:B------:R-:W-:Y:S01]  /*99f0*/  STG.E.U16 desc[UR36][R4.64], R0 ;  /* 0x0000000004007986 */ /* 0x000fe2000c101524 */
[----:B------:R-:W-:Y:S05]  /*9a00*/  EXIT ;  /* 0x000000000000794d */ /* 0x000fea0003800000 */
.L_x_9998:
        /* <DEDUP_REMOVED lines=8> */
[----:B-----5:R-:W0:Y:S01]  /*9a90*/  F2F.F32.F64 R2, R16 ;  /* 0x0000001000027310 */ /* 0x020e220000301000 */
[----:B------:R-:W-:Y:S01]  /*9aa0*/  DSETP.GEU.AND P0, PT, |R16|, UR4, PT ;  /* 0x0000000410007e2a */ /* 0x000fe2000bf0e200 */
[----:B------:R-:W-:-:S13]  /*9ab0*/  IMAD.MOV.U32 R3, RZ, RZ, RZ ;  /* 0x000000ffff037224 */ /* 0x000fda00078e00ff */
[----:B0-----:R-:W-:-:S05]  /*9ac0*/  @!P0 FMUL R2, R2, 1.175494350822287508e-38 ;  /* 0x0080000002028820 */ /* 0x001fca0000400000 */
[----:B------:R-:W-:Y:S01]  /*9ad0*/  STG.E.64 desc[UR36][R4.64], R2 ;  /* 0x0000000204007986 */ /* 0x000fe2000c101b24 */
[----:B------:R-:W-:Y:S05]  /*9ae0*/  EXIT ;  /* 0x000000000000794d */ /* 0x000fea0003800000 */
.L_x_10001:
[----:B------:R-:W-:Y:S01]  /*9af0*/  UMOV UR4, 0xf0000000 ;  /* 0xf000000000047882 */ /* 0x000fe20000000000 */
[----:B------:R-:W-:Y:S01]  /*9b00*/  UMOV UR5, 0x380fffff ;  /* 0x380fffff00057882 */ /* 0x000fe20000000000 */
[----:B-----5:R-:W0:Y:S01]  /*9b10*/  F2F.F32.F64 R0, R16 ;  /* 0x0000001000007310 */ /* 0x020e220000301000 */
[----:B------:R-:W-:-:S14]  /*9b20*/  DSETP.GEU.AND P0, PT, |R16|, UR4, PT ;  /* 0x0000000410007e2a */ /* 0x000fdc000bf0e200 */
[----:B0-----:R-:W-:-:S05]  /*9b30*/  @!P0 FMUL R0, R0, 1.175494350822287508e-38 ;  /* 0x0080000000008820 */ /* 0x001fca0000400000 */
[----:B------:R-:W-:-:S04]  /*9b40*/  F2FP.F16.F32.PACK_AB R3, RZ, R0 ;  /* 0x00000000ff03723e */ /* 0x000fc800000000ff */
[----:B------:R-:W-:-:S05]  /*9b50*/  PRMT R3, R3, 0x5410, RZ ;  /* 0x0000541003037816 */ /* 0x000fca00000000ff */
[----:B------:R-:W-:Y:S01]  /*9b60*/  STG.E desc[UR36][R4.64], R3 ;  /* 0x0000000304007986 */ /* 0x000fe2000c101924 */
[----:B------:R-:W-:Y:S05]  /*9b70*/  EXIT ;  /* 0x000000000000794d */ /* 0x000fea0003800000 */
.L_x_10000:
[----:B-----5:R-:W-:Y:S01]  /*9b80*/  STG.E.64 desc[UR36][R4.64], R16 ;  /* 0x0000001004007986 */ /* 0x020fe2000c101b24 */
[----:B------:R-:W-:Y:S05]  /*9b90*/  EXIT ;  /* 0x000000000000794d */ /* 0x000fea0003800000 */
.L_x_9991:
        /* <DEDUP_REMOVED lines=10> */
[----:B-----5:R-:W0:Y:S02]  /*9c40*/  F2I.U32.F64.TRUNC R17, R16 ;  /* 0x0000001000117311 */ /* 0x020e24000030d000 */
[----:B0-----:R-:W-:Y:S01]  /*9c50*/  STG.E.U16 desc[UR36][R4.64], R17 ;  /* 0x0000001104007986 */ /* 0x001fe2000c101524 */
[----:B------:R-:W-:Y:S05]  /*9c60*/  EXIT ;  /* 0x000000000000794d */ /* 0x000fea0003800000 */
.L_x_10005:
[----:B------:R-:W-:Y:S01]  /*9c70*/  UMOV UR4, 0xf0000000 ;  /* 0xf000000000047882 */ /* 0x000fe20000000000 */
[----:B------:R-:W-:Y:S01]  /*9c80*/  UMOV UR5, 0x380fffff ;  /* 0x380fffff00057882 */ /* 0x000fe20000000000 */
[----:B-----5:R-:W0:Y:S01]  /*9c90*/  F2F.F32.F64 R7, R16 ;  /* 0x0000001000077310 */ /* 0x020e220000301000 */
        /* <DEDUP_REMOVED lines=18> */
.L_x_10008:
[----:B------:R-:W-:-:S04]  /*9dc0*/  SHF.R.U32.HI R3, RZ, 0x18, R7 ;  /* 0x00000018ff037819 */ /* 0x000fc80000011607 */
[----:B------:R-:W-:-:S04]  /*9dd0*/  LOP3.LUT R0, R0, 0x80, R3, 0xf8, !PT ;  /* 0x0000008000007812 */ /* 0x000fc800078ef803 */
[----:B------:R-:W-:-:S07]  /*9de0*/  PRMT R2, R0, 0x7610, R2 ;  /* 0x0000761000027816 */ /* 0x000fce0000000002 */
.L_x_10007:
[----:B------:R-:W-:Y:S05]  /*9df0*/  BSYNC.RECONVERGENT B0 ;  /* 0x0000000000007941 */ /* 0x000fea0003800200 */
.L_x_10006:
[----:B------:R-:W-:Y:S01]  /*9e00*/  STG.E.U8 desc[UR36][R4.64], R2 ;  /* 0x0000000204007986 */ /* 0x000fe2000c101124 */
[----:B------:R-:W-:Y:S05]  /*9e10*/  EXIT ;  /* 0x000000000000794d */ /* 0x000fea0003800000 */
.L_x_10004:
        /* <DEDUP_REMOVED lines=21> */
.L_x_10011:
[----:B------:R-:W-:-:S04]  /*9f70*/  SHF.R.U32.HI R3, RZ, 0x18, R7 ;  /* 0x00000018ff037819 */ /* 0x000fc80000011607 */
[----:B------:R-:W-:-:S04]  /*9f80*/  LOP3.LUT R0, R0, 0x80, R3, 0xf8, !PT ;  /* 0x0000008000007812 */ /* 0x000fc800078ef803 */
[----:B------:R-:W-:-:S07]  /*9f90*/  PRMT R2, R0, 0x7610, R2 ;  /* 0x0000761000027816 */ /* 0x000fce0000000002 */
.L_x_10010:
[----:B------:R-:W-:Y:S05]  /*9fa0*/  BSYNC.RECONVERGENT B0 ;  /* 0x0000000000007941 */ /* 0x000fea0003800200 */
.L_x_10009:
[----:B------:R-:W-:Y:S01]  /*9fb0*/  STG.E.U8 desc[UR36][R4.64], R2 ;  /* 0x0000000204007986 */ /* 0x000fe2000c101124 */
[----:B------:R-:W-:Y:S05]  /*9fc0*/  EXIT ;  /* 0x000000000000794d */ /* 0x000fea0003800000 */
.L_x_10003:
        /* <DEDUP_REMOVED lines=26> */
.L_x_10013:
[----:B-----5:R-:W0:Y:S02]  /*a170*/  F2I.U64.F64.TRUNC R16, R16 ;  /* 0x0000001000107311 */ /* 0x020e24000030d800 */
[----:B0-----:R-:W-:Y:S01]  /*a180*/  STG.E.64 desc[UR36][R4.64], R16 ;  /* 0x0000001004007986 */ /* 0x001fe2000c101b24 */
[----:B------:R-:W-:Y:S05]  /*a190*/  EXIT ;  /* 0x000000000000794d */ /* 0x000fea0003800000 */
.L_x_10012:
[----:B-----5:R-:W0:Y:S02]  /*a1a0*/  F2I.U32.F64.TRUNC R17, R16 ;  /* 0x0000001000117311 */ /* 0x020e24000030d000 */
[----:B0-----:R-:W-:Y:S01]  /*a1b0*/  STG.E desc[UR36][R4.64], R17 ;  /* 0x0000001104007986 */ /* 0x001fe2000c101924 */
[----:B------:R-:W-:Y:S05]  /*a1c0*/  EXIT ;  /* 0x000000000000794d */ /* 0x000fea0003800000 */
.L_x_10002:
[----:B------:R-:W-:-:S13]  /*a1d0*/  ISETP.GT.AND P0, PT, R0, 0xe, PT ;  /* 0x0000000e0000780c */ /* 0x000fda0003f04270 */
[----:B------:R-:W-:Y:S05]  /*a1e0*/  @P0 BRA `(.L_x_10014) ;  /* 0x00000000002c0947 */ /* 0x000fea0003800000 */
[----:B------:R-:W-:-:S13]  /*a1f0*/  ISETP.NE.AND P0, PT, R0, 0xa, PT ;  /* 0x0000000a0000780c */ /* 0x000fda0003f05270 */
[----:B------:R-:W-:Y:S05]  /*a200*/  @!P0 BRA `(.L_x_10015) ;  /* 0x0000000000188947 */ /* 0x000fea0003800000 */
[----:B------:R-:W-:-:S13]  /*a210*/  ISETP.NE.AND P0, PT, R0, 0xb, PT ;  /* 0x0000000b0000780c */ /* 0x000fda0003f05270 */
[----:B------:R-:W-:Y:S05]  /*a220*/  @P0 BRA `(.L_x_9995) ;  /* 0x0000000000340947 */ /* 0x000fea0003800000 */
[----:B-----5:R-:W-:-:S06]  /*a230*/  DSETP.NEU.AND P0, PT, R16, RZ, PT ;  /* 0x000000ff1000722a */ /* 0x020fcc0003f0d000 */
[----:B------:R-:W-:-:S05]  /*a240*/  SEL R3, RZ, 0x1, !P0 ;  /* 0x00000001ff037807 */ /* 0x000fca0004000000 */
[----:B------:R-:W-:Y:S01]  /*a250*/  STG.E.U8 desc[UR36][R4.64], R3 ;  /* 0x0000000304007986 */ /* 0x000fe2000c101124 */
[----:B------:R-:W-:Y:S05]  /*a260*/  EXIT ;  /* 0x000000000000794d */ /* 0x000fea0003800000 */
.L_x_10015:
[----:B------:R-:W-:-:S05]  /*a270*/  CS2R R18, SRZ ;  /* 0x0000000000127805 */ /* 0x000fca000001ff00 */
[----:B-----5:R-:W-:Y:S01]  /*a280*/  STG.E.128 desc[UR36][R4.64], R16 ;  /* 0x0000001004007986 */ /* 0x020fe2000c101d24 */
[----:B------:R-:W-:Y:S05]  /*a290*/  EXIT ;  /* 0x000000000000794d */ /* 0x000fea0003800000 */
.L_x_10014:
[----:B------:R-:W-:-:S13]  /*a2a0*/  ISETP.NE.AND P0, PT, R0, 0xf, PT ;  /* 0x0000000f0000780c */ /* 0x000fda0003f05270 */
[----:B------:R-:W-:Y:S05]  /*a2b0*/  @!P0 BRA `(.L_x_10016) ;  /* 0x0000000400088947 */ /* 0x000fea0003800000 */
[----:B------:R-:W-:-:S13]  /*a2c0*/  ISETP.NE.AND P0, PT, R0, 0x17, PT ;  /* 0x000000170000780c */ /* 0x000fda0003f05270 */
[----:B------:R-:W-:Y:S05]  /*a2d0*/  @!P0 BRA `(.L_x_10017) ;  /* 0x0000000000a08947 */ /* 0x000fea0003800000 */
[----:B------:R-:W-:-:S13]  /*a2e0*/  ISETP.NE.AND P0, PT, R0, 0x18, PT ;  /* 0x000000180000780c */ /* 0x000fda0003f05270 */
[----:B------:R-:W-:Y:S05]  /*a2f0*/  @!P0 BRA `(.L_x_10018) ;  /* 0x0000000000448947 */ /* 0x000fea0003800000 */
.L_x_9995:
[----:B------:R-:W-:Y:S01]  /*a300*/  MOV R0, 0x0 ;  /* 0x0000000000007802 */ /* 0x000fe20000000f00 */
[----:B------:R-:W0:Y:S01]  /*a310*/  LDCU.64 UR4, c[0x4][0x128] ;  /* 0x01002500ff0477ac */ /* 0x000e220008000a00 */
[----:B------:R-:W-:Y:S02]  /*a320*/  IMAD.MOV.U32 R8, RZ, RZ, 0x65 ;  /* 0x00000065ff087424 */ /* 0x000fe400078e00ff */
[----:B------:R1:W2:Y:S01]  /*a330*/  LDC.64 R2, c[0x4][R0] ;  /* 0x0100000000027b82 */ /* 0x0002a20000000a00 */
[----:B------:R-:W4:Y:S01]  /*a340*/  LDCU.64 UR6, c[0x4][0x130] ;  /* 0x01002600ff0677ac */ /* 0x000f220008000a00 */
[----:B------:R-:W-:Y:S02]  /*a350*/  IMAD.MOV.U32 R12, RZ, RZ, 0x1 ;  /* 0x00000001ff0c7424 */ /* 0x000fe400078e00ff */
[----:B------:R-:W-:Y:S01]  /*a360*/  IMAD.MOV.U32 R13, RZ, RZ, RZ ;  /* 0x000000ffff0d7224 */ /* 0x000fe200078e00ff */
[----:B------:R-:W3:Y:S01]  /*a370*/  LDCU.64 UR8, c[0x4][0x10] ;  /* 0x01000200ff0877ac */ /* 0x000ee20008000a00 */
[----:B0-----:R-:W-:-:S02]  /*a380*/  IMAD.U32 R4, RZ, RZ, UR4 ;  /* 0x00000004ff047e24 */ /* 0x001fc4000f8e00ff */
[----:B------:R-:W-:Y:S02]  /*a390*/  IMAD.U32 R5, RZ, RZ, UR5 ;  /* 0x00000005ff057e24 */ /* 0x000fe4000f8e00ff */
[----:B----4-:R-:W-:Y:S02]  /*a3a0*/  IMAD.U32 R6, RZ, RZ, UR6 ;  /* 0x00000006ff067e24 */ /* 0x010fe4000f8e00ff */
[----:B------:R-:W-:Y:S02]  /*a3b0*/  IMAD.U32 R7, RZ, RZ, UR7 ;  /* 0x00000007ff077e24 */ /* 0x000fe4000f8e00ff */
[----:B---3--:R-:W-:Y:S02]  /*a3c0*/  IMAD.U32 R10, RZ, RZ, UR8 ;  /* 0x00000008ff0a7e24 */ /* 0x008fe4000f8e00ff */
[----:B-1----:R-:W-:-:S07]  /*a3d0*/  IMAD.U32 R11, RZ, RZ, UR9 ;  /* 0x00000009ff0b7e24 */ /* 0x002fce000f8e00ff */
[----:B------:R-:W-:-:S07]  /*a3e0*/  LEPC R20, `(.L_x_10019) ;  /* 0x000000001014794e */ /* 0x000fce0000000000 */
[----:B--2--5:R-:W-:Y:S05]  /*a3f0*/  CALL.ABS.NOINC R2 ;  /* 0x0000000002007343 */ /* 0x024fea0003c00000 */
.L_x_10019:
[----:B------:R-:W-:Y:S05]  /*a400*/  EXIT ;  /* 0x000000000000794d */ /* 0x000fea0003800000 */
.L_x_10018:
[----:B------:R-:W-:Y:S01]  /*a410*/  UMOV UR4, 0xf0000000 ;  /* 0xf000000000047882 */ /* 0x000fe20000000000 */
[----:B------:R-:W-:Y:S01]  /*a420*/  UMOV UR5, 0x380fffff ;  /* 0x380fffff00057882 */ /* 0x000fe20000000000 */
[----:B-----5:R-:W0:Y:S01]  /*a430*/  F2F.F32.F64 R7, R16 ;  /* 0x0000001000077310 */ /* 0x020e220000301000 */
        /* <DEDUP_REMOVED lines=14> */
.L_x_10021:
[----:B------:R-:W-:Y:S05]  /*a520*/  BSYNC.RECONVERGENT B0 ;  /* 0x0000000000007941 */ /* 0x000fea0003800200 */
.L_x_10020:
[----:B------:R-:W-:-:S05]  /*a530*/  LOP3.LUT R3, R0, 0x80, R3, 0xf8, !PT ;  /* 0x0000008000037812 */ /* 0x000fca00078ef803 */
[----:B------:R-:W-:Y:S01]  /*a540*/  STG.E.U8 desc[UR36][R4.64], R3 ;  /* 0x0000000304007986 */ /* 0x000fe2000c101124 */
[----:B------:R-:W-:Y:S05]  /*a550*/  EXIT ;  /* 0x000000000000794d */ /* 0x000fea0003800000 */
.L_x_10017:
[----:B------:R-:W-:Y:S01]  /*a560*/  UMOV UR4, 0xf0000000 ;  /* 0xf000000000047882 */ /* 0x000fe20000000000 */
[----:B------:R-:W-:Y:S01]  /*a570*/  UMOV UR5, 0x380fffff ;  /* 0x380fffff00057882 */ /* 0x000fe20000000000 */
[----:B-----5:R-:W0:Y:S01]  /*a580*/  F2F.F32.F64 R3, R16 ;  /* 0x0000001000037310 */ /* 0x020e220000301000 */
        /* <DEDUP_REMOVED lines=13> */
.L_x_10023:
[----:B------:R-:W-:Y:S01]  /*a660*/  IMAD.MOV.U32 R0, RZ, RZ, 0x7f ;  /* 0x0000007fff007424 */ /* 0x000fe200078e00ff */
[----:B------:R-:W-:-:S04]  /*a670*/  ISETP.GT.U32.AND P0, PT, R2, 0x7f800000, PT ;  /* 0x7f8000000200780c */ /* 0x000fc80003f04070 */
[----:B------:R-:W-:-:S09]  /*a680*/  SEL R0, R0, 0x7c, P0 ;  /* 0x0000007c00007807 */ /* 0x000fd20000000000 */
.L_x_10024:
[----:B------:R-:W-:Y:S05]  /*a690*/  BSYNC.RECONVERGENT B0 ;  /* 0x0000000000007941 */ /* 0x000fea0003800200 */
.L_x_10022:
[----:B------:R-:W-:-:S04]  /*a6a0*/  SHF.R.U32.HI R3, RZ, 0x18, R3 ;  /* 0x00000018ff037819 */ /* 0x000fc80000011603 */
[----:B------:R-:W-:-:S05]  /*a6b0*/  LOP3.LUT R3, R0, 0x80, R3, 0xf8, !PT ;  /* 0x0000008000037812 */ /* 0x000fca00078ef803 */
[----:B------:R-:W-:Y:S01]  /*a6c0*/  STG.E.U8 desc[UR36][R4.64], R3 ;  /* 0x0000000304007986 */ /* 0x000fe2000c101124 */
[----:B------:R-:W-:Y:S05]  /*a6d0*/  EXIT ;  /* 0x000000000000794d */ /* 0x000fea0003800000 */
.L_x_10016:
[----:B------:R-:W-:Y:S01]  /*a6e0*/  UMOV UR4, 0xf0000000 ;  /* 0xf000000000047882 */ /* 0x000fe20000000000 */
[----:B------:R-:W-:Y:S01]  /*a6f0*/  UMOV UR5, 0x380fffff ;  /* 0x380fffff00057882 */ /* 0x000fe20000000000 */
[----:B-----5:R-:W0:Y:S01]  /*a700*/  F2F.F32.F64 R0, R16 ;  /* 0x0000001000007310 */ /* 0x020e220000301000 */
[----:B------:R-:W-:-:S14]  /*a710*/  DSETP.GEU.AND P0, PT, |R16|, UR4, PT ;  /* 0x0000000410007e2a */ /* 0x000fdc000bf0e200 */
[----:B0-----:R-:W-:-:S05]  /*a720*/  @!P0 FMUL R0, R0, 1.175494350822287508e-38 ;  /* 0x0080000000008820 */ /* 0x001fca0000400000 */
[----:B------:R-:W-:-:S05]  /*a730*/  F2FP.BF16.F32.PACK_AB R0, RZ, R0 ;  /* 0x00000000ff00723e */ /* 0x000fca00000010ff */
[----:B------:R-:W-:Y:S01]  /*a740*/  STG.E.U16 desc[UR36][R4.64], R0 ;  /* 0x0000000004007986 */ /* 0x000fe2000c101524 */
[----:B------:R-:W-:Y:S05]  /*a750*/  EXIT ;  /* 0x000000000000794d */ /* 0x000fea0003800000 */
.L_x_10025:
        /* <DEDUP_REMOVED lines=10> */
.L_x_12934:


//--------------------- .text._ZN2at6native18elementwise_kernelILi128ELi2EZNS0_22gpu_kernel_impl_nocastIZZZNS0_18GeluCUDAKernelImplERNS_18TensorIteratorBaseENS0_8GeluTypeEENKUlvE0_clEvENKUlvE_clEvEUldE_EEvS4_RKT_EUliE_EEviT1_ --------------------------
	.section	.text._ZN2at6native18elementwise_kernelILi128ELi2EZNS0_22gpu_kernel_impl_nocastIZZZNS0_18GeluCUDAKernelImplERNS_18TensorIteratorBaseENS0_8GeluTypeEENKUlvE0_clEvENKUlvE_clEvEUldE_EEvS4_RKT_EUliE_EEviT1_,"ax",@progbits
	.align	128
        .global         _ZN2at6native18elementwise_kernelILi128ELi2EZNS0_22gpu_kernel_impl_nocastIZZZNS0_18GeluCUDAKernelImplERNS_18TensorIteratorBaseENS0_8GeluTypeEENKUlvE0_clEvENKUlvE_clEvEUldE_EEvS4_RKT_EUliE_EEviT1_
        .type           _ZN2at6native18elementwise_kernelILi128ELi2EZNS0_22gpu_kernel_impl_nocastIZZZNS0_18GeluCUDAKernelImplERNS_18TensorIteratorBaseENS0_8GeluTypeEENKUlvE0_clEvENKUlvE_clEvEUldE_EEvS4_RKT_EUliE_EEviT1_,@function
        .size           _ZN2at6native18elementwise_kernelILi128ELi2EZNS0_22gpu_kernel_impl_nocastIZZZNS0_18GeluCUDAKernelImplERNS_18TensorIteratorBaseENS0_8GeluTypeEENKUlvE0_clEvENKUlvE_clEvEUldE_EEvS4_RKT_EUliE_EEviT1_,(.L_x_12935 - _ZN2at6native18elementwise_kernelILi128ELi2EZNS0_22gpu_kernel_impl_nocastIZZZNS0_18GeluCUDAKernelImplERNS_18TensorIteratorBaseENS0_8GeluTypeEENKUlvE0_clEvENKUlvE_clEvEUldE_EEvS4_RKT_EUliE_EEviT1_)
        .other          _ZN2at6native18elementwise_kernelILi128ELi2EZNS0_22gpu_kernel_impl_nocastIZZZNS0_18GeluCUDAKernelImplERNS_18TensorIteratorBaseENS0_8GeluTypeEENKUlvE0_clEvENKUlvE_clEvEUldE_EEvS4_RKT_EUliE_EEviT1_,@"STO_CUDA_ENTRY STV_DEFAULT"
_ZN2at6native18elementwise_kernelILi128ELi2EZNS0_22gpu_kernel_impl_nocastIZZZNS0_18GeluCUDAKernelImplERNS_18TensorIteratorBaseENS0_8GeluTypeEENKUlvE0_clEvENKUlvE_clEvEUldE_EEvS4_RKT_EUliE_EEviT1_:
.text._ZN2at6native18elementwise_kernelILi128ELi2EZNS0_22gpu_kernel_impl_nocastIZZZNS0_18GeluCUDAKernelImplERNS_18TensorIteratorBaseENS0_8GeluTypeEENKUlvE0_clEvENKUlvE_clEvEUldE_EEvS4_RKT_EUliE_EEviT1_:
        /* <DEDUP_REMOVED lines=19> */
[----:B------:R-:W-:Y:S01]  /*0130*/  HFMA2 R15, -RZ, RZ, 1.642578125, -0.00018775463104248046875 ;  /* 0x3e928a27ff0f7431 */ /* 0x000fe200000001ff */
[----:B------:R-:W-:Y:S02]  /*0140*/  MOV R14, 0xf89b6999 ;  /* 0xf89b6999000e7802 */ /* 0x000fe40000000f00 */
[----:B------:R-:W-:Y:S01]  /*0150*/  IADD3 R3, PT, PT, R3, 0x80, RZ ;  /* 0x0000008003037810 */ /* 0x000fe20007ffe0ff */
[C---:B--2---:R-:W-:Y:S01]  /*0160*/  DMUL R6, R4.reuse, UR8 ;  /* 0x0000000804067c28 */ /* 0x044fe20008000000 */
[----:B------:R-:W-:Y:S01]  /*0170*/  UMOV UR8, 0xfba6f279 ;  /* 0xfba6f27900087882 */ /* 0x000fe20000000000 */
[----:B------:R-:W-:Y:S01]  /*0180*/  UMOV UR9, 0x3cf0679a ;  /* 0x3cf0679a00097882 */ /* 0x000fe20000000000 */
[----:B------:R-:W-:-:S05]  /*0190*/  DMUL R4, R4, 0.5 ;  /* 0x3fe0000004047828 */ /* 0x000fca0000000000 */
        /* <DEDUP_REMOVED lines=118> */
[----:B------:R-:W-:Y:S01]  /*0900*/  DADD R12, R8, R12 ;  /* 0x00000000080c7229 */ /* 0x000fe2000000000c */
[----:B------:R-:W0:Y:S07]  /*0910*/  LDC.64 R8, c[0x0][0x580] ;  /* 0x00016000ff087b82 */ /* 0x000e2e0000000a00 */
[----:B------:R-:W-:-:S10]  /*0920*/  DFMA R12, -R12, R10, R14 ;  /* 0x0000000a0c0c722b */ /* 0x000fd4000000010e */
[----:B------:R-:W-:Y:S02]  /*0930*/  FSEL R6, R13, 1.875, !P0 ;  /* 0x3ff000000d067808 */ /* 0x000fe40004000000 */
[----:B------:R-:W-:Y:S02]  /*0940*/  FSEL R12, R12, RZ, !P0 ;  /* 0x000000ff0c0c7208 */ /* 0x000fe40004000000 */
[----:B------:R-:W-:-:S06]  /*0950*/  LOP3.LUT R13, R6, 0x80000000, R7, 0xb8, !PT ;  /* 0x80000000060d7812 */ /* 0x000fcc00078eb807 */
[----:B------:R-:W-:-:S08]  /*0960*/  DADD R12, R12, 1 ;  /* 0x3ff000000c0c7429 */ /* 0x000fd00000000000 */
[----:B------:R-:W-:-:S07]  /*0970*/  DMUL R4, R4, R12 ;  /* 0x0000000c04047228 */ /* 0x000fce0000000000 */
[----:B0-----:R0:W-:Y:S04]  /*0980*/  STG.E.64 desc[UR6][R8.64], R4 ;  /* 0x0000000408007986 */ /* 0x0011e8000c101b06 */
.L_x_10028:
[----:B------:R-:W-:Y:S05]  /*0990*/  BSYNC.RECONVERGENT B0 ;  /* 0x0000000000007941 */ /* 0x000fea0003800200 */
.L_x_10027:
[----:B------:R-:W-:-:S13]  /*09a0*/  ISETP.GE.AND P0, PT, R3, UR4, PT ;  /* 0x0000000403007c0c */ /* 0x000fda000bf06270 */
[----:B------:R-:W-:Y:S05]  /*09b0*/  @P0 EXIT ;  /* 0x000000000000094d */ /* 0x000fea0003800000 */
[----:B------:R-:W1:Y:S02]  /*09c0*/  LDC.64 R2, c[0x0][0x588] ;  /* 0x00016200ff027b82 */ /* 0x000e640000000a00 */
[----:B-1----:R-:W0:Y:S01]  /*09d0*/  LDG.E.64 R2, desc[UR6][R2.64] ;  /* 0x0000000602027981 */ /* 0x002e22000c1e1b00 */
[----:B------:R-:W-:Y:S01]  /*09e0*/  UMOV UR4, 0x667f3bcd ;  /* 0x667f3bcd00047882 */ /* 0x000fe20000000000 */
[----:B------:R-:W-:Y:S01]  /*09f0*/  UMOV UR5, 0x3fe6a09e ;  /* 0x3fe6a09e00057882 */ /* 0x000fe20000000000 */
[----:B------:R-:W-:Y:S01]  /*0a00*/  HFMA2 R7, -RZ, RZ, 1.3193359375, 0.00013911724090576171875 ;  /* 0x3d47088fff077431 */ /* 0x000fe200000001ff */
[----:B------:R-:W-:Y:S01]  /*0a10*/  MOV R6, 0xdb46fa5f ;  /* 0xdb46fa5f00067802 */ /* 0x000fe20000000f00 */
[----:B------:R-:W-:Y:S01]  /*0a20*/  IMAD.MOV.U32 R12, RZ, RZ, -0x7649667 ;  /* 0xf89b6999ff0c7424 */ /* 0x000fe200078e00ff */
[----:B------:R-:W-:Y:S01]  /*0a30*/  MOV R13, 0x3e928a27 ;  /* 0x3e928a27000d7802 */ /* 0x000fe20000000f00 */
[C---:B0-----:R-:W-:Y:S01]  /*0a40*/  DMUL R4, R2.reuse, UR4 ;  /* 0x0000000402047c28 */ /* 0x041fe20008000000 */
        /* <DEDUP_REMOVED lines=129> */
[----:B0-----:R-:W-:Y:S01]  /*1260*/  STG.E.64 desc[UR6][R6.64], R2 ;  /* 0x0000000206007986 */ /* 0x001fe2000c101b06 */
[----:B------:R-:W-:Y:S05]  /*1270*/  EXIT ;  /* 0x000000000000794d */ /* 0x000fea0003800000 */
.L_x_10026:
        /* <DEDUP_REMOVED lines=305> */
.L_x_10031:
[----:B------:R-:W0:Y:S02]  /*2590*/  LDCU.128 UR8, c[0x0][0x580] ;  /* 0x0000b000ff0877ac */ /* 0x000e240008000c00 */
[----:B0-----:R-:W-:-:S05]  /*25a0*/  IADD3 R8, P0, PT, R4, UR10, RZ ;  /* 0x0000000a04087c10 */ /* 0x001fca000ff1e0ff */
[----:B------:R-:W-:-:S06]  /*25b0*/  IMAD.X R9, RZ, RZ, UR11, P0 ;  /* 0x0000000bff097e24 */ /* 0x000fcc00080e06ff */
[----:B------:R-:W2:Y:S01]  /*25c0*/  LDG.E.64 R8, desc[UR6][R8.64] ;  /* 0x0000000608087981 */ /* 0x000ea2000c1e1b00 */
[----:B------:R-:W-:Y:S01]  /*25d0*/  UMOV UR10, 0x667f3bcd ;  /* 0x667f3bcd000a7882 */ /* 0x000fe20000000000 */
[----:B------:R-:W-:Y:S01]  /*25e0*/  UMOV UR11, 0x3fe6a09e ;  /* 0x3fe6a09e000b7882 */ /* 0x000fe20000000000 */
[----:B------:R-:W-:Y:S02]  /*25f0*/  MOV R10, 0xdb46fa5f ;  /* 0xdb46fa5f000a7802 */ /* 0x000fe40000000f00 */
[----:B------:R-:W-:Y:S02]  /*2600*/  MOV R11, 0x3d47088f ;  /* 0x3d47088f000b7802 */ /* 0x000fe40000000f00 */
[----:B------:R-:W-:Y:S02]  /*2610*/  MOV R16, 0xf89b6999 ;  /* 0xf89b699900107802 */ /* 0x000fe40000000f00 */
        /* <DEDUP_REMOVED lines=128> */
[----:B------:R-:W-:Y:S02]  /*2e20*/  LOP3.LUT R15, R6, 0x80000000, R7, 0xb8, !PT ;  /* 0x80000000060f7812 */ /* 0x000fe400078eb807 */
[----:B------:R-:W-:-:S04]  /*2e30*/  IADD3 R4, P0, PT, R5, UR8, RZ ;  /* 0x0000000805047c10 */ /* 0x000fc8000ff1e0ff */
[----:B------:R-:W-:Y:S01]  /*2e40*/  DADD R14, R14, 1 ;  /* 0x3ff000000e0e7429 */ /* 0x000fe20000000000 */
[----:B------:R-:W-:-:S07]  /*2e50*/  IADD3.X R5, PT, PT, RZ, UR9, RZ, P0, !PT ;  /* 0x00000009ff057c10 */ /* 0x000fce00087fe4ff */
[----:B------:R-:W-:-:S07]  /*2e60*/  DMUL R8, R8, R14 ;  /* 0x0000000e08087228 */ /* 0x000fce0000000000 */
[----:B------:R0:W-:Y:S04]  /*2e70*/  STG.E.64 desc[UR6][R4.64], R8 ;  /* 0x0000000804007986 */ /* 0x0001e8000c101b06 */
.L_x_10030:
[----:B------:R-:W-:Y:S05]  /*2e80*/  BSYNC.RECONVERGENT B0 ;  /* 0x0000000000007941 */ /* 0x000fea0003800200 */
.L_x_10029:
        /* <DEDUP_REMOVED lines=300> */
.L_x_10032:
[----:B------:R-:W0:Y:S02]  /*4150*/  LDCU.128 UR8, c[0x0][0x580] ;  /* 0x0000b000ff0877ac */ /* 0x000e240008000c00 */
[----:B0-----:R-:W-:-:S04]  /*4160*/  IADD3 R6, P0, PT, R2, UR10, RZ ;  /* 0x0000000a02067c10 */ /* 0x001fc8000ff1e0ff */
[----:B------:R-:W-:-:S06]  /*4170*/  IADD3.X R7, PT, PT, RZ, UR11, RZ, P0, !PT ;  /* 0x0000000bff077c10 */ /* 0x000fcc00087fe4ff */
[----:B------:R-:W2:Y:S01]  /*4180*/  LDG.E.64 R6, desc[UR6][R6.64] ;  /* 0x0000000606067981 */ /* 0x000ea2000c1e1b00 */
[----:B------:R-:W-:Y:S01]  /*4190*/  UMOV UR4, 0x667f3bcd ;  /* 0x667f3bcd00047882 */ /* 0x000fe20000000000 */
[----:B------:R-:W-:Y:S01]  /*41a0*/  UMOV UR5, 0x3fe6a09e ;  /* 0x3fe6a09e00057882 */ /* 0x000fe20000000000 */
[----:B------:R-:W-:Y:S02]  /*41b0*/  MOV R8, 0xdb46fa5f ;  /* 0xdb46fa5f00087802 */ /* 0x000fe40000000f00 */
[----:B------:R-:W-:Y:S02]  /*41c0*/  MOV R9, 0x3d47088f ;  /* 0x3d47088f00097802 */ /* 0x000fe40000000f00 */
[----:B------:R-:W-:Y:S02]  /*41d0*/  MOV R14, 0xf89b6999 ;  /* 0xf89b6999000e7802 */ /* 0x000fe40000000f00 */
[----:B------:R-:W-:Y:S01]  /*41e0*/  MOV R15, 0x3e928a27 ;  /* 0x3e928a27000f7802 */ /* 0x000fe20000000f00 */
        /* <DEDUP_REMOVED lines=131> */
[----:B------:R-:W-:Y:S01]  /*4a20*/  STG.E.64 desc[UR6][R2.64], R6 ;  /* 0x0000000602007986 */ /* 0x000fe2000c101b06 */
[----:B------:R-:W-:Y:S05]  /*4a30*/  EXIT ;  /* 0x000000000000794d */ /* 0x000fea0003800000 */
.L_x_10033:
        /* <DEDUP_REMOVED lines=12> */
.L_x_12935:


//--------------------- .text._ZN2at6native27unrolled_elementwise_kernelIZZZNS0_18GeluCUDAKernelImplERNS_18TensorIteratorBaseENS0_8GeluTypeEENKUlvE0_clEvENKUlvE_clEvEUldE_St5arrayIPcLm2EELi4E23TrivialOffsetCalculatorILi1EjESC_NS0_6memory15LoadWithoutCastENSD_16StoreWithoutCastEEEviT_T0_T2_T3_T4_T5_ --------------------------
	.section	.text._ZN2at6native27unrolled_elementwise_kernelIZZZNS0_18GeluCUDAKernelImplERNS_18TensorIteratorBaseENS0_8GeluTypeEENKUlvE0_clEvENKUlvE_clEvEUldE_St5arrayIPcLm2EELi4E23TrivialOffsetCalculatorILi1EjESC_NS0_6memory15LoadWithoutCastENSD_16StoreWithoutCastEEEviT_T0_T2_T3_T4_T5_,"ax",@progbits
	.align	128
        .global         _ZN2at6native27unrolled_elementwise_kernelIZZZNS0_18GeluCUDAKernelImplERNS_18TensorIteratorBaseENS0_8GeluTypeEENKUlvE0_clEvENKUlvE_clEvEUldE_St5arrayIPcLm2EELi4E23TrivialOffsetCalculatorILi1EjESC_NS0_6memory15LoadWithoutCastENSD_16StoreWithoutCastEEEviT_T0_T2_T3_T4_T5_
        .type           _ZN2at6native27unrolled_elementwise_kernelIZZZNS0_18GeluCUDAKernelImplERNS_18TensorIteratorBaseENS0_8GeluTypeEENKUlvE0_clEvENKUlvE_clEvEUldE_St5arrayIPcLm2EELi4E23TrivialOffsetCalculatorILi1EjESC_NS0_6memory15LoadWithoutCastENSD_16StoreWithoutCastEEEviT_T0_T2_T3_T4_T5_,@function
        .size           _ZN2at6native27unrolled_elementwise_kernelIZZZNS0_18GeluCUDAKernelImplERNS_18TensorIteratorBaseENS0_8GeluTypeEENKUlvE0_clEvENKUlvE_clEvEUldE_St5arrayIPcLm2EELi4E23TrivialOffsetCalculatorILi1EjESC_NS0_6memory15LoadWithoutCastENSD_16StoreWithoutCastEEEviT_T0_T2_T3_T4_T5_,(.L_x_12936 - _ZN2at6native27unrolled_elementwise_kernelIZZZNS0_18GeluCUDAKernelImplERNS_18TensorIteratorBaseENS0_8GeluTypeEENKUlvE0_clEvENKUlvE_clEvEUldE_St5arrayIPcLm2EELi4E23TrivialOffsetCalculatorILi1EjESC_NS0_6memory15LoadWithoutCastENSD_16StoreWithoutCastEEEviT_T0_T2_T3_T4_T5_)
        .other          _ZN2at6native27unrolled_elementwise_kernelIZZZNS0_18GeluCUDAKernelImplERNS_18TensorIteratorBaseENS0_8GeluTypeEENKUlvE0_clEvENKUlvE_clEvEUldE_St5arrayIPcLm2EELi4E23TrivialOffsetCalculatorILi1EjESC_NS0_6memory15LoadWithoutCastENSD_16StoreWithoutCastEEEviT_T0_T2_T3_T4_T5_,@"STO_CUDA_ENTRY STV_DEFAULT"
_ZN2at6native27unrolled_elementwise_kernelIZZZNS0_18GeluCUDAKernelImplERNS_18TensorIteratorBaseENS0_8GeluTypeEENKUlvE0_clEvENKUlvE_clEvEUldE_St5arrayIPcLm2EELi4E23TrivialOffsetCalculatorILi1EjESC_NS0_6memory15LoadWithoutCastENSD_16StoreWithoutCastEEEviT_T0_T2_T3_T4_T5_:
.text._ZN2at6native27unrolled_elementwise_kernelIZZZNS0_18GeluCUDAKernelImplERNS_18TensorIteratorBaseENS0_8GeluTypeEENKUlvE0_clEvENKUlvE_clEvEUldE_St5arrayIPcLm2EELi4E23TrivialOffsetCalculatorILi1EjESC_NS0_6memory15LoadWithoutCastENSD_16StoreWithoutCastEEEviT_T0_T2_T3_T4_T5_:
[----:B------:R-:W-:Y:S01]  /*0000*/  LDC R1, c[0x0][0x37c] ;  /* 0x0000df00ff017b82 */ /* 0x000fe20000000800 */
[----:B------:R-:W0:Y:S07]  /*0010*/  S2R R0, SR_CTAID.X ;  /* 0x0000000000007919 */ /* 0x000e2e0000002500 */
[----:B------:R-:W0:Y:S01]  /*0020*/  LDC R3, c[0x0][0x380] ;  /* 0x0000e000ff037b82 */ /* 0x000e220000000800 */
[----:B------:R-:W1:Y:S01]  /*0030*/  LDCU.64 UR4, c[0x0][0x358] ;  /* 0x00006b00ff0477ac */ /* 0x000e620008000a00 */
[----:B------:R-:W-:Y:S01]  /*0040*/  CS2R R14, SRZ ;  /* 0x00000000000e7805 */ /* 0x000fe2000001ff00 */
[----:B------:R-:W2:Y:S01]  /*0050*/  S2R R5, SR_TID.X ;  /* 0x0000000000057919 */ /* 0x000ea20000002100 */
[----:B------:R-:W-:Y:S01]  /*0060*/  CS2R R8, SRZ ;  /* 0x0000000000087805 */ /* 0x000fe2000001ff00 */
[----:B0-----:R-:W-:-:S02]  /*0070*/  IMAD R10, R0, -0x200, R3 ;  /* 0xfffffe00000a7824 */ /* 0x001fc400078e0203 */
[----:B--2---:R-:W-:-:S03]  /*0080*/  IMAD.MOV.U32 R11, RZ, RZ, R5 ;  /* 0x000000ffff0b7224 */ /* 0x004fc600078e0005 */
[----:B------:R-:W-:-:S13]  /*0090*/  ISETP.GE.AND P0, PT, R5, R10, PT ;  /* 0x0000000a0500720c */ /* 0x000fda0003f06270 */
[----:B------:R-:W-:-:S05]  /*00a0*/  @!P0 VIADD R5, R11, 0x80 ;  /* 0x000000800b058836 */ /* 0x000fca0000000000 */
[----:B------:R-:W-:-:S13]  /*00b0*/  ISETP.GE.AND P1, PT, R5, R10, PT ;  /* 0x0000000a0500720c */ /* 0x000fda0003f26270 */
[----:B------:R-:W-:Y:S01]  /*00c0*/  @!P1 LEA R7, R0, R5, 0x9 ;  /* 0x0000000500079211 */ /* 0x000fe200078e48ff */
[----:B------:R-:W-:Y:S01]  /*00d0*/  @!P1 VIADD R5, R5, 0x80 ;  /* 0x0000008005059836 */ /* 0x000fe20000000000 */
[----:B------:R-:W0:Y:S04]  /*00e0*/  @!P1 LDC.64 R12, c[0x0][0x390] ;  /* 0x0000e400ff0c9b82 */ /* 0x000e280000000a00 */
[----:B------:R-:W-:-:S13]  /*00f0*/  ISETP.GE.AND P3, PT, R5, R10, PT ;  /* 0x0000000a0500720c */ /* 0x000fda0003f66270 */
[----:B------:R-:W-:Y:S01]  /*0100*/  @!P3 LEA R19, R0, R5, 0x9 ;  /* 0x000000050013b211 */ /* 0x000fe200078e48ff */
[----:B------:R-:W-:Y:S01]  /*0110*/  @!P3 VIADD R5, R5, 0x80 ;  /* 0x000000800505b836 */ /* 0x000fe20000000000 */
[----:B------:R-:W2:Y:S04]  /*0120*/  @!P3 LDC.64 R2, c[0x0][0x390] ;  /* 0x0000e400ff02bb82 */ /* 0x000ea80000000a00 */
[----:B------:R-:W-:Y:S01]  /*0130*/  ISETP.GE.AND P2, PT, R5, R10, PT ;  /* 0x0000000a0500720c */ /* 0x000fe20003f46270 */
[----:B0-----:R-:W-:Y:S01]  /*0140*/  @!P1 IMAD.WIDE.U32 R12, R7, 0x8, R12 ;  /* 0x00000008070c9825 */ /* 0x001fe200078e000c */
[----:B------:R-:W-:-:S06]  /*0150*/  CS2R R6, SRZ ;  /* 0x0000000000067805 */ /* 0x000fcc000001ff00 */
[----:B-1----:R0:W5:Y:S05]  /*0160*/  @!P1 LDG.E.64 R6, desc[UR4][R12.64] ;  /* 0x000000040c069981 */ /* 0x00216a000c1e1b00 */
[----:B------:R-:W1:Y:S01]  /*0170*/  @!P2 LDC.64 R16, c[0x0][0x390] ;  /* 0x0000e400ff10ab82 */ /* 0x000e620000000a00 */
[----:B------:R-:W-:Y:S01]  /*0180*/  @!P2 LEA R5, R0, R5, 0x9 ;  /* 0x000000050005a211 */ /* 0x000fe200078e48ff */
[----:B--2---:R-:W-:-:S06]  /*0190*/  @!P3 IMAD.WIDE.U32 R18, R19, 0x8, R2 ;  /* 0x000000081312b825 */ /* 0x004fcc00078e0002 */
[----:B------:R-:W2:Y:S01]  /*01a0*/  @!P0 LDC.64 R2, c[0x0][0x390] ;  /* 0x0000e400ff028b82 */ /* 0x000ea20000000a00 */
[----:B------:R0:W5:Y:S01]  /*01b0*/  @!P3 LDG.E.64 R14, desc[UR4][R18.64] ;  /* 0x00000004120eb981 */ /* 0x000162000c1e1b00 */
[----:B-1----:R-:W-:-:S05]  /*01c0*/  @!P2 IMAD.WIDE.U32 R16, R5, 0x8, R16 ;  /* 0x000000080510a825 */ /* 0x002fca00078e0010 */
[----:B------:R0:W5:Y:S01]  /*01d0*/  @!P2 LDG.E.64 R8, desc[UR4][R16.64] ;  /* 0x000000041008a981 */ /* 0x000162000c1e1b00 */
[----:B------:R-:W-:-:S04]  /*01e0*/  @!P0 IMAD R5, R0, 0x200, R11 ;  /* 0x0000020000058824 */ /* 0x000fc800078e020b */
[----:B--2---:R-:W-:Y:S01]  /*01f0*/  @!P0 IMAD.WIDE.U32 R2, R5, 0x8, R2 ;  /* 0x0000000805028825 */ /* 0x004fe200078e0002 */
[----:B------:R-:W-:-:S06]  /*0200*/  CS2R R4, SRZ ;  /* 0x0000000000047805 */ /* 0x000fcc000001ff00 */
[----:B------:R0:W5:Y:S01]  /*0210*/  @!P0 LDG.E.64 R4, desc[UR4][R2.64] ;  /* 0x0000000402048981 */ /* 0x000162000c1e1b00 */
[----:B------:R-:W-:Y:S01]  /*0220*/  ISETP.GE.AND P0, PT, R11, R10, PT ;  /* 0x0000000a0b00720c */ /* 0x000fe20003f06270 */
[----:B------:R-:W-:-:S12]  /*0230*/  BSSY.RECONVERGENT B0, `(.L_x_10034) ;  /* 0x0000089000007945 */ /* 0x000fd80003800200 */
[----:B0-----:R-:W-:Y:S05]  /*0240*/  @P0 BRA `(.L_x_10035) ;  /* 0x00000008001c0947 */ /* 0x001fea0003800000 */
[----:B------:R-:W-:Y:S01]  /*0250*/  UMOV UR6, 0x667f3bcd ;  /* 0x667f3bcd00067882 */ /* 0x000fe20000000000 */
[----:B------:R-:W-:Y:S01]  /*0260*/  UMOV UR7, 0x3fe6a09e ;  /* 0x3fe6a09e00077882 */ /* 0x000fe20000000000 */
[----:B------:R-:W-:Y:S01]  /*0270*/  MOV R12, 0xdb46fa5f ;  /* 0xdb46fa5f000c7802 */ /* 0x000fe20000000f00 */
[----:B-----5:R-:W-:Y:S01]  /*0280*/  DMUL R2, R4, UR6 ;  /* 0x0000000604027c28 */ /* 0x020fe20008000000 */
[----:B------:R-:W-:Y:S01]  /*0290*/  IMAD.MOV.U32 R13, RZ, RZ, 0x3d47088f ;  /* 0x3d47088fff0d7424 */ /* 0x000fe200078e00ff */
[----:B------:R-:W-:Y:S01]  /*02a0*/  UMOV UR6, 0xfba6f279 ;  /* 0xfba6f27900067882 */ /* 0x000fe20000000000 */
[----:B------:R-:W-:Y:S01]  /*02b0*/  UMOV UR7, 0x3cf0679a ;  /* 0x3cf0679a00077882 */ /* 0x000fe20000000000 */
[----:B------:R-:W-:Y:S01]  /*02c0*/  MOV R22, 0xf89b6999 ;  /* 0xf89b699900167802 */ /* 0x000fe20000000f00 */
[----:B------:R-:W-:-:S03]  /*02d0*/  IMAD.MOV.U32 R23, RZ, RZ, 0x3e928a27 ;  /* 0x3e928a27ff177424 */ /* 0x000fc600078e00ff */
        /* <DEDUP_REMOVED lines=118> */
[----:B------:R-:W-:-:S08]  /*0a40*/  DADD R18, R12, R18 ;  /* 0x000000000c127229 */ /* 0x000fd00000000012 */
[----:B------:R-:W-:-:S10]  /*0a50*/  DFMA R18, -R18, R16, R20 ;  /* 0x000000101212722b */ /* 0x000fd40000000114 */
[----:B------:R-:W-:Y:S02]  /*0a60*/  FSEL R2, R19, 1.875, !P1 ;  /* 0x3ff0000013027808 */ /* 0x000fe40004800000 */
[----:B------:R-:W-:Y:S02]  /*0a70*/  FSEL R18, R18, RZ, !P1 ;  /* 0x000000ff12127208 */ /* 0x000fe40004800000 */
[----:B------:R-:W-:Y:S01]  /*0a80*/  LOP3.LUT R19, R2, 0x80000000, R3, 0xb8, !PT ;  /* 0x8000000002137812 */ /* 0x000fe200078eb803 */
[----:B------:R-:W-:-:S05]  /*0a90*/  DMUL R2, R4, 0.5 ;  /* 0x3fe0000004027828 */ /* 0x000fca0000000000 */
[----:B------:R-:W-:-:S08]  /*0aa0*/  DADD R18, R18, 1 ;  /* 0x3ff0000012127429 */ /* 0x000fd00000000000 */
[----:B------:R-:W-:-:S11]  /*0ab0*/  DMUL R2, R2, R18 ;  /* 0x0000001202027228 */ /* 0x000fd60000000000 */
.L_x_10035:
[----:B------:R-:W-:Y:S05]  /*0ac0*/  BSYNC.RECONVERGENT B0 ;  /* 0x0000000000007941 */ /* 0x000fea0003800200 */
.L_x_10034:
[----:B-----5:R-:W0:Y:S01]  /*0ad0*/  @!P0 LDC.64 R4, c[0x0][0x388] ;  /* 0x0000e200ff048b82 */ /* 0x020e220000000a00 */
[C---:B------:R-:W-:Y:S01]  /*0ae0*/  IADD3 R19, PT, PT, R11.reuse, 0x80, RZ ;  /* 0x000000800b137810 */ /* 0x040fe20007ffe0ff */
[C---:B------:R-:W-:Y:S01]  /*0af0*/  VIADD R13, R11.reuse, 0x100 ;  /* 0x000001000b0d7836 */ /* 0x040fe20000000000 */
[----:B------:R-:W-:Y:S01]  /*0b00*/  IADD3 R17, PT, PT, R11, 0x180, RZ ;  /* 0x000001800b117810 */ /* 0x000fe20007ffe0ff */
[----:B------:R-:W-:Y:S01]  /*0b10*/  @!P0 IMAD R21, R0, 0x200, R11 ;  /* 0x0000020000158824 */ /* 0x000fe200078e020b */
[-C--:B------:R-:W-:Y:S01]  /*0b20*/  ISETP.GE.AND P4, PT, R19, R10.reuse, PT ;  /* 0x0000000a1300720c */ /* 0x080fe20003f86270 */
[----:B------:R-:W-:Y:S01]  /*0b30*/  BSSY.RECONVERGENT B0, `(.L_x_10036) ;  /* 0x000008e000007945 */ /* 0x000fe20003800200 */
[----:B------:R-:W-:Y:S02]  /*0b40*/  @!P0 MOV R11, R19 ;  /* 0x00000013000b8202 */ /* 0x000fe40000000f00 */
[-C--:B------:R-:W-:Y:S02]  /*0b50*/  ISETP.GE.AND P3, PT, R13, R10.reuse, PT ;  /* 0x0000000a0d00720c */ /* 0x080fe40003f66270 */
[----:B------:R-:W-:-:S02]  /*0b60*/  ISETP.GE.AND P1, PT, R17, R10, PT ;  /* 0x0000000a1100720c */ /* 0x000fc40003f26270 */
[----:B------:R-:W-:Y:S01]  /*0b70*/  ISETP.GE.AND P2, PT, R11, R10, PT ;  /* 0x0000000a0b00720c */ /* 0x000fe20003f46270 */
[----:B0-----:R-:W-:-:S04]  /*0b80*/  @!P0 IMAD.WIDE.U32 R4, R21, 0x8, R4 ;  /* 0x0000000815048825 */ /* 0x001fc800078e0004 */
[----:B------:R-:W-:Y:S08]  /*0b90*/  @P4 BRA `(.L_x_10037) ;  /* 0x00000008001c4947 */ /* 0x000ff00003800000 */
[----:B------:R-:W-:Y:S01]  /*0ba0*/  UMOV UR6, 0x667f3bcd ;  /* 0x667f3bcd00067882 */ /* 0x000fe20000000000 */
[----:B------:R-:W-:Y:S01]  /*0bb0*/  UMOV UR7, 0x3fe6a09e ;  /* 0x3fe6a09e00077882 */ /* 0x000fe20000000000 */
[----:B------:R-:W-:Y:S01]  /*0bc0*/  IMAD.MOV.U32 R16, RZ, RZ, -0x24b905a1 ;  /* 0xdb46fa5fff107424 */ /* 0x000fe200078e00ff */
[C---:B------:R-:W-:Y:S01]  /*0bd0*/  DMUL R12, R6.reuse, UR6 ;  /* 0x00000006060c7c28 */ /* 0x040fe20008000000 */
[----:B------:R-:W-:Y:S01]  /*0be0*/  MOV R17, 0x3d47088f ;  /* 0x3d47088f00117802 */ /* 0x000fe20000000f00 */
[----:B------:R-:W-:Y:S01]  /*0bf0*/  UMOV UR6, 0xfba6f279 ;  /* 0xfba6f27900067882 */ /* 0x000fe20000000000 */
[----:B------:R-:W-:Y:S01]  /*0c00*/  UMOV UR7, 0x3cf0679a ;  /* 0x3cf0679a00077882 */ /* 0x000fe20000000000 */
[----:B------:R-:W-:-:S04]  /*0c10*/  DMUL R6, R6, 0.5 ;  /* 0x3fe0000006067828 */ /* 0x000fc80000000000 */
        /* <DEDUP_REMOVED lines=73> */
[----:B------:R-:W-:Y:S01]  /*10b0*/  DADD R22, |R12|, -R16 ;  /* 0x000000000c167229 */ /* 0x000fe20000000a10 */
[----:B------:R-:W-:-:S07]  /*10c0*/  UMOV UR7, 0x3fe62e42 ;  /* 0x3fe62e4200077882 */ /* 0x000fce0000000000 */
[----:B------:R-:W-:-:S04]  /*10d0*/  DFMA R20, |R12|, R20, R22 ;  /* 0x000000140c14722b */ /* 0x000fc80000000216 */
        /* <DEDUP_REMOVED lines=45> */
[----:B------:R-:W-:-:S10]  /*13b0*/  DFMA R16, -R16, R20, R22 ;  /* 0x000000141010722b */ /* 0x000fd40000000116 */
[----:B------:R-:W-:Y:S02]  /*13c0*/  FSEL R12, R17, 1.875, !P4 ;  /* 0x3ff00000110c7808 */ /* 0x000fe40006000000 */
[----:B------:R-:W-:Y:S02]  /*13d0*/  FSEL R16, R16, RZ, !P4 ;  /* 0x000000ff10107208 */ /* 0x000fe40006000000 */
[----:B------:R-:W-:-:S06]  /*13e0*/  LOP3.LUT R17, R12, 0x80000000, R13, 0xb8, !PT ;  /* 0x800000000c117812 */ /* 0x000fcc00078eb80d */
[----:B------:R-:W-:-:S08]  /*13f0*/  DADD R16, R16, 1 ;  /* 0x3ff0000010107429 */ /* 0x000fd00000000000 */
[----:B------:R-:W-:-:S11]  /*1400*/  DMUL R6, R6, R16 ;  /* 0x0000001006067228 */ /* 0x000fd60000000000 */
.L_x_10037:
[----:B------:R-:W-:Y:S05]  /*1410*/  BSYNC.RECONVERGENT B0 ;  /* 0x0000000000007941 */ /* 0x000fea0003800200 */
.L_x_10036:
[----:B------:R-:W-:Y:S04]  /*1420*/  BSSY.RECONVERGENT B0, `(.L_x_10038) ;  /* 0x0000089000007945 */ /* 0x000fe80003800200 */
[----:B------:R-:W-:Y:S05]  /*1430*/  @P3 BRA `(.L_x_10039) ;  /* 0x00000008001c3947 */ /* 0x000fea0003800000 */
[----:B------:R-:W-:Y:S01]  /*1440*/  UMOV UR6, 0x667f3bcd ;  /* 0x667f3bcd00067882 */ /* 0x000fe20000000000 */
[----:B------:R-:W-:Y:S01]  /*1450*/  UMOV UR7, 0x3fe6a09e ;  /* 0x3fe6a09e00077882 */ /* 0x000fe20000000000 */
[----:B------:R-:W-:Y:S01]  /*1460*/  IMAD.MOV.U32 R16, RZ, RZ, -0x24b905a1 ;  /* 0xdb46fa5fff107424 */ /* 0x000fe200078e00ff */
[----:B------:R-:W-:Y:S01]  /*1470*/  DMUL R12, R14, UR6 ;  /* 0x000000060e0c7c28 */ /* 0x000fe20008000000 */
[----:B------:R-:W-:Y:S01]  /*1480*/  MOV R17, 0x3d47088f ;  /* 0x3d47088f00117802 */ /* 0x000fe20000000f00 */
[----:B------:R-:W-:Y:S01]  /*1490*/  UMOV UR6, 0xfba6f279 ;  /* 0xfba6f27900067882 */ /* 0x000fe20000000000 */
[----:B------:R-:W-:Y:S01]  /*14a0*/  UMOV UR7, 0x3cf0679a ;  /* 0x3cf0679a00077882 */ /* 0x000fe20000000000 */
[----:B------:R-:W-:Y:S01]  /*14b0*/  IMAD.MOV.U32 R20, RZ, RZ, -0x7649667 ;  /* 0xf89b6999ff147424 */ /* 0x000fe200078e00ff */
[----:B------:R-:W-:-:S03]  /*14c0*/  MOV R21, 0x3e928a27 ;  /* 0x3e928a2700157802 */ /* 0x000fc60000000f00 */
        /* <DEDUP_REMOVED lines=118> */
[----:B0-----:R-:W-:-:S08]  /*1c30*/  DADD R16, -R18, 1 ;  /* 0x3ff0000012107429 */ /* 0x001fd00000000100 */
[----:B------:R-:W-:-:S10]  /*1c40*/  DFMA R16, -R20, R18, R16 ;  /* 0x000000121410722b */ /* 0x000fd40000000110 */
[----:B------:R-:W-:Y:S02]  /*1c50*/  FSEL R12, R17, 1.875, !P3 ;  /* 0x3ff00000110c7808 */ /* 0x000fe40005800000 */
[----:B------:R-:W-:Y:S02]  /*1c60*/  FSEL R16, R16, RZ, !P3 ;  /* 0x000000ff10107208 */ /* 0x000fe40005800000 */
[----:B------:R-:W-:Y:S01]  /*1c70*/  LOP3.LUT R17, R12, 0x80000000, R13, 0xb8, !PT ;  /* 0x800000000c117812 */ /* 0x000fe200078eb80d */
[----:B------:R-:W-:-:S05]  /*1c80*/  DMUL R12, R14, 0.5 ;  /* 0x3fe000000e0c7828 */ /* 0x000fca0000000000 */
[----:B------:R-:W-:-:S08]  /*1c90*/  DADD R16, R16, 1 ;  /* 0x3ff0000010107429 */ /* 0x000fd00000000000 */
[----:B------:R-:W-:-:S11]  /*1ca0*/  DMUL R12, R12, R16 ;  /* 0x000000100c0c7228 */ /* 0x000fd60000000000 */
.L_x_10039:
[----:B------:R-:W-:Y:S05]  /*1cb0*/  BSYNC.RECONVERGENT B0 ;  /* 0x0000000000007941 */ /* 0x000fea0003800200 */
.L_x_10038:
[----:B------:R-:W-:Y:S04]  /*1cc0*/  BSSY.RECONVERGENT B0, `(.L_x_10040) ;  /* 0x0000089000007945 */ /* 0x000fe80003800200 */
[----:B------:R-:W-:Y:S05]  /*1cd0*/  @P1 BRA `(.L_x_10041) ;  /* 0x00000008001c1947 */ /* 0x000fea0003800000 */
[----:B------:R-:W-:Y:S01]  /*1ce0*/  UMOV UR6, 0x667f3bcd ;  /* 0x667f3bcd00067882 */ /* 0x000fe20000000000 */
[----:B------:R-:W-:Y:S01]  /*1cf0*/  UMOV UR7, 0x3fe6a09e ;  /* 0x3fe6a09e00077882 */ /* 0x000fe20000000000 */
[----:B------:R-:W-:Y:S01]  /*1d00*/  IMAD.MOV.U32 R16, RZ, RZ, -0x24b905a1 ;  /* 0xdb46fa5fff107424 */ /* 0x000fe200078e00ff */
[C---:B------:R-:W-:Y:S01]  /*1d10*/  DMUL R14, R8.reuse, UR6 ;  /* 0x00000006080e7c28 */ /* 0x040fe20008000000 */
[----:B------:R-:W-:Y:S01]  /*1d20*/  MOV R17, 0x3d47088f ;  /* 0x3d47088f00117802 */ /* 0x000fe20000000f00 */
[----:B------:R-:W-:Y:S01]  /*1d30*/  UMOV UR6, 0xfba6f279 ;  /* 0xfba6f27900067882 */ /* 0x000fe20000000000 */
[----:B------:R-:W-:Y:S01]  /*1d40*/  UMOV UR7, 0x3cf0679a ;  /* 0x3cf0679a00077882 */ /* 0x000fe20000000000 */
[----:B------:R-:W-:Y:S01]  /*1d50*/  IMAD.MOV.U32 R20, RZ, RZ, -0x7649667 ;  /* 0xf89b6999ff147424 */ /* 0x000fe200078e00ff */
[----:B------:R-:W-:Y:S01]  /*1d60*/  MOV R21, 0x3e928a27 ;  /* 0x3e928a2700157802 */ /* 0x000fe20000000f00 */
[----:B------:R-:W-:Y:S02]  /*1d70*/  DMUL R8, R8, 0.5 ;  /* 0x3fe0000008087828 */ /* 0x000fe40000000000 */
        /* <DEDUP_REMOVED lines=125> */
.L_x_10041:
[----:B------:R-:W-:Y:S05]  /*2550*/  BSYNC.RECONVERGENT B0 ;  /* 0x0000000000007941 */ /* 0x000fea0003800200 */
.L_x_10040:
[----:B------:R0:W-:Y:S01]  /*2560*/  @!P0 STG.E.64 desc[UR4][R4.64], R2 ;  /* 0x0000000204008986 */ /* 0x0001e2000c101b04 */
[----:B------:R-:W-:Y:S04]  /*2570*/  BSSY.RECONVERGENT B0, `(.L_x_10042) ;  /* 0x000000c000007945 */ /* 0x000fe80003800200 */
[----:B------:R-:W-:Y:S05]  /*2580*/  @P2 BRA `(.L_x_10043) ;  /* 0x0000000000282947 */ /* 0x000fea0003800000 */
[----:B0-----:R-:W0:Y:S01]  /*2590*/  LDC.64 R2, c[0x0][0x388] ;  /* 0x0000e200ff027b82 */ /* 0x001e220000000a00 */
[----:B------:R-:W-:Y:S01]  /*25a0*/  IMAD R5, R0, 0x200, R11 ;  /* 0x0000020000057824 */ /* 0x000fe200078e020b */
[----:B------:R-:W-:-:S04]  /*25b0*/  IADD3 R11, PT, PT, R11, 0x80, RZ ;  /* 0x000000800b0b7810 */ /* 0x000fc80007ffe0ff */
[----:B------:R-:W-:-:S13]  /*25c0*/  ISETP.GE.AND P0, PT, R11, R10, PT ;  /* 0x0000000a0b00720c */ /* 0x000fda0003f06270 */
[----:B------:R-:W-:Y:S01]  /*25d0*/  @!P0 IMAD R15, R0, 0x200, R11 ;  /* 0x00000200000f8824 */ /* 0x000fe200078e020b */
[----:B------:R-:W-:Y:S01]  /*25e0*/  @!P0 IADD3 R11, PT, PT, R11, 0x80, RZ ;  /* 0x000000800b0b8810 */ /* 0x000fe20007ffe0ff */
[----:B0-----:R-:W-:-:S04]  /*25f0*/  IMAD.WIDE.U32 R4, R5, 0x8, R2 ;  /* 0x0000000805047825 */ /* 0x001fc800078e0002 */
[----:B------:R-:W-:Y:S01]  /*2600*/  @!P0 IMAD.WIDE.U32 R2, R15, 0x8, R2 ;  /* 0x000000080f028825 */ /* 0x000fe200078e0002 */
[----:B------:R1:W-:Y:S04]  /*2610*/  STG.E.64 desc[UR4][R4.64], R6 ;  /* 0x0000000604007986 */ /* 0x0003e8000c101b04 */
[----:B------:R1:W-:Y:S02]  /*2620*/  @!P0 STG.E.64 desc[UR4][R2.64], R12 ;  /* 0x0000000c02008986 */ /* 0x0003e4000c101b04 */
.L_x_10043:
[----:B------:R-:W-:Y:S05]  /*2630*/  BSYNC.RECONVERGENT B0 ;  /* 0x0000000000007941 */ /* 0x000fea0003800200 */
.L_x_10042:
[----:B------:R-:W-:-:S13]  /*2640*/  ISETP.GE.AND P0, PT, R11, R10, PT ;  /* 0x0000000a0b00720c */ /* 0x000fda0003f06270 */
[----:B------:R-:W-:Y:S05]  /*2650*/  @P0 EXIT ;  /* 0x000000000000094d */ /* 0x000fea0003800000 */
[----:B01----:R-:W0:Y:S01]  /*2660*/  LDC.64 R2, c[0x0][0x388] ;  /* 0x0000e200ff027b82 */ /* 0x003e220000000a00 */
[----:B------:R-:W-:-:S04]  /*2670*/  IMAD R11, R0, 0x200, R11 ;  /* 0x00000200000b7824 */ /* 0x000fc800078e020b */
[----:B0-----:R-:W-:-:S05]  /*2680*/  IMAD.WIDE.U32 R2, R11, 0x8, R2 ;  /* 0x000000080b027825 */ /* 0x001fca00078e0002 */
[----:B------:R-:W-:Y:S01]  /*2690*/  STG.E.64 desc[UR4][R2.64], R8 ;  /* 0x0000000802007986 */ /* 0x000fe2000c101b04 */
[----:B------:R-:W-:Y:S05]  /*26a0*/  EXIT ;  /* 0x000000000000794d */ /* 0x000fea0003800000 */
.L_x_10044:
        /* <DEDUP_REMOVED lines=13> */
.L_x_12936:


//--------------------- .text._ZN2at6native29vectorized_elementwise_kernelILi2EZZZNS0_18GeluCUDAKernelImplERNS_18TensorIteratorBaseENS0_8GeluTypeEENKUlvE0_clEvENKUlvE_clEvEUldE_St5arrayIPcLm2EEEEviT0_T1_ --------------------------
	.section	.text._ZN2at6native29vectorized_elementwise_kernelILi2EZZZNS0_18GeluCUDAKernelImplERNS_18TensorIteratorBaseENS0_8GeluTypeEENKUlvE0_clEvENKUlvE_clEvEUldE_St5arrayIPcLm2EEEEviT0_T1_,"ax",@progbits
	.align	128
        .global         _ZN2at6native29vectorized_elementwise_kernelILi2EZZZNS0_18GeluCUDAKernelImplERNS_18TensorIteratorBaseENS0_8GeluTypeEENKUlvE0_clEvENKUlvE_clEvEUldE_St5arrayIPcLm2EEEEviT0_T1_
        .type           _ZN2at6native29vectorized_elementwise_kernelILi2EZZZNS0_18GeluCUDAKernelImplERNS_18TensorIteratorBaseENS0_8GeluTypeEENKUlvE0_clEvENKUlvE_clEvEUldE_St5arrayIPcLm2EEEEviT0_T1_,@function
        .size           _ZN2at6native29vectorized_elementwise_kernelILi2EZZZNS0_18GeluCUDAKernelImplERNS_18TensorIteratorBaseENS0_8GeluTypeEENKUlvE0_clEvENKUlvE_clEvEUldE_St5arrayIPcLm2EEEEviT0_T1_,(.L_x_12937 - _ZN2at6native29vectorized_elementwise_kernelILi2EZZZNS0_18GeluCUDAKernelImplERNS_18TensorIteratorBaseENS0_8GeluTypeEENKUlvE0_clEvENKUlvE_clEvEUldE_St5arrayIPcLm2EEEEviT0_T1_)
        .other          _ZN2at6native29vectorized_elementwise_kernelILi2EZZZNS0_18GeluCUDAKernelImplERNS_18TensorIteratorBaseENS0_8GeluTypeEENKUlvE0_clEvENKUlvE_clEvEUldE_St5arrayIPcLm2EEEEviT0_T1_,@"STO_CUDA_ENTRY STV_DEFAULT"
_ZN2at6native29vectorized_elementwise_kernelILi2EZZZNS0_18GeluCUDAKernelImplERNS_18TensorIteratorBaseENS0_8GeluTypeEENKUlvE0_clEvENKUlvE_clEvEUldE_St5arrayIPcLm2EEEEviT0_T1_:
.text._ZN2at6native29vectorized_elementwise_kernelILi2EZZZNS0_18GeluCUDAKernelImplERNS_18TensorIteratorBaseENS0_8GeluTypeEENKUlvE0_clEvENKUlvE_clEvEUldE_St5arrayIPcLm2EEEEviT0_T1_:
[----:B------:R-:W-:Y:S01]  /*0000*/  LDC R1, c[0x0][0x37c] ;  /* 0x0000df00ff017b82 */ /* 0x000fe20000000800 */
[----:B------:R-:W0:Y:S07]  /*0010*/  S2R R0, SR_CTAID.X ;  /* 0x0000000000007919 */ /* 0x000e2e0000002500 */
[----:B------:R-:W0:Y:S01]  /*0020*/  LDC R3, c[0x0][0x380] ;  /* 0x0000e000ff037b82 */ /* 0x000e220000000800 */
[----:B------:R-:W1:Y:S01]  /*0030*/  LDCU.64 UR4, c[0x0][0x358] ;  /* 0x00006b00ff0477ac */ /* 0x000e620008000a00 */
[----:B0-----:R-:W-:-:S05]  /*0040*/  IMAD R2, R0, -0x400, R3 ;  /* 0xfffffc0000027824 */ /* 0x001fca00078e0203 */
[----:B------:R-:W-:-:S13]  /*0050*/  ISETP.GT.U32.AND P0, PT, R2, 0x3ff, PT ;  /* 0x000003ff0200780c */ /* 0x000fda0003f04070 */
[----:B-1----:R-:W-:Y:S05]  /*0060*/  @P0 BRA `(.L_x_10045) ;  /* 0x0000004c004c0947 */ /* 0x002fea0003800000 */
[----:B------:R-:W0:Y:S01]  /*0070*/  S2R R3, SR_TID.X ;  /* 0x0000000000037919 */ /* 0x000e220000002100 */
[----:B------:R-:W-:Y:S02]  /*0080*/  CS2R R16, SRZ ;  /* 0x0000000000107805 */ /* 0x000fe4000001ff00 */
[----:B0-----:R-:W-:Y:S02]  /*0090*/  ISETP.GE.U32.AND P0, PT, R3, R2, PT ;  /* 0x000000020300720c */ /* 0x001fe40003f06070 */
[----:B------:R-:W-:-:S11]  /*00a0*/  MOV R5, R3 ;  /* 0x0000000300057202 */ /* 0x000fd60000000f00 */
[----:B------:R-:W-:-:S05]  /*00b0*/  @!P0 VIADD R5, R3, 0x80 ;  /* 0x0000008003058836 */ /* 0x000fca0000000000 */
[----:B------:R-:W-:-:S13]  /*00c0*/  ISETP.GE.U32.AND P2, PT, R5, R2, PT ;  /* 0x000000020500720c */ /* 0x000fda0003f46070 */
[----:B------:R-:W0:Y:S01]  /*00d0*/  @!P2 LDC.64 R6, c[0x0][0x390] ;  /* 0x0000e400ff06ab82 */ /* 0x000e220000000a00 */
[----:B------:R-:W-:Y:S01]  /*00e0*/  @!P2 LEA R11, R0, R5, 0xa ;  /* 0x00000005000ba211 */ /* 0x000fe200078e50ff */
[----:B------:R-:W-:-:S05]  /*00f0*/  @!P2 VIADD R5, R5, 0x80 ;  /* 0x000000800505a836 */ /* 0x000fca0000000000 */
[----:B------:R-:W-:-:S13]  /*0100*/  ISETP.GE.U32.AND P1, PT, R5, R2, PT ;  /* 0x000000020500720c */ /* 0x000fda0003f26070 */
[----:B------:R-:W1:Y:S01]  /*0110*/  @!P1 LDC.64 R8, c[0x0][0x390] ;  /* 0x0000e400ff089b82 */ /* 0x000e620000000a00 */
[----:B0-----:R-:W-:Y:S01]  /*0120*/  @!P2 IMAD.WIDE.U32 R6, R11, 0x8, R6 ;  /* 0x000000080b06a825 */ /* 0x001fe200078e0006 */
[----:B------:R-:W-:-:S03]  /*0130*/  @!P1 LEA R11, R0, R5, 0xa ;  /* 0x00000005000b9211 */ /* 0x000fc600078e50ff */
[----:B------:R-:W-:Y:S01]  /*0140*/  @!P1 VIADD R5, R5, 0x80 ;  /* 0x0000008005059836 */ /* 0x000fe20000000000 */
[----:B------:R0:W5:Y:S01]  /*0150*/  @!P2 LDG.E.64 R16, desc[UR4][R6.64] ;  /* 0x000000040610a981 */ /* 0x000162000c1e1b00 */
[----:B------:R-:W-:-:S03]  /*0160*/  CS2R R18, SRZ ;  /* 0x0000000000127805 */ /* 0x000fc6000001ff00 */
[----:B------:R-:W-:Y:S01]  /*0170*/  ISETP.GE.U32.AND P2, PT, R5, R2, PT ;  /* 0x000000020500720c */ /* 0x000fe20003f46070 */
[----:B-1----:R-:W-:-:S12]  /*0180*/  @!P1 IMAD.WIDE.U32 R8, R11, 0x8, R8 ;  /* 0x000000080b089825 */ /* 0x002fd800078e0008 */
[----:B------:R-:W-:Y:S01]  /*0190*/  @!P2 LEA R13, R0, R5, 0xa ;  /* 0x00000005000da211 */ /* 0x000fe200078e50ff */
[----:B------:R-:W1:Y:S01]  /*01a0*/  @!P2 LDC.64 R10, c[0x0][0x390] ;  /* 0x0000e400ff0aab82 */ /* 0x000e620000000a00 */
[----:B------:R-:W-:Y:S01]  /*01b0*/  @!P2 VIADD R5, R5, 0x80 ;  /* 0x000000800505a836 */ /* 0x000fe20000000000 */
[----:B------:R2:W5:Y:S01]  /*01c0*/  @!P1 LDG.E.64 R18, desc[UR4][R8.64] ;  /* 0x0000000408129981 */ /* 0x000562000c1e1b00 */
[----:B------:R-:W-:-:S03]  /*01d0*/  CS2R R20, SRZ ;  /* 0x0000000000147805 */ /* 0x000fc6000001ff00 */
[----:B------:R-:W-:-:S13]  /*01e0*/  ISETP.GE.U32.AND P1, PT, R5, R2, PT ;  /* 0x000000020500720c */ /* 0x000fda0003f26070 */
[----:B0-----:R-:W0:Y:S01]  /*01f0*/  @!P1 LDC.64 R6, c[0x0][0x390] ;  /* 0x0000e400ff069b82 */ /* 0x001e220000000a00 */
[----:B-1----:R-:W-:Y:S01]  /*0200*/  @!P2 IMAD.WIDE.U32 R10, R13, 0x8, R10 ;  /* 0x000000080d0aa825 */ /* 0x002fe200078e000a */
[----:B------:R-:W-:Y:S02]  /*0210*/  @!P1 LEA R13, R0, R5, 0xa ;  /* 0x00000005000d9211 */ /* 0x000fe400078e50ff */
[----:B------:R-:W-:Y:S01]  /*0220*/  CS2R R22, SRZ ;  /* 0x0000000000167805 */ /* 0x000fe2000001ff00 */
[----:B------:R-:W-:Y:S01]  /*0230*/  @!P1 VIADD R5, R5, 0x80 ;  /* 0x0000008005059836 */ /* 0x000fe20000000000 */
[----:B------:R-:W-:Y:S01]  /*0240*/  CS2R R24, SRZ ;  /* 0x0000000000187805 */ /* 0x000fe2000001ff00 */
[----:B------:R-:W5:Y:S01]  /*0250*/  @!P2 LDG.E.64 R20, desc[UR4][R10.64] ;  /* 0x000000040a14a981 */ /* 0x000f62000c1e1b00 */
[----:B0-----:R-:W-:-:S05]  /*0260*/  @!P1 IMAD.WIDE.U32 R6, R13, 0x8, R6 ;  /* 0x000000080d069825 */ /* 0x001fca00078e0006 */
[----:B------:R0:W5:Y:S01]  /*0270*/  @!P1 LDG.E.64 R22, desc[UR4][R6.64] ;  /* 0x0000000406169981 */ /* 0x000162000c1e1b00 */
[----:B------:R-:W-:-:S13]  /*0280*/  ISETP.GE.U32.AND P1, PT, R5, R2, PT ;  /* 0x000000020500720c */ /* 0x000fda0003f26070 */
[----:B--2---:R-:W1:Y:S01]  /*0290*/  @!P1 LDC.64 R8, c[0x0][0x390] ;  /* 0x0000e400ff089b82 */ /* 0x004e620000000a00 */
[----:B------:R-:W-:Y:S01]  /*02a0*/  @!P1 LEA R13, R0, R5, 0xa ;  /* 0x00000005000d9211 */ /* 0x000fe200078e50ff */
[----:B------:R-:W-:-:S04]  /*02b0*/  @!P1 VIADD R5, R5, 0x80 ;  /* 0x0000008005059836 */ /* 0x000fc80000000000 */
[----:B-1----:R-:W-:-:S05]  /*02c0*/  @!P1 IMAD.WIDE.U32 R8, R13, 0x8, R8 ;  /* 0x000000080d089825 */ /* 0x002fca00078e0008 */
[----:B------:R1:W5:Y:S01]  /*02d0*/  @!P1 LDG.E.64 R24, desc[UR4][R8.64] ;  /* 0x0000000408189981 */ /* 0x000362000c1e1b00 */
[----:B------:R-:W-:Y:S02]  /*02e0*/  ISETP.GE.U32.AND P1, PT, R5, R2, PT ;  /* 0x000000020500720c */ /* 0x000fe40003f26070 */
[----:B------:R-:W-:-:S11]  /*02f0*/  CS2R R26, SRZ ;  /* 0x00000000001a7805 */ /* 0x000fd6000001ff00 */
[----:B0-----:R-:W0:Y:S01]  /*0300*/  @!P1 LDC.64 R6, c[0x0][0x390] ;  /* 0x0000e400ff069b82 */ /* 0x001e220000000a00 */
[----:B------:R-:W-:Y:S01]  /*0310*/  @!P1 LEA R11, R0, R5, 0xa ;  /* 0x00000005000b9211 */ /* 0x000fe200078e50ff */
[----:B------:R-:W-:-:S04]  /*0320*/  @!P1 VIADD R5, R5, 0x80 ;  /* 0x0000008005059836 */ /* 0x000fc80000000000 */
[----:B0-----:R-:W-:Y:S02]  /*0330*/  @!P1 IMAD.WIDE.U32 R10, R11, 0x8, R6 ;  /* 0x000000080b0a9825 */ /* 0x001fe400078e0006 */
[----:B------:R-:W0:Y:S03]  /*0340*/  @!P0 LDC.64 R6, c[0x0][0x390] ;  /* 0x0000e400ff068b82 */ /* 0x000e260000000a00 */
[----:B------:R2:W5:Y:S01]  /*0350*/  @!P1 LDG.E.64 R26, desc[UR4][R10.64] ;  /* 0x000000040a1a9981 */ /* 0x000562000c1e1b00 */
[----:B------:R-:W-:-:S13]  /*0360*/  ISETP.GE.U32.AND P1, PT, R5, R2, PT ;  /* 0x000000020500720c */ /* 0x000fda0003f26070 */
[----:B-1----:R-:W1:Y:S01]  /*0370*/  @!P1 LDC.64 R8, c[0x0][0x390] ;  /* 0x0000e400ff089b82 */ /* 0x002e620000000a00 */
[C---:B------:R-:W-:Y:S01]  /*0380*/  @!P1 LEA R5, R0.reuse, R5, 0xa ;  /* 0x0000000500059211 */ /* 0x040fe200078e50ff */
[----:B------:R-:W-:Y:S01]  /*0390*/  @!P0 IMAD R13, R0, 0x400, R3 ;  /* 0x00000400000d8824 */ /* 0x000fe200078e0203 */
[----:B------:R-:W-:-:S03]  /*03a0*/  CS2R R14, SRZ ;  /* 0x00000000000e7805 */ /* 0x000fc6000001ff00 */
[----:B0-----:R-:W-:-:S05]  /*03b0*/  @!P0 IMAD.WIDE.U32 R6, R13, 0x8, R6 ;  /* 0x000000080d068825 */ /* 0x001fca00078e0006 */
[----:B------:R2:W5:Y:S01]  /*03c0*/  @!P0 LDG.E.64 R14, desc[UR4][R6.64] ;  /* 0x00000004060e8981 */ /* 0x000562000c1e1b00 */
[----:B-1----:R-:W-:Y:S01]  /*03d0*/  @!P1 IMAD.WIDE.U32 R8, R5, 0x8, R8 ;  /* 0x0000000805089825 */ /* 0x002fe200078e0008 */
[----:B------:R-:W-:-:S06]  /*03e0*/  CS2R R4, SRZ ;  /* 0x0000000000047805 */ /* 0x000fcc000001ff00 */
[----:B------:R2:W5:Y:S01]  /*03f0*/  @!P1 LDG.E.64 R4, desc[UR4][R8.64] ;  /* 0x0000000408049981 */ /* 0x000562000c1e1b00 */
[----:B------:R-:W-:Y:S04]  /*0400*/  BSSY.RECONVERGENT B0, `(.L_x_10046) ;  /* 0x0000089000007945 */ /* 0x000fe80003800200 */
[----:B------:R-:W-:Y:S05]  /*0410*/  @P0 BRA `(.L_x_10047) ;  /* 0x00000008001c0947 */ /* 0x000fea0003800000 */
[----:B------:R-:W-:Y:S01]  /*0420*/  UMOV UR6, 0x667f3bcd ;  /* 0x667f3bcd00067882 */ /* 0x000fe20000000000 */
[----:B------:R-:W-:Y:S01]  /*0430*/  UMOV UR7, 0x3fe6a09e ;  /* 0x3fe6a09e00077882 */ /* 0x000fe20000000000 */
[----:B--2---:R-:W-:Y:S01]  /*0440*/  MOV R8, 0xdb46fa5f ;  /* 0xdb46fa5f00087802 */ /* 0x004fe20000000f00 */
[----:B-----5:R-:W-:Y:S01]  /*0450*/  DMUL R6, R14, UR6 ;  /* 0x000000060e067c28 */ /* 0x020fe20008000000 */
        /* <DEDUP_REMOVED lines=72> */
[----:B------:R-:W-:-:S08]  /*08e0*/  DFMA R12, |R6|, R10, |R6| ;  /* 0x0000000a060c722b */ /* 0x000fd00000000606 */
[----:B------:R-:W-:Y:S02]  /*08f0*/  DADD R8, |R6|, -R12 ;  /* 0x0000000006087229 */ /* 0x000fe40000000a0c */
[----:B------:R-:W-:Y:S01]  /*0900*/  DSETP.GEU.AND P1, PT, |R12|, UR6, PT ;  /* 0x000000060c007e2a */ /* 0x000fe2000bf2e200 */
[----:B------:R-:W-:Y:S01]  /*0910*/  UMOV UR6, 0xfefa39ef ;  /* 0xfefa39ef00067882 */ /* 0x000fe20000000000 */
[----:B------:R-:W-:-:S04]  /*0920*/  UMOV UR7, 0x3fe62e42 ;  /* 0x3fe62e4200077882 */ /* 0x000fc80000000000 */
[----:B------:R-:W-:Y:S01]  /*0930*/  DFMA R8, |R6|, R10, R8 ;  /* 0x0000000a0608722b */ /* 0x000fe20000000208 */
[----:B------:R-:W0:Y:S07]  /*0940*/  F2F.F32.F64 R10, R12 ;  /* 0x0000000c000a7310 */ /* 0x000e2e0000301000 */
        /* <DEDUP_REMOVED lines=52> */
.L_x_10047:
[----:B------:R-:W-:Y:S05]  /*0c90*/  BSYNC.RECONVERGENT B0 ;  /* 0x0000000000007941 */ /* 0x000fea0003800200 */
.L_x_10046:
[----:B--2---:R-:W-:Y:S01]  /*0ca0*/  IADD3 R9, PT, PT, R3, 0x80, RZ ;  /* 0x0000008003097810 */ /* 0x004fe20007ffe0ff */
[----:B------:R-:W-:Y:S03]  /*0cb0*/  BSSY.RECONVERGENT B0, `(.L_x_10048) ;  /* 0x000008a000007945 */ /* 0x000fe60003800200 */
[----:B------:R-:W-:-:S13]  /*0cc0*/  ISETP.GE.U32.AND P1, PT, R9, R2, PT ;  /* 0x000000020900720c */ /* 0x000fda0003f26070 */
[----:B------:R-:W-:Y:S05]  /*0cd0*/  @P1 BRA `(.L_x_10049) ;  /* 0x00000008001c1947 */ /* 0x000fea0003800000 */
[----:B------:R-:W-:Y:S01]  /*0ce0*/  UMOV UR6, 0x667f3bcd ;  /* 0x667f3bcd00067882 */ /* 0x000fe20000000000 */
[----:B------:R-:W-:Y:S01]  /*0cf0*/  UMOV UR7, 0x3fe6a09e ;  /* 0x3fe6a09e00077882 */ /* 0x000fe20000000000 */
[----:B------:R-:W-:Y:S01]  /*0d00*/  IMAD.MOV.U32 R10, RZ, RZ, -0x24b905a1 ;  /* 0xdb46fa5fff0a7424 */ /* 0x000fe200078e00ff */
[----:B-----5:R-:W-:Y:S01]  /*0d10*/  DMUL R8, R16, UR6 ;  /* 0x0000000610087c28 */ /* 0x020fe20008000000 */
        /* <DEDUP_REMOVED lines=131> */
.L_x_10049:
[----:B------:R-:W-:Y:S05]  /*1550*/  BSYNC.RECONVERGENT B0 ;  /* 0x0000000000007941 */ /* 0x000fea0003800200 */
.L_x_10048:
[----:B------:R-:W-:Y:S01]  /*1560*/  VIADD R11, R3, 0x100 ;  /* 0x00000100030b7836 */ /* 0x000fe20000000000 */
[----:B------:R-:W-:Y:S04]  /*1570*/  BSSY.RECONVERGENT B0, `(.L_x_10050) ;  /* 0x000008a000007945 */ /* 0x000fe80003800200 */
[----:B------:R-:W-:-:S13]  /*1580*/  ISETP.GE.U32.AND P1, PT, R11, R2, PT ;  /* 0x000000020b00720c */ /* 0x000fda0003f26070 */
[----:B------:R-:W-:Y:S05]  /*1590*/  @P1 BRA `(.L_x_10051) ;  /* 0x00000008001c1947 */ /* 0x000fea0003800000 */
[----:B------:R-:W-:Y:S01]  /*15a0*/  UMOV UR6, 0x667f3bcd ;  /* 0x667f3bcd00067882 */ /* 0x000fe20000000000 */
[----:B------:R-:W-:Y:S01]  /*15b0*/  UMOV UR7, 0x3fe6a09e ;  /* 0x3fe6a09e00077882 */ /* 0x000fe20000000000 */
[----:B------:R-:W-:Y:S01]  /*15c0*/  MOV R12, 0xdb46fa5f ;  /* 0xdb46fa5f000c7802 */ /* 0x000fe20000000f00 */
        /* <DEDUP_REMOVED lines=132> */
.L_x_10051:
[----:B------:R-:W-:Y:S05]  /*1e10*/  BSYNC.RECONVERGENT B0 ;  /* 0x0000000000007941 */ /* 0x000fea0003800200 */
.L_x_10050:
[----:B------:R-:W-:Y:S01]  /*1e20*/  IADD3 R13, PT, PT, R3, 0x180, RZ ;  /* 0x00000180030d7810 */ /* 0x000fe20007ffe0ff */
[----:B------:R-:W-:Y:S03]  /*1e30*/  BSSY.RECONVERGENT B0, `(.L_x_10052) ;  /* 0x000008a000007945 */ /* 0x000fe60003800200 */
[----:B------:R-:W-:-:S13]  /*1e40*/  ISETP.GE.U32.AND P1, PT, R13, R2, PT ;  /* 0x000000020d00720c */ /* 0x000fda0003f26070 */
[----:B------:R-:W-:Y:S05]  /*1e50*/  @P1 BRA `(.L_x_10053) ;  /* 0x00000008001c1947 */ /* 0x000fea0003800000 */
[----:B------:R-:W-:Y:S01]  /*1e60*/  UMOV UR6, 0x667f3bcd ;  /* 0x667f3bcd00067882 */ /* 0x000fe20000000000 */
[----:B------:R-:W-:Y:S01]  /*1e70*/  UMOV UR7, 0x3fe6a09e ;  /* 0x3fe6a09e00077882 */ /* 0x000fe20000000000 */
[----:B-----5:R-:W-:Y:S01]  /*1e80*/  IMAD.MOV.U32 R14, RZ, RZ, -0x24b905a1 ;  /* 0xdb46fa5fff0e7424 */ /* 0x020fe200078e00ff */
        /* <DEDUP_REMOVED lines=132> */
.L_x_10053:
[----:B------:R-:W-:Y:S05]  /*26d0*/  BSYNC.RECONVERGENT B0 ;  /* 0x0000000000007941 */ /* 0x000fea0003800200 */
.L_x_10052:
[----:B-----5:R-:W-:Y:S01]  /*26e0*/  VIADD R15, R3, 0x200 ;  /* 0x00000200030f7836 */ /* 0x020fe20000000000 */
[----:B------:R-:W-:Y:S04]  /*26f0*/  BSSY.RECONVERGENT B0, `(.L_x_10054) ;  /* 0x000008a000007945 */ /* 0x000fe80003800200 */
[----:B------:R-:W-:-:S13]  /*2700*/  ISETP.GE.U32.AND P1, PT, R15, R2, PT ;  /* 0x000000020f00720c */ /* 0x000fda0003f26070 */
[----:B------:R-:W-:Y:S05]  /*2710*/  @P1 BRA `(.L_x_10055) ;  /* 0x00000008001c1947 */ /* 0x000fea0003800000 */
        /* <DEDUP_REMOVED lines=135> */
.L_x_10055:
[----:B------:R-:W-:Y:S05]  /*2f90*/  BSYNC.RECONVERGENT B0 ;  /* 0x0000000000007941 */ /* 0x000fea0003800200 */
.L_x_10054:
[----:B------:R-:W-:Y:S01]  /*2fa0*/  IADD3 R17, PT, PT, R3, 0x280, RZ ;  /* 0x0000028003117810 */ /* 0x000fe20007ffe0ff */
[----:B------:R-:W-:Y:S03]  /*2fb0*/  BSSY.RECONVERGENT B0, `(.L_x_10056) ;  /* 0x000008a000007945 */ /* 0x000fe60003800200 */
[----:B------:R-:W-:-:S13]  /*2fc0*/  ISETP.GE.U32.AND P1, PT, R17, R2, PT ;  /* 0x000000021100720c */ /* 0x000fda0003f26070 */
[----:B------:R-:W-:Y:S05]  /*2fd0*/  @P1 BRA `(.L_x_10057) ;  /* 0x00000008001c1947 */ /* 0x000fea0003800000 */
        /* <DEDUP_REMOVED lines=135> */
.L_x_10057:
[----:B------:R-:W-:Y:S05]  /*3850*/  BSYNC.RECONVERGENT B0 ;  /* 0x0000000000007941 */ /* 0x000fea0003800200 */
.L_x_10056:
[----:B------:R-:W-:Y:S01]  /*3860*/  VIADD R19, R3, 0x300 ;  /* 0x0000030003137836 */ /* 0x000fe20000000000 */
        /* <DEDUP_REMOVED lines=138> */
.L_x_10059:
[----:B------:R-:W-:Y:S05]  /*4110*/  BSYNC.RECONVERGENT B0 ;  /* 0x0000000000007941 */ /* 0x000fea0003800200 */
.L_x_10058:
[----:B------:R-:W-:Y:S01]  /*4120*/  IADD3 R21, PT, PT, R3, 0x380, RZ ;  /* 0x0000038003157810 */ /* 0x000fe20007ffe0ff */
[----:B------:R-:W-:Y:S03]  /*4130*/  BSSY.RECONVERGENT B0, `(.L_x_10060) ;  /* 0x000008a000007945 */ /* 0x000fe60003800200 */
[----:B------:R-:W-:-:S13]  /*4140*/  ISETP.GE.U32.AND P1, PT, R21, R2, PT ;  /* 0x000000021500720c */ /* 0x000fda0003f26070 */
        /* <DEDUP_REMOVED lines=136> */
.L_x_10061:
[----:B------:R-:W-:Y:S05]  /*49d0*/  BSYNC.RECONVERGENT B0 ;  /* 0x0000000000007941 */ /* 0x000fea0003800200 */
.L_x_10060:
[----:B------:R-:W0:Y:S01]  /*49e0*/  @!P0 LDC.64 R20, c[0x0][0x388] ;  /* 0x0000e200ff148b82 */ /* 0x000e220000000a00 */
[----:B------:R-:W-:Y:S01]  /*49f0*/  @!P0 IMAD R23, R0, 0x400, R3 ;  /* 0x0000040000178824 */ /* 0x000fe200078e0203 */
[----:B------:R-:W-:Y:S01]  /*4a00*/  @!P0 IADD3 R22, PT, PT, R3, 0x80, RZ ;  /* 0x0000008003168810 */ /* 0x000fe20007ffe0ff */
[----:B------:R-:W-:Y:S04]  /*4a10*/  BSSY.RECONVERGENT B0, `(.L_x_10062) ;  /* 0x0000030000007945 */ /* 0x000fe80003800200 */
[----:B------:R-:W-:Y:S01]  /*4a20*/  BSSY.RELIABLE B1, `(.L_x_10063) ;  /* 0x0000028000017945 */ /* 0x000fe20003800100 */
[----:B------:R-:W-:Y:S02]  /*4a30*/  @!P0 IMAD.MOV.U32 R3, RZ, RZ, R22 ;  /* 0x000000ffff038224 */ /* 0x000fe400078e0016 */
[----:B0-----:R-:W-:-:S05]  /*4a40*/  @!P0 IMAD.WIDE.U32 R20, R23, 0x8, R20 ;  /* 0x0000000817148825 */ /* 0x001fca00078e0014 */
[----:B------:R0:W-:Y:S01]  /*4a50*/  @!P0 STG.E.64 desc[UR4][R20.64], R6 ;  /* 0x0000000614008986 */ /* 0x0001e2000c101b04 */
[----:B------:R-:W-:-:S13]  /*4a60*/  ISETP.GE.U32.AND P0, PT, R3, R2, PT ;  /* 0x000000020300720c */ /* 0x000fda0003f06070 */
[----:B0-----:R-:W-:Y:S05]  /*4a70*/  @P0 BRA `(.L_x_10064) ;  /* 0x0000000000300947 */ /* 0x001fea0003800000 */
[----:B------:R-:W0:Y:S01]  /*4a80*/  LDC.64 R6, c[0x0][0x388] ;  /* 0x0000e200ff067b82 */ /* 0x000e220000000a00 */
        /* <DEDUP_REMOVED lines=11> */
.L_x_10064:
[----:B------:R-:W-:-:S13]  /*4b40*/  ISETP.GE.U32.AND P0, PT, R3, R2, PT ;  /* 0x000000020300720c */ /* 0x000fda0003f06070 */
[----:B------:R-:W-:Y:S05]  /*4b50*/  @P0 BRA `(.L_x_10066) ;  /* 0x0000000000300947 */ /* 0x000fea0003800000 */
[----:B0-----:R-:W0:Y:S01]  /*4b60*/  LDC.64 R6, c[0x0][0x388] ;  /* 0x0000e200ff067b82 */ /* 0x001e220000000a00 */
[----:B------:R-:W-:Y:S01]  /*4b70*/  LEA R9, R0, R3, 0xa ;  /* 0x0000000300097211 */ /* 0x000fe200078e50ff */
[----:B------:R-:W-:-:S04]  /*4b80*/  VIADD R3, R3, 0x80 ;  /* 0x0000008003037836 */ /* 0x000fc80000000000 */
[----:B0-----:R-:W-:-:S05]  /*4b90*/  IMAD.WIDE.U32 R6, R9, 0x8, R6 ;  /* 0x0000000809067825 */ /* 0x001fca00078e0006 */
[----:B------:R1:W-:Y:S02]  /*4ba0*/  STG.E.64 desc[UR4][R6.64], R12 ;  /* 0x0000000c06007986 */ /* 0x0003e4000c101b04 */
.L_x_10065:
[----:B------:R-:W-:-:S13]  /*4bb0*/  ISETP.GE.U32.AND P0, PT, R3, R2, PT ;  /* 0x000000020300720c */ /* 0x000fda0003f06070 */
[----:B------:R-:W-:Y:S05]  /*4bc0*/  @P0 BRA `(.L_x_10067) ;  /* 0x0000000000340947 */ /* 0x000fea0003800000 */
[----:B01----:R-:W0:Y:S01]  /*4bd0*/  LDC.64 R6, c[0x0][0x388] ;  /* 0x0000e200ff067b82 */ /* 0x003e220000000a00 */
[----:B------:R-:W-:Y:S02]  /*4be0*/  LEA R9, R0, R3, 0xa ;  /* 0x0000000300097211 */ /* 0x000fe400078e50ff */
[----:B------:R-:W-:-:S03]  /*4bf0*/  IADD3 R3, PT, PT, R3, 0x80, RZ ;  /* 0x0000008003037810 */ /* 0x000fc60007ffe0ff */
[----:B0-----:R-:W-:-:S05]  /*4c00*/  IMAD.WIDE.U32 R6, R9, 0x8, R6 ;  /* 0x0000000809067825 */ /* 0x001fca00078e0006 */
[----:B------:R1:W-:Y:S02]  /*4c10*/  STG.E.64 desc[UR4][R6.64], R14 ;  /* 0x0000000e06007986 */ /* 0x0003e4000c101b04 */
.L_x_10066:
[----:B------:R-:W-:-:S13]  /*4c20*/  ISETP.GE.U32.AND P0, PT, R3, R2, PT ;  /* 0x000000020300720c */ /* 0x000fda0003f06070 */
[----:B------:R-:W-:Y:S05]  /*4c30*/  @P0 BREAK.RELIABLE B1 ;  /* 0x0000000000010942 */ /* 0x000fea0003800100 */
[----:B------:R-:W-:Y:S05]  /*4c40*/  @P0 BRA `(.L_x_10068) ;  /* 0x0000000000300947 */ /* 0x000fea0003800000 */
[----:B01----:R-:W0:Y:S01]  /*4c50*/  LDC.64 R6, c[0x0][0x388] ;  /* 0x0000e200ff067b82 */ /* 0x003e220000000a00 */
[----:B------:R-:W-:Y:S01]  /*4c60*/  IMAD R9, R0, 0x400, R3 ;  /* 0x0000040000097824 */ /* 0x000fe200078e0203 */
[----:B------:R-:W-:-:S03]  /*4c70*/  IADD3 R3, PT, PT, R3, 0x80, RZ ;  /* 0x0000008003037810 */ /* 0x000fc60007ffe0ff */
[----:B0-----:R-:W-:-:S05]  /*4c80*/  IMAD.WIDE.U32 R6, R9, 0x8, R6 ;  /* 0x0000000809067825 */ /* 0x001fca00078e0006 */
[----:B------:R2:W-:Y:S02]  /*4c90*/  STG.E.64 desc[UR4][R6.64], R16 ;  /* 0x0000001006007986 */ /* 0x0005e4000c101b04 */
.L_x_10067:
[----:B------:R-:W-:Y:S05]  /*4ca0*/  BSYNC.RELIABLE B1 ;  /* 0x0000000000017941 */ /* 0x000fea0003800100 */
.L_x_10063:
[----:B------:R-:W-:-:S13]  /*4cb0*/  ISETP.GE.U32.AND P0, PT, R3, R2, PT ;  /* 0x000000020300720c */ /* 0x000fda0003f06070 */
[----:B012---:R-:W0:Y:S01]  /*4cc0*/  @!P0 LDC.64 R6, c[0x0][0x388] ;  /* 0x0000e200ff068b82 */ /* 0x007e220000000a00 */
[----:B------:R-:W-:Y:S01]  /*4cd0*/  @!P0 LEA R9, R0, R3, 0xa ;  /* 0x0000000300098211 */ /* 0x000fe200078e50ff */
[----:B------:R-:W-:-:S04]  /*4ce0*/  @!P0 VIADD R3, R3, 0x80 ;  /* 0x0000008003038836 */ /* 0x000fc80000000000 */
[----:B0-----:R-:W-:-:S05]  /*4cf0*/  @!P0 IMAD.WIDE.U32 R6, R9, 0x8, R6 ;  /* 0x0000000809068825 */ /* 0x001fca00078e0006 */
[----:B------:R2:W-:Y:S02]  /*4d00*/  @!P0 STG.E.64 desc[UR4][R6.64], R18 ;  /* 0x0000001206008986 */ /* 0x0005e4000c101b04 */
.L_x_10068:
[----:B------:R-:W-:Y:S05]  /*4d10*/  BSYNC.RECONVERGENT B0 ;  /* 0x0000000000007941 */ /* 0x000fea0003800200 */
.L_x_10062:
[----:B------:R-:W-:Y:S05]  /*4d20*/  WARPSYNC.ALL ;  /* 0x0000000000007948 */ /* 0x000fea0003800000 */
[----:B------:R-:W-:-:S13]  /*4d30*/  ISETP.GE.U32.AND P0, PT, R3, R2, PT ;  /* 0x000000020300720c */ /* 0x000fda0003f06070 */
[----:B------:R-:W-:Y:S05]  /*4d40*/  @P0 EXIT ;  /* 0x000000000000094d */ /* 0x000fea0003800000 */
[----:B012---:R-:W0:Y:S01]  /*4d50*/  LDC.64 R6, c[0x0][0x388] ;  /* 0x0000e200ff067b82 */ /* 0x007e220000000a00 */
[----:B------:R-:W-:-:S05]  /*4d60*/  LEA R3, R0, R3, 0xa ;  /* 0x0000000300037211 */ /* 0x000fca00078e50ff */
[----:B0-----:R-:W-:-:S05]  /*4d70*/  IMAD.WIDE.U32 R2, R3, 0x8, R6 ;  /* 0x0000000803027825 */ /* 0x001fca00078e0006 */
[----:B------:R-:W-:Y:S01]  /*4d80*/  STG.E.64 desc[UR4][R2.64], R4 ;  /* 0x0000000402007986 */ /* 0x000fe2000c101b04 */
[----:B------:R-:W-:Y:S05]  /*4d90*/  EXIT ;  /* 0x000000000000794d */ /* 0x000fea0003800000 */
.L_x_10045:
[----:B------:R-:W0:Y:S01]  /*4da0*/  S2R R2, SR_TID.X ;  /* 0x0000000000027919 */ /* 0x000e220000002100 */
[----:B------:R-:W1:Y:S01]  /*4db0*/  LDC.64 R20, c[0x0][0x390] ;  /* 0x0000e400ff147b82 */ /* 0x000e620000000a00 */
[----:B------:R-:W-:-:S05]  /*4dc0*/  SHF.L.U32 R0, R0, 0xa, RZ ;  /* 0x0000000a00007819 */ /* 0x000fca00000006ff */
[----:B-1----:R-:W-:-:S04]  /*4dd0*/  IMAD.WIDE.U32 R20, R0, 0x8, R20 ;  /* 0x0000000800147825 */ /* 0x002fc800078e0014 */
[----:B0-----:R-:W-:-:S05]  /*4de0*/  IMAD.WIDE.U32 R20, R2, 0x10, R20 ;  /* 0x0000001002147825 */ /* 0x001fca00078e0014 */
[----:B------:R-:W2:Y:S01]  /*4df0*/  LDG.E.128 R8, desc[UR4][R20.64] ;  /* 0x0000000414087981 */ /* 0x000ea2000c1e1d00 */
[----:B------:R-:W-:Y:S01]  /*4e00*/  UMOV UR6, 0x667f3bcd ;  /* 0x667f3bcd00067882 */ /* 0x000fe20000000000 */
[----:B------:R-:W-:Y:S01]  /*4e10*/  UMOV UR7, 0x3fe6a09e ;  /* 0x3fe6a09e00077882 */ /* 0x000fe20000000000 */
[----:B------:R-:W-:Y:S01]  /*4e20*/  IMAD.MOV.U32 R4, RZ, RZ, -0x24b905a1 ;  /* 0xdb46fa5fff047424 */ /* 0x000fe200078e00ff */
[----:B------:R-:W-:Y:S01]  /*4e30*/  MOV R5, 0x3d47088f ;  /* 0x3d47088f00057802 */ /* 0x000fe20000000f00 */
[----:B------:R-:W-:Y:S01]  /*4e40*/  UMOV UR58, 0x37ca1397 ;  /* 0x37ca1397003a7882 */ /* 0x000fe20000000000 */
        /* <DEDUP_REMOVED lines=33> */
[----:B------:R-:W-:Y:S01]  /*5060*/  HFMA2 R6, -RZ, RZ, -37728, 2866 ;  /* 0xf89b6999ff067431 */ /* 0x000fe200000001ff */
        /* <DEDUP_REMOVED lines=37> */
[----:B--2---:R-:W-:Y:S01]  /*52c0*/  DMUL R28, R8, UR6 ;  /* 0x00000006081c7c28 */ /* 0x004fe20008000000 */
[----:B------:R-:W-:Y:S01]  /*52d0*/  UMOV UR6, 0xfba6f279 ;  /* 0xfba6f27900067882 */ /* 0x000fe20000000000 */
[----:B------:R-:W-:Y:S01]  /*52e0*/  UMOV UR7, 0x3cf0679a ;  /* 0x3cf0679a00077882 */ /* 0x000fe20000000000 */
[----:B------:R-:W-:-:S05]  /*52f0*/  DMUL R14, R10, UR60 ;  /* 0x0000003c0a0e7c28 */ /* 0x000fca0008000000 */
        /* <DEDUP_REMOVED lines=21> */
[----:B------:R-:W-:-:S08]  /*5450*/  DFMA R4, |R28|, R4, -UR6 ;  /* 0x800000061c047e2b */ /* 0x000fd00008000204 */
[----:B------:R-:W-:-:S08]  /*5460*/  DFMA R4, |R28|, R4, -UR58 ;  /* 0x8000003a1c047e2b */ /* 0x000fd00008000204 */
[----:B------:R-:W-:-:S08]  /*5470*/  DFMA R4, |R28|, R4, UR56 ;  /* 0x000000381c047e2b */ /* 0x000fd00008000204 */
[----:B------:R-:W-:-:S08]  /*5480*/  DFMA R4, |R28|, R4, -UR54 ;  /* 0x800000361c047e2b */ /* 0x000fd00008000204 */
[----:B------:R-:W-:-:S08]  /*5490*/  DFMA R4, |R28|, R4, UR52 ;  /* 0x000000341c047e2b */ /* 0x000fd00008000204 */
[----:B------:R-:W-:-:S08]  /*54a0*/  DFMA R4, |R28|, R4, UR50 ;  /* 0x000000321c047e2b */ /* 0x000fd00008000204 */
[----:B------:R-:W-:-:S08]  /*54b0*/  DFMA R4, |R28|, R4, -UR48 ;  /* 0x800000301c047e2b */ /* 0x000fd00008000204 */
[----:B------:R-:W-:-:S08]  /*54c0*/  DFMA R4, |R28|, R4, UR46 ;  /* 0x0000002e1c047e2b */ /* 0x000fd00008000204 */
[----:B------:R-:W-:-:S08]  /*54d0*/  DFMA R4, |R28|, R4, UR44 ;  /* 0x0000002c1c047e2b */ /* 0x000fd00008000204 */
[----:B------:R-:W-:-:S08]  /*54e0*/  DFMA R4, |R28|, R4, -UR42 ;  /* 0x8000002a1c047e2b */ /* 0x000fd00008000204 */
[----:B------:R-:W-:-:S08]  /*54f0*/  DFMA R4, |R28|, R4, UR40 ;  /* 0x000000281c047e2b */ /* 0x000fd00008000204 */
[----:B------:R-:W-:-:S08]  /*5500*/  DFMA R4, |R28|, R4, -UR38 ;  /* 0x800000261c047e2b */ /* 0x000fd00008000204 */
[----:B------:R-:W-:-:S08]  /*5510*/  DFMA R4, |R28|, R4, -UR36 ;  /* 0x800000241c047e2b */ /* 0x000fd00008000204 */
[----:B------:R-:W-:-:S08]  /*5520*/  DFMA R4, |R28|, R4, UR34 ;  /* 0x000000221c047e2b */ /* 0x000fd00008000204 */
[----:B------:R-:W-:-:S08]  /*5530*/  DFMA R4, |R28|, R4, UR32 ;  /* 0x000000201c047e2b */ /* 0x000fd00008000204 */
[----:B------:R-:W-:-:S08]  /*5540*/  DFMA R12, |R28|, R4, UR30 ;  /* 0x0000001e1c0c7e2b */ /* 0x000fd00008000204 */
[----:B------:R-:W-:-:S06]  /*5550*/  DFMA R16, |R28|, R12, |R28| ;  /* 0x0000000c1c10722b */ /* 0x000fcc000000061c */
[----:B------:R-:W0:Y:S02]  /*5560*/  F2F.F32.F64 R3, -R16 ;  /* 0x8000001000037310 */ /* 0x000e240000301000 */
[----:B------:R-:W-:Y:S02]  /*5570*/  DSETP.GEU.AND P0, PT, |R16|, UR28, PT ;  /* 0x0000001c10007e2a */ /* 0x000fe4000bf0e200 */
[----:B------:R-:W-:-:S08]  /*5580*/  DADD R18, |R28|, -R16 ;  /* 0x000000001c127229 */ /* 0x000fd00000000a10 */
[----:B------:R-:W-:-:S04]  /*5590*/  DFMA R12, |R28|, R12, R18 ;  /* 0x0000000c1c0c722b */ /* 0x000fc80000000212 */
[----:B0-----:R-:W-:-:S04]  /*55a0*/  @!P0 FMUL R3, R3, 1.175494350822287508e-38 ;  /* 0x0080000003038820 */ /* 0x001fc80000400000 */
[----:B------:R-:W-:-:S06]  /*55b0*/  FMUL.FTZ R3, R3, 1.4426950216293334961 ;  /* 0x3fb8aa3b03037820 */ /* 0x000fcc0000410000 */
[----:B------:R-:W0:Y:S02]  /*55c0*/  FRND R3, R3 ;  /* 0x0000000300037307 */ /* 0x000e240000201000 */
[----:B0-----:R-:W-:-:S06]  /*55d0*/  FMUL.FTZ R22, R3, 1 ;  /* 0x3f80000003167820 */ /* 0x001fcc0000410000 */
[----:B------:R-:W0:Y:S08]  /*55e0*/  MUFU.EX2 R3, R3 ;  /* 0x0000000300037308 */ /* 0x000e300000000800 */
[----:B------:R-:W1:Y:S01]  /*55f0*/  F2F.F64.F32 R4, R22 ;  /* 0x0000001600047310 */ /* 0x000e620000201800 */
[----:B0-----:R-:W-:Y:S01]  /*5600*/  FMUL.FTZ R24, R3, 1 ;  /* 0x3f80000003187820 */ /* 0x001fe20000410000 */
[----:B-1----:R-:W-:Y:S01]  /*5610*/  DFMA R16, R4, -UR26, -R16 ;  /* 0x8000001a04107c2b */ /* 0x002fe20008000810 */
[----:B------:R-:W-:Y:S01]  /*5620*/  MOV R4, 0xdb46fa5f ;  /* 0xdb46fa5f00047802 */ /* 0x000fe20000000f00 */
[----:B------:R-:W-:-:S06]  /*5630*/  IMAD.MOV.U32 R5, RZ, RZ, 0x3d47088f ;  /* 0x3d47088fff057424 */ /* 0x000fcc00078e00ff */
[----:B------:R-:W-:Y:S02]  /*5640*/  DFMA R18, R16, UR24, R6 ;  /* 0x0000001810127c2b */ /* 0x000fe40008000006 */
[----:B------:R-:W-:-:S06]  /*5650*/  DFMA R22, |R14|, -UR62, R4 ;  /* 0x8000003e0e167c2b */ /* 0x000fcc0008000204 */
[----:B------:R-:W-:Y:S02]  /*5660*/  DFMA R18, R16, R18, UR22 ;  /* 0x0000001610127e2b */ /* 0x000fe40008000012 */
[----:B------:R-:W-:-:S06]  /*5670*/  DFMA R22, |R14|, R22, -UR64 ;  /* 0x800000400e167e2b */ /* 0x000fcc0008000216 */
[----:B------:R-:W-:Y:S02]  /*5680*/  DFMA R18, R16, R18, UR20 ;  /* 0x0000001410127e2b */ /* 0x000fe40008000012 */
[----:B------:R-:W-:-:S06]  /*5690*/  DFMA R22, |R14|, R22, UR66 ;  /* 0x000000420e167e2b */ /* 0x000fcc0008000216 */
        /* <DEDUP_REMOVED lines=11> */
[----:B------:R-:W-:-:S06]  /*5750*/  DFMA R22, |R14|, R22, -UR58 ;  /* 0x8000003a0e167e2b */ /* 0x000fcc0008000216 */
[----:B------:R-:W-:Y:S02]  /*5760*/  DMUL R18, R16, R18 ;  /* 0x0000001210127228 */ /* 0x000fe40000000000 */
[----:B------:R-:W-:-:S06]  /*5770*/  DFMA R22, |R14|, R22, UR56 ;  /* 0x000000380e167e2b */ /* 0x000fcc0008000216 */
[----:B------:R-:W-:Y:S01]  /*5780*/  DFMA R18, R16, R18, -R12 ;  /* 0x000000121012722b */ /* 0x000fe2000000080c */
[----:B------:R-:W0:Y:S01]  /*5790*/  F2F.F64.F32 R12, R24 ;  /* 0x00000018000c7310 */ /* 0x000e220000201800 */
[----:B------:R-:W-:-:S06]  /*57a0*/  DFMA R22, |R14|, R22, -UR54 ;  /* 0x800000360e167e2b */ /* 0x000fcc0008000216 */
[----:B------:R-:W-:Y:S02]  /*57b0*/  DADD R18, R16, R18 ;  /* 0x0000000010127229 */ /* 0x000fe40000000012 */
[----:B------:R-:W-:Y:S02]  /*57c0*/  DFMA R22, |R14|, R22, UR52 ;  /* 0x000000340e167e2b */ /* 0x000fe40008000216 */
[----:B0-----:R-:W-:-:S06]  /*57d0*/  DADD R16, -R12, 1 ;  /* 0x3ff000000c107429 */ /* 0x001fcc0000000100 */
[----:B------:R-:W-:Y:S02]  /*57e0*/  DFMA R22, |R14|, R22, UR50 ;  /* 0x000000320e167e2b */ /* 0x000fe40008000216 */
[----:B------:R-:W-:Y:S02]  /*57f0*/  DFMA R12, -R18, R12, R16 ;  /* 0x0000000c120c722b */ /* 0x000fe40000000110 */
[----:B------:R-:W2:Y:S04]  /*5800*/  LDG.E.128 R16, desc[UR4][R20.64+0x800] ;  /* 0x0008000414107981 */ /* 0x000ea8000c1e1d00 */
        /* <DEDUP_REMOVED lines=12> */
[----:B------:R-:W-:-:S14]  /*58d0*/  DSETP.GEU.AND P0, PT, |R24|, UR28, PT ;  /* 0x0000001c18007e2a */ /* 0x000fdc000bf0e200 */
[----:B0-----:R-:W-:-:S04]  /*58e0*/  @!P0 FMUL R3, R3, 1.175494350822287508e-38 ;  /* 0x0080000003038820 */ /* 0x001fc80000400000 */
[----:B------:R-:W-:-:S06]  /*58f0*/  FMUL.FTZ R3, R3, 1.4426950216293334961 ;  /* 0x3fb8aa3b03037820 */ /* 0x000fcc0000410000 */
[----:B------:R-:W0:Y:S02]  /*5900*/  FRND R3, R3 ;  /* 0x0000000300037307 */ /* 0x000e240000201000 */
[----:B0-----:R-:W-:-:S06]  /*5910*/  FMUL.FTZ R22, R3, 1 ;  /* 0x3f80000003167820 */ /* 0x001fcc0000410000 */
[----:B------:R-:W0:Y:S02]  /*5920*/  F2F.F64.F32 R22, R22 ;  /* 0x0000001600167310 */ /* 0x000e240000201800 */
[--C-:B0-----:R-:W-:Y:S02]  /*5930*/  DFMA R22, R22, -UR26, -R24.reuse ;  /* 0x8000001a16167c2b */ /* 0x101fe40008000818 */
[----:B------:R-:W-:-:S08]  /*5940*/  DADD R24, |R14|, -R24 ;  /* 0x000000000e187229 */ /* 0x000fd00000000a18 */
[----:B------:R-:W-:Y:S02]  /*5950*/  DFMA R24, |R14|, R26, R24 ;  /* 0x0000001a0e18722b */ /* 0x000fe40000000218 */
[----:B------:R-:W-:-:S08]  /*5960*/  DFMA R26, R22, UR24, R6 ;  /* 0x00000018161a7c2b */ /* 0x000fd00008000006 */
[----:B------:R-:W-:-:S08]  /*5970*/  DFMA R26, R22, R26, UR22 ;  /* 0x00000016161a7e2b */ /* 0x000fd0000800001a */
[----:B------:R-:W-:-:S08]  /*5980*/  DFMA R26, R22, R26, UR20 ;  /* 0x00000014161a7e2b */ /* 0x000fd0000800001a */
[----:B------:R-:W-:-:S08]  /*5990*/  DFMA R26, R22, R26, UR18 ;  /* 0x00000012161a7e2b */ /* 0x000fd0000800001a */
[----:B------:R-:W-:-:S08]  /*59a0*/  DFMA R26, R22, R26, UR16 ;  /* 0x00000010161a7e2b */ /* 0x000fd0000800001a */
[----:B------:R-:W-:-:S08]  /*59b0*/  DFMA R26, R22, R26, UR14 ;  /* 0x0000000e161a7e2b */ /* 0x000fd0000800001a */
[C---:B------:R-:W-:Y:S01]  /*59c0*/  DFMA R26, R22.reuse, R26, UR12 ;  /* 0x0000000c161a7e2b */ /* 0x040fe2000800001a */
[----:B------:R-:W0:Y:S07]  /*59d0*/  MUFU.EX2 R3, R3 ;  /* 0x0000000300037308 */ /* 0x000e2e0000000800 */
[----:B------:R-:W-:-:S08]  /*59e0*/  DFMA R26, R22, R26, UR10 ;  /* 0x0000000a161a7e2b */ /* 0x000fd0000800001a */
[----:B------:R-:W-:Y:S01]  /*59f0*/  DFMA R26, R22, R26, UR8 ;  /* 0x00000008161a7e2b */ /* 0x000fe2000800001a */
[----:B0-----:R-:W-:-:S07]  /*5a00*/  FMUL.FTZ R3, R3, 1 ;  /* 0x3f80000003037820 */ /* 0x001fce0000410000 */
[----:B------:R-:W-:-:S08]  /*5a10*/  DMUL R26, R22, R26 ;  /* 0x0000001a161a7228 */ /* 0x000fd00000000000 */
[C---:B------:R-:W-:Y:S02]  /*5a20*/  DFMA R24, R22.reuse, R26, -R24 ;  /* 0x0000001a1618722b */ /* 0x040fe40000000818 */
[----:B------:R-:W0:Y:S06]  /*5a30*/  F2F.F64.F32 R26, R3 ;  /* 0x00000003001a7310 */ /* 0x000e2c0000201800 */
[----:B------:R-:W-:Y:S01]  /*5a40*/  DADD R22, R22, R24 ;  /* 0x0000000016167229 */ /* 0x000fe20000000018 */
[----:B------:R-:W-:Y:S01]  /*5a50*/  UMOV UR6, 0x8dc96626 ;  /* 0x8dc9662600067882 */ /* 0x000fe20000000000 */
[----:B0-----:R-:W-:Y:S01]  /*5a60*/  DADD R24, -R26, 1 ;  /* 0x3ff000001a187429 */ /* 0x001fe20000000100 */
[----:B------:R-:W-:-:S02]  /*5a70*/  UMOV UR7, 0x4017afb4 ;  /* 0x4017afb400077882 */ /* 0x000fc40000000000 */
[----:B------:R-:W-:-:S05]  /*5a80*/  DSETP.GE.AND P0, PT, |R28|, UR6, PT ;  /* 0x000000061c007e2a */ /* 0x000fca000bf06200 */
[----:B------:R-:W-:Y:S01]  /*5a90*/  DFMA R22, -R22, R26, R24 ;  /* 0x0000001a1616722b */ /* 0x000fe20000000118 */
[----:B------:R-:W-:Y:S02]  /*5aa0*/  FSEL R25, R13, 1.875, !P0 ;  /* 0x3ff000000d197808 */ /* 0x000fe40004000000 */
[----:B------:R-:W-:Y:S01]  /*5ab0*/  FSEL R24, R12, RZ, !P0 ;  /* 0x000000ff0c187208 */ /* 0x000fe20004000000 */
[----:B--2---:R-:W-:-:S08]  /*5ac0*/  DMUL R26, R16, UR60 ;  /* 0x0000003c101a7c28 */ /* 0x004fd00008000000 */
        /* <DEDUP_REMOVED lines=18> */
[----:B------:R-:W-:Y:S01]  /*5bf0*/  DFMA R12, |R26|, R12, -UR38 ;  /* 0x800000261a0c7e2b */ /* 0x000fe2000800020c */
[----:B------:R-:W-:Y:S01]  /*5c00*/  LOP3.LUT R25, R25, 0x80000000, R29, 0xb8, !PT ;  /* 0x8000000019197812 */ /* 0x000fe200078eb81d */
[----:B------:R-:W-:-:S06]  /*5c10*/  DMUL R28, R8, 0.5 ;  /* 0x3fe00000081c7828 */ /* 0x000fcc0000000000 */
[----:B------:R-:W-:Y:S02]  /*5c20*/  DFMA R12, |R26|, R12, -UR36 ;  /* 0x800000241a0c7e2b */ /* 0x000fe4000800020c */
[----:B------:R-:W-:-:S06]  /*5c30*/  DADD R8, R24, 1 ;  /* 0x3ff0000018087429 */ /* 0x000fcc0000000000 */
[----:B------:R-:W-:Y:S02]  /*5c40*/  DFMA R24, |R26|, R12, UR34 ;  /* 0x000000221a187e2b */ /* 0x000fe4000800020c */
[----:B------:R-:W-:-:S06]  /*5c50*/  DMUL R12, R28, R8 ;  /* 0x000000081c0c7228 */ /* 0x000fcc0000000000 */
[----:B------:R-:W-:-:S08]  /*5c60*/  DFMA R8, |R26|, R24, UR32 ;  /* 0x000000201a087e2b */ /* 0x000fd00008000218 */
[----:B------:R-:W-:-:S08]  /*5c70*/  DFMA R8, |R26|, R8, UR30 ;  /* 0x0000001e1a087e2b */ /* 0x000fd00008000208 */
[----:B------:R-:W-:-:S06]  /*5c80*/  DFMA R24, |R26|, R8, |R26| ;  /* 0x000000081a18722b */ /* 0x000fcc000000061a */
[----:B------:R-:W0:Y:S02]  /*5c90*/  F2F.F32.F64 R3, -R24 ;  /* 0x8000001800037310 */ /* 0x000e240000301000 */
[----:B------:R-:W-:Y:S02]  /*5ca0*/  DSETP.GEU.AND P1, PT, |R24|, UR28, PT ;  /* 0x0000001c18007e2a */ /* 0x000fe4000bf2e200 */
[----:B------:R-:W-:-:S06]  /*5cb0*/  DSETP.GE.AND P0, PT, |R14|, UR6, PT ;  /* 0x000000060e007e2a */ /* 0x000fcc000bf06200 */
[----:B------:R-:W-:-:S06]  /*5cc0*/  FSEL R14, R23, 1.875, !P0 ;  /* 0x3ff00000170e7808 */ /* 0x000fcc0004000000 */
[----:B0-----:R-:W-:Y:S01]  /*5cd0*/  @!P1 FMUL R3, R3, 1.175494350822287508e-38 ;  /* 0x0080000003039820 */ /* 0x001fe20000400000 */
[----:B------:R-:W-:Y:S02]  /*5ce0*/  LOP3.LUT R15, R14, 0x80000000, R15, 0xb8, !PT ;  /* 0x800000000e0f7812 */ /* 0x000fe400078eb80f */
[----:B------:R-:W-:Y:S01]  /*5cf0*/  FSEL R14, R22, RZ, !P0 ;  /* 0x000000ff160e7208 */ /* 0x000fe20004000000 */
[----:B------:R-:W-:Y:S01]  /*5d00*/  FMUL.FTZ R3, R3, 1.4426950216293334961 ;  /* 0x3fb8aa3b03037820 */ /* 0x000fe20000410000 */
[----:B------:R-:W-:-:S04]  /*5d10*/  DMUL R10, R10, 0.5 ;  /* 0x3fe000000a0a7828 */ /* 0x000fc80000000000 */
[----:B------:R-:W-:Y:S01]  /*5d20*/  DADD R14, R14, 1 ;  /* 0x3ff000000e0e7429 */ /* 0x000fe20000000000 */
[----:B------:R-:W0:Y:S07]  /*5d30*/  FRND R3, R3 ;  /* 0x0000000300037307 */ /* 0x000e2e0000201000 */
[----:B------:R-:W-:Y:S02]  /*5d40*/  DMUL R14, R10, R14 ;  /* 0x0000000e0a0e7228 */ /* 0x000fe40000000000 */
[----:B------:R-:W-:Y:S01]  /*5d50*/  DADD R10, |R26|, -R24 ;  /* 0x000000001a0a7229 */ /* 0x000fe20000000a18 */
[----:B0-----:R-:W-:-:S07]  /*5d60*/  FMUL.FTZ R22, R3, 1 ;  /* 0x3f80000003167820 */ /* 0x001fce0000410000 */
[----:B------:R-:W-:Y:S02]  /*5d70*/  DFMA R8, |R26|, R8, R10 ;  /* 0x000000081a08722b */ /* 0x000fe4000000020a */
[----:B------:R-:W0:Y:S02]  /*5d80*/  F2F.F64.F32 R10, R22 ;  /* 0x00000016000a7310 */ /* 0x000e240000201800 */
[----:B0-----:R-:W-:-:S08]  /*5d90*/  DFMA R24, R10, -UR26, -R24 ;  /* 0x8000001a0a187c2b */ /* 0x001fd00008000818 */
[----:B------:R-:W-:-:S08]  /*5da0*/  DFMA R10, R24, UR24, R6 ;  /* 0x00000018180a7c2b */ /* 0x000fd00008000006 */
        /* <DEDUP_REMOVED lines=9> */
[----:B------:R-:W-:-:S08]  /*5e40*/  DFMA R10, R24, R10, UR8 ;  /* 0x00000008180a7e2b */ /* 0x000fd0000800000a */
[C---:B------:R-:W-:Y:S02]  /*5e50*/  DMUL R22, R24.reuse, R10 ;  /* 0x0000000a18167228 */ /* 0x040fe40000000000 */
[----:B------:R-:W0:Y:S06]  /*5e60*/  F2F.F64.F32 R10, R28 ;  /* 0x0000001c000a7310 */ /* 0x000e2c0000201800 */
[----:B------:R-:W-:Y:S02]  /*5e70*/  DFMA R8, R24, R22, -R8 ;  /* 0x000000161808722b */ /* 0x000fe40000000808 */
[----:B------:R-:W-:-:S06]  /*5e80*/  DMUL R22, R18, UR60 ;  /* 0x0000003c12167c28 */ /* 0x000fcc0008000000 */
[----:B------:R-:W-:Y:S02]  /*5e90*/  DADD R24, R24, R8 ;  /* 0x0000000018187229 */ /* 0x000fe40000000008 */
[----:B0-----:R-:W-:-:S08]  /*5ea0*/  DADD R8, -R10, 1 ;  /* 0x3ff000000a087429 */ /* 0x001fd00000000100 */
[----:B------:R-:W-:Y:S02]  /*5eb0*/  DFMA R24, -R24, R10, R8 ;  /* 0x0000000a1818722b */ /* 0x000fe40000000108 */
        /* <DEDUP_REMOVED lines=21> */
[----:B------:R-:W-:Y:S02]  /*6010*/  DFMA R8, |R22|, R8, UR32 ;  /* 0x0000002016087e2b */ /* 0x000fe40008000208 */
[----:B------:R-:W-:-:S06]  /*6020*/  DSETP.GE.AND P0, PT, |R26|, UR6, PT ;  /* 0x000000061a007e2a */ /* 0x000fcc000bf06200 */
[----:B------:R-:W-:Y:S01]  /*6030*/  DFMA R8, |R22|, R8, UR30 ;  /* 0x0000001e16087e2b */ /* 0x000fe20008000208 */
[----:B------:R-:W-:-:S07]  /*6040*/  FSEL R26, R25, 1.875, !P0 ;  /* 0x3ff00000191a7808 */ /* 0x000fce0004000000 */
[----:B------:R-:W-:Y:S01]  /*6050*/  DFMA R10, |R22|, R8, |R22| ;  /* 0x00000008160a722b */ /* 0x000fe20000000616 */
[----:B------:R-:W-:Y:S02]  /*6060*/  LOP3.LUT R27, R26, 0x80000000, R27, 0xb8, !PT ;  /* 0x800000001a1b7812 */ /* 0x000fe400078eb81b */
[----:B------:R-:W-:-:S03]  /*6070*/  FSEL R26, R24, RZ, !P0 ;  /* 0x000000ff181a7208 */ /* 0x000fc60004000000 */
[----:B------:R-:W0:Y:S02]  /*6080*/  F2F.F32.F64 R3, -R10 ;  /* 0x8000000a00037310 */ /* 0x000e240000301000 */
[----:B------:R-:W-:-:S14]  /*6090*/  DSETP.GEU.AND P0, PT, |R10|, UR28, PT ;  /* 0x0000001c0a007e2a */ /* 0x000fdc000bf0e200 */
[----:B0-----:R-:W-:-:S04]  /*60a0*/  @!P0 FMUL R3, R3, 1.175494350822287508e-38 ;  /* 0x0080000003038820 */ /* 0x001fc80000400000 */
[----:B------:R-:W-:-:S06]  /*60b0*/  FMUL.FTZ R3, R3, 1.4426950216293334961 ;  /* 0x3fb8aa3b03037820 */ /* 0x000fcc0000410000 */
[----:B------:R-:W0:Y:S02]  /*60c0*/  FRND R3, R3 ;  /* 0x0000000300037307 */ /* 0x000e240000201000 */
[----:B0-----:R-:W-:-:S06]  /*60d0*/  FMUL.FTZ R28, R3, 1 ;  /* 0x3f800000031c7820 */ /* 0x001fcc0000410000 */
[----:B------:R-:W0:Y:S01]  /*60e0*/  F2F.F64.F32 R28, R28 ;  /* 0x0000001c001c7310 */ /* 0x000e220000201800 */
[--C-:B------:R-:W-:Y:S02]  /*60f0*/  DADD R24, |R22|, -R10.reuse ;  /* 0x0000000016187229 */ /* 0x100fe40000000a0a */
[----:B0-----:R-:W-:-:S06]  /*6100*/  DFMA R28, R28, -UR26, -R10 ;  /* 0x8000001a1c1c7c2b */ /* 0x001fcc000800080a */
[----:B------:R-:W-:Y:S02]  /*6110*/  DFMA R8, |R22|, R8, R24 ;  /* 0x000000081608722b */ /* 0x000fe40000000218 */
[----:B------:R-:W-:-:S08]  /*6120*/  DFMA R24, R28, UR24, R6 ;  /* 0x000000181c187c2b */ /* 0x000fd00008000006 */
[----:B------:R-:W-:-:S08]  /*6130*/  DFMA R24, R28, R24, UR22 ;  /* 0x000000161c187e2b */ /* 0x000fd00008000018 */
[----:B------:R-:W-:-:S08]  /*6140*/  DFMA R24, R28, R24, UR20 ;  /* 0x000000141c187e2b */ /* 0x000fd00008000018 */
[----:B------:R-:W-:-:S08]  /*6150*/  DFMA R24, R28, R24, UR18 ;  /* 0x000000121c187e2b */ /* 0x000fd00008000018 */
[----:B------:R-:W-:-:S08]  /*6160*/  DFMA R24, R28, R24, UR16 ;  /* 0x000000101c187e2b */ /* 0x000fd00008000018 */
[----:B------:R-:W-:-:S08]  /*6170*/  DFMA R24, R28, R24, UR14 ;  /* 0x0000000e1c187e2b */ /* 0x000fd00008000018 */
[----:B------:R-:W-:-:S08]  /*6180*/  DFMA R24, R28, R24, UR12 ;  /* 0x0000000c1c187e2b */ /* 0x000fd00008000018 */
[----:B------:R-:W-:-:S08]  /*6190*/  DFMA R24, R28, R24, UR10 ;  /* 0x0000000a1c187e2b */ /* 0x000fd00008000018 */
[----:B------:R-:W-:-:S08]  /*61a0*/  DFMA R24, R28, R24, UR8 ;  /* 0x000000081c187e2b */ /* 0x000fd00008000018 */
[----:B------:R-:W-:-:S08]  /*61b0*/  DMUL R24, R28, R24 ;  /* 0x000000181c187228 */ /* 0x000fd00000000000 */
[C---:B------:R-:W-:Y:S01]  /*61c0*/  DFMA R24, R28.reuse, R24, -R8 ;  /* 0x000000181c18722b */ /* 0x040fe20000000808 */
[----:B------:R-:W2:Y:S01]  /*61d0*/  LDG.E.128 R8, desc[UR4][R20.64+0x1000] ;  /* 0x0010000414087981 */ /* 0x000ea2000c1e1d00 */
[----:B------:R-:W0:Y:S06]  /*61e0*/  MUFU.EX2 R3, R3 ;  /* 0x0000000300037308 */ /* 0x000e2c0000000800 */
[----:B------:R-:W-:Y:S01]  /*61f0*/  DADD R24, R28, R24 ;  /* 0x000000001c187229 */ /* 0x000fe20000000018 */
[----:B0-----:R-:W-:-:S06]  /*6200*/  FMUL.FTZ R28, R3, 1 ;  /* 0x3f800000031c7820 */ /* 0x001fcc0000410000 */
[----:B------:R-:W0:Y:S01]  /*6210*/  F2F.F64.F32 R28, R28 ;  /* 0x0000001c001c7310 */ /* 0x000e220000201800 */
[----:B------:R-:W-:Y:S02]  /*6220*/  DMUL R16, R16, 0.5 ;  /* 0x3fe0000010107828 */ /* 0x000fe40000000000 */
[----:B------:R-:W-:-:S08]  /*6230*/  DADD R26, R26, 1 ;  /* 0x3ff000001a1a7429 */ /* 0x000fd00000000000 */
[----:B------:R-:W-:Y:S02]  /*6240*/  DMUL R16, R16, R26 ;  /* 0x0000001a10107228 */ /* 0x000fe40000000000 */
[----:B0-----:R-:W-:-:S08]  /*6250*/  DADD R26, -R28, 1 ;  /* 0x3ff000001c1a7429 */ /* 0x001fd00000000100 */
[----:B------:R-:W-:Y:S02]  /*6260*/  DFMA R24, -R24, R28, R26 ;  /* 0x0000001c1818722b */ /* 0x000fe4000000011a */
[----:B------:R-:W0:Y:S02]  /*6270*/  LDC.64 R26, c[0x0][0x388] ;  /* 0x0000e200ff1a7b82 */ /* 0x000e240000000a00 */
[----:B0-----:R-:W-:-:S04]  /*6280*/  IMAD.WIDE.U32 R26, R0, 0x8, R26 ;  /* 0x00000008001a7825 */ /* 0x001fc800078e001a */
[----:B------:R-:W-:Y:S01]  /*6290*/  IMAD.WIDE.U32 R26, R2, 0x10, R26 ;  /* 0x00000010021a7825 */ /* 0x000fe200078e001a */
[----:B------:R-:W-:-:S06]  /*62a0*/  DSETP.GE.AND P0, PT, |R22|, UR6, PT ;  /* 0x0000000616007e2a */ /* 0x000fcc000bf06200 */
[----:B------:R-:W-:-:S04]  /*62b0*/  FSEL R25, R25, 1.875, !P0 ;  /* 0x3ff0000019197808 */ /* 0x000fc80004000000 */
[----:B------:R-:W-:Y:S02]  /*62c0*/  LOP3.LUT R25, R25, 0x80000000, R23, 0xb8, !PT ;  /* 0x8000000019197812 */ /* 0x000fe400078eb817 */
[----:B------:R-:W3:Y:S04]  /*62d0*/  LDG.E.128 R20, desc[UR4][R20.64+0x1800] ;  /* 0x0018000414147981 */ /* 0x000ee8000c1e1d00 */
[----:B------:R0:W-:Y:S01]  /*62e0*/  STG.E.128 desc[UR4][R26.64], R12 ;  /* 0x0000000c1a007986 */ /* 0x0001e2000c101d04 */
        /* <DEDUP_REMOVED lines=23> */
[----:B0-----:R-:W-:-:S08]  /*6460*/  DFMA R12, |R2|, R28, UR32 ;  /* 0x00000020020c7e2b */ /* 0x001fd0000800021c */
[----:B------:R-:W-:Y:S02]  /*6470*/  DFMA R12, |R2|, R12, UR30 ;  /* 0x0000001e020c7e2b */ /* 0x000fe4000800020c */
[----:B------:R-:W-:-:S06]  /*6480*/  DADD R14, R24, 1 ;  /* 0x3ff00000180e7429 */ /* 0x000fcc0000000000 */
[----:B------:R-:W-:-:S06]  /*6490*/  DFMA R24, |R2|, R12, |R2| ;  /* 0x0000000c0218722b */ /* 0x000fcc0000000602 */
[----:B------:R-:W0:Y:S02]  /*64a0*/  F2F.F32.F64 R0, -R24 ;  /* 0x8000001800007310 */ /* 0x000e240000301000 */
[----:B------:R-:W-:-:S14]  /*64b0*/  DSETP.GEU.AND P0, PT, |R24|, UR28, PT ;  /* 0x0000001c18007e2a */ /* 0x000fdc000bf0e200 */
[----:B0-----:R-:W-:-:S04]  /*64c0*/  @!P0 FMUL R0, R0, 1.175494350822287508e-38 ;  /* 0x0080000000008820 */ /* 0x001fc80000400000 */
[----:B------:R-:W-:-:S06]  /*64d0*/  FMUL.FTZ R0, R0, 1.4426950216293334961 ;  /* 0x3fb8aa3b00007820 */ /* 0x000fcc0000410000 */
[----:B------:R-:W0:Y:S01]  /*64e0*/  FRND R0, R0 ;  /* 0x0000000000007307 */ /* 0x000e220000201000 */
[----:B------:R-:W-:-:S08]  /*64f0*/  DMUL R18, R18, 0.5 ;  /* 0x3fe0000012127828 */ /* 0x000fd00000000000 */
[----:B------:R-:W-:Y:S01]  /*6500*/  DMUL R18, R18, R14 ;  /* 0x0000000e12127228 */ /* 0x000fe20000000000 */
[----:B0-----:R-:W-:-:S06]  /*6510*/  FMUL.FTZ R14, R0, 1 ;  /* 0x3f800000000e7820 */ /* 0x001fcc0000410000 */
[----:B------:R-:W0:Y:S01]  /*6520*/  F2F.F64.F32 R14, R14 ;  /* 0x0000000e000e7310 */ /* 0x000e220000201800 */
[----:B------:R1:W-:Y:S01]  /*6530*/  STG.E.128 desc[UR4][R26.64+0x800], R16 ;  /* 0x000800101a007986 */ /* 0x0003e2000c101d04 */
[--C-:B0-----:R-:W-:Y:S02]  /*6540*/  DFMA R14, R14, -UR26, -R24.reuse ;  /* 0x8000001a0e0e7c2b */ /* 0x101fe40008000818 */
[----:B------:R-:W-:-:S08]  /*6550*/  DADD R24, |R2|, -R24 ;  /* 0x0000000002187229 */ /* 0x000fd00000000a18 */
[----:B-1----:R-:W-:Y:S02]  /*6560*/  DFMA R18, |R2|, R12, R24 ;  /* 0x0000000c0212722b */ /* 0x002fe40000000218 */
[----:B------:R-:W-:-:S08]  /*6570*/  DMUL R12, R10, UR60 ;  /* 0x0000003c0a0c7c28 */ /* 0x000fd00008000000 */
        /* <DEDUP_REMOVED lines=9> */
[----:B------:R-:W-:-:S06]  /*6610*/  DFMA R28, R14, UR24, R6 ;  /* 0x000000180e1c7c2b */ /* 0x000fcc0008000006 */
[----:B------:R-:W-:Y:S02]  /*6620*/  DFMA R16, |R12|, R16, UR56 ;  /* 0x000000380c107e2b */ /* 0x000fe40008000210 */
[----:B------:R-:W-:-:S06]  /*6630*/  DFMA R28, R14, R28, UR22 ;  /* 0x000000160e1c7e2b */ /* 0x000fcc000800001c */
[----:B------:R-:W-:Y:S02]  /*6640*/  DFMA R16, |R12|, R16, -UR54 ;  /* 0x800000360c107e2b */ /* 0x000fe40008000210 */
[----:B------:R-:W-:-:S06]  /*6650*/  DFMA R28, R14, R28, UR20 ;  /* 0x000000140e1c7e2b */ /* 0x000fcc000800001c */
[----:B------:R-:W-:Y:S02]  /*6660*/  DFMA R16, |R12|, R16, UR52 ;  /* 0x000000340c107e2b */ /* 0x000fe40008000210 */
[----:B------:R-:W-:-:S06]  /*6670*/  DFMA R28, R14, R28, UR18 ;  /* 0x000000120e1c7e2b */ /* 0x000fcc000800001c */
        /* <DEDUP_REMOVED lines=8> */
[----:B------:R-:W-:Y:S01]  /*6700*/  DFMA R16, |R12|, R16, -UR42 ;  /* 0x8000002a0c107e2b */ /* 0x000fe20008000210 */
[----:B------:R-:W0:Y:S01]  /*6710*/  MUFU.EX2 R0, R0 ;  /* 0x0000000000007308 */ /* 0x000e220000000800 */
[----:B------:R-:W-:-:S06]  /*6720*/  DFMA R28, R14, R28, UR8 ;  /* 0x000000080e1c7e2b */ /* 0x000fcc000800001c */
[----:B------:R-:W-:Y:S02]  /*6730*/  DFMA R16, |R12|, R16, UR40 ;  /* 0x000000280c107e2b */ /* 0x000fe40008000210 */
[----:B------:R-:W-:-:S06]  /*6740*/  DMUL R28, R14, R28 ;  /* 0x0000001c0e1c7228 */ /* 0x000fcc0000000000 */
[----:B------:R-:W-:Y:S02]  /*6750*/  DFMA R16, |R12|, R16, -UR38 ;  /* 0x800000260c107e2b */ /* 0x000fe40008000210 */
[----:B------:R-:W-:-:S06]  /*6760*/  DFMA R18, R14, R28, -R18 ;  /* 0x0000001c0e12722b */ /* 0x000fcc0000000812 */
[----:B------:R-:W-:Y:S01]  /*6770*/  DFMA R16, |R12|, R16, -UR36 ;  /* 0x800000240c107e2b */ /* 0x000fe20008000210 */
[----:B0-----:R-:W-:-:S07]  /*6780*/  FMUL.FTZ R28, R0, 1 ;  /* 0x3f800000001c7820 */ /* 0x001fce0000410000 */
[C---:B------:R-:W-:Y:S02]  /*6790*/  DFMA R24, |R12|.reuse, R16, UR34 ;  /* 0x000000220c187e2b */ /* 0x040fe40008000210 */
[----:B------:R-:W0:Y:S06]  /*67a0*/  F2F.F64.F32 R16, R28 ;  /* 0x0000001c00107310 */ /* 0x000e2c0000201800 */
[----:B------:R-:W-:Y:S02]  /*67b0*/  DFMA R24, |R12|, R24, UR32 ;  /* 0x000000200c187e2b */ /* 0x000fe40008000218 */
[----:B------:R-:W-:-:S06]  /*67c0*/  DADD R14, R14, R18 ;  /* 0x000000000e0e7229 */ /* 0x000fcc0000000012 */
[----:B------:R-:W-:Y:S02]  /*67d0*/  DFMA R18, |R12|, R24, UR30 ;  /* 0x0000001e0c127e2b */ /* 0x000fe40008000218 */
[----:B0-----:R-:W-:-:S08]  /*67e0*/  DADD R24, -R16, 1 ;  /* 0x3ff0000010187429 */ /* 0x001fd00000000100 */
[----:B------:R-:W-:Y:S02]  /*67f0*/  DFMA R16, -R14, R16, R24 ;  /* 0x000000100e10722b */ /* 0x000fe40000000118 */
[----:B------:R-:W-:-:S06]  /*6800*/  DFMA R14, |R12|, R18, |R12| ;  /* 0x000000120c0e722b */ /* 0x000fcc000000060c */
[----:B------:R-:W0:Y:S02]  /*6810*/  F2F.F32.F64 R0, -R14 ;  /* 0x8000000e00007310 */ /* 0x000e240000301000 */
[----:B------:R-:W-:-:S14]  /*6820*/  DSETP.GEU.AND P0, PT, |R14|, UR28, PT ;  /* 0x0000001c0e007e2a */ /* 0x000fdc000bf0e200 */
[----:B0-----:R-:W-:-:S04]  /*6830*/  @!P0 FMUL R0, R0, 1.175494350822287508e-38 ;  /* 0x0080000000008820 */ /* 0x001fc80000400000 */
[----:B------:R-:W-:Y:S01]  /*6840*/  FMUL.FTZ R0, R0, 1.4426950216293334961 ;  /* 0x3fb8aa3b00007820 */ /* 0x000fe20000410000 */
[----:B------:R-:W-:-:S05]  /*6850*/  DSETP.GE.AND P0, PT, |R2|, UR6, PT ;  /* 0x0000000602007e2a */ /* 0x000fca000bf06200 */
[----:B------:R-:W0:Y:S01]  /*6860*/  FRND R0, R0 ;  /* 0x0000000000007307 */ /* 0x000e220000201000 */
[----:B------:R-:W-:-:S04]  /*6870*/  FSEL R17, R17, 1.875, !P0 ;  /* 0x3ff0000011117808 */ /* 0x000fc80004000000 */
[----:B------:R-:W-:Y:S01]  /*6880*/  LOP3.LUT R17, R17, 0x80000000, R3, 0xb8, !PT ;  /* 0x8000000011117812 */ /* 0x000fe200078eb803 */
[----:B------:R-:W-:Y:S01]  /*6890*/  DADD R2, |R12|, -R14 ;  /* 0x000000000c027229 */ /* 0x000fe20000000a0e */
[----:B0-----:R-:W-:-:S07]  /*68a0*/  FMUL.FTZ R24, R0, 1 ;  /* 0x3f80000000187820 */ /* 0x001fce0000410000 */
[----:B------:R-:W-:Y:S01]  /*68b0*/  DFMA R2, |R12|, R18, R2 ;  /* 0x000000120c02722b */ /* 0x000fe20000000202 */
[----:B------:R-:W0:Y:S02]  /*68c0*/  F2F.F64.F32 R18, R24 ;  /* 0x0000001800127310 */ /* 0x000e240000201800 */
[----:B0-----:R-:W-:-:S08]  /*68d0*/  DFMA R14, R18, -UR26, -R14 ;  /* 0x8000001a120e7c2b */ /* 0x001fd0000800080e */
        /* <DEDUP_REMOVED lines=12> */
[C---:B------:R-:W-:Y:S01]  /*69a0*/  DFMA R18, R14.reuse, R18, -R2 ;  /* 0x000000120e12722b */ /* 0x040fe20000000802 */
[----:B------:R-:W0:Y:S07]  /*69b0*/  F2F.F64.F32 R2, R24 ;  /* 0x0000001800027310 */ /* 0x000e2e0000201800 */
[----:B------:R-:W-:Y:S02]  /*69c0*/  DADD R18, R14, R18 ;  /* 0x000000000e127229 */ /* 0x000fe40000000012 */
[----:B0-----:R-:W-:-:S08]  /*69d0*/  DADD R14, -R2, 1 ;  /* 0x3ff00000020e7429 */ /* 0x001fd00000000100 */
[----:B------:R-:W-:Y:S02]  /*69e0*/  DFMA R2, -R18, R2, R14 ;  /* 0x000000021202722b */ /* 0x000fe4000000010e */
[----:B---3--:R-:W-:-:S08]  /*69f0*/  DMUL R14, R20, UR60 ;  /* 0x0000003c140e7c28 */ /* 0x008fd00008000000 */
        /* <DEDUP_REMOVED lines=21> */
[----:B------:R-:W-:Y:S01]  /*6b50*/  DFMA R18, |R14|, R18, UR32 ;  /* 0x000000200e127e2b */ /* 0x000fe20008000212 */
[----:B------:R-:W-:-:S07]  /*6b60*/  FSEL R16, R16, RZ, !P0 ;  /* 0x000000ff10107208 */ /* 0x000fce0004000000 */
[----:B------:R-:W-:Y:S02]  /*6b70*/  DFMA R18, |R14|, R18, UR30 ;  /* 0x0000001e0e127e2b */ /* 0x000fe40008000212 */
[----:B------:R-:W-:-:S06]  /*6b80*/  DADD R24, R16, 1 ;  /* 0x3ff0000010187429 */ /* 0x000fcc0000000000 */
[----:B------:R-:W-:-:S06]  /*6b90*/  DFMA R16, |R14|, R18, |R14| ;  /* 0x000000120e10722b */ /* 0x000fcc000000060e */
[----:B------:R-:W0:Y:S02]  /*6ba0*/  F2F.F32.F64 R0, -R16 ;  /* 0x8000001000007310 */ /* 0x000e240000301000 */
[----:B------:R-:W-:Y:S02]  /*6bb0*/  DSETP.GEU.AND P0, PT, |R16|, UR28, PT ;  /* 0x0000001c10007e2a */ /* 0x000fe4000bf0e200 */
[----:B------:R-:W-:-:S12]  /*6bc0*/  DMUL R8, R8, 0.5 ;  /* 0x3fe0000008087828 */ /* 0x000fd80000000000 */
[----:B0-----:R-:W-:-:S04]  /*6bd0*/  @!P0 FMUL R0, R0, 1.175494350822287508e-38 ;  /* 0x0080000000008820 */ /* 0x001fc80000400000 */
[----:B------:R-:W-:-:S06]  /*6be0*/  FMUL.FTZ R0, R0, 1.4426950216293334961 ;  /* 0x3fb8aa3b00007820 */ /* 0x000fcc0000410000 */
[----:B------:R-:W0:Y:S01]  /*6bf0*/  FRND R0, R0 ;  /* 0x0000000000007307 */ /* 0x000e220000201000 */
[----:B------:R-:W-:Y:S02]  /*6c00*/  DMUL R8, R8, R24 ;  /* 0x0000001808087228 */ /* 0x000fe40000000000 */
[----:B------:R-:W-:Y:S02]  /*6c10*/  DSETP.GE.AND P1, PT, |R12|, UR6, PT ;  /* 0x000000060c007e2a */ /* 0x000fe4000bf26200 */
[----:B------:R-:W-:-:S04]  /*6c20*/  DADD R24, |R14|, -R16 ;  /* 0x000000000e187229 */ /* 0x000fc80000000a10 */
[----:B------:R-:W-:Y:S01]  /*6c30*/  FSEL R12, R3, 1.875, !P1 ;  /* 0x3ff00000030c7808 */ /* 0x000fe20004800000 */
[----:B0-----:R-:W-:-:S03]  /*6c40*/  FMUL.FTZ R3, R0, 1 ;  /* 0x3f80000000037820 */ /* 0x001fc60000410000 */
        /* <DEDUP_REMOVED lines=20> */
[----:B------:R-:W-:-:S08]  /*6d90*/  DMUL R16, R22, UR60 ;  /* 0x0000003c16107c28 */ /* 0x000fd00008000000 */
[----:B------:R-:W-:-:S08]  /*6da0*/  DFMA R4, |R16|, -UR62, R4 ;  /* 0x8000003e10047c2b */ /* 0x000fd00008000204 */
[----:B------:R-:W-:-:S08]  /*6db0*/  DFMA R4, |R16|, R4, -UR64 ;  /* 0x8000004010047e2b */ /* 0x000fd00008000204 */
[----:B------:R-:W-:-:S08]  /*6dc0*/  DFMA R4, |R16|, R4, UR66 ;  /* 0x0000004210047e2b */ /* 0x000fd00008000204 */
[----:B------:R-:W-:-:S08]  /*6dd0*/  DFMA R4, |R16|, R4, -UR68 ;  /* 0x8000004410047e2b */ /* 0x000fd00008000204 */
[----:B------:R-:W-:Y:S01]  /*6de0*/  DFMA R4, |R16|, R4, UR76 ;  /* 0x0000004c10047e2b */ /* 0x000fe20008000204 */
[----:B------:R-:W-:Y:S01]  /*6df0*/  UMOV UR60, 0xd98c8d71 ;  /* 0xd98c8d71003c7882 */ /* 0x000fe20000000000 */
[----:B------:R-:W-:-:S06]  /*6e00*/  UMOV UR61, 0x3e62d698 ;  /* 0x3e62d698003d7882 */ /* 0x000fcc0000000000 */
[----:B------:R-:W-:-:S08]  /*6e10*/  DFMA R4, |R16|, R4, -UR70 ;  /* 0x8000004610047e2b */ /* 0x000fd00008000204 */
        /* <DEDUP_REMOVED lines=22> */
[----:B------:R-:W-:-:S12]  /*6f80*/  DSETP.GE.AND P0, PT, |R14|, UR6, PT ;  /* 0x000000060e007e2a */ /* 0x000fd8000bf06200 */
[----:B0-----:R-:W-:-:S04]  /*6f90*/  @!P2 FMUL R0, R0, 1.175494350822287508e-38 ;  /* 0x008000000000a820 */ /* 0x001fc80000400000 */
[----:B------:R-:W-:Y:S01]  /*6fa0*/  FMUL.FTZ R0, R0, 1.4426950216293334961 ;  /* 0x3fb8aa3b00007820 */ /* 0x000fe20000410000 */
[----:B------:R-:W-:-:S05]  /*6fb0*/  FSEL R3, R19, 1.875, !P0 ;  /* 0x3ff0000013037808 */ /* 0x000fca0004000000 */
[----:B------:R-:W0:Y:S01]  /*6fc0*/  FRND R0, R0 ;  /* 0x0000000000007307 */ /* 0x000e220000201000 */
[----:B------:R-:W-:Y:S01]  /*6fd0*/  LOP3.LUT R3, R3, 0x80000000, R15, 0xb8, !PT ;  /* 0x8000000003037812 */ /* 0x000fe200078eb80f */
[----:B------:R-:W-:Y:S01]  /*6fe0*/  DADD R14, |R16|, -R4 ;  /* 0x00000000100e7229 */ /* 0x000fe20000000a04 */
[----:B------:R-:W-:Y:S02]  /*6ff0*/  LOP3.LUT R13, R12, 0x80000000, R13, 0xb8, !PT ;  /* 0x800000000c0d7812 */ /* 0x000fe400078eb80d */
[----:B------:R-:W-:-:S05]  /*7000*/  FSEL R12, R2, RZ, !P1 ;  /* 0x000000ff020c7208 */ /* 0x000fca0004800000 */
[----:B------:R-:W-:Y:S01]  /*7010*/  DFMA R14, |R16|, R24, R14 ;  /* 0x00000018100e722b */ /* 0x000fe2000000020e */
[----:B0-----:R-:W-:-:S04]  /*7020*/  FMUL.FTZ R2, R0, 1 ;  /* 0x3f80000000027820 */ /* 0x001fc80000410000 */
        /* <DEDUP_REMOVED lines=12> */
[C---:B------:R-:W-:Y:S01]  /*70f0*/  DFMA R6, R24.reuse, R6, UR8 ;  /* 0x0000000818067e2b */ /* 0x040fe20008000006 */
[----:B------:R-:W0:Y:S07]  /*7100*/  F2F.F64.F32 R4, R4 ;  /* 0x0000000400047310 */ /* 0x000e2e0000201800 */
[----:B------:R-:W-:-:S08]  /*7110*/  DMUL R6, R24, R6 ;  /* 0x0000000618067228 */ /* 0x000fd00000000000 */
[----:B------:R-:W-:Y:S02]  /*7120*/  DFMA R6, R24, R6, -R14 ;  /* 0x000000061806722b */ /* 0x000fe4000000080e */
[----:B0-----:R-:W-:-:S06]  /*7130*/  DADD R14, -R4, 1 ;  /* 0x3ff00000040e7429 */ /* 0x001fcc0000000100 */
[----:B------:R-:W-:Y:S02]  /*7140*/  DADD R6, R24, R6 ;  /* 0x0000000018067229 */ /* 0x000fe40000000006 */
[----:B------:R-:W-:-:S06]  /*7150*/  DSETP.GE.AND P1, PT, |R16|, UR6, PT ;  /* 0x0000000610007e2a */ /* 0x000fcc000bf26200 */
[----:B------:R-:W-:Y:S01]  /*7160*/  DFMA R6, -R6, R4, R14 ;  /* 0x000000040606722b */ /* 0x000fe2000000010e */
[----:B------:R-:W-:-:S09]  /*7170*/  FSEL R2, R18, RZ, !P0 ;  /* 0x000000ff12027208 */ /* 0x000fd20004000000 */
[----:B------:R-:W-:Y:S02]  /*7180*/  FSEL R5, R7, 1.875, !P1 ;  /* 0x3ff0000007057808 */ /* 0x000fe40004800000 */
[----:B------:R-:W-:Y:S02]  /*7190*/  FSEL R6, R6, RZ, !P1 ;  /* 0x000000ff06067208 */ /* 0x000fe40004800000 */
[----:B------:R-:W-:Y:S01]  /*71a0*/  LOP3.LUT R7, R5, 0x80000000, R17, 0xb8, !PT ;  /* 0x8000000005077812 */ /* 0x000fe200078eb811 */
[----:B------:R-:W-:Y:S02]  /*71b0*/  DMUL R10, R10, 0.5 ;  /* 0x3fe000000a0a7828 */ /* 0x000fe40000000000 */
[----:B------:R-:W-:Y:S02]  /*71c0*/  DMUL R20, R20, 0.5 ;  /* 0x3fe0000014147828 */ /* 0x000fe40000000000 */
[----:B------:R-:W-:Y:S02]  /*71d0*/  DMUL R22, R22, 0.5 ;  /* 0x3fe0000016167828 */ /* 0x000fe40000000000 */
[----:B------:R-:W-:-:S02]  /*71e0*/  DADD R12, R12, 1 ;  /* 0x3ff000000c0c7429 */ /* 0x000fc40000000000 */
[----:B------:R-:W-:Y:S02]  /*71f0*/  DADD R2, R2, 1 ;  /* 0x3ff0000002027429 */ /* 0x000fe40000000000 */
[----:B------:R-:W-:-:S04]  /*7200*/  DADD R6, R6, 1 ;  /* 0x3ff0000006067429 */ /* 0x000fc80000000000 */
[----:B------:R-:W-:Y:S02]  /*7210*/  DMUL R10, R10, R12 ;  /* 0x0000000c0a0a7228 */ /* 0x000fe40000000000 */
[----:B------:R-:W-:Y:S02]  /*7220*/  DMUL R20, R20, R2 ;  /* 0x0000000214147228 */ /* 0x000fe40000000000 */
[----:B------:R-:W-:-:S03]  /*7230*/  DMUL R22, R22, R6 ;  /* 0x0000000616167228 */ /* 0x000fc60000000000 */
[----:B------:R-:W-:Y:S04]  /*7240*/  STG.E.128 desc[UR4][R26.64+0x1000], R8 ;  /* 0x001000081a007986 */ /* 0x000fe8000c101d04 */
[----:B------:R-:W-:Y:S01]  /*7250*/  STG.E.128 desc[UR4][R26.64+0x1800], R20 ;  /* 0x001800141a007986 */ /* 0x000fe2000c101d04 */
[----:B------:R-:W-:Y:S05]  /*7260*/  EXIT ;  /* 0x000000000000794d */ /* 0x000fea0003800000 */
.L_x_10069:
        /* <DEDUP_REMOVED lines=9> */
.L_x_12937:


//--------------------- .text._ZN2at6native29vectorized_elementwise_kernelILi4EZZZNS0_18GeluCUDAKernelImplERNS_18TensorIteratorBaseENS0_8GeluTypeEENKUlvE0_clEvENKUlvE_clEvEUldE_St5arrayIPcLm2EEEEviT0_T1_ --------------------------
	.section	.text._ZN2at6native29vectorized_elementwise_kernelILi4EZZZNS0_18GeluCUDAKernelImplERNS_18TensorIteratorBaseENS0_8GeluTypeEENKUlvE0_clEvENKUlvE_clEvEUldE_St5arrayIPcLm2EEEEviT0_T1_,"ax",@progbits
	.align	128
        .global         _ZN2at6native29vectorized_elementwise_kernelILi4EZZZNS0_18GeluCUDAKernelImplERNS_18TensorIteratorBaseENS0_8GeluTypeEENKUlvE0_clEvENKUlvE_clEvEUldE_St5arrayIPcLm2EEEEviT0_T1_
        .type           _ZN2at6native29vectorized_elementwise_kernelILi4EZZZNS0_18GeluCUDAKernelImplERNS_18TensorIteratorBaseENS0_8GeluTypeEENKUlvE0_clEvENKUlvE_clEvEUldE_St5arrayIPcLm2EEEEviT0_T1_,@function
        .size           _ZN2at6native29vectorized_elementwise_kernelILi4EZZZNS0_18GeluCUDAKernelImplERNS_18TensorIteratorBaseENS0_8GeluTypeEENKUlvE0_clEvENKUlvE_clEvEUldE_St5arrayIPcLm2EEEEviT0_T1_,(.L_x_12938 - _ZN2at6native29vectorized_elementwise_kernelILi4EZZZNS0_18GeluCUDAKernelImplERNS_18TensorIteratorBaseENS0_8GeluTypeEENKUlvE0_clEvENKUlvE_clEvEUldE_St5arrayIPcLm2EEEEviT0_T1_)
        .other          _ZN2at6native29vectorized_elementwise_kernelILi4EZZZNS0_18GeluCUDAKernelImplERNS_18TensorIteratorBaseENS0_8GeluTypeEENKUlvE0_clEvENKUlvE_clEvEUldE_St5arrayIPcLm2EEEEviT0_T1_,@"STO_CUDA_ENTRY STV_DEFAULT"
_ZN2at6native29vectorized_elementwise_kernelILi4EZZZNS0_18GeluCUDAKernelImplERNS_18TensorIteratorBaseENS0_8GeluTypeEENKUlvE0_clEvENKUlvE_clEvEUldE_St5arrayIPcLm2EEEEviT0_T1_:
.text._ZN2at6native29vectorized_elementwise_kernelILi4EZZZNS0_18GeluCUDAKernelImplERNS_18TensorIteratorBaseENS0_8GeluTypeEENKUlvE0_clEvENKUlvE_clEvEUldE_St5arrayIPcLm2EEEEviT0_T1_:
        /* <DEDUP_REMOVED lines=201> */
.L_x_10072:
[----:B------:R-:W-:Y:S05]  /*0c90*/  BSYNC.RECONVERGENT B0 ;  /* 0x0000000000007941 */ /* 0x000fea0003800200 */
.L_x_10071:
        /* <DEDUP_REMOVED lines=139> */
.L_x_10074:
[----:B------:R-:W-:Y:S05]  /*1550*/  BSYNC.RECONVERGENT B0 ;  /* 0x0000000000007941 */ /* 0x000fea0003800200 */
.L_x_10073:
        /* <DEDUP_REMOVED lines=139> */
.L_x_10076:
[----:B------:R-:W-:Y:S05]  /*1e10*/  BSYNC.RECONVERGENT B0 ;  /* 0x0000000000007941 */ /* 0x000fea0003800200 */
.L_x_10075:
        /* <DEDUP_REMOVED lines=139> */
.L_x_10078:
[----:B------:R-:W-:Y:S05]  /*26d0*/  BSYNC.RECONVERGENT B0 ;  /* 0x0000000000007941 */ /* 0x000fea0003800200 */
.L_x_10077:
        /* <DEDUP_REMOVED lines=139> */
.L_x_10080:
[----:B------:R-:W-:Y:S05]  /*2f90*/  BSYNC.RECONVERGENT B0 ;  /* 0x0000000000007941 */ /* 0x000fea0003800200 */
.L_x_10079:
        /* <DEDUP_REMOVED lines=139> */
.L_x_10082:
[----:B------:R-:W-:Y:S05]  /*3850*/  BSYNC.RECONVERGENT B0 ;  /* 0x0000000000007941 */ /* 0x000fea0003800200 */
.L_x_10081:
        /* <DEDUP_REMOVED lines=139> */
.L_x_10084:
[----:B------:R-:W-:Y:S05]  /*4110*/  BSYNC.RECONVERGENT B0 ;  /* 0x0000000000007941 */ /* 0x000fea0003800200 */
.L_x_10083:
        /* <DEDUP_REMOVED lines=139> */
.L_x_10086:
[----:B------:R-:W-:Y:S05]  /*49d0*/  BSYNC.RECONVERGENT B0 ;  /* 0x0000000000007941 */ /* 0x000fea0003800200 */
.L_x_10085:
        /* <DEDUP_REMOVED lines=22> */
.L_x_10089:
[----:B------:R-:W-:-:S13]  /*4b40*/  ISETP.GE.U32.AND P0, PT, R3, R0, PT ;  /* 0x000000000300720c */ /* 0x000fda0003f06070 */
[----:B------:R-:W-:Y:S05]  /*4b50*/  @P0 BRA `(.L_x_10091) ;  /* 0x0000000000300947 */ /* 0x000fea0003800000 */
[----:B0-----:R-:W0:Y:S01]  /*4b60*/  LDC.64 R6, c[0x0][0x388] ;  /* 0x0000e200ff067b82 */ /* 0x001e220000000a00 */
[----:B------:R-:W-:Y:S01]  /*4b70*/  LEA R9, R2, R3, 0xa ;  /* 0x0000000302097211 */ /* 0x000fe200078e50ff */
[----:B------:R-:W-:-:S04]  /*4b80*/  VIADD R3, R3, 0x80 ;  /* 0x0000008003037836 */ /* 0x000fc80000000000 */
[----:B0-----:R-:W-:-:S05]  /*4b90*/  IMAD.WIDE.U32 R6, R9, 0x8, R6 ;  /* 0x0000000809067825 */ /* 0x001fca00078e0006 */
[----:B------:R1:W-:Y:S02]  /*4ba0*/  STG.E.64 desc[UR4][R6.64], R12 ;  /* 0x0000000c06007986 */ /* 0x0003e4000c101b04 */
.L_x_10090:
[----:B------:R-:W-:-:S13]  /*4bb0*/  ISETP.GE.U32.AND P0, PT, R3, R0, PT ;  /* 0x000000000300720c */ /* 0x000fda0003f06070 */
[----:B------:R-:W-:Y:S05]  /*4bc0*/  @P0 BRA `(.L_x_10092) ;  /* 0x0000000000340947 */ /* 0x000fea0003800000 */
[----:B01----:R-:W0:Y:S01]  /*4bd0*/  LDC.64 R6, c[0x0][0x388] ;  /* 0x0000e200ff067b82 */ /* 0x003e220000000a00 */
[----:B------:R-:W-:Y:S02]  /*4be0*/  LEA R9, R2, R3, 0xa ;  /* 0x0000000302097211 */ /* 0x000fe400078e50ff */
[----:B------:R-:W-:-:S03]  /*4bf0*/  IADD3 R3, PT, PT, R3, 0x80, RZ ;  /* 0x0000008003037810 */ /* 0x000fc60007ffe0ff */
[----:B0-----:R-:W-:-:S05]  /*4c00*/  IMAD.WIDE.U32 R6, R9, 0x8, R6 ;  /* 0x0000000809067825 */ /* 0x001fca00078e0006 */
[----:B------:R1:W-:Y:S02]  /*4c10*/  STG.E.64 desc[UR4][R6.64], R14 ;  /* 0x0000000e06007986 */ /* 0x0003e4000c101b04 */
.L_x_10091:
        /* <DEDUP_REMOVED lines=8> */
.L_x_10092:
[----:B------:R-:W-:Y:S05]  /*4ca0*/  BSYNC.RELIABLE B1 ;  /* 0x0000000000017941 */ /* 0x000fea0003800100 */
.L_x_10088:
[----:B------:R-:W-:-:S13]  /*4cb0*/  ISETP.GE.U32.AND P0, PT, R3, R0, PT ;  /* 0x000000000300720c */ /* 0x000fda0003f06070 */
[----:B012---:R-:W0:Y:S01]  /*4cc0*/  @!P0 LDC.64 R6, c[0x0][0x388] ;  /* 0x0000e200ff068b82 */ /* 0x007e220000000a00 */
[----:B------:R-:W-:Y:S01]  /*4cd0*/  @!P0 LEA R9, R2, R3, 0xa ;  /* 0x0000000302098211 */ /* 0x000fe200078e50ff */
[----:B------:R-:W-:-:S04]  /*4ce0*/  @!P0 VIADD R3, R3, 0x80 ;  /* 0x0000008003038836 */ /* 0x000fc80000000000 */
[----:B0-----:R-:W-:-:S05]  /*4cf0*/  @!P0 IMAD.WIDE.U32 R6, R9, 0x8, R6 ;  /* 0x0000000809068825 */ /* 0x001fca00078e0006 */
[----:B------:R2:W-:Y:S02]  /*4d00*/  @!P0 STG.E.64 desc[UR4][R6.64], R18 ;  /* 0x0000001206008986 */ /* 0x0005e4000c101b04 */
.L_x_10093:
[----:B------:R-:W-:Y:S05]  /*4d10*/  BSYNC.RECONVERGENT B0 ;  /* 0x0000000000007941 */ /* 0x000fea0003800200 */
.L_x_10087:
        /* <DEDUP_REMOVED lines=8> */
.L_x_10070:
[----:B------:R-:W0:Y:S01]  /*4da0*/  S2R R0, SR_TID.X ;  /* 0x0000000000007919 */ /* 0x000e220000002100 */
[----:B------:R-:W1:Y:S01]  /*4db0*/  LDC.64 R8, c[0x0][0x390] ;  /* 0x0000e400ff087b82 */ /* 0x000e620000000a00 */
[----:B------:R-:W-:-:S05]  /*4dc0*/  SHF.L.U32 R2, R2, 0xa, RZ ;  /* 0x0000000a02027819 */ /* 0x000fca00000006ff */
[----:B-1----:R-:W-:-:S04]  /*4dd0*/  IMAD.WIDE.U32 R8, R2, 0x8, R8 ;  /* 0x0000000802087825 */ /* 0x002fc800078e0008 */
[----:B0-----:R-:W-:-:S05]  /*4de0*/  IMAD.WIDE.U32 R8, R0, 0x20, R8 ;  /* 0x0000002000087825 */ /* 0x001fca00078e0008 */
[----:B------:R-:W2:Y:S01]  /*4df0*/  LDG.E.ENL2.256 R16, R4, desc[UR4][R8.64] ;  /* 0xfe0000040804797e */ /* 0x000ea20008121910 */
        /* <DEDUP_REMOVED lines=40> */
[----:B------:R-:W-:Y:S01]  /*5080*/  MOV R22, 0xf89b6999 ;  /* 0xf89b699900167802 */ /* 0x000fe20000000f00 */
[----:B------:R-:W-:Y:S01]  /*5090*/  IMAD.MOV.U32 R23, RZ, RZ, 0x3e928a27 ;  /* 0x3e928a27ff177424 */ /* 0x000fe200078e00ff */
        /* <DEDUP_REMOVED lines=78> */
[----:B0-----:R-:W-:Y:S01]  /*5580*/  @!P0 FMUL R3, R3, 1.175494350822287508e-38 ;  /* 0x0080000003038820 */ /* 0x001fe20000400000 */
[----:B------:R-:W-:-:S03]  /*5590*/  DSETP.GE.AND P0, PT, |R10|, UR6, PT ;  /* 0x000000060a007e2a */ /* 0x000fc6000bf06200 */
[----:B------:R-:W-:-:S06]  /*55a0*/  FMUL.FTZ R3, R3, 1.4426950216293334961 ;  /* 0x3fb8aa3b03037820 */ /* 0x000fcc0000410000 */
[----:B------:R-:W0:Y:S02]  /*55b0*/  FRND R3, R3 ;  /* 0x0000000300037307 */ /* 0x000e240000201000 */
[----:B0-----:R-:W-:-:S06]  /*55c0*/  FMUL.FTZ R26, R3, 1 ;  /* 0x3f800000031a7820 */ /* 0x001fcc0000410000 */
[----:B------:R-:W0:Y:S08]  /*55d0*/  MUFU.EX2 R3, R3 ;  /* 0x0000000300037308 */ /* 0x000e300000000800 */
[----:B------:R0:W1:Y:S02]  /*55e0*/  F2F.F64.F32 R12, R26 ;  /* 0x0000001a000c7310 */ /* 0x0000640000201800 */
[----:B0-----:R-:W-:Y:S01]  /*55f0*/  FMUL.FTZ R26, R3, 1 ;  /* 0x3f800000031a7820 */ /* 0x001fe20000410000 */
[----:B-1----:R-:W-:-:S02]  /*5600*/  DFMA R12, R12, -UR26, -R24 ;  /* 0x8000001a0c0c7c2b */ /* 0x002fc40008000818 */
[----:B------:R-:W-:-:S06]  /*5610*/  DADD R24, |R10|, -R24 ;  /* 0x000000000a187229 */ /* 0x000fcc0000000a18 */
[----:B------:R-:W-:Y:S02]  /*5620*/  DFMA R20, R12, UR24, R22 ;  /* 0x000000180c147c2b */ /* 0x000fe40008000016 */
[----:B------:R-:W-:Y:S02]  /*5630*/  DFMA R14, |R10|, R14, R24 ;  /* 0x0000000e0a0e722b */ /* 0x000fe40000000218 */
[----:B------:R-:W0:Y:S04]  /*5640*/  F2F.F64.F32 R24, R26 ;  /* 0x0000001a00187310 */ /* 0x000e280000201800 */
        /* <DEDUP_REMOVED lines=9> */
[----:B------:R-:W-:Y:S02]  /*56e0*/  DFMA R14, R12, R20, -R14 ;  /* 0x000000140c0e722b */ /* 0x000fe4000000080e */
[----:B0-----:R-:W-:-:S06]  /*56f0*/  DADD R20, -R24, 1 ;  /* 0x3ff0000018147429 */ /* 0x001fcc0000000100 */
[----:B------:R-:W-:Y:S02]  /*5700*/  DADD R12, R12, R14 ;  /* 0x000000000c0c7229 */ /* 0x000fe4000000000e */
[C---:B------:R-:W-:Y:S02]  /*5710*/  DMUL R14, R6.reuse, UR62 ;  /* 0x0000003e060e7c28 */ /* 0x040fe40008000000 */
[----:B------:R-:W-:-:S04]  /*5720*/  DMUL R6, R6, 0.5 ;  /* 0x3fe0000006067828 */ /* 0x000fc80000000000 */
[----:B------:R-:W-:Y:S01]  /*5730*/  DFMA R12, -R12, R24, R20 ;  /* 0x000000180c0c722b */ /* 0x000fe20000000114 */
[----:B------:R-:W-:Y:S01]  /*5740*/  HFMA2 R21, -RZ, RZ, 1.3193359375, 0.00013911724090576171875 ;  /* 0x3d47088fff157431 */ /* 0x000fe200000001ff */
[----:B------:R-:W-:-:S06]  /*5750*/  MOV R20, 0xdb46fa5f ;  /* 0xdb46fa5f00147802 */ /* 0x000fcc0000000f00 */
[C---:B------:R-:W-:Y:S02]  /*5760*/  DFMA R24, |R14|.reuse, -UR64, R20 ;  /* 0x800000400e187c2b */ /* 0x040fe40008000214 */
[----:B------:R-:W-:Y:S02]  /*5770*/  FSEL R13, R13, 1.875, !P0 ;  /* 0x3ff000000d0d7808 */ /* 0x000fe40004000000 */
[----:B------:R-:W-:Y:S01]  /*5780*/  FSEL R12, R12, RZ, !P0 ;  /* 0x000000ff0c0c7208 */ /* 0x000fe20004000000 */
[C---:B------:R-:W-:Y:S01]  /*5790*/  DSETP.GE.AND P0, PT, |R14|.reuse, UR6, PT ;  /* 0x000000060e007e2a */ /* 0x040fe2000bf06200 */
[----:B------:R-:W-:Y:S02]  /*57a0*/  LOP3.LUT R13, R13, 0x80000000, R11, 0xb8, !PT ;  /* 0x800000000d0d7812 */ /* 0x000fe400078eb80b */
[----:B------:R-:W-:-:S04]  /*57b0*/  DFMA R24, |R14|, R24, -UR66 ;  /* 0x800000420e187e2b */ /* 0x000fc80008000218 */
[----:B------:R-:W-:-:S04]  /*57c0*/  DADD R12, R12, 1 ;  /* 0x3ff000000c0c7429 */ /* 0x000fc80000000000 */
[----:B------:R-:W-:-:S04]  /*57d0*/  DFMA R24, |R14|, R24, UR68 ;  /* 0x000000440e187e2b */ /* 0x000fc80008000218 */
[----:B------:R-:W-:-:S04]  /*57e0*/  DMUL R12, R4, R12 ;  /* 0x0000000c040c7228 */ /* 0x000fc80000000000 */
        /* <DEDUP_REMOVED lines=32> */
[----:B-1----:R-:W-:-:S08]  /*59f0*/  DFMA R10, R4, -UR26, -R10 ;  /* 0x8000001a040a7c2b */ /* 0x002fd0000800080a */
        /* <DEDUP_REMOVED lines=9> */
[C---:B------:R-:W-:Y:S02]  /*5a90*/  DMUL R26, R10.reuse, R4 ;  /* 0x000000040a1a7228 */ /* 0x040fe40000000000 */
[----:B------:R-:W0:Y:S06]  /*5aa0*/  F2F.F64.F32 R4, R28 ;  /* 0x0000001c00047310 */ /* 0x000e2c0000201800 */
[----:B------:R-:W-:-:S08]  /*5ab0*/  DFMA R24, R10, R26, -R24 ;  /* 0x0000001a0a18722b */ /* 0x000fd00000000818 */
[----:B------:R-:W-:Y:S02]  /*5ac0*/  DADD R24, R10, R24 ;  /* 0x000000000a187229 */ /* 0x000fe40000000018 */
[----:B0-----:R-:W-:Y:S02]  /*5ad0*/  DADD R26, -R4, 1 ;  /* 0x3ff00000041a7429 */ /* 0x001fe40000000100 */
[----:B------:R-:W-:-:S06]  /*5ae0*/  DMUL R10, R16, UR62 ;  /* 0x0000003e100a7c28 */ /* 0x000fcc0008000000 */
[----:B------:R-:W-:Y:S02]  /*5af0*/  DFMA R26, -R24, R4, R26 ;  /* 0x00000004181a722b */ /* 0x000fe4000000011a */
[----:B------:R-:W-:-:S08]  /*5b00*/  DFMA R4, |R10|, -UR64, R20 ;  /* 0x800000400a047c2b */ /* 0x000fd00008000214 */
[----:B------:R-:W-:Y:S01]  /*5b10*/  DFMA R4, |R10|, R4, -UR66 ;  /* 0x800000420a047e2b */ /* 0x000fe20008000204 */
[----:B------:R-:W-:-:S04]  /*5b20*/  FSEL R14, R27, 1.875, !P0 ;  /* 0x3ff000001b0e7808 */ /* 0x000fc80004000000 */
[----:B------:R-:W-:Y:S02]  /*5b30*/  LOP3.LUT R15, R14, 0x80000000, R15, 0xb8, !PT ;  /* 0x800000000e0f7812 */ /* 0x000fe400078eb80f */
[----:B------:R-:W-:Y:S01]  /*5b40*/  FSEL R14, R26, RZ, !P0 ;  /* 0x000000ff1a0e7208 */ /* 0x000fe20004000000 */
[C---:B------:R-:W-:Y:S02]  /*5b50*/  DFMA R4, |R10|.reuse, R4, UR68 ;  /* 0x000000440a047e2b */ /* 0x040fe40008000204 */
[----:B------:R-:W-:-:S03]  /*5b60*/  DSETP.GE.AND P0, PT, |R10|, UR6, PT ;  /* 0x000000060a007e2a */ /* 0x000fc6000bf06200 */
[----:B------:R-:W-:-:S03]  /*5b70*/  DADD R14, R14, 1 ;  /* 0x3ff000000e0e7429 */ /* 0x000fc60000000000 */
[----:B------:R-:W-:-:S05]  /*5b80*/  DFMA R4, |R10|, R4, -UR76 ;  /* 0x8000004c0a047e2b */ /* 0x000fca0008000204 */
[----:B------:R-:W-:-:S03]  /*5b90*/  DMUL R14, R6, R14 ;  /* 0x0000000e060e7228 */ /* 0x000fc60000000000 */
        /* <DEDUP_REMOVED lines=29> */
[----:B------:R1:W2:Y:S02]  /*5d70*/  F2F.F64.F32 R6, R26 ;  /* 0x0000001a00067310 */ /* 0x0002a40000201800 */
[----:B-1----:R-:W-:Y:S01]  /*5d80*/  DMUL R26, R18, UR62 ;  /* 0x0000003e121a7c28 */ /* 0x002fe20008000000 */
[----:B0-----:R-:W-:-:S05]  /*5d90*/  FMUL.FTZ R3, R3, 1 ;  /* 0x3f80000003037820 */ /* 0x001fca0000410000 */
[----:B------:R-:W0:Y:S01]  /*5da0*/  F2F.F64.F32 R28, R3 ;  /* 0x00000003001c7310 */ /* 0x000e220000201800 */
[----:B--2---:R-:W-:-:S08]  /*5db0*/  DFMA R24, R6, -UR26, -R24 ;  /* 0x8000001a06187c2b */ /* 0x004fd00008000818 */
        /* <DEDUP_REMOVED lines=12> */
[----:B------:R-:W-:-:S08]  /*5e80*/  DADD R4, R24, R4 ;  /* 0x0000000018047229 */ /* 0x000fd00000000004 */
[----:B------:R-:W-:Y:S02]  /*5e90*/  DFMA R28, -R4, R28, R6 ;  /* 0x0000001c041c722b */ /* 0x000fe40000000106 */
[----:B------:R-:W-:-:S08]  /*5ea0*/  DFMA R4, |R26|, -UR64, R20 ;  /* 0x800000401a047c2b */ /* 0x000fd00008000214 */
[----:B------:R-:W-:Y:S01]  /*5eb0*/  DFMA R4, |R26|, R4, -UR66 ;  /* 0x800000421a047e2b */ /* 0x000fe20008000204 */
[----:B------:R-:W-:-:S04]  /*5ec0*/  FSEL R29, R29, 1.875, !P0 ;  /* 0x3ff000001d1d7808 */ /* 0x000fc80004000000 */
[----:B------:R-:W-:-:S03]  /*5ed0*/  LOP3.LUT R29, R29, 0x80000000, R11, 0xb8, !PT ;  /* 0x800000001d1d7812 */ /* 0x000fc600078eb80b */
        /* <DEDUP_REMOVED lines=44> */
[----:B------:R-:W-:-:S08]  /*61a0*/  DFMA R6, R4, R6, -R10 ;  /* 0x000000060406722b */ /* 0x000fd0000000080a */
[----:B------:R-:W-:Y:S02]  /*61b0*/  DADD R24, R4, R6 ;  /* 0x0000000004187229 */ /* 0x000fe40000000006 */
[----:B------:R-:W0:Y:S02]  /*61c0*/  F2F.F64.F32 R6, R3 ;  /* 0x0000000300067310 */ /* 0x000e240000201800 */
[----:B0-----:R-:W-:-:S08]  /*61d0*/  DADD R4, -R6, 1 ;  /* 0x3ff0000006047429 */ /* 0x001fd00000000100 */
[----:B------:R-:W-:Y:S02]  /*61e0*/  DFMA R24, -R24, R6, R4 ;  /* 0x000000061818722b */ /* 0x000fe40000000104 */
[----:B------:R-:W2:Y:S01]  /*61f0*/  LDG.E.ENL2.256 R4, R8, desc[UR4][R8.64+0x1000] ;  /* 0xfe0080040808797e */ /* 0x000ea20008121904 */
[----:B------:R-:W-:Y:S01]  /*6200*/  FSEL R28, R28, RZ, !P0 ;  /* 0x000000ff1c1c7208 */ /* 0x000fe20004000000 */
[----:B------:R-:W-:Y:S02]  /*6210*/  DSETP.GE.AND P0, PT, |R26|, UR6, PT ;  /* 0x000000061a007e2a */ /* 0x000fe4000bf06200 */
[----:B------:R-:W-:Y:S02]  /*6220*/  DMUL R18, R18, 0.5 ;  /* 0x3fe0000012127828 */ /* 0x000fe40000000000 */
[----:B------:R-:W-:Y:S02]  /*6230*/  DMUL R16, R16, 0.5 ;  /* 0x3fe0000010107828 */ /* 0x000fe40000000000 */
[----:B------:R-:W-:Y:S01]  /*6240*/  FSEL R26, R25, 1.875, !P0 ;  /* 0x3ff00000191a7808 */ /* 0x000fe20004000000 */
[----:B------:R-:W-:-:S03]  /*6250*/  DADD R28, R28, 1 ;  /* 0x3ff000001c1c7429 */ /* 0x000fc60000000000 */
[----:B------:R-:W-:Y:S02]  /*6260*/  LOP3.LUT R27, R26, 0x80000000, R27, 0xb8, !PT ;  /* 0x800000001a1b7812 */ /* 0x000fe400078eb81b */
[----:B------:R-:W-:Y:S02]  /*6270*/  FSEL R26, R24, RZ, !P0 ;  /* 0x000000ff181a7208 */ /* 0x000fe40004000000 */
[----:B------:R-:W0:Y:S01]  /*6280*/  LDC.64 R24, c[0x0][0x388] ;  /* 0x0000e200ff187b82 */ /* 0x000e220000000a00 */
[----:B------:R-:W-:-:S03]  /*6290*/  DMUL R16, R16, R28 ;  /* 0x0000001c10107228 */ /* 0x000fc60000000000 */
[----:B------:R-:W-:-:S08]  /*62a0*/  DADD R26, R26, 1 ;  /* 0x3ff000001a1a7429 */ /* 0x000fd00000000000 */
[----:B------:R-:W-:Y:S01]  /*62b0*/  DMUL R18, R18, R26 ;  /* 0x0000001a12127228 */ /* 0x000fe20000000000 */
[----:B0-----:R-:W-:-:S04]  /*62c0*/  IMAD.WIDE.U32 R2, R2, 0x8, R24 ;  /* 0x0000000802027825 */ /* 0x001fc800078e0018 */
[----:B------:R-:W-:-:S05]  /*62d0*/  IMAD.WIDE.U32 R2, R0, 0x20, R2 ;  /* 0x0000002000027825 */ /* 0x000fca00078e0002 */
[----:B------:R0:W-:Y:S01]  /*62e0*/  STG.E.ENL2.256 desc[UR4][R2.64], R12, R16 ;  /* 0xf800000c0210797f */ /* 0x0001e2000f121804 */
[C---:B--2---:R-:W-:Y:S02]  /*62f0*/  DMUL R24, R8.reuse, UR62 ;  /* 0x0000003e08187c28 */ /* 0x044fe40008000000 */
[----:B------:R-:W-:-:S06]  /*6300*/  DMUL R8, R8, 0.5 ;  /* 0x3fe0000008087828 */ /* 0x000fcc0000000000 */
        /* <DEDUP_REMOVED lines=23> */
[----:B0-----:R-:W-:-:S06]  /*6480*/  DFMA R12, |R24|, R26, |R24| ;  /* 0x0000001a180c722b */ /* 0x001fcc0000000618 */
[----:B------:R-:W0:Y:S02]  /*6490*/  F2F.F32.F64 R0, -R12 ;  /* 0x8000000c00007310 */ /* 0x000e240000301000 */
[----:B------:R-:W-:-:S14]  /*64a0*/  DSETP.GEU.AND P0, PT, |R12|, UR28, PT ;  /* 0x0000001c0c007e2a */ /* 0x000fdc000bf0e200 */
[----:B0-----:R-:W-:-:S04]  /*64b0*/  @!P0 FMUL R0, R0, 1.175494350822287508e-38 ;  /* 0x0080000000008820 */ /* 0x001fc80000400000 */
[----:B------:R-:W-:-:S06]  /*64c0*/  FMUL.FTZ R0, R0, 1.4426950216293334961 ;  /* 0x3fb8aa3b00007820 */ /* 0x000fcc0000410000 */
[----:B------:R-:W0:Y:S02]  /*64d0*/  FRND R0, R0 ;  /* 0x0000000000007307 */ /* 0x000e240000201000 */
[----:B0-----:R-:W-:-:S06]  /*64e0*/  FMUL.FTZ R28, R0, 1 ;  /* 0x3f800000001c7820 */ /* 0x001fcc0000410000 */
[----:B------:R-:W0:Y:S08]  /*64f0*/  MUFU.EX2 R0, R0 ;  /* 0x0000000000007308 */ /* 0x000e300000000800 */
[----:B------:R-:W1:Y:S01]  /*6500*/  F2F.F64.F32 R28, R28 ;  /* 0x0000001c001c7310 */ /* 0x000e620000201800 */
[----:B0-----:R-:W-:-:S07]  /*6510*/  FMUL.FTZ R0, R0, 1 ;  /* 0x3f80000000007820 */ /* 0x001fce0000410000 */
[----:B------:R-:W0:Y:S01]  /*6520*/  F2F.F64.F32 R18, R0 ;  /* 0x0000000000127310 */ /* 0x000e220000201800 */
[--C-:B-1----:R-:W-:Y:S02]  /*6530*/  DFMA R28, R28, -UR26, -R12.reuse ;  /* 0x8000001a1c1c7c2b */ /* 0x102fe4000800080c */
[----:B------:R-:W-:-:S06]  /*6540*/  DADD R12, |R24|, -R12 ;  /* 0x00000000180c7229 */ /* 0x000fcc0000000a0c */
        /* <DEDUP_REMOVED lines=8> */
[----:B------:R-:W-:Y:S02]  /*65d0*/  DFMA R16, R28, R14, UR8 ;  /* 0x000000081c107e2b */ /* 0x000fe4000800000e */
[----:B------:R-:W-:Y:S02]  /*65e0*/  DFMA R14, |R24|, R26, R12 ;  /* 0x0000001a180e722b */ /* 0x000fe4000000020c */
[----:B------:R-:W-:Y:S02]  /*65f0*/  DMUL R12, R10, UR62 ;  /* 0x0000003e0a0c7c28 */ /* 0x000fe40008000000 */
[----:B0-----:R-:W-:Y:S02]  /*6600*/  DADD R26, -R18, 1 ;  /* 0x3ff00000121a7429 */ /* 0x001fe40000000100 */
[----:B------:R-:W-:Y:S02]  /*6610*/  DMUL R16, R28, R16 ;  /* 0x000000101c107228 */ /* 0x000fe40000000000 */
[----:B------:R-:W-:-:S02]  /*6620*/  DMUL R10, R10, 0.5 ;  /* 0x3fe000000a0a7828 */ /* 0x000fc40000000000 */
[----:B------:R-:W-:-:S04]  /*6630*/  DSETP.GE.AND P1, PT, |R12|, UR6, PT ;  /* 0x000000060c007e2a */ /* 0x000fc8000bf26200 */
[----:B------:R-:W-:Y:S02]  /*6640*/  DFMA R14, R28, R16, -R14 ;  /* 0x000000101c0e722b */ /* 0x000fe4000000080e */
[----:B------:R-:W-:-:S06]  /*6650*/  DFMA R16, |R12|, -UR64, R20 ;  /* 0x800000400c107c2b */ /* 0x000fcc0008000214 */
[----:B------:R-:W-:Y:S02]  /*6660*/  DADD R14, R28, R14 ;  /* 0x000000001c0e7229 */ /* 0x000fe4000000000e */
[----:B------:R-:W-:-:S06]  /*6670*/  DFMA R16, |R12|, R16, -UR66 ;  /* 0x800000420c107e2b */ /* 0x000fcc0008000210 */
[----:B------:R-:W-:Y:S02]  /*6680*/  DFMA R18, -R14, R18, R26 ;  /* 0x000000120e12722b */ /* 0x000fe4000000011a */
        /* <DEDUP_REMOVED lines=26> */
[----:B------:R-:W-:Y:S01]  /*6830*/  FMUL.FTZ R0, R26, 1.4426950216293334961 ;  /* 0x3fb8aa3b1a007820 */ /* 0x000fe20000410000 */
[----:B------:R-:W-:Y:S02]  /*6840*/  DADD R26, |R12|, -R14 ;  /* 0x000000000c1a7229 */ /* 0x000fe40000000a0e */
[----:B------:R-:W-:-:S03]  /*6850*/  FSEL R24, R19, 1.875, !P0 ;  /* 0x3ff0000013187808 */ /* 0x000fc60004000000 */
[----:B------:R-:W0:Y:S01]  /*6860*/  FRND R0, R0 ;  /* 0x0000000000007307 */ /* 0x000e220000201000 */
[----:B------:R-:W-:Y:S02]  /*6870*/  LOP3.LUT R25, R24, 0x80000000, R25, 0xb8, !PT ;  /* 0x8000000018197812 */ /* 0x000fe400078eb819 */
[----:B------:R-:W-:Y:S01]  /*6880*/  DFMA R16, |R12|, R16, R26 ;  /* 0x000000100c10722b */ /* 0x000fe2000000021a */
[----:B------:R-:W-:Y:S01]  /*6890*/  FSEL R24, R18, RZ, !P0 ;  /* 0x000000ff12187208 */ /* 0x000fe20004000000 */
[----:B0-----:R-:W-:-:S03]  /*68a0*/  FMUL.FTZ R19, R0, 1 ;  /* 0x3f80000000137820 */ /* 0x001fc60000410000 */
[----:B------:R-:W0:Y:S08]  /*68b0*/  MUFU.EX2 R0, R0 ;  /* 0x0000000000007308 */ /* 0x000e300000000800 */
[----:B------:R0:W1:Y:S02]  /*68c0*/  F2F.F64.F32 R26, R19 ;  /* 0x00000013001a7310 */ /* 0x0000640000201800 */
        /* <DEDUP_REMOVED lines=13> */
[----:B------:R-:W0:Y:S07]  /*69a0*/  F2F.F64.F32 R16, R19 ;  /* 0x0000001300107310 */ /* 0x000e2e0000201800 */
[----:B------:R-:W-:Y:S02]  /*69b0*/  DADD R14, R14, R26 ;  /* 0x000000000e0e7229 */ /* 0x000fe4000000001a */
[----:B0-----:R-:W-:-:S08]  /*69c0*/  DADD R26, -R16, 1 ;  /* 0x3ff00000101a7429 */ /* 0x001fd00000000100 */
[----:B------:R-:W-:Y:S02]  /*69d0*/  DFMA R14, -R14, R16, R26 ;  /* 0x000000100e0e722b */ /* 0x000fe4000000011a */
[C---:B------:R-:W-:Y:S02]  /*69e0*/  DMUL R16, R4.reuse, UR62 ;  /* 0x0000003e04107c28 */ /* 0x040fe40008000000 */
[----:B------:R-:W-:-:S06]  /*69f0*/  DMUL R4, R4, 0.5 ;  /* 0x3fe0000004047828 */ /* 0x000fcc0000000000 */
[----:B------:R-:W-:Y:S01]  /*6a00*/  DFMA R26, |R16|, -UR64, R20 ;  /* 0x80000040101a7c2b */ /* 0x000fe20008000214 */
[----:B------:R-:W-:-:S04]  /*6a10*/  FSEL R12, R15, 1.875, !P1 ;  /* 0x3ff000000f0c7808 */ /* 0x000fc80004800000 */
[----:B------:R-:W-:-:S03]  /*6a20*/  LOP3.LUT R13, R12, 0x80000000, R13, 0xb8, !PT ;  /* 0x800000000c0d7812 */ /* 0x000fc600078eb80d */
        /* <DEDUP_REMOVED lines=21> */
[----:B------:R-:W-:Y:S02]  /*6b80*/  DFMA R18, |R16|, R26, UR30 ;  /* 0x0000001e10127e2b */ /* 0x000fe4000800021a */
[----:B------:R-:W-:-:S06]  /*6b90*/  DADD R26, R24, 1 ;  /* 0x3ff00000181a7429 */ /* 0x000fcc0000000000 */
[----:B------:R-:W-:Y:S02]  /*6ba0*/  DFMA R24, |R16|, R18, |R16| ;  /* 0x000000121018722b */ /* 0x000fe40000000610 */
[----:B------:R-:W-:-:S04]  /*6bb0*/  DMUL R8, R8, R26 ;  /* 0x0000001a08087228 */ /* 0x000fc80000000000 */
[----:B------:R-:W0:Y:S02]  /*6bc0*/  F2F.F32.F64 R0, -R24 ;  /* 0x8000001800007310 */ /* 0x000e240000301000 */
[----:B------:R-:W-:Y:S02]  /*6bd0*/  DSETP.GEU.AND P0, PT, |R24|, UR28, PT ;  /* 0x0000001c18007e2a */ /* 0x000fe4000bf0e200 */
[----:B------:R-:W-:-:S08]  /*6be0*/  DADD R26, |R16|, -R24 ;  /* 0x00000000101a7229 */ /* 0x000fd00000000a18 */
[----:B------:R-:W-:-:S04]  /*6bf0*/  DFMA R18, |R16|, R18, R26 ;  /* 0x000000121012722b */ /* 0x000fc8000000021a */
        /* <DEDUP_REMOVED lines=20> */
[----:B------:R0:W1:Y:S07]  /*6d40*/  F2F.F64.F32 R18, R12 ;  /* 0x0000000c00127310 */ /* 0x00006e0000201800 */
[----:B------:R-:W-:Y:S01]  /*6d50*/  DADD R24, R24, R26 ;  /* 0x0000000018187229 */ /* 0x000fe2000000001a */
[----:B0-----:R-:W-:-:S06]  /*6d60*/  FSEL R12, R14, RZ, !P1 ;  /* 0x000000ff0e0c7208 */ /* 0x001fcc0004800000 */
[----:B------:R-:W-:Y:S02]  /*6d70*/  DADD R12, R12, 1 ;  /* 0x3ff000000c0c7429 */ /* 0x000fe40000000000 */
[----:B-1----:R-:W-:-:S06]  /*6d80*/  DADD R26, -R18, 1 ;  /* 0x3ff00000121a7429 */ /* 0x002fcc0000000100 */
[----:B------:R-:W-:Y:S02]  /*6d90*/  DMUL R10, R10, R12 ;  /* 0x0000000c0a0a7228 */ /* 0x000fe40000000000 */
[----:B------:R-:W-:Y:S02]  /*6da0*/  DFMA R24, -R24, R18, R26 ;  /* 0x000000121818722b */ /* 0x000fe4000000011a */
[C---:B------:R-:W-:Y:S01]  /*6db0*/  DMUL R18, R6.reuse, UR62 ;  /* 0x0000003e06127c28 */ /* 0x040fe20008000000 */
[----:B------:R-:W-:Y:S01]  /*6dc0*/  UMOV UR62, 0xd98c8d71 ;  /* 0xd98c8d71003e7882 */ /* 0x000fe20000000000 */
[----:B------:R-:W-:Y:S01]  /*6dd0*/  UMOV UR63, 0x3e62d698 ;  /* 0x3e62d698003f7882 */ /* 0x000fe20000000000 */
[----:B------:R-:W-:-:S05]  /*6de0*/  DMUL R6, R6, 0.5 ;  /* 0x3fe0000006067828 */ /* 0x000fca0000000000 */
[C---:B------:R-:W-:Y:S01]  /*6df0*/  DFMA R20, |R18|.reuse, -UR64, R20 ;  /* 0x8000004012147c2b */ /* 0x040fe20008000214 */
[----:B------:R-:W-:Y:S01]  /*6e00*/  FSEL R15, R25, 1.875, !P0 ;  /* 0x3ff00000190f7808 */ /* 0x000fe20004000000 */
[----:B------:R-:W-:-:S03]  /*6e10*/  DSETP.GE.AND P1, PT, |R18|, UR6, PT ;  /* 0x0000000612007e2a */ /* 0x000fc6000bf26200 */
        /* <DEDUP_REMOVED lines=34> */
[----:B-1----:R-:W-:-:S06]  /*7040*/  FSEL R14, R24, RZ, !P0 ;  /* 0x000000ff180e7208 */ /* 0x002fcc0004000000 */
[----:B------:R-:W-:Y:S02]  /*7050*/  DADD R14, R14, 1 ;  /* 0x3ff000000e0e7429 */ /* 0x000fe40000000000 */
[----:B--2---:R-:W-:Y:S01]  /*7060*/  DFMA R26, R26, -UR26, -R20 ;  /* 0x8000001a1a1a7c2b */ /* 0x004fe20008000814 */
[----:B0-----:R-:W-:-:S05]  /*7070*/  FMUL.FTZ R20, R0, 1 ;  /* 0x3f80000000147820 */ /* 0x001fca0000410000 */
[----:B------:R-:W-:Y:S02]  /*7080*/  DMUL R4, R4, R14 ;  /* 0x0000000e04047228 */ /* 0x000fe40000000000 */
[C---:B------:R-:W-:Y:S01]  /*7090*/  DFMA R22, R26.reuse, UR24, R22 ;  /* 0x000000181a167c2b */ /* 0x040fe20008000016 */
[----:B------:R-:W0:Y:S07]  /*70a0*/  F2F.F64.F32 R20, R20 ;  /* 0x0000001400147310 */ /* 0x000e2e0000201800 */
        /* <DEDUP_REMOVED lines=17> */
[----:B------:R-:W-:-:S07]  /*71c0*/  DMUL R6, R6, R16 ;  /* 0x0000001006067228 */ /* 0x000fce0000000000 */
[----:B------:R-:W-:Y:S01]  /*71d0*/  STG.E.ENL2.256 desc[UR4][R2.64+0x1000], R8, R4 ;  /* 0xf80080080204797f */ /* 0x000fe2000f121804 */
[----:B------:R-:W-:Y:S05]  /*71e0*/  EXIT ;  /* 0x000000000000794d */ /* 0x000fea0003800000 */
.L_x_10094:
        /* <DEDUP_REMOVED lines=9> */
.L_x_12938:


//--------------------- .text._ZN2at6native29vectorized_elementwise_kernelILi8EZZZNS0_18GeluCUDAKernelImplERNS_18TensorIteratorBaseENS0_8GeluTypeEENKUlvE0_clEvENKUlvE_clEvEUldE_St5arrayIPcLm2EEEEviT0_T1_ --------------------------
	.section	.text._ZN2at6native29vectorized_elementwise_kernelILi8EZZZNS0_18GeluCUDAKernelImplERNS_18TensorIteratorBaseENS0_8GeluTypeEENKUlvE0_clEvENKUlvE_clEvEUldE_St5arrayIPcLm2EEEEviT0_T1_,"ax",@progbits
	.align	128
        .global         _ZN2at6native29vectorized_elementwise_kernelILi8EZZZNS0_18GeluCUDAKernelImplERNS_18TensorIteratorBaseENS0_8GeluTypeEENKUlvE0_clEvENKUlvE_clEvEUldE_St5arrayIPcLm2EEEEviT0_T1_
        .type           _ZN2at6native29vectorized_elementwise_kernelILi8EZZZNS0_18GeluCUDAKernelImplERNS_18TensorIteratorBaseENS0_8GeluTypeEENKUlvE0_clEvENKUlvE_clEvEUldE_St5arrayIPcLm2EEEEviT0_T1_,@function
        .size           _ZN2at6native29vectorized_elementwise_kernelILi8EZZZNS0_18GeluCUDAKernelImplERNS_18TensorIteratorBaseENS0_8GeluTypeEENKUlvE0_clEvENKUlvE_clEvEUldE_St5arrayIPcLm2EEEEviT0_T1_,(.L_x_12939 - _ZN2at6native29vectorized_elementwise_kernelILi8EZZZNS0_18GeluCUDAKernelImplERNS_18TensorIteratorBaseENS0_8GeluTypeEENKUlvE0_clEvENKUlvE_clEvEUldE_St5arrayIPcLm2EEEEviT0_T1_)
        .other          _ZN2at6native29vectorized_elementwise_kernelILi8EZZZNS0_18GeluCUDAKernelImplERNS_18TensorIteratorBaseENS0_8GeluTypeEENKUlvE0_clEvENKUlvE_clEvEUldE_St5arrayIPcLm2EEEEviT0_T1_,@"STO_CUDA_ENTRY STV_DEFAULT"
_ZN2at6native29vectorized_elementwise_kernelILi8EZZZNS0_18GeluCUDAKernelImplERNS_18TensorIteratorBaseENS0_8GeluTypeEENKUlvE0_clEvENKUlvE_clEvEUldE_St5arrayIPcLm2EEEEviT0_T1_:
.text._ZN2at6native29vectorized_elementwise_kernelILi8EZZZNS0_18GeluCUDAKernelImplERNS_18TensorIteratorBaseENS0_8GeluTypeEENKUlvE0_clEvENKUlvE_clEvEUldE_St5arrayIPcLm2EEEEviT0_T1_:
        /* <DEDUP_REMOVED lines=201> */
.L_x_10097:
[----:B------:R-:W-:Y:S05]  /*0c90*/  BSYNC.RECONVERGENT B0 ;  /* 0x0000000000007941 */ /* 0x000fea0003800200 */
.L_x_10096:
        /* <DEDUP_REMOVED lines=139> */
.L_x_10099:
[----:B------:R-:W-:Y:S05]  /*1550*/  BSYNC.RECONVERGENT B0 ;  /* 0x0000000000007941 */ /* 0x000fea0003800200 */
.L_x_10098:
        /* <DEDUP_REMOVED lines=139> */
.L_x_10101:
[----:B------:R-:W-:Y:S05]  /*1e10*/  BSYNC.RECONVERGENT B0 ;  /* 0x0000000000007941 */ /* 0x000fea0003800200 */
.L_x_10100:
        /* <DEDUP_REMOVED lines=139> */
.L_x_10103:
[----:B------:R-:W-:Y:S05]  /*26d0*/  BSYNC.RECONVERGENT B0 ;  /* 0x0000000000007941 */ /* 0x000fea0003800200 */
.L_x_10102:
        /* <DEDUP_REMOVED lines=139> */
.L_x_10105:
[----:B------:R-:W-:Y:S05]  /*2f90*/  BSYNC.RECONVERGENT B0 ;  /* 0x0000000000007941 */ /* 0x000fea0003800200 */
.L_x_10104:
        /* <DEDUP_REMOVED lines=139> */
.L_x_10107:
[----:B------:R-:W-:Y:S05]  /*3850*/  BSYNC.RECONVERGENT B0 ;  /* 0x0000000000007941 */ /* 0x000fea0003800200 */
.L_x_10106:
        /* <DEDUP_REMOVED lines=139> */
.L_x_10109:
[----:B------:R-:W-:Y:S05]  /*4110*/  BSYNC.RECONVERGENT B0 ;  /* 0x0000000000007941 */ /* 0x000fea0003800200 */
.L_x_10108:
        /* <DEDUP_REMOVED lines=139> */
.L_x_10111:
[----:B------:R-:W-:Y:S05]  /*49d0*/  BSYNC.RECONVERGENT B0 ;  /* 0x0000000000007941 */ /* 0x000fea0003800200 */
.L_x_10110:
        /* <DEDUP_REMOVED lines=22> */
.L_x_10114:
[----:B------:R-:W-:-:S13]  /*4b40*/  ISETP.GE.U32.AND P0, PT, R3, R0, PT ;  /* 0x000000000300720c */ /* 0x000fda0003f06070 */
[----:B------:R-:W-:Y:S05]  /*4b50*/  @P0 BRA `(.L_x_10116) ;  /* 0x0000000000300947 */ /* 0x000fea0003800000 */
[----:B0-----:R-:W0:Y:S01]  /*4b60*/  LDC.64 R6, c[0x0][0x388] ;  /* 0x0000e200ff067b82 */ /* 0x001e220000000a00 */
[----:B------:R-:W-:Y:S01]  /*4b70*/  LEA R9, R2, R3, 0xa ;  /* 0x0000000302097211 */ /* 0x000fe200078e50ff */
[----:B------:R-:W-:-:S04]  /*4b80*/  VIADD R3, R3, 0x80 ;  /* 0x0000008003037836 */ /* 0x000fc80000000000 */
[----:B0-----:R-:W-:-:S05]  /*4b90*/  IMAD.WIDE.U32 R6, R9, 0x8, R6 ;  /* 0x0000000809067825 */ /* 0x001fca00078e0006 */
[----:B------:R1:W-:Y:S02]  /*4ba0*/  STG.E.64 desc[UR4][R6.64], R12 ;  /* 0x0000000c06007986 */ /* 0x0003e4000c101b04 */
.L_x_10115:
[----:B------:R-:W-:-:S13]  /*4bb0*/  ISETP.GE.U32.AND P0, PT, R3, R0, PT ;  /* 0x000000000300720c */ /* 0x000fda0003f06070 */
[----:B------:R-:W-:Y:S05]  /*4bc0*/  @P0 BRA `(.L_x_10117) ;  /* 0x0000000000340947 */ /* 0x000fea0003800000 */
[----:B01----:R-:W0:Y:S01]  /*4bd0*/  LDC.64 R6, c[0x0][0x388] ;  /* 0x0000e200ff067b82 */ /* 0x003e220000000a00 */
[----:B------:R-:W-:Y:S02]  /*4be0*/  LEA R9, R2, R3, 0xa ;  /* 0x0000000302097211 */ /* 0x000fe400078e50ff */
[----:B------:R-:W-:-:S03]  /*4bf0*/  IADD3 R3, PT, PT, R3, 0x80, RZ ;  /* 0x0000008003037810 */ /* 0x000fc60007ffe0ff */
[----:B0-----:R-:W-:-:S05]  /*4c00*/  IMAD.WIDE.U32 R6, R9, 0x8, R6 ;  /* 0x0000000809067825 */ /* 0x001fca00078e0006 */
[----:B------:R1:W-:Y:S02]  /*4c10*/  STG.E.64 desc[UR4][R6.64], R14 ;  /* 0x0000000e06007986 */ /* 0x0003e4000c101b04 */
.L_x_10116:
        /* <DEDUP_REMOVED lines=8> */
.L_x_10117:
[----:B------:R-:W-:Y:S05]  /*4ca0*/  BSYNC.RELIABLE B1 ;  /* 0x0000000000017941 */ /* 0x000fea0003800100 */
.L_x_10113:
[----:B------:R-:W-:-:S13]  /*4cb0*/  ISETP.GE.U32.AND P0, PT, R3, R0, PT ;  /* 0x000000000300720c */ /* 0x000fda0003f06070 */
[----:B012---:R-:W0:Y:S01]  /*4cc0*/  @!P0 LDC.64 R6, c[0x0][0x388] ;  /* 0x0000e200ff068b82 */ /* 0x007e220000000a00 */
[----:B------:R-:W-:Y:S01]  /*4cd0*/  @!P0 LEA R9, R2, R3, 0xa ;  /* 0x0000000302098211 */ /* 0x000fe200078e50ff */
[----:B------:R-:W-:-:S04]  /*4ce0*/  @!P0 VIADD R3, R3, 0x80 ;  /* 0x0000008003038836 */ /* 0x000fc80000000000 */
[----:B0-----:R-:W-:-:S05]  /*4cf0*/  @!P0 IMAD.WIDE.U32 R6, R9, 0x8, R6 ;  /* 0x0000000809068825 */ /* 0x001fca00078e0006 */
[----:B------:R2:W-:Y:S02]  /*4d00*/  @!P0 STG.E.64 desc[UR4][R6.64], R18 ;  /* 0x0000001206008986 */ /* 0x0005e4000c101b04 */
.L_x_10118:
[----:B------:R-:W-:Y:S05]  /*4d10*/  BSYNC.RECONVERGENT B0 ;  /* 0x0000000000007941 */ /* 0x000fea0003800200 */
.L_x_10112:
        /* <DEDUP_REMOVED lines=8> */
.L_x_10095:
        /* <DEDUP_REMOVED lines=581> */
.L_x_10119:
        /* <DEDUP_REMOVED lines=9> */
.L_x_12939:


//--------------------- .text._ZN2at6native18elementwise_kernelILi128ELi4EZNS0_15gpu_kernel_implIZZZNS0_18GeluCUDAKernelImplERNS_18TensorIteratorBaseENS0_8GeluTypeEENKUlvE_clEvENKUlvE2_clEvEUlN3c108BFloat16EE_EEvS4_RKT_EUliE_EEviT1_ --------------------------
	.section	.text._ZN2at6native18elementwise_kernelILi128ELi4EZNS0_15gpu_kernel_implIZZZNS0_18GeluCUDAKernelImplERNS_18TensorIteratorBaseENS0_8GeluTypeEENKUlvE_clEvENKUlvE2_clEvEUlN3c108BFloat16EE_EEvS4_RKT_EUliE_EEviT1_,"ax",@progbits
	.align	128
        .global         _ZN2at6native18elementwise_kernelILi128ELi4EZNS0_15gpu_kernel_implIZZZNS0_18GeluCUDAKernelImplERNS_18TensorIteratorBaseENS0_8GeluTypeEENKUlvE_clEvENKUlvE2_clEvEUlN3c108BFloat16EE_EEvS4_RKT_EUliE_EEviT1_
        .type           _ZN2at6native18elementwise_kernelILi128ELi4EZNS0_15gpu_kernel_implIZZZNS0_18GeluCUDAKernelImplERNS_18TensorIteratorBaseENS0_8GeluTypeEENKUlvE_clEvENKUlvE2_clEvEUlN3c108BFloat16EE_EEvS4_RKT_EUliE_EEviT1_,@function
        .size           _ZN2at6native18elementwise_kernelILi128ELi4EZNS0_15gpu_kernel_implIZZZNS0_18GeluCUDAKernelImplERNS_18TensorIteratorBaseENS0_8GeluTypeEENKUlvE_clEvENKUlvE2_clEvEUlN3c108BFloat16EE_EEvS4_RKT_EUliE_EEviT1_,(.L_x_12940 - _ZN2at6native18elementwise_kernelILi128ELi4EZNS0_15gpu_kernel_implIZZZNS0_18GeluCUDAKernelImplERNS_18TensorIteratorBaseENS0_8GeluTypeEENKUlvE_clEvENKUlvE2_clEvEUlN3c108BFloat16EE_EEvS4_RKT_EUliE_EEviT1_)
        .other          _ZN2at6native18elementwise_kernelILi128ELi4EZNS0_15gpu_kernel_implIZZZNS0_18GeluCUDAKernelImplERNS_18TensorIteratorBaseENS0_8GeluTypeEENKUlvE_clEvENKUlvE2_clEvEUlN3c108BFloat16EE_EEvS4_RKT_EUliE_EEviT1_,@"STO_CUDA_ENTRY STV_DEFAULT"
_ZN2at6native18elementwise_kernelILi128ELi4EZNS0_15gpu_kernel_implIZZZNS0_18GeluCUDAKernelImplERNS_18TensorIteratorBaseENS0_8GeluTypeEENKUlvE_clEvENKUlvE2_clEvEUlN3c108BFloat16EE_EEvS4_RKT_EUliE_EEviT1_:
.text._ZN2at6native18elementwise_kernelILi128ELi4EZNS0_15gpu_kernel_implIZZZNS0_18GeluCUDAKernelImplERNS_18TensorIteratorBaseENS0_8GeluTypeEENKUlvE_clEvENKUlvE2_clEvEUlN3c108BFloat16EE_EEvS4_RKT_EUliE_EEviT1_:
        /* <DEDUP_REMOVED lines=319> */
.L_x_10122:
        /* <DEDUP_REMOVED lines=18> */
.L_x_10126:
[----:B------:R-:W2:Y:S02]  /*1510*/  LDG.E.U8 R2, desc[UR36][R2.64] ;  /* 0x0000002402027981 */ /* 0x000ea4000c1e1100 */
[----:B--2---:R-:W-:-:S04]  /*1520*/  I2FP.F32.U32 R0, R2 ;  /* 0x0000000200007245 */ /* 0x004fc80000201000 */
[----:B------:R-:W-:Y:S01]  /*1530*/  F2FP.BF16.F32.PACK_AB R0, RZ, R0 ;  /* 0x00000000ff00723e */ /* 0x000fe200000010ff */
[----:B------:R-:W-:Y:S06]  /*1540*/  BRA `(.L_x_10128) ;  /* 0x0000000c00847947 */ /* 0x000fec0003800000 */
.L_x_10125:
        /* <DEDUP_REMOVED lines=10> */
.L_x_10130:
[----:B------:R-:W2:Y:S02]  /*15f0*/  LDG.E R2, desc[UR36][R2.64] ;  /* 0x0000002402027981 */ /* 0x000ea4000c1e1900 */
[----:B--2---:R-:W-:-:S04]  /*1600*/  I2FP.F32.S32 R0, R2 ;  /* 0x0000000200007245 */ /* 0x004fc80000201400 */
[----:B------:R-:W-:Y:S01]  /*1610*/  F2FP.BF16.F32.PACK_AB R0, RZ, R0 ;  /* 0x00000000ff00723e */ /* 0x000fe200000010ff */
[----:B------:R-:W-:Y:S06]  /*1620*/  BRA `(.L_x_10128) ;  /* 0x0000000c004c7947 */ /* 0x000fec0003800000 */
.L_x_10129:
[----:B------:R-:W2:Y:S02]  /*1630*/  LDG.E.U16 R2, desc[UR36][R2.64] ;  /* 0x0000002402027981 */ /* 0x000ea4000c1e1500 */
[----:B--2---:R-:W0:Y:S02]  /*1640*/  I2F.S16 R0, R2 ;  /* 0x0000000200007306 */ /* 0x004e240000101400 */
[----:B0-----:R-:W-:Y:S01]  /*1650*/  F2FP.BF16.F32.PACK_AB R0, RZ, R0 ;  /* 0x00000000ff00723e */ /* 0x001fe200000010ff */
[----:B------:R-:W-:Y:S06]  /*1660*/  BRA `(.L_x_10128) ;  /* 0x0000000c003c7947 */ /* 0x000fec0003800000 */
.L_x_10124:
        /* <DEDUP_REMOVED lines=9> */
.L_x_10132:
[----:B------:R-:W2:Y:S02]  /*1700*/  LDG.E.U16 R0, desc[UR36][R2.64] ;  /* 0x0000002402007981 */ /* 0x000ea4000c1e1500 */
[----:B--2---:R-:W-:-:S05]  /*1710*/  HADD2.F32 R0, -RZ, R0.H0_H0 ;  /* 0x20000000ff007230 */ /* 0x004fca0000004100 */
[----:B------:R-:W-:Y:S01]  /*1720*/  F2FP.BF16.F32.PACK_AB R0, RZ, R0 ;  /* 0x00000000ff00723e */ /* 0x000fe200000010ff */
[----:B------:R-:W-:Y:S06]  /*1730*/  BRA `(.L_x_10128) ;  /* 0x0000000c00087947 */ /* 0x000fec0003800000 */
.L_x_10131:
        /* <DEDUP_REMOVED lines=9> */
.L_x_10134:
[----:B------:R-:W2:Y:S02]  /*17d0*/  LDG.E.U16 R2, desc[UR36][R2.64] ;  /* 0x0000002402027981 */ /* 0x000ea4000c1e1500 */
[----:B--2---:R-:W-:-:S05]  /*17e0*/  HADD2.F32 R0, -RZ, R2.H0_H0 ;  /* 0x20000002ff007230 */ /* 0x004fca0000004100 */
[----:B------:R-:W-:Y:S01]  /*17f0*/  F2FP.BF16.F32.PACK_AB R0, RZ, R0 ;  /* 0x00000000ff00723e */ /* 0x000fe200000010ff */
[----:B------:R-:W-:Y:S06]  /*1800*/  BRA `(.L_x_10128) ;  /* 0x0000000800d47947 */ /* 0x000fec0003800000 */
.L_x_10133:
        /* <DEDUP_REMOVED lines=8> */
.L_x_10123:
        /* <DEDUP_REMOVED lines=13> */
.L_x_10137:
        /* <DEDUP_REMOVED lines=8> */
.L_x_10136:
        /* <DEDUP_REMOVED lines=27> */
.L_x_10139:
        /* <DEDUP_REMOVED lines=13> */
.L_x_10138:
[----:B------:R0:W5:Y:S01]  /*1c60*/  LDG.E.U16 R0, desc[UR36][R2.64] ;  /* 0x0000002402007981 */ /* 0x000162000c1e1500 */
[----:B------:R-:W-:Y:S05]  /*1c70*/  BRA `(.L_x_10128) ;  /* 0x0000000400b87947 */ /* 0x000fea0003800000 */
.L_x_10135:
        /* <DEDUP_REMOVED lines=12> */
.L_x_10142:
        /* <DEDUP_REMOVED lines=21> */
.L_x_10146:
[----:B------:R-:W-:Y:S05]  /*1e90*/  BSYNC.RECONVERGENT B1 ;  /* 0x0000000000017941 */ /* 0x000fea0003800200 */
.L_x_10145:
[----:B------:R-:W-:Y:S01]  /*1ea0*/  IMAD.SHL.U32 R0, R0, 0x100000, RZ ;  /* 0x0010000000007824 */ /* 0x000fe200078e00ff */
[----:B------:R-:W-:-:S04]  /*1eb0*/  LEA R2, R2, 0x3b800000, 0x17 ;  /* 0x3b80000002027811 */ /* 0x000fc800078eb8ff */
[----:B------:R-:W-:-:S07]  /*1ec0*/  LOP3.LUT R0, R2, R0, R7, 0xfe, !PT ;  /* 0x0000000002007212 */ /* 0x000fce00078efe07 */
.L_x_10144:
[----:B------:R-:W-:Y:S05]  /*1ed0*/  BSYNC.RECONVERGENT B0 ;  /* 0x0000000000007941 */ /* 0x000fea0003800200 */
.L_x_10143:
[----:B------:R-:W-:Y:S01]  /*1ee0*/  F2FP.BF16.F32.PACK_AB R0, RZ, R0 ;  /* 0x00000000ff00723e */ /* 0x000fe200000010ff */
[----:B------:R-:W-:Y:S06]  /*1ef0*/  BRA `(.L_x_10128) ;  /* 0x0000000400187947 */ /* 0x000fec0003800000 */
.L_x_10141:
        /* <DEDUP_REMOVED lines=21> */
.L_x_10150:
[----:B------:R-:W-:Y:S05]  /*2050*/  BSYNC.RECONVERGENT B1 ;  /* 0x0000000000017941 */ /* 0x000fea0003800200 */
.L_x_10149:
[----:B------:R-:W-:Y:S02]  /*2060*/  SHF.L.U32 R0, R0, 0x15, RZ ;  /* 0x0000001500007819 */ /* 0x000fe400000006ff */
[----:B------:R-:W-:-:S04]  /*2070*/  LEA R2, R2, 0x37800000, 0x17 ;  /* 0x3780000002027811 */ /* 0x000fc800078eb8ff */
[----:B------:R-:W-:-:S07]  /*2080*/  LOP3.LUT R0, R2, R0, R7, 0xfe, !PT ;  /* 0x0000000002007212 */ /* 0x000fce00078efe07 */
.L_x_10148:
[----:B------:R-:W-:Y:S05]  /*2090*/  BSYNC.RECONVERGENT B0 ;  /* 0x0000000000007941 */ /* 0x000fea0003800200 */
.L_x_10147:
[----:B------:R-:W-:Y:S01]  /*20a0*/  F2FP.BF16.F32.PACK_AB R0, RZ, R0 ;  /* 0x00000000ff00723e */ /* 0x000fe200000010ff */
[----:B------:R-:W-:Y:S06]  /*20b0*/  BRA `(.L_x_10128) ;  /* 0x0000000000a87947 */ /* 0x000fec0003800000 */
.L_x_10140:
[----:B------:R-:W-:-:S09]  /*20c0*/  UISETP.NE.AND UP0, UPT, UR4, 0x1c, UPT ;  /* 0x0000001c0400788c */ /* 0x000fd2000bf05270 */
[----:B------:R-:W-:Y:S05]  /*20d0*/  BRA.U !UP0, `(.L_x_10151) ;  /* 0x0000000108947547 */ /* 0x000fea000b800000 */
[----:B------:R-:W-:-:S09]  /*20e0*/  UISETP.NE.AND UP0, UPT, UR4, 0x1d, UPT ;  /* 0x0000001d0400788c */ /* 0x000fd2000bf05270 */
[----:B------:R-:W-:Y:S05]  /*20f0*/  BRA.U !UP0, `(.L_x_10152) ;  /* 0x00000001087c7547 */ /* 0x000fea000b800000 */
[----:B------:R-:W-:-:S09]  /*2100*/  UISETP.NE.AND UP0, UPT, UR4, 0x2c, UPT ;  /* 0x0000002c0400788c */ /* 0x000fd2000bf05270 */
[----:B------:R-:W-:Y:S05]  /*2110*/  BRA.U !UP0, `(.L_x_10153) ;  /* 0x0000000108487547 */ /* 0x000fea000b800000 */
.L_x_10127:
        /* <DEDUP_REMOVED lines=16> */
.L_x_10154:
[----:B------:R-:W-:Y:S01]  /*2220*/  PRMT R0, RZ, 0x7610, R0 ;  /* 0x00007610ff007816 */ /* 0x000fe20000000000 */
[----:B------:R-:W-:Y:S06]  /*2230*/  BRA `(.L_x_10128) ;  /* 0x0000000000487947 */ /* 0x000fec0003800000 */
.L_x_10153:
        /* <DEDUP_REMOVED lines=8> */
.L_x_10156:
[----:B------:R-:W-:Y:S05]  /*22c0*/  BSYNC.RECONVERGENT B0 ;  /* 0x0000000000007941 */ /* 0x000fea0003800200 */
.L_x_10155:
[----:B------:R-:W-:Y:S01]  /*22d0*/  F2FP.BF16.F32.PACK_AB R0, RZ, R0 ;  /* 0x00000000ff00723e */ /* 0x000fe200000010ff */
[----:B------:R-:W-:Y:S06]  /*22e0*/  BRA `(.L_x_10128) ;  /* 0x00000000001c7947 */ /* 0x000fec0003800000 */
.L_x_10152:
[----:B------:R-:W2:Y:S02]  /*22f0*/  LDG.E.64 R2, desc[UR36][R2.64] ;  /* 0x0000002402027981 */ /* 0x000ea4000c1e1b00 */
[----:B--2---:R-:W0:Y:S02]  /*2300*/  I2F.U64 R0, R2 ;  /* 0x0000000200007312 */ /* 0x004e240000301000 */
[----:B0-----:R-:W-:Y:S01]  /*2310*/  F2FP.BF16.F32.PACK_AB R0, RZ, R0 ;  /* 0x00000000ff00723e */ /* 0x001fe200000010ff */
[----:B------:R-:W-:Y:S06]  /*2320*/  BRA `(.L_x_10128) ;  /* 0x00000000000c7947 */ /* 0x000fec0003800000 */
.L_x_10151:
[----:B------:R-:W2:Y:S02]  /*2330*/  LDG.E R2, desc[UR36][R2.64] ;  /* 0x0000002402027981 */ /* 0x000ea4000c1e1900 */
[----:B--2---:R-:W-:-:S04]  /*2340*/  I2FP.F32.U32 R0, R2 ;  /* 0x0000000200007245 */ /* 0x004fc80000201000 */
[----:B------:R-:W-:-:S07]  /*2350*/  F2FP.BF16.F32.PACK_AB R0, RZ, R0 ;  /* 0x00000000ff00723e */ /* 0x000fce00000010ff */
.L_x_10128:
[----:B-----5:R-:W-:Y:S01]  /*2360*/  IMAD.U32 R0, R0, 0x10000, RZ ;  /* 0x0001000000007824 */ /* 0x020fe200078e00ff */
[----:B------:R-:W1:Y:S03]  /*2370*/  LDCU.64 UR6, c[0x0][0x580] ;  /* 0x0000b000ff0677ac */ /* 0x000e660008000a00 */
[----:B0-----:R-:W-:Y:S01]  /*2380*/  FMUL.FTZ R3, R0, R0 ;  /* 0x0000000000037220 */ /* 0x001fe20000410000 */
[----:B------:R-:W-:-:S03]  /*2390*/  UPRMT UR4, UR42, 0x9910, URZ ;  /* 0x000099102a047896 */ /* 0x000fc600080000ff */
[----:B------:R-:W-:Y:S01]  /*23a0*/  FMUL.FTZ R3, R0, R3 ;  /* 0x0000000300037220 */ /* 0x000fe20000410000 */
[----:B------:R-:W-:-:S03]  /*23b0*/  UISETP.GT.AND UP0, UPT, UR4, 0x9, UPT ;  /* 0x000000090400788c */ /* 0x000fc6000bf04270 */
[----:B------:R-:W-:Y:S01]  /*23c0*/  FFMA.FTZ R3, R3, 0.044714998453855514526, R0 ;  /* 0x3d37271303037823 */ /* 0x000fe20000010000 */
[----:B------:R-:W-:-:S03]  /*23d0*/  FMUL.FTZ R0, R0, 0.5 ;  /* 0x3f00000000007820 */ /* 0x000fc60000410000 */
[----:B------:R-:W-:Y:S01]  /*23e0*/  FMUL.FTZ R4, R3, 0.79788458347320556641 ;  /* 0x3f4c422a03047820 */ /* 0x000fe20000410000 */
[----:B-1----:R-:W-:-:S05]  /*23f0*/  IADD3 R2, P0, PT, R16, UR6, RZ ;  /* 0x0000000610027c10 */ /* 0x002fca000ff1e0ff */
[----:B------:R-:W0:Y:S02]  /*2400*/  MUFU.TANH R4, R4 ;  /* 0x0000000400047308 */ /* 0x000e240000002400 */
[----:B0-----:R-:W-:-:S04]  /*2410*/  FADD.FTZ R3, R4, 1 ;  /* 0x3f80000004037421 */ /* 0x001fc80000010000 */
        /* <DEDUP_REMOVED lines=16> */
.L_x_10160:
[----:B-1----:R-:W-:-:S06]  /*2520*/  IMAD.U32 R5, R5, 0x10000, RZ ;  /* 0x0001000005057824 */ /* 0x002fcc00078e00ff */
[----:B------:R-:W1:Y:S02]  /*2530*/  F2I.S64.TRUNC R4, R5 ;  /* 0x0000000500047311 */ /* 0x000e64000020d900 */
[----:B-1----:R4:W-:Y:S01]  /*2540*/  STG.E.U8 desc[UR36][R2.64], R4 ;  /* 0x0000000402007986 */ /* 0x0029e2000c101124 */
[----:B------:R-:W-:Y:S05]  /*2550*/  BRA `(.L_x_10162) ;  /* 0x0000000c00707947 */ /* 0x000fea0003800000 */
.L_x_10159:
        /* <DEDUP_REMOVED lines=10> */
.L_x_10164:
[----:B-1----:R-:W-:-:S06]  /*2600*/  SHF.L.U32 R5, R5, 0x10, RZ ;  /* 0x0000001005057819 */ /* 0x002fcc00000006ff */
[----:B------:R-:W1:Y:S02]  /*2610*/  F2I.FTZ.TRUNC.NTZ R5, R5 ;  /* 0x0000000500057305 */ /* 0x000e64000021f100 */
[----:B-1----:R2:W-:Y:S01]  /*2620*/  STG.E desc[UR36][R2.64], R5 ;  /* 0x0000000502007986 */ /* 0x0025e2000c101924 */
[----:B------:R-:W-:Y:S05]  /*2630*/  BRA `(.L_x_10162) ;  /* 0x0000000c00387947 */ /* 0x000fea0003800000 */
.L_x_10163:
[----:B-1----:R-:W-:-:S06]  /*2640*/  IMAD.U32 R5, R5, 0x10000, RZ ;  /* 0x0001000005057824 */ /* 0x002fcc00078e00ff */
[----:B------:R-:W1:Y:S02]  /*2650*/  F2I.FTZ.TRUNC.NTZ R5, R5 ;  /* 0x0000000500057305 */ /* 0x000e64000021f100 */
[----:B-1----:R3:W-:Y:S01]  /*2660*/  STG.E.U16 desc[UR36][R2.64], R5 ;  /* 0x0000000502007986 */ /* 0x0027e2000c101524 */
[----:B------:R-:W-:Y:S05]  /*2670*/  BRA `(.L_x_10162) ;  /* 0x0000000c00287947 */ /* 0x000fea0003800000 */
.L_x_10158:
        /* <DEDUP_REMOVED lines=9> */
.L_x_10166:
[----:B01----:R-:W-:-:S04]  /*2710*/  SHF.L.U32 R0, R5, 0x10, RZ ;  /* 0x0000001005007819 */ /* 0x003fc800000006ff */
[----:B------:R-:W-:-:S05]  /*2720*/  F2FP.F16.F32.PACK_AB R0, RZ, R0 ;  /* 0x00000000ff00723e */ /* 0x000fca00000000ff */
[----:B------:R0:W-:Y:S01]  /*2730*/  STG.E.U16 desc[UR36][R2.64], R0 ;  /* 0x0000000002007986 */ /* 0x0001e2000c101524 */
[----:B------:R-:W-:Y:S05]  /*2740*/  BRA `(.L_x_10162) ;  /* 0x0000000800f47947 */ /* 0x000fea0003800000 */
.L_x_10165:
        /* <DEDUP_REMOVED lines=10> */
.L_x_10168:
[----:B-1----:R-:W-:-:S04]  /*27f0*/  SHF.L.U32 R5, R5, 0x10, RZ ;  /* 0x0000001005057819 */ /* 0x002fc800000006ff */
[----:B------:R-:W-:-:S04]  /*2800*/  F2FP.F16.F32.PACK_AB R5, RZ, R5 ;  /* 0x00000005ff05723e */ /* 0x000fc800000000ff */
[----:B------:R-:W-:-:S05]  /*2810*/  PRMT R5, R5, 0x5410, RZ ;  /* 0x0000541005057816 */ /* 0x000fca00000000ff */
[----:B------:R1:W-:Y:S01]  /*2820*/  STG.E desc[UR36][R2.64], R5 ;  /* 0x0000000502007986 */ /* 0x0003e2000c101924 */
[----:B------:R-:W-:Y:S05]  /*2830*/  BRA `(.L_x_10162) ;  /* 0x0000000800b87947 */ /* 0x000fea0003800000 */
.L_x_10167:
[----:B-1----:R-:W-:-:S04]  /*2840*/  IMAD.U32 R4, R5, 0x10000, RZ ;  /* 0x0001000005047824 */ /* 0x002fc800078e00ff */
[----:B------:R-:W-:-:S06]  /*2850*/  FMUL.FTZ R4, R4, 1 ;  /* 0x3f80000004047820 */ /* 0x000fcc0000410000 */
[----:B------:R-:W1:Y:S02]  /*2860*/  F2F.F64.F32 R4, R4 ;  /* 0x0000000400047310 */ /* 0x000e640000201800 */
[----:B-1----:R1:W-:Y:S01]  /*2870*/  STG.E.64 desc[UR36][R2.64], R4 ;  /* 0x0000000402007986 */ /* 0x0023e2000c101b24 */
[----:B------:R-:W-:Y:S05]  /*2880*/  BRA `(.L_x_10162) ;  /* 0x0000000800a47947 */ /* 0x000fea0003800000 */
.L_x_10157:
        /* <DEDUP_REMOVED lines=13> */
.L_x_10171:
[----:B-1----:R-:W-:Y:S02]  /*2960*/  SHF.L.U32 R5, R5, 0x10, RZ ;  /* 0x0000001005057819 */ /* 0x002fe400000006ff */
[----:B------:R-:W-:-:S03]  /*2970*/  CS2R R6, SRZ ;  /* 0x0000000000067805 */ /* 0x000fc6000001ff00 */
[----:B------:R-:W-:-:S06]  /*2980*/  FMUL.FTZ R5, R5, 1 ;  /* 0x3f80000005057820 */ /* 0x000fcc0000410000 */
[----:B------:R-:W1:Y:S02]  /*2990*/  F2F.F64.F32 R4, R5 ;  /* 0x0000000500047310 */ /* 0x000e640000201800 */
[----:B-1----:R1:W-:Y:S01]  /*29a0*/  STG.E.128 desc[UR36][R2.64], R4 ;  /* 0x0000000402007986 */ /* 0x0023e2000c101d24 */
[----:B------:R-:W-:Y:S05]  /*29b0*/  BRA `(.L_x_10162) ;  /* 0x0000000800587947 */ /* 0x000fea0003800000 */
.L_x_10170:
        /* <DEDUP_REMOVED lines=19> */
.L_x_10175:
[----:B------:R-:W-:Y:S05]  /*2af0*/  BSYNC.RECONVERGENT B0 ;  /* 0x0000000000007941 */ /* 0x000fea0003800200 */
.L_x_10174:
[----:B------:R-:W-:-:S05]  /*2b00*/  LOP3.LUT R5, R0, 0x80, R5, 0xf8, !PT ;  /* 0x0000008000057812 */ /* 0x000fca00078ef805 */
[----:B------:R0:W-:Y:S01]  /*2b10*/  STG.E.U8 desc[UR36][R2.64], R5 ;  /* 0x0000000502007986 */ /* 0x0001e2000c101124 */
[----:B------:R-:W-:Y:S05]  /*2b20*/  BRA `(.L_x_10162) ;  /* 0x0000000400fc7947 */ /* 0x000fea0003800000 */
.L_x_10173:
[----:B-1----:R-:W-:Y:S01]  /*2b30*/  SHF.L.U32 R7, R5, 0x10, RZ ;  /* 0x0000001005077819 */ /* 0x002fe200000006ff */
[----:B------:R-:W-:Y:S03]  /*2b40*/  BSSY.RECONVERGENT B0, `(.L_x_10176) ;  /* 0x000000e000007945 */ /* 0x000fe60003800200 */
        /* <DEDUP_REMOVED lines=13> */
.L_x_10177:
[----:B------:R-:W-:Y:S05]  /*2c20*/  BSYNC.RECONVERGENT B0 ;  /* 0x0000000000007941 */ /* 0x000fea0003800200 */
.L_x_10176:
[----:B------:R-:W-:-:S05]  /*2c30*/  LOP3.LUT R5, R0, 0x80, R5, 0xf8, !PT ;  /* 0x0000008000057812 */ /* 0x000fca00078ef805 */
[----:B------:R0:W-:Y:S01]  /*2c40*/  STG.E.U8 desc[UR36][R2.64], R5 ;  /* 0x0000000502007986 */ /* 0x0001e2000c101124 */
[----:B------:R-:W-:Y:S05]  /*2c50*/  BRA `(.L_x_10162) ;  /* 0x0000000400b07947 */ /* 0x000fea0003800000 */
.L_x_10172:
[----:B-1----:R1:W-:Y:S01]  /*2c60*/  STG.E.U16 desc[UR36][R2.64], R5 ;  /* 0x0000000502007986 */ /* 0x0023e2000c101524 */
[----:B------:R-:W-:Y:S05]  /*2c70*/  BRA `(.L_x_10162) ;  /* 0x0000000400a87947 */ /* 0x000fea0003800000 */
.L_x_10169:
        /* <DEDUP_REMOVED lines=12> */
.L_x_10180:
        /* <DEDUP_REMOVED lines=13> */
.L_x_10183:
[----:B------:R-:W-:-:S04]  /*2e10*/  SHF.R.U32.HI R0, RZ, 0x14, R5 ;  /* 0x00000014ff007819 */ /* 0x000fc80000011605 */
[----:B------:R-:W-:-:S04]  /*2e20*/  LOP3.LUT R0, R0, 0x1, RZ, 0xc0, !PT ;  /* 0x0000000100007812 */ /* 0x000fc800078ec0ff */
[----:B------:R-:W-:-:S04]  /*2e30*/  IADD3 R0, PT, PT, R5, 0x487ffff, R0 ;  /* 0x0487ffff05007810 */ /* 0x000fc80007ffe000 */
[----:B------:R-:W-:-:S04]  /*2e40*/  SHF.R.U32.HI R0, RZ, 0x14, R0 ;  /* 0x00000014ff007819 */ /* 0x000fc80000011600 */
[----:B------:R-:W-:-:S07]  /*2e50*/  LOP3.LUT R4, R0, 0xff, RZ, 0xc0, !PT ;  /* 0x000000ff00047812 */ /* 0x000fce00078ec0ff */
.L_x_10184:
[----:B------:R-:W-:-:S04]  /*2e60*/  SHF.R.U32.HI R5, RZ, 0x18, R5 ;  /* 0x00000018ff057819 */ /* 0x000fc80000011605 */
[----:B------:R-:W-:-:S04]  /*2e70*/  LOP3.LUT R4, R4, 0x80, R5, 0xf8, !PT ;  /* 0x0000008004047812 */ /* 0x000fc800078ef805 */
[----:B------:R-:W-:-:S07]  /*2e80*/  PRMT R0, R4, 0x7610, R0 ;  /* 0x0000761004007816 */ /* 0x000fce0000000000 */
.L_x_10182:
[----:B------:R-:W-:Y:S05]  /*2e90*/  BSYNC.RECONVERGENT B0 ;  /* 0x0000000000007941 */ /* 0x000fea0003800200 */
.L_x_10181:
[----:B------:R0:W-:Y:S01]  /*2ea0*/  STG.E.U8 desc[UR36][R2.64], R0 ;  /* 0x0000000002007986 */ /* 0x0001e2000c101124 */
[----:B------:R-:W-:Y:S05]  /*2eb0*/  BRA `(.L_x_10162) ;  /* 0x0000000400187947 */ /* 0x000fea0003800000 */
.L_x_10179:
[----:B-1----:R-:W-:Y:S01]  /*2ec0*/  IMAD.U32 R5, R5, 0x10000, RZ ;  /* 0x0001000005057824 */ /* 0x002fe200078e00ff */
[----:B------:R-:W-:Y:S01]  /*2ed0*/  BSSY.RECONVERGENT B0, `(.L_x_10185) ;  /* 0x0000014000007945 */ /* 0x000fe20003800200 */
[----:B0-----:R-:W-:-:S03]  /*2ee0*/  MOV R0, 0x80 ;  /* 0x0000008000007802 */ /* 0x001fc60000000f00 */
        /* <DEDUP_REMOVED lines=10> */
.L_x_10187:
[----:B------:R-:W-:-:S04]  /*2f90*/  SHF.R.U32.HI R0, RZ, 0x15, R5 ;  /* 0x00000015ff007819 */ /* 0x000fc80000011605 */
[----:B------:R-:W-:-:S04]  /*2fa0*/  LOP3.LUT R0, R0, 0x1, RZ, 0xc0, !PT ;  /* 0x0000000100007812 */ /* 0x000fc800078ec0ff */
[----:B------:R-:W-:-:S04]  /*2fb0*/  IADD3 R0, PT, PT, R5, 0x88fffff, R0 ;  /* 0x088fffff05007810 */ /* 0x000fc80007ffe000 */
[----:B------:R-:W-:-:S04]  /*2fc0*/  SHF.R.U32.HI R0, RZ, 0x15, R0 ;  /* 0x00000015ff007819 */ /* 0x000fc80000011600 */
[----:B------:R-:W-:-:S07]  /*2fd0*/  LOP3.LUT R4, R0, 0xff, RZ, 0xc0, !PT ;  /* 0x000000ff00047812 */ /* 0x000fce00078ec0ff */
.L_x_10188:
[----:B------:R-:W-:-:S04]  /*2fe0*/  SHF.R.U32.HI R5, RZ, 0x18, R5 ;  /* 0x00000018ff057819 */ /* 0x000fc80000011605 */
[----:B------:R-:W-:-:S04]  /*2ff0*/  LOP3.LUT R4, R4, 0x80, R5, 0xf8, !PT ;  /* 0x0000008004047812 */ /* 0x000fc800078ef805 */
[----:B------:R-:W-:-:S07]  /*3000*/  PRMT R0, R4, 0x7610, R0 ;  /* 0x0000761004007816 */ /* 0x000fce0000000000 */
.L_x_10186:
[----:B------:R-:W-:Y:S05]  /*3010*/  BSYNC.RECONVERGENT B0 ;  /* 0x0000000000007941 */ /* 0x000fea0003800200 */
.L_x_10185:
[----:B------:R0:W-:Y:S01]  /*3020*/  STG.E.U8 desc[UR36][R2.64], R0 ;  /* 0x0000000002007986 */ /* 0x0001e2000c101124 */
[----:B------:R-:W-:Y:S05]  /*3030*/  BRA `(.L_x_10162) ;  /* 0x0000000000b87947 */ /* 0x000fea0003800000 */
.L_x_10178:
[----:B------:R-:W-:-:S09]  /*3040*/  UISETP.NE.AND UP0, UPT, UR4, 0x1c, UPT ;  /* 0x0000001c0400788c */ /* 0x000fd2000bf05270 */
[----:B------:R-:W-:Y:S05]  /*3050*/  BRA.U !UP0, `(.L_x_10189) ;  /* 0x0000000108a47547 */ /* 0x000fea000b800000 */
[----:B------:R-:W-:-:S09]  /*3060*/  UISETP.NE.AND UP0, UPT, UR4, 0x1d, UPT ;  /* 0x0000001d0400788c */ /* 0x000fd2000bf05270 */
[----:B------:R-:W-:Y:S05]  /*3070*/  BRA.U !UP0, `(.L_x_10190) ;  /* 0x00000001088c7547 */ /* 0x000fea000b800000 */
[----:B------:R-:W-:-:S09]  /*3080*/  UISETP.NE.AND UP0, UPT, UR4, 0x2c, UPT ;  /* 0x0000002c0400788c */ /* 0x000fd2000bf05270 */
[----:B------:R-:W-:Y:S05]  /*3090*/  BRA.U !UP0, `(.L_x_10191) ;  /* 0x0000000108447547 */ /* 0x000fea000b800000 */
.L_x_10161:
        /* <DEDUP_REMOVED lines=16> */
.L_x_10192:
[----:B------:R-:W-:Y:S05]  /*31a0*/  BRA `(.L_x_10162) ;  /* 0x00000000005c7947 */ /* 0x000fea0003800000 */
.L_x_10191:
        /* <DEDUP_REMOVED lines=16> */
.L_x_10190:
[----:B-1----:R-:W-:-:S06]  /*32b0*/  SHF.L.U32 R5, R5, 0x10, RZ ;  /* 0x0000001005057819 */ /* 0x002fcc00000006ff */
[----:B------:R-:W1:Y:S02]  /*32c0*/  F2I.U64.TRUNC R4, R5 ;  /* 0x0000000500047311 */ /* 0x000e64000020d800 */
[----:B-1----:R1:W-:Y:S01]  /*32d0*/  STG.E.64 desc[UR36][R2.64], R4 ;  /* 0x0000000402007986 */ /* 0x0023e2000c101b24 */
[----:B------:R-:W-:Y:S05]  /*32e0*/  BRA `(.L_x_10162) ;  /* 0x00000000000c7947 */ /* 0x000fea0003800000 */
.L_x_10189:
[----:B-1----:R-:W-:-:S06]  /*32f0*/  IMAD.U32 R5, R5, 0x10000, RZ ;  /* 0x0001000005057824 */ /* 0x002fcc00078e00ff */
[----:B------:R-:W1:Y:S02]  /*3300*/  F2I.FTZ.U32.TRUNC.NTZ R5, R5 ;  /* 0x0000000500057305 */ /* 0x000e64000021f000 */
[----:B-1----:R1:W-:Y:S02]  /*3310*/  STG.E desc[UR36][R2.64], R5 ;  /* 0x0000000502007986 */ /* 0x0023e4000c101924 */
.L_x_10162:
[----:B------:R-:W-:-:S07]  /*3320*/  VIADD R17, R17, 0x80 ;  /* 0x0000008011117836 */ /* 0x000fce0000000000 */
.L_x_10121:
[----:B------:R-:W-:Y:S05]  /*3330*/  BSYNC.RECONVERGENT B6 ;  /* 0x0000000000067941 */ /* 0x000fea0003800200 */
.L_x_10120:
[----:B------:R-:W5:Y:S01]  /*3340*/  LDCU UR4, c[0x0][0x380] ;  /* 0x00007000ff0477ac */ /* 0x000f620008000800 */
[----:B------:R-:W-:Y:S01]  /*3350*/  BSSY.RECONVERGENT B6, `(.L_x_10193) ;  /* 0x0000325000067945 */ /* 0x000fe20003800200 */
[----:B-----5:R-:W-:-:S13]  /*3360*/  ISETP.GE.AND P0, PT, R17, UR4, PT ;  /* 0x0000000411007c0c */ /* 0x020fda000bf06270 */
[----:B------:R-:W-:Y:S05]  /*3370*/  @P0 BRA `(.L_x_10194) ;  /* 0x0000003000880947 */ /* 0x000fea0003800000 */
[----:B------:R-:W5:Y:S01]  /*3380*/  LDCU UR4, c[0x0][0x388] ;  /* 0x00007100ff0477ac */ /* 0x000f620008000800 */
[----:B0-----:R-:W-:Y:S02]  /*3390*/  HFMA2 R0, -RZ, RZ, 0, 0 ;  /* 0x00000000ff007431 */ /* 0x001fe400000001ff */
        /* <DEDUP_REMOVED lines=301> */
.L_x_10195:
        /* <DEDUP_REMOVED lines=18> */
.L_x_10199:
[----:B------:R-:W2:Y:S02]  /*4790*/  LDG.E.U8 R2, desc[UR36][R2.64] ;  /* 0x0000002402027981 */ /* 0x000ea4000c1e1100 */
[----:B--2---:R-:W-:-:S04]  /*47a0*/  I2FP.F32.U32 R0, R2 ;  /* 0x0000000200007245 */ /* 0x004fc80000201000 */
[----:B------:R-:W-:Y:S01]  /*47b0*/  F2FP.BF16.F32.PACK_AB R0, RZ, R0 ;  /* 0x00000000ff00723e */ /* 0x000fe200000010ff */
[----:B------:R-:W-:Y:S06]  /*47c0*/  BRA `(.L_x_10201) ;  /* 0x0000000c00847947 */ /* 0x000fec0003800000 */
.L_x_10198:
        /* <DEDUP_REMOVED lines=10> */
.L_x_10203:
[----:B------:R-:W2:Y:S02]  /*4870*/  LDG.E R2, desc[UR36][R2.64] ;  /* 0x0000002402027981 */ /* 0x000ea4000c1e1900 */
[----:B--2---:R-:W-:-:S04]  /*4880*/  I2FP.F32.S32 R0, R2 ;  /* 0x0000000200007245 */ /* 0x004fc80000201400 */
[----:B------:R-:W-:Y:S01]  /*4890*/  F2FP.BF16.F32.PACK_AB R0, RZ, R0 ;  /* 0x00000000ff00723e */ /* 0x000fe200000010ff */
[----:B------:R-:W-:Y:S06]  /*48a0*/  BRA `(.L_x_10201) ;  /* 0x0000000c004c7947 */ /* 0x000fec0003800000 */
.L_x_10202:
[----:B------:R-:W2:Y:S02]  /*48b0*/  LDG.E.U16 R2, desc[UR36][R2.64] ;  /* 0x0000002402027981 */ /* 0x000ea4000c1e1500 */
[----:B--2---:R-:W0:Y:S02]  /*48c0*/  I2F.S16 R0, R2 ;  /* 0x0000000200007306 */ /* 0x004e240000101400 */
[----:B0-----:R-:W-:Y:S01]  /*48d0*/  F2FP.BF16.F32.PACK_AB R0, RZ, R0 ;  /* 0x00000000ff00723e */ /* 0x001fe200000010ff */
[----:B------:R-:W-:Y:S06]  /*48e0*/  BRA `(.L_x_10201) ;  /* 0x0000000c003c7947 */ /* 0x000fec0003800000 */
.L_x_10197:
        /* <DEDUP_REMOVED lines=9> */
.L_x_10205:
[----:B------:R-:W2:Y:S02]  /*4980*/  LDG.E.U16 R0, desc[UR36][R2.64] ;  /* 0x0000002402007981 */ /* 0x000ea4000c1e1500 */
[----:B--2---:R-:W-:-:S05]  /*4990*/  HADD2.F32 R0, -RZ, R0.H0_H0 ;  /* 0x20000000ff007230 */ /* 0x004fca0000004100 */
[----:B------:R-:W-:Y:S01]  /*49a0*/  F2FP.BF16.F32.PACK_AB R0, RZ, R0 ;  /* 0x00000000ff00723e */ /* 0x000fe200000010ff */
[----:B------:R-:W-:Y:S06]  /*49b0*/  BRA `(.L_x_10201) ;  /* 0x0000000c00087947 */ /* 0x000fec0003800000 */
.L_x_10204:
        /* <DEDUP_REMOVED lines=9> */
.L_x_10207:
[----:B------:R-:W2:Y:S02]  /*4a50*/  LDG.E.U16 R2, desc[UR36][R2.64] ;  /* 0x0000002402027981 */ /* 0x000ea4000c1e1500 */
[----:B--2---:R-:W-:-:S05]  /*4a60*/  HADD2.F32 R0, -RZ, R2.H0_H0 ;  /* 0x20000002ff007230 */ /* 0x004fca0000004100 */
[----:B------:R-:W-:Y:S01]  /*4a70*/  F2FP.BF16.F32.PACK_AB R0, RZ, R0 ;  /* 0x00000000ff00723e */ /* 0x000fe200000010ff */
[----:B------:R-:W-:Y:S06]  /*4a80*/  BRA `(.L_x_10201) ;  /* 0x0000000800d47947 */ /* 0x000fec0003800000 */
.L_x_10206:
        /* <DEDUP_REMOVED lines=8> */
.L_x_10196:
        /* <DEDUP_REMOVED lines=13> */
.L_x_10210:
        /* <DEDUP_REMOVED lines=8> */
.L_x_10209:
        /* <DEDUP_REMOVED lines=27> */
.L_x_10212:
        /* <DEDUP_REMOVED lines=13> */
.L_x_10211:
[----:B------:R0:W5:Y:S01]  /*4ee0*/  LDG.E.U16 R0, desc[UR36][R2.64] ;  /* 0x0000002402007981 */ /* 0x000162000c1e1500 */
[----:B------:R-:W-:Y:S05]  /*4ef0*/  BRA `(.L_x_10201) ;  /* 0x0000000400b87947 */ /* 0x000fea0003800000 */
.L_x_10208:
        /* <DEDUP_REMOVED lines=12> */
.L_x_10215:
        /* <DEDUP_REMOVED lines=21> */
.L_x_10219:
[----:B------:R-:W-:Y:S05]  /*5110*/  BSYNC.RECONVERGENT B1 ;  /* 0x0000000000017941 */ /* 0x000fea0003800200 */
.L_x_10218:
[----:B------:R-:W-:Y:S02]  /*5120*/  SHF.L.U32 R0, R0, 0x14, RZ ;  /* 0x0000001400007819 */ /* 0x000fe400000006ff */
[----:B------:R-:W-:-:S04]  /*5130*/  LEA R2, R2, 0x3b800000, 0x17 ;  /* 0x3b80000002027811 */ /* 0x000fc800078eb8ff */
[----:B------:R-:W-:-:S07]  /*5140*/  LOP3.LUT R0, R2, R0, R7, 0xfe, !PT ;  /* 0x0000000002007212 */ /* 0x000fce00078efe07 */
.L_x_10217:
[----:B------:R-:W-:Y:S05]  /*5150*/  BSYNC.RECONVERGENT B0 ;  /* 0x0000000000007941 */ /* 0x000fea0003800200 */
.L_x_10216:
[----:B------:R-:W-:Y:S01]  /*5160*/  F2FP.BF16.F32.PACK_AB R0, RZ, R0 ;  /* 0x00000000ff00723e */ /* 0x000fe200000010ff */
[----:B------:R-:W-:Y:S06]  /*5170*/  BRA `(.L_x_10201) ;  /* 0x0000000400187947 */ /* 0x000fec0003800000 */
.L_x_10214:
        /* <DEDUP_REMOVED lines=21> */
.L_x_10223:
[----:B------:R-:W-:Y:S05]  /*52d0*/  BSYNC.RECONVERGENT B1 ;  /* 0x0000000000017941 */ /* 0x000fea0003800200 */
.L_x_10222:
[----:B------:R-:W-:Y:S01]  /*52e0*/  IMAD.SHL.U32 R0, R0, 0x200000, RZ ;  /* 0x0020000000007824 */ /* 0x000fe200078e00ff */
[----:B------:R-:W-:-:S04]  /*52f0*/  LEA R2, R2, 0x37800000, 0x17 ;  /* 0x3780000002027811 */ /* 0x000fc800078eb8ff */
[----:B------:R-:W-:-:S07]  /*5300*/  LOP3.LUT R0, R2, R0, R7, 0xfe, !PT ;  /* 0x0000000002007212 */ /* 0x000fce00078efe07 */
.L_x_10221:
[----:B------:R-:W-:Y:S05]  /*5310*/  BSYNC.RECONVERGENT B0 ;  /* 0x0000000000007941 */ /* 0x000fea0003800200 */
.L_x_10220:
[----:B------:R-:W-:Y:S01]  /*5320*/  F2FP.BF16.F32.PACK_AB R0, RZ, R0 ;  /* 0x00000000ff00723e */ /* 0x000fe200000010ff */
[----:B------:R-:W-:Y:S06]  /*5330*/  BRA `(.L_x_10201) ;  /* 0x0000000000a87947 */ /* 0x000fec0003800000 */
.L_x_10213:
        /* <DEDUP_REMOVED lines=14> */
.L_x_10227:
[----:B------:R-:W-:Y:S05]  /*5420*/  BSYNC.RECONVERGENT B0 ;  /* 0x0000000000007941 */ /* 0x000fea0003800200 */
.L_x_10226:
[----:B------:R-:W-:Y:S01]  /*5430*/  F2FP.BF16.F32.PACK_AB R0, RZ, R0 ;  /* 0x00000000ff00723e */ /* 0x000fe200000010ff */
[----:B------:R-:W-:Y:S06]  /*5440*/  BRA `(.L_x_10201) ;  /* 0x0000000000647947 */ /* 0x000fec0003800000 */
.L_x_10200:
        /* <DEDUP_REMOVED lines=16> */
.L_x_10228:
[----:B------:R-:W-:Y:S01]  /*5550*/  PRMT R0, RZ, 0x7610, R0 ;  /* 0x00007610ff007816 */ /* 0x000fe20000000000 */
[----:B------:R-:W-:Y:S06]  /*5560*/  BRA `(.L_x_10201) ;  /* 0x00000000001c7947 */ /* 0x000fec0003800000 */
.L_x_10225:
[----:B------:R-:W2:Y:S02]  /*5570*/  LDG.E.64 R2, desc[UR36][R2.64] ;  /* 0x0000002402027981 */ /* 0x000ea4000c1e1b00 */
[----:B--2---:R-:W0:Y:S02]  /*5580*/  I2F.U64 R0, R2 ;  /* 0x0000000200007312 */ /* 0x004e240000301000 */
[----:B0-----:R-:W-:Y:S01]  /*5590*/  F2FP.BF16.F32.PACK_AB R0, RZ, R0 ;  /* 0x00000000ff00723e */ /* 0x001fe200000010ff */
[----:B------:R-:W-:Y:S06]  /*55a0*/  BRA `(.L_x_10201) ;  /* 0x00000000000c7947 */ /* 0x000fec0003800000 */
.L_x_10224:
[----:B------:R-:W2:Y:S02]  /*55b0*/  LDG.E R2, desc[UR36][R2.64] ;  /* 0x0000002402027981 */ /* 0x000ea4000c1e1900 */
[----:B--2---:R-:W-:-:S04]  /*55c0*/  I2FP.F32.U32 R0, R2 ;  /* 0x0000000200007245 */ /* 0x004fc80000201000 */
[----:B------:R-:W-:-:S07]  /*55d0*/  F2FP.BF16.F32.PACK_AB R0, RZ, R0 ;  /* 0x00000000ff00723e */ /* 0x000fce00000010ff */
.L_x_10201:
[----:B-----5:R-:W-:Y:S01]  /*55e0*/  SHF.L.U32 R0, R0, 0x10, RZ ;  /* 0x0000001000007819 */ /* 0x020fe200000006ff */
[----:B------:R-:W1:Y:S04]  /*55f0*/  LDCU.64 UR6, c[0x0][0x580] ;  /* 0x0000b000ff0677ac */ /* 0x000e680008000a00 */
        /* <DEDUP_REMOVED lines=26> */
.L_x_10232:
[----:B-1----:R-:W-:-:S06]  /*57a0*/  SHF.L.U32 R5, R5, 0x10, RZ ;  /* 0x0000001005057819 */ /* 0x002fcc00000006ff */
[----:B------:R-:W1:Y:S02]  /*57b0*/  F2I.S64.TRUNC R4, R5 ;  /* 0x0000000500047311 */ /* 0x000e64000020d900 */
[----:B-1----:R1:W-:Y:S01]  /*57c0*/  STG.E.U8 desc[UR36][R2.64], R4 ;  /* 0x0000000402007986 */ /* 0x0023e2000c101124 */
[----:B------:R-:W-:Y:S05]  /*57d0*/  BRA `(.L_x_10234) ;  /* 0x0000000c006c7947 */ /* 0x000fea0003800000 */
.L_x_10231:
        /* <DEDUP_REMOVED lines=10> */
.L_x_10236:
[----:B-1----:R-:W-:-:S06]  /*5880*/  IMAD.U32 R5, R5, 0x10000, RZ ;  /* 0x0001000005057824 */ /* 0x002fcc00078e00ff */
[----:B------:R-:W1:Y:S02]  /*5890*/  F2I.FTZ.TRUNC.NTZ R5, R5 ;  /* 0x0000000500057305 */ /* 0x000e64000021f100 */
[----:B-1----:R1:W-:Y:S01]  /*58a0*/  STG.E desc[UR36][R2.64], R5 ;  /* 0x0000000502007986 */ /* 0x0023e2000c101924 */
[----:B------:R-:W-:Y:S05]  /*58b0*/  BRA `(.L_x_10234) ;  /* 0x0000000c00347947 */ /* 0x000fea0003800000 */
.L_x_10235:
[----:B-1----:R-:W-:-:S06]  /*58c0*/  SHF.L.U32 R5, R5, 0x10, RZ ;  /* 0x0000001005057819 */ /* 0x002fcc00000006ff */
[----:B------:R-:W1:Y:S02]  /*58d0*/  F2I.FTZ.TRUNC.NTZ R5, R5 ;  /* 0x0000000500057305 */ /* 0x000e64000021f100 */
[----:B-1----:R1:W-:Y:S01]  /*58e0*/  STG.E.U16 desc[UR36][R2.64], R5 ;  /* 0x0000000502007986 */ /* 0x0023e2000c101524 */
[----:B------:R-:W-:Y:S05]  /*58f0*/  BRA `(.L_x_10234) ;  /* 0x0000000c00247947 */ /* 0x000fea0003800000 */
.L_x_10230:
        /* <DEDUP_REMOVED lines=9> */
.L_x_10238:
[----:B01----:R-:W-:-:S05]  /*5990*/  IMAD.U32 R0, R5, 0x10000, RZ ;  /* 0x0001000005007824 */ /* 0x003fca00078e00ff */
[----:B------:R-:W-:-:S05]  /*59a0*/  F2FP.F16.F32.PACK_AB R0, RZ, R0 ;  /* 0x00000000ff00723e */ /* 0x000fca00000000ff */
[----:B------:R0:W-:Y:S01]  /*59b0*/  STG.E.U16 desc[UR36][R2.64], R0 ;  /* 0x0000000002007986 */ /* 0x0001e2000c101524 */
[----:B------:R-:W-:Y:S05]  /*59c0*/  BRA `(.L_x_10234) ;  /* 0x0000000800f07947 */ /* 0x000fea0003800000 */
.L_x_10237:
        /* <DEDUP_REMOVED lines=10> */
.L_x_10240:
[----:B-1----:R-:W-:-:S05]  /*5a70*/  IMAD.U32 R5, R5, 0x10000, RZ ;  /* 0x0001000005057824 */ /* 0x002fca00078e00ff */
[----:B------:R-:W-:-:S04]  /*5a80*/  F2FP.F16.F32.PACK_AB R5, RZ, R5 ;  /* 0x00000005ff05723e */ /* 0x000fc800000000ff */
[----:B------:R-:W-:-:S05]  /*5a90*/  PRMT R5, R5, 0x5410, RZ ;  /* 0x0000541005057816 */ /* 0x000fca00000000ff */
[----:B------:R1:W-:Y:S01]  /*5aa0*/  STG.E desc[UR36][R2.64], R5 ;  /* 0x0000000502007986 */ /* 0x0003e2000c101924 */
[----:B------:R-:W-:Y:S05]  /*5ab0*/  BRA `(.L_x_10234) ;  /* 0x0000000800b47947 */ /* 0x000fea0003800000 */
.L_x_10239:
[----:B-1----:R-:W-:-:S05]  /*5ac0*/  SHF.L.U32 R4, R5, 0x10, RZ ;  /* 0x0000001005047819 */ /* 0x002fca00000006ff */
[----:B------:R-:W-:-:S06]  /*5ad0*/  FMUL.FTZ R4, R4, 1 ;  /* 0x3f80000004047820 */ /* 0x000fcc0000410000 */
[----:B------:R-:W1:Y:S02]  /*5ae0*/  F2F.F64.F32 R4, R4 ;  /* 0x0000000400047310 */ /* 0x000e640000201800 */
[----:B-1----:R1:W-:Y:S01]  /*5af0*/  STG.E.64 desc[UR36][R2.64], R4 ;  /* 0x0000000402007986 */ /* 0x0023e2000c101b24 */
[----:B------:R-:W-:Y:S05]  /*5b00*/  BRA `(.L_x_10234) ;  /* 0x0000000800a07947 */ /* 0x000fea0003800000 */
.L_x_10229:
        /* <DEDUP_REMOVED lines=14> */
.L_x_10244:
[----:B-1----:R-:W-:Y:S01]  /*5bf0*/  IMAD.U32 R5, R5, 0x10000, RZ ;  /* 0x0001000005057824 */ /* 0x002fe200078e00ff */
[----:B------:R-:W-:Y:S01]  /*5c00*/  BSSY.RECONVERGENT B0, `(.L_x_10245) ;  /* 0x0000013000007945 */ /* 0x000fe20003800200 */
[----:B0-----:R-:W-:-:S03]  /*5c10*/  MOV R0, 0x80 ;  /* 0x0000008000007802 */ /* 0x001fc60000000f00 */
        /* <DEDUP_REMOVED lines=15> */
.L_x_10247:
[----:B------:R-:W-:-:S04]  /*5d10*/  SHF.R.U32.HI R5, RZ, 0x18, R5 ;  /* 0x00000018ff057819 */ /* 0x000fc80000011605 */
[----:B------:R-:W-:-:S07]  /*5d20*/  LOP3.LUT R0, R0, 0x80, R5, 0xf8, !PT ;  /* 0x0000008000007812 */ /* 0x000fce00078ef805 */
.L_x_10246:
[----:B------:R-:W-:Y:S05]  /*5d30*/  BSYNC.RECONVERGENT B0 ;  /* 0x0000000000007941 */ /* 0x000fea0003800200 */
.L_x_10245:
[----:B------:R0:W-:Y:S01]  /*5d40*/  STG.E.U8 desc[UR36][R2.64], R0 ;  /* 0x0000000002007986 */ /* 0x0001e2000c101124 */
[----:B------:R-:W-:Y:S05]  /*5d50*/  BRA `(.L_x_10234) ;  /* 0x00000008000c7947 */ /* 0x000fea0003800000 */
.L_x_10243:
        /* <DEDUP_REMOVED lines=18> */
.L_x_10250:
[----:B------:R-:W-:-:S04]  /*5e80*/  SHF.R.U32.HI R5, RZ, 0x18, R5 ;  /* 0x00000018ff057819 */ /* 0x000fc80000011605 */
[----:B------:R-:W-:-:S07]  /*5e90*/  LOP3.LUT R0, R0, 0x80, R5, 0xf8, !PT ;  /* 0x0000008000007812 */ /* 0x000fce00078ef805 */
.L_x_10249:
[----:B------:R-:W-:Y:S05]  /*5ea0*/  BSYNC.RECONVERGENT B0 ;  /* 0x0000000000007941 */ /* 0x000fea0003800200 */
.L_x_10248:
[----:B------:R0:W-:Y:S01]  /*5eb0*/  STG.E.U8 desc[UR36][R2.64], R0 ;  /* 0x0000000002007986 */ /* 0x0001e2000c101124 */
[----:B------:R-:W-:Y:S05]  /*5ec0*/  BRA `(.L_x_10234) ;  /* 0x0000000400b07947 */ /* 0x000fea0003800000 */
.L_x_10242:
        /* <DEDUP_REMOVED lines=22> */
.L_x_10252:
[----:B-1----:R-:W-:-:S06]  /*6030*/  IMAD.U32 R5, R5, 0x10000, RZ ;  /* 0x0001000005057824 */ /* 0x002fcc00078e00ff */
[----:B------:R-:W1:Y:S02]  /*6040*/  F2I.U64.TRUNC R4, R5 ;  /* 0x0000000500047311 */ /* 0x000e64000020d800 */
[----:B-1----:R1:W-:Y:S01]  /*6050*/  STG.E.64 desc[UR36][R2.64], R4 ;  /* 0x0000000402007986 */ /* 0x0023e2000c101b24 */
[----:B------:R-:W-:Y:S05]  /*6060*/  BRA `(.L_x_10234) ;  /* 0x0000000400487947 */ /* 0x000fea0003800000 */
.L_x_10251:
[----:B-1----:R-:W-:-:S06]  /*6070*/  IMAD.U32 R5, R5, 0x10000, RZ ;  /* 0x0001000005057824 */ /* 0x002fcc00078e00ff */
[----:B------:R-:W1:Y:S02]  /*6080*/  F2I.FTZ.U32.TRUNC.NTZ R5, R5 ;  /* 0x0000000500057305 */ /* 0x000e64000021f000 */
[----:B-1----:R1:W-:Y:S01]  /*6090*/  STG.E desc[UR36][R2.64], R5 ;  /* 0x0000000502007986 */ /* 0x0023e2000c101924 */
[----:B------:R-:W-:Y:S05]  /*60a0*/  BRA `(.L_x_10234) ;  /* 0x0000000400387947 */ /* 0x000fea0003800000 */
.L_x_10241:
        /* <DEDUP_REMOVED lines=11> */
.L_x_10254:
[----:B-1----:R-:W-:Y:S01]  /*6160*/  IMAD.U32 R5, R5, 0x10000, RZ ;  /* 0x0001000005057824 */ /* 0x002fe200078e00ff */
[----:B------:R-:W-:-:S03]  /*6170*/  CS2R R6, SRZ ;  /* 0x0000000000067805 */ /* 0x000fc6000001ff00 */
[----:B------:R-:W-:-:S06]  /*6180*/  FMUL.FTZ R5, R5, 1 ;  /* 0x3f80000005057820 */ /* 0x000fcc0000410000 */
[----:B------:R-:W1:Y:S02]  /*6190*/  F2F.F64.F32 R4, R5 ;  /* 0x0000000500047310 */ /* 0x000e640000201800 */
[----:B-1----:R1:W-:Y:S01]  /*61a0*/  STG.E.128 desc[UR36][R2.64], R4 ;  /* 0x0000000402007986 */ /* 0x0023e2000c101d24 */
[----:B------:R-:W-:Y:S05]  /*61b0*/  BRA `(.L_x_10234) ;  /* 0x0000000000f47947 */ /* 0x000fea0003800000 */
.L_x_10253:
[----:B------:R-:W-:-:S09]  /*61c0*/  UISETP.NE.AND UP0, UPT, UR4, 0xf, UPT ;  /* 0x0000000f0400788c */ /* 0x000fd2000bf05270 */
[----:B------:R-:W-:Y:S05]  /*61d0*/  BRA.U !UP0, `(.L_x_10255) ;  /* 0x0000000108e87547 */ /* 0x000fea000b800000 */
[----:B------:R-:W-:-:S09]  /*61e0*/  UISETP.NE.AND UP0, UPT, UR4, 0x17, UPT ;  /* 0x000000170400788c */ /* 0x000fd2000bf05270 */
[----:B------:R-:W-:Y:S05]  /*61f0*/  BRA.U !UP0, `(.L_x_10256) ;  /* 0x0000000108907547 */ /* 0x000fea000b800000 */
[----:B------:R-:W-:-:S09]  /*6200*/  UISETP.NE.AND UP0, UPT, UR4, 0x18, UPT ;  /* 0x000000180400788c */ /* 0x000fd2000bf05270 */
[----:B------:R-:W-:Y:S05]  /*6210*/  BRA.U !UP0, `(.L_x_10257) ;  /* 0x0000000108447547 */ /* 0x000fea000b800000 */
.L_x_10233:
        /* <DEDUP_REMOVED lines=16> */
.L_x_10258:
[----:B------:R-:W-:Y:S05]  /*6320*/  BRA `(.L_x_10234) ;  /* 0x0000000000987947 */ /* 0x000fea0003800000 */
.L_x_10257:
        /* <DEDUP_REMOVED lines=13> */
.L_x_10260:
[----:B------:R-:W-:Y:S05]  /*6400*/  BSYNC.RECONVERGENT B0 ;  /* 0x0000000000007941 */ /* 0x000fea0003800200 */
.L_x_10259:
[----:B------:R-:W-:-:S05]  /*6410*/  LOP3.LUT R5, R0, 0x80, R5, 0xf8, !PT ;  /* 0x0000008000057812 */ /* 0x000fca00078ef805 */
[----:B------:R3:W-:Y:S01]  /*6420*/  STG.E.U8 desc[UR36][R2.64], R5 ;  /* 0x0000000502007986 */ /* 0x0007e2000c101124 */
[----:B------:R-:W-:Y:S05]  /*6430*/  BRA `(.L_x_10234) ;  /* 0x0000000000547947 */ /* 0x000fea0003800000 */
.L_x_10256:
        /* <DEDUP_REMOVED lines=12> */
.L_x_10262:
[----:B0-----:R-:W-:Y:S01]  /*6500*/  IMAD.MOV.U32 R0, RZ, RZ, 0x7f ;  /* 0x0000007fff007424 */ /* 0x001fe200078e00ff */
[----:B------:R-:W-:-:S04]  /*6510*/  ISETP.GT.U32.AND P0, PT, R4, 0x7f800000, PT ;  /* 0x7f8000000400780c */ /* 0x000fc80003f04070 */
[----:B------:R-:W-:-:S09]  /*6520*/  SEL R0, R0, 0x7c, P0 ;  /* 0x0000007c00007807 */ /* 0x000fd20000000000 */
.L_x_10263:
[----:B------:R-:W-:Y:S05]  /*6530*/  BSYNC.RECONVERGENT B0 ;  /* 0x0000000000007941 */ /* 0x000fea0003800200 */
.L_x_10261:
[----:B------:R-:W-:-:S04]  /*6540*/  SHF.R.U32.HI R5, RZ, 0x18, R5 ;  /* 0x00000018ff057819 */ /* 0x000fc80000011605 */
[----:B------:R-:W-:-:S05]  /*6550*/  LOP3.LUT R5, R0, 0x80, R5, 0xf8, !PT ;  /* 0x0000008000057812 */ /* 0x000fca00078ef805 */
[----:B------:R2:W-:Y:S01]  /*6560*/  STG.E.U8 desc[UR36][R2.64], R5 ;  /* 0x0000000502007986 */ /* 0x0005e2000c101124 */
[----:B------:R-:W-:Y:S05]  /*6570*/  BRA `(.L_x_10234) ;  /* 0x0000000000047947 */ /* 0x000fea0003800000 */
.L_x_10255:
[----:B-1----:R1:W-:Y:S02]  /*6580*/  STG.E.U16 desc[UR36][R2.64], R5 ;  /* 0x0000000502007986 */ /* 0x0023e4000c101524 */
.L_x_10234:
[----:B------:R-:W-:-:S07]  /*6590*/  IADD3 R17, PT, PT, R17, 0x80, RZ ;  /* 0x0000008011117810 */ /* 0x000fce0007ffe0ff */
.L_x_10194:
[----:B------:R-:W-:Y:S05]  /*65a0*/  BSYNC.RECONVERGENT B6 ;  /* 0x0000000000067941 */ /* 0x000fea0003800200 */
.L_x_10193:
        /* <DEDUP_REMOVED lines=307> */
.L_x_10266:
        /* <DEDUP_REMOVED lines=18> */
.L_x_10270:
[----:B------:R-:W2:Y:S02]  /*7a00*/  LDG.E.U8 R2, desc[UR36][R2.64] ;  /* 0x0000002402027981 */ /* 0x000ea4000c1e1100 */
[----:B--2---:R-:W-:-:S04]  /*7a10*/  I2FP.F32.U32 R0, R2 ;  /* 0x0000000200007245 */ /* 0x004fc80000201000 */
[----:B------:R-:W-:Y:S01]  /*7a20*/  F2FP.BF16.F32.PACK_AB R0, RZ, R0 ;  /* 0x00000000ff00723e */ /* 0x000fe200000010ff */
[----:B------:R-:W-:Y:S06]  /*7a30*/  BRA `(.L_x_10272) ;  /* 0x0000000c00847947 */ /* 0x000fec0003800000 */
.L_x_10269:
        /* <DEDUP_REMOVED lines=10> */
.L_x_10274:
[----:B------:R-:W2:Y:S02]  /*7ae0*/  LDG.E R2, desc[UR36][R2.64] ;  /* 0x0000002402027981 */ /* 0x000ea4000c1e1900 */
[----:B--2---:R-:W-:-:S04]  /*7af0*/  I2FP.F32.S32 R0, R2 ;  /* 0x0000000200007245 */ /* 0x004fc80000201400 */
[----:B------:R-:W-:Y:S01]  /*7b00*/  F2FP.BF16.F32.PACK_AB R0, RZ, R0 ;  /* 0x00000000ff00723e */ /* 0x000fe200000010ff */
[----:B------:R-:W-:Y:S06]  /*7b10*/  BRA `(.L_x_10272) ;  /* 0x0000000c004c7947 */ /* 0x000fec0003800000 */
.L_x_10273:
[----:B------:R-:W2:Y:S02]  /*7b20*/  LDG.E.U16 R2, desc[UR36][R2.64] ;  /* 0x0000002402027981 */ /* 0x000ea4000c1e1500 */
[----:B--2---:R-:W0:Y:S02]  /*7b30*/  I2F.S16 R0, R2 ;  /* 0x0000000200007306 */ /* 0x004e240000101400 */
[----:B0-----:R-:W-:Y:S01]  /*7b40*/  F2FP.BF16.F32.PACK_AB R0, RZ, R0 ;  /* 0x00000000ff00723e */ /* 0x001fe200000010ff */
[----:B------:R-:W-:Y:S06]  /*7b50*/  BRA `(.L_x_10272) ;  /* 0x0000000c003c7947 */ /* 0x000fec0003800000 */
.L_x_10268:
        /* <DEDUP_REMOVED lines=9> */
.L_x_10276:
[----:B------:R-:W2:Y:S02]  /*7bf0*/  LDG.E.U16 R0, desc[UR36][R2.64] ;  /* 0x0000002402007981 */ /* 0x000ea4000c1e1500 */
[----:B--2---:R-:W-:-:S05]  /*7c00*/  HADD2.F32 R0, -RZ, R0.H0_H0 ;  /* 0x20000000ff007230 */ /* 0x004fca0000004100 */
[----:B------:R-:W-:Y:S01]  /*7c10*/  F2FP.BF16.F32.PACK_AB R0, RZ, R0 ;  /* 0x00000000ff00723e */ /* 0x000fe200000010ff */
[----:B------:R-:W-:Y:S06]  /*7c20*/  BRA `(.L_x_10272) ;  /* 0x0000000c00087947 */ /* 0x000fec0003800000 */
.L_x_10275:
        /* <DEDUP_REMOVED lines=9> */
.L_x_10278:
[----:B------:R-:W2:Y:S02]  /*7cc0*/  LDG.E.U16 R2, desc[UR36][R2.64] ;  /* 0x0000002402027981 */ /* 0x000ea4000c1e1500 */
[----:B--2---:R-:W-:-:S05]  /*7cd0*/  HADD2.F32 R0, -RZ, R2.H0_H0 ;  /* 0x20000002ff007230 */ /* 0x004fca0000004100 */
[----:B------:R-:W-:Y:S01]  /*7ce0*/  F2FP.BF16.F32.PACK_AB R0, RZ, R0 ;  /* 0x00000000ff00723e */ /* 0x000fe200000010ff */
[----:B------:R-:W-:Y:S06]  /*7cf0*/  BRA `(.L_x_10272) ;  /* 0x0000000800d47947 */ /* 0x000fec0003800000 */
.L_x_10277:
        /* <DEDUP_REMOVED lines=8> */
.L_x_10267:
        /* <DEDUP_REMOVED lines=13> */
.L_x_10281:
        /* <DEDUP_REMOVED lines=8> */
.L_x_10280:
        /* <DEDUP_REMOVED lines=27> */
.L_x_10283:
        /* <DEDUP_REMOVED lines=13> */
.L_x_10282:
[----:B------:R0:W5:Y:S01]  /*8150*/  LDG.E.U16 R0, desc[UR36][R2.64] ;  /* 0x0000002402007981 */ /* 0x000162000c1e1500 */
[----:B------:R-:W-:Y:S05]  /*8160*/  BRA `(.L_x_10272) ;  /* 0x0000000400b87947 */ /* 0x000fea0003800000 */
.L_x_10279:
        /* <DEDUP_REMOVED lines=12> */
.L_x_10286:
        /* <DEDUP_REMOVED lines=21> */
.L_x_10290:
[----:B------:R-:W-:Y:S05]  /*8380*/  BSYNC.RECONVERGENT B1 ;  /* 0x0000000000017941 */ /* 0x000fea0003800200 */
.L_x_10289:
[----:B------:R-:W-:Y:S01]  /*8390*/  IMAD.SHL.U32 R0, R0, 0x100000, RZ ;  /* 0x0010000000007824 */ /* 0x000fe200078e00ff */
[----:B------:R-:W-:-:S04]  /*83a0*/  LEA R2, R2, 0x3b800000, 0x17 ;  /* 0x3b80000002027811 */ /* 0x000fc800078eb8ff */
[----:B------:R-:W-:-:S07]  /*83b0*/  LOP3.LUT R0, R2, R0, R7, 0xfe, !PT ;  /* 0x0000000002007212 */ /* 0x000fce00078efe07 */
.L_x_10288:
[----:B------:R-:W-:Y:S05]  /*83c0*/  BSYNC.RECONVERGENT B0 ;  /* 0x0000000000007941 */ /* 0x000fea0003800200 */
.L_x_10287:
[----:B------:R-:W-:Y:S01]  /*83d0*/  F2FP.BF16.F32.PACK_AB R0, RZ, R0 ;  /* 0x00000000ff00723e */ /* 0x000fe200000010ff */
[----:B------:R-:W-:Y:S06]  /*83e0*/  BRA `(.L_x_10272) ;  /* 0x0000000400187947 */ /* 0x000fec0003800000 */
.L_x_10285:
        /* <DEDUP_REMOVED lines=21> */
.L_x_10294:
[----:B------:R-:W-:Y:S05]  /*8540*/  BSYNC.RECONVERGENT B1 ;  /* 0x0000000000017941 */ /* 0x000fea0003800200 */
.L_x_10293:
[----:B------:R-:W-:Y:S02]  /*8550*/  SHF.L.U32 R0, R0, 0x15, RZ ;  /* 0x0000001500007819 */ /* 0x000fe400000006ff */
[----:B------:R-:W-:-:S04]  /*8560*/  LEA R2, R2, 0x37800000, 0x17 ;  /* 0x3780000002027811 */ /* 0x000fc800078eb8ff */
[----:B------:R-:W-:-:S07]  /*8570*/  LOP3.LUT R0, R2, R0, R7, 0xfe, !PT ;  /* 0x0000000002007212 */ /* 0x000fce00078efe07 */
.L_x_10292:
[----:B------:R-:W-:Y:S05]  /*8580*/  BSYNC.RECONVERGENT B0 ;  /* 0x0000000000007941 */ /* 0x000fea0003800200 */
.L_x_10291:
[----:B------:R-:W-:Y:S01]  /*8590*/  F2FP.BF16.F32.PACK_AB R0, RZ, R0 ;  /* 0x00000000ff00723e */ /* 0x000fe200000010ff */
[----:B------:R-:W-:Y:S06]  /*85a0*/  BRA `(.L_x_10272) ;  /* 0x0000000000a87947 */ /* 0x000fec0003800000 */
.L_x_10284:
        /* <DEDUP_REMOVED lines=14> */
.L_x_10298:
[----:B------:R-:W-:Y:S05]  /*8690*/  BSYNC.RECONVERGENT B0 ;  /* 0x0000000000007941 */ /* 0x000fea0003800200 */
.L_x_10297:
[----:B------:R-:W-:Y:S01]  /*86a0*/  F2FP.BF16.F32.PACK_AB R0, RZ, R0 ;  /* 0x00000000ff00723e */ /* 0x000fe200000010ff */
[----:B------:R-:W-:Y:S06]  /*86b0*/  BRA `(.L_x_10272) ;  /* 0x0000000000647947 */ /* 0x000fec0003800000 */
.L_x_10271:
        /* <DEDUP_REMOVED lines=16> */
.L_x_10299:
[----:B------:R-:W-:Y:S01]  /*87c0*/  PRMT R0, RZ, 0x7610, R0 ;  /* 0x00007610ff007816 */ /* 0x000fe20000000000 */
[----:B------:R-:W-:Y:S06]  /*87d0*/  BRA `(.L_x_10272) ;  /* 0x00000000001c7947 */ /* 0x000fec0003800000 */
.L_x_10296:
[----:B------:R-:W2:Y:S02]  /*87e0*/  LDG.E.64 R2, desc[UR36][R2.64] ;  /* 0x0000002402027981 */ /* 0x000ea4000c1e1b00 */
[----:B--2---:R-:W0:Y:S02]  /*87f0*/  I2F.U64 R0, R2 ;  /* 0x0000000200007312 */ /* 0x004e240000301000 */
[----:B0-----:R-:W-:Y:S01]  /*8800*/  F2FP.BF16.F32.PACK_AB R0, RZ, R0 ;  /* 0x00000000ff00723e */ /* 0x001fe200000010ff */
[----:B------:R-:W-:Y:S06]  /*8810*/  BRA `(.L_x_10272) ;  /* 0x00000000000c7947 */ /* 0x000fec0003800000 */
.L_x_10295:
[----:B------:R-:W2:Y:S02]  /*8820*/  LDG.E R2, desc[UR36][R2.64] ;  /* 0x0000002402027981 */ /* 0x000ea4000c1e1900 */
[----:B--2---:R-:W-:-:S04]  /*8830*/  I2FP.F32.U32 R0, R2 ;  /* 0x0000000200007245 */ /* 0x004fc80000201000 */
[----:B------:R-:W-:-:S07]  /*8840*/  F2FP.BF16.F32.PACK_AB R0, RZ, R0 ;  /* 0x00000000ff00723e */ /* 0x000fce00000010ff */
.L_x_10272:
        /* <DEDUP_REMOVED lines=28> */
.L_x_10303:
[----:B-1----:R-:W-:-:S06]  /*8a10*/  IMAD.U32 R5, R5, 0x10000, RZ ;  /* 0x0001000005057824 */ /* 0x002fcc00078e00ff */
[----:B------:R-:W1:Y:S02]  /*8a20*/  F2I.S64.TRUNC R4, R5 ;  /* 0x0000000500047311 */ /* 0x000e64000020d900 */
[----:B-1----:R1:W-:Y:S01]  /*8a30*/  STG.E.U8 desc[UR36][R2.64], R4 ;  /* 0x0000000402007986 */ /* 0x0023e2000c101124 */
[----:B------:R-:W-:Y:S05]  /*8a40*/  BRA `(.L_x_10305) ;  /* 0x0000000c006c7947 */ /* 0x000fea0003800000 */
.L_x_10302:
        /* <DEDUP_REMOVED lines=10> */
.L_x_10307:
[----:B-1----:R-:W-:-:S06]  /*8af0*/  SHF.L.U32 R5, R5, 0x10, RZ ;  /* 0x0000001005057819 */ /* 0x002fcc00000006ff */
[----:B------:R-:W1:Y:S02]  /*8b00*/  F2I.FTZ.TRUNC.NTZ R5, R5 ;  /* 0x0000000500057305 */ /* 0x000e64000021f100 */
[----:B-1----:R3:W-:Y:S01]  /*8b10*/  STG.E desc[UR36][R2.64], R5 ;  /* 0x0000000502007986 */ /* 0x0027e2000c101924 */
[----:B------:R-:W-:Y:S05]  /*8b20*/  BRA `(.L_x_10305) ;  /* 0x0000000c00347947 */ /* 0x000fea0003800000 */
.L_x_10306:
[----:B-1----:R-:W-:-:S06]  /*8b30*/  IMAD.U32 R5, R5, 0x10000, RZ ;  /* 0x0001000005057824 */ /* 0x002fcc00078e00ff */
[----:B------:R-:W1:Y:S02]  /*8b40*/  F2I.FTZ.TRUNC.NTZ R5, R5 ;  /* 0x0000000500057305 */ /* 0x000e64000021f100 */
[----:B-1----:R1:W-:Y:S01]  /*8b50*/  STG.E.U16 desc[UR36][R2.64], R5 ;  /* 0x0000000502007986 */ /* 0x0023e2000c101524 */
[----:B------:R-:W-:Y:S05]  /*8b60*/  BRA `(.L_x_10305) ;  /* 0x0000000c00247947 */ /* 0x000fea0003800000 */
.L_x_10301:
        /* <DEDUP_REMOVED lines=9> */
.L_x_10309:
[----:B01----:R-:W-:-:S04]  /*8c00*/  SHF.L.U32 R0, R5, 0x10, RZ ;  /* 0x0000001005007819 */ /* 0x003fc800000006ff */
[----:B------:R-:W-:-:S05]  /*8c10*/  F2FP.F16.F32.PACK_AB R0, RZ, R0 ;  /* 0x00000000ff00723e */ /* 0x000fca00000000ff */
[----:B------:R0:W-:Y:S01]  /*8c20*/  STG.E.U16 desc[UR36][R2.64], R0 ;  /* 0x0000000002007986 */ /* 0x0001e2000c101524 */
[----:B------:R-:W-:Y:S05]  /*8c30*/  BRA `(.L_x_10305) ;  /* 0x0000000800f07947 */ /* 0x000fea0003800000 */
.L_x_10308:
        /* <DEDUP_REMOVED lines=10> */
.L_x_10311:
[----:B-1----:R-:W-:-:S04]  /*8ce0*/  SHF.L.U32 R5, R5, 0x10, RZ ;  /* 0x0000001005057819 */ /* 0x002fc800000006ff */
[----:B------:R-:W-:-:S04]  /*8cf0*/  F2FP.F16.F32.PACK_AB R5, RZ, R5 ;  /* 0x00000005ff05723e */ /* 0x000fc800000000ff */
[----:B------:R-:W-:-:S05]  /*8d00*/  PRMT R5, R5, 0x5410, RZ ;  /* 0x0000541005057816 */ /* 0x000fca00000000ff */
[----:B------:R1:W-:Y:S01]  /*8d10*/  STG.E desc[UR36][R2.64], R5 ;  /* 0x0000000502007986 */ /* 0x0003e2000c101924 */
[----:B------:R-:W-:Y:S05]  /*8d20*/  BRA `(.L_x_10305) ;  /* 0x0000000800b47947 */ /* 0x000fea0003800000 */
.L_x_10310:
[----:B-1----:R-:W-:-:S04]  /*8d30*/  IMAD.U32 R4, R5, 0x10000, RZ ;  /* 0x0001000005047824 */ /* 0x002fc800078e00ff */
[----:B------:R-:W-:-:S06]  /*8d40*/  FMUL.FTZ R4, R4, 1 ;  /* 0x3f80000004047820 */ /* 0x000fcc0000410000 */
[----:B------:R-:W1:Y:S02]  /*8d50*/  F2F.F64.F32 R4, R4 ;  /* 0x0000000400047310 */ /* 0x000e640000201800 */
[----:B-1----:R1:W-:Y:S01]  /*8d60*/  STG.E.64 desc[UR36][R2.64], R4 ;  /* 0x0000000402007986 */ /* 0x0023e2000c101b24 */
[----:B------:R-:W-:Y:S05]  /*8d70*/  BRA `(.L_x_10305) ;  /* 0x0000000800a07947 */ /* 0x000fea0003800000 */
.L_x_10300:
        /* <DEDUP_REMOVED lines=14> */
.L_x_10315:
        /* <DEDUP_REMOVED lines=18> */
.L_x_10318:
[----:B------:R-:W-:-:S04]  /*8f80*/  SHF.R.U32.HI R5, RZ, 0x18, R5 ;  /* 0x00000018ff057819 */ /* 0x000fc80000011605 */
[----:B------:R-:W-:-:S07]  /*8f90*/  LOP3.LUT R0, R0, 0x80, R5, 0xf8, !PT ;  /* 0x0000008000007812 */ /* 0x000fce00078ef805 */
.L_x_10317:
[----:B------:R-:W-:Y:S05]  /*8fa0*/  BSYNC.RECONVERGENT B0 ;  /* 0x0000000000007941 */ /* 0x000fea0003800200 */
.L_x_10316:
[----:B------:R0:W-:Y:S01]  /*8fb0*/  STG.E.U8 desc[UR36][R2.64], R0 ;  /* 0x0000000002007986 */ /* 0x0001e2000c101124 */
[----:B------:R-:W-:Y:S05]  /*8fc0*/  BRA `(.L_x_10305) ;  /* 0x00000008000c7947 */ /* 0x000fea0003800000 */
.L_x_10314:
        /* <DEDUP_REMOVED lines=18> */
.L_x_10321:
[----:B------:R-:W-:-:S04]  /*90f0*/  SHF.R.U32.HI R5, RZ, 0x18, R5 ;  /* 0x00000018ff057819 */ /* 0x000fc80000011605 */
[----:B------:R-:W-:-:S07]  /*9100*/  LOP3.LUT R0, R0, 0x80, R5, 0xf8, !PT ;  /* 0x0000008000007812 */ /* 0x000fce00078ef805 */
.L_x_10320:
[----:B------:R-:W-:Y:S05]  /*9110*/  BSYNC.RECONVERGENT B0 ;  /* 0x0000000000007941 */ /* 0x000fea0003800200 */
.L_x_10319:
[----:B------:R0:W-:Y:S01]  /*9120*/  STG.E.U8 desc[UR36][R2.64], R0 ;  /* 0x0000000002007986 */ /* 0x0001e2000c101124 */
[----:B------:R-:W-:Y:S05]  /*9130*/  BRA `(.L_x_10305) ;  /* 0x0000000400b07947 */ /* 0x000fea0003800000 */
.L_x_10313:
        /* <DEDUP_REMOVED lines=22> */
.L_x_10323:
[----:B-1----:R-:W-:-:S06]  /*92a0*/  IMAD.U32 R5, R5, 0x10000, RZ ;  /* 0x0001000005057824 */ /* 0x002fcc00078e00ff */
[----:B------:R-:W1:Y:S02]  /*92b0*/  F2I.U64.TRUNC R4, R5 ;  /* 0x0000000500047311 */ /* 0x000e64000020d800 */
[----:B-1----:R1:W-:Y:S01]  /*92c0*/  STG.E.64 desc[UR36][R2.64], R4 ;  /* 0x0000000402007986 */ /* 0x0023e2000c101b24 */
[----:B------:R-:W-:Y:S05]  /*92d0*/  BRA `(.L_x_10305) ;  /* 0x0000000400487947 */ /* 0x000fea0003800000 */
.L_x_10322:
[----:B-1----:R-:W-:-:S06]  /*92e0*/  SHF.L.U32 R5, R5, 0x10, RZ ;  /* 0x0000001005057819 */ /* 0x002fcc00000006ff */
[----:B------:R-:W1:Y:S02]  /*92f0*/  F2I.FTZ.U32.TRUNC.NTZ R5, R5 ;  /* 0x0000000500057305 */ /* 0x000e64000021f000 */
[----:B-1----:R1:W-:Y:S01]  /*9300*/  STG.E desc[UR36][R2.64], R5 ;  /* 0x0000000502007986 */ /* 0x0023e2000c101924 */
[----:B------:R-:W-:Y:S05]  /*9310*/  BRA `(.L_x_10305) ;  /* 0x0000000400387947 */ /* 0x000fea0003800000 */
.L_x_10312:
        /* <DEDUP_REMOVED lines=11> */
.L_x_10325:
[----:B-1----:R-:W-:Y:S01]  /*93d0*/  IMAD.U32 R5, R5, 0x10000, RZ ;  /* 0x0001000005057824 */ /* 0x002fe200078e00ff */
[----:B------:R-:W-:-:S03]  /*93e0*/  CS2R R6, SRZ ;  /* 0x0000000000067805 */ /* 0x000fc6000001ff00 */
[----:B------:R-:W-:-:S06]  /*93f0*/  FMUL.FTZ R5, R5, 1 ;  /* 0x3f80000005057820 */ /* 0x000fcc0000410000 */
[----:B------:R-:W1:Y:S02]  /*9400*/  F2F.F64.F32 R4, R5 ;  /* 0x0000000500047310 */ /* 0x000e640000201800 */
[----:B-1----:R1:W-:Y:S01]  /*9410*/  STG.E.128 desc[UR36][R2.64], R4 ;  /* 0x0000000402007986 */ /* 0x0023e2000c101d24 */
[----:B------:R-:W-:Y:S05]  /*9420*/  BRA `(.L_x_10305) ;  /* 0x0000000000f47947 */ /* 0x000fea0003800000 */
.L_x_10324:
[----:B------:R-:W-:-:S09]  /*9430*/  UISETP.NE.AND UP0, UPT, UR4, 0xf, UPT ;  /* 0x0000000f0400788c */ /* 0x000fd2000bf05270 */
[----:B------:R-:W-:Y:S05]  /*9440*/  BRA.U !UP0, `(.L_x_10326) ;  /* 0x0000000108e87547 */ /* 0x000fea000b800000 */
[----:B------:R-:W-:-:S09]  /*9450*/  UISETP.NE.AND UP0, UPT, UR4, 0x17, UPT ;  /* 0x000000170400788c */ /* 0x000fd2000bf05270 */
[----:B------:R-:W-:Y:S05]  /*9460*/  BRA.U !UP0, `(.L_x_10327) ;  /* 0x0000000108907547 */ /* 0x000fea000b800000 */
[----:B------:R-:W-:-:S09]  /*9470*/  UISETP.NE.AND UP0, UPT, UR4, 0x18, UPT ;  /* 0x000000180400788c */ /* 0x000fd2000bf05270 */
[----:B------:R-:W-:Y:S05]  /*9480*/  BRA.U !UP0, `(.L_x_10328) ;  /* 0x0000000108447547 */ /* 0x000fea000b800000 */
.L_x_10304:
        /* <DEDUP_REMOVED lines=16> */
.L_x_10329:
[----:B------:R-:W-:Y:S05]  /*9590*/  BRA `(.L_x_10305) ;  /* 0x0000000000987947 */ /* 0x000fea0003800000 */
.L_x_10328:
        /* <DEDUP_REMOVED lines=13> */
.L_x_10331:
[----:B------:R-:W-:Y:S05]  /*9670*/  BSYNC.RECONVERGENT B0 ;  /* 0x0000000000007941 */ /* 0x000fea0003800200 */
.L_x_10330:
[----:B------:R-:W-:-:S05]  /*9680*/  LOP3.LUT R5, R0, 0x80, R5, 0xf8, !PT ;  /* 0x0000008000057812 */ /* 0x000fca00078ef805 */
[----:B------:R0:W-:Y:S01]  /*9690*/  STG.E.U8 desc[UR36][R2.64], R5 ;  /* 0x0000000502007986 */ /* 0x0001e2000c101124 */
[----:B------:R-:W-:Y:S05]  /*96a0*/  BRA `(.L_x_10305) ;  /* 0x0000000000547947 */ /* 0x000fea0003800000 */
.L_x_10327:
        /* <DEDUP_REMOVED lines=12> */
.L_x_10333:
[----:B------:R-:W-:Y:S02]  /*9770*/  ISETP.GT.U32.AND P0, PT, R4, 0x7f800000, PT ;  /* 0x7f8000000400780c */ /* 0x000fe40003f04070 */
[----:B0-----:R-:W-:-:S04]  /*9780*/  MOV R0, 0x7f ;  /* 0x0000007f00007802 */ /* 0x001fc80000000f00 */
[----:B------:R-:W-:-:S07]  /*9790*/  SEL R0, R0, 0x7c, P0 ;  /* 0x0000007c00007807 */ /* 0x000fce0000000000 */
.L_x_10334:
[----:B------:R-:W-:Y:S05]  /*97a0*/  BSYNC.RECONVERGENT B0 ;  /* 0x0000000000007941 */ /* 0x000fea0003800200 */
.L_x_10332:
[----:B------:R-:W-:-:S04]  /*97b0*/  SHF.R.U32.HI R5, RZ, 0x18, R5 ;  /* 0x00000018ff057819 */ /* 0x000fc80000011605 */
[----:B------:R-:W-:-:S05]  /*97c0*/  LOP3.LUT R5, R0, 0x80, R5, 0xf8, !PT ;  /* 0x0000008000057812 */ /* 0x000fca00078ef805 */
[----:B------:R0:W-:Y:S01]  /*97d0*/  STG.E.U8 desc[UR36][R2.64], R5 ;  /* 0x0000000502007986 */ /* 0x0001e2000c101124 */
[----:B------:R-:W-:Y:S05]  /*97e0*/  BRA `(.L_x_10305) ;  /* 0x0000000000047947 */ /* 0x000fea0003800000 */
.L_x_10326:
[----:B-1----:R1:W-:Y:S02]  /*97f0*/  STG.E.U16 desc[UR36][R2.64], R5 ;  /* 0x0000000502007986 */ /* 0x0023e4000c101524 */
.L_x_10305:
[----:B------:R-:W-:-:S07]  /*9800*/  VIADD R17, R17, 0x80 ;  /* 0x0000008011117836 */ /* 0x000fce0000000000 */
.L_x_10265:
[----:B------:R-:W-:Y:S05]  /*9810*/  BSYNC.RECONVERGENT B6 ;  /* 0x0000000000067941 */ /* 0x000fea0003800200 */
.L_x_10264:
        /* <DEDUP_REMOVED lines=306> */
.L_x_10335:
        /* <DEDUP_REMOVED lines=20> */
.L_x_10339:
[----:B------:R-:W2:Y:S02]  /*ac80*/  LDG.E.U8 R2, desc[UR36][R2.64] ;  /* 0x0000002402027981 */ /* 0x000ea4000c1e1100 */
[----:B--2---:R-:W-:-:S04]  /*ac90*/  I2FP.F32.U32 R0, R2 ;  /* 0x0000000200007245 */ /* 0x004fc80000201000 */
[----:B------:R-:W-:Y:S01]  /*aca0*/  F2FP.BF16.F32.PACK_AB R0, RZ, R0 ;  /* 0x00000000ff00723e */ /* 0x000fe200000010ff */
[----:B------:R-:W-:Y:S06]  /*acb0*/  BRA `(.L_x_10341) ;  /* 0x0000000c00847947 */ /* 0x000fec0003800000 */
.L_x_10338:
        /* <DEDUP_REMOVED lines=10> */
.L_x_10343:
[----:B------:R-:W2:Y:S02]  /*ad60*/  LDG.E R2, desc[UR36][R2.64] ;  /* 0x0000002402027981 */ /* 0x000ea4000c1e1900 */
[----:B--2---:R-:W-:-:S04]  /*ad70*/  I2FP.F32.S32 R0, R2 ;  /* 0x0000000200007245 */ /* 0x004fc80000201400 */
[----:B------:R-:W-:Y:S01]  /*ad80*/  F2FP.BF16.F32.PACK_AB R0, RZ, R0 ;  /* 0x00000000ff00723e */ /* 0x000fe200000010ff */
[----:B------:R-:W-:Y:S06]  /*ad90*/  BRA `(.L_x_10341) ;  /* 0x0000000c004c7947 */ /* 0x000fec0003800000 */
.L_x_10342:
[----:B------:R-:W2:Y:S02]  /*ada0*/  LDG.E.U16 R2, desc[UR36][R2.64] ;  /* 0x0000002402027981 */ /* 0x000ea4000c1e1500 */
[----:B--2---:R-:W0:Y:S02]  /*adb0*/  I2F.S16 R0, R2 ;  /* 0x0000000200007306 */ /* 0x004e240000101400 */
[----:B0-----:R-:W-:Y:S01]  /*adc0*/  F2FP.BF16.F32.PACK_AB R0, RZ, R0 ;  /* 0x00000000ff00723e */ /* 0x001fe200000010ff */
[----:B------:R-:W-:Y:S06]  /*add0*/  BRA `(.L_x_10341) ;  /* 0x0000000c003c7947 */ /* 0x000fec0003800000 */
.L_x_10337:
        /* <DEDUP_REMOVED lines=9> */
.L_x_10345:
[----:B------:R-:W2:Y:S02]  /*ae70*/  LDG.E.U16 R0, desc[UR36][R2.64] ;  /* 0x0000002402007981 */ /* 0x000ea4000c1e1500 */
[----:B--2---:R-:W-:-:S05]  /*ae80*/  HADD2.F32 R0, -RZ, R0.H0_H0 ;  /* 0x20000000ff007230 */ /* 0x004fca0000004100 */
[----:B------:R-:W-:Y:S01]  /*ae90*/  F2FP.BF16.F32.PACK_AB R0, RZ, R0 ;  /* 0x00000000ff00723e */ /* 0x000fe200000010ff */
[----:B------:R-:W-:Y:S06]  /*aea0*/  BRA `(.L_x_10341) ;  /* 0x0000000c00087947 */ /* 0x000fec0003800000 */
.L_x_10344:
        /* <DEDUP_REMOVED lines=9> */
.L_x_10347:
[----:B------:R-:W2:Y:S02]  /*af40*/  LDG.E.U16 R2, desc[UR36][R2.64] ;  /* 0x0000002402027981 */ /* 0x000ea4000c1e1500 */
[----:B--2---:R-:W-:-:S05]  /*af50*/  HADD2.F32 R0, -RZ, R2.H0_H0 ;  /* 0x20000002ff007230 */ /* 0x004fca0000004100 */
[----:B------:R-:W-:Y:S01]  /*af60*/  F2FP.BF16.F32.PACK_AB R0, RZ, R0 ;  /* 0x00000000ff00723e */ /* 0x000fe200000010ff */
[----:B------:R-:W-:Y:S06]  /*af70*/  BRA `(.L_x_10341) ;  /* 0x0000000800d47947 */ /* 0x000fec0003800000 */
.L_x_10346:
        /* <DEDUP_REMOVED lines=8> */
.L_x_10336:
        /* <DEDUP_REMOVED lines=13> */
.L_x_10350:
        /* <DEDUP_REMOVED lines=8> */
.L_x_10349:
        /* <DEDUP_REMOVED lines=27> */
.L_x_10352:
        /* <DEDUP_REMOVED lines=13> */
.L_x_10351:
[----:B------:R0:W5:Y:S01]  /*b3d0*/  LDG.E.U16 R0, desc[UR36][R2.64] ;  /* 0x0000002402007981 */ /* 0x000162000c1e1500 */
[----:B------:R-:W-:Y:S05]  /*b3e0*/  BRA `(.L_x_10341) ;  /* 0x0000000400b87947 */ /* 0x000fea0003800000 */
.L_x_10348:
        /* <DEDUP_REMOVED lines=12> */
.L_x_10355:
        /* <DEDUP_REMOVED lines=21> */
.L_x_10359:
[----:B------:R-:W-:Y:S05]  /*b600*/  BSYNC.RECONVERGENT B1 ;  /* 0x0000000000017941 */ /* 0x000fea0003800200 */
.L_x_10358:
[----:B------:R-:W-:Y:S02]  /*b610*/  SHF.L.U32 R0, R0, 0x14, RZ ;  /* 0x0000001400007819 */ /* 0x000fe400000006ff */
[----:B------:R-:W-:-:S04]  /*b620*/  LEA R2, R2, 0x3b800000, 0x17 ;  /* 0x3b80000002027811 */ /* 0x000fc800078eb8ff */
[----:B------:R-:W-:-:S07]  /*b630*/  LOP3.LUT R0, R2, R0, R7, 0xfe, !PT ;  /* 0x0000000002007212 */ /* 0x000fce00078efe07 */
.L_x_10357:
[----:B------:R-:W-:Y:S05]  /*b640*/  BSYNC.RECONVERGENT B0 ;  /* 0x0000000000007941 */ /* 0x000fea0003800200 */
.L_x_10356:
[----:B------:R-:W-:Y:S01]  /*b650*/  F2FP.BF16.F32.PACK_AB R0, RZ, R0 ;  /* 0x00000000ff00723e */ /* 0x000fe200000010ff */
[----:B------:R-:W-:Y:S06]  /*b660*/  BRA `(.L_x_10341) ;  /* 0x0000000400187947 */ /* 0x000fec0003800000 */
.L_x_10354:
        /* <DEDUP_REMOVED lines=21> */
.L_x_10363:
[----:B------:R-:W-:Y:S05]  /*b7c0*/  BSYNC.RECONVERGENT B1 ;  /* 0x0000000000017941 */ /* 0x000fea0003800200 */
.L_x_10362:
[----:B------:R-:W-:Y:S01]  /*b7d0*/  IMAD.SHL.U32 R0, R0, 0x200000, RZ ;  /* 0x0020000000007824 */ /* 0x000fe200078e00ff */
[----:B------:R-:W-:-:S04]  /*b7e0*/  LEA R2, R2, 0x37800000, 0x17 ;  /* 0x3780000002027811 */ /* 0x000fc800078eb8ff */
[----:B------:R-:W-:-:S07]  /*b7f0*/  LOP3.LUT R0, R2, R0, R7, 0xfe, !PT ;  /* 0x0000000002007212 */ /* 0x000fce00078efe07 */
.L_x_10361:
[----:B------:R-:W-:Y:S05]  /*b800*/  BSYNC.RECONVERGENT B0 ;  /* 0x0000000000007941 */ /* 0x000fea0003800200 */
.L_x_10360:
[----:B------:R-:W-:Y:S01]  /*b810*/  F2FP.BF16.F32.PACK_AB R0, RZ, R0 ;  /* 0x00000000ff00723e */ /* 0x000fe200000010ff */
[----:B------:R-:W-:Y:S06]  /*b820*/  BRA `(.L_x_10341) ;  /* 0x0000000000a87947 */ /* 0x000fec0003800000 */
.L_x_10353:
        /* <DEDUP_REMOVED lines=14> */
.L_x_10367:
[----:B------:R-:W-:Y:S05]  /*b910*/  BSYNC.RECONVERGENT B0 ;  /* 0x0000000000007941 */ /* 0x000fea0003800200 */
.L_x_10366:
[----:B------:R-:W-:Y:S01]  /*b920*/  F2FP.BF16.F32.PACK_AB R0, RZ, R0 ;  /* 0x00000000ff00723e */ /* 0x000fe200000010ff */
[----:B------:R-:W-:Y:S06]  /*b930*/  BRA `(.L_x_10341) ;  /* 0x0000000000647947 */ /* 0x000fec0003800000 */
.L_x_10340:
        /* <DEDUP_REMOVED lines=16> */
.L_x_10368:
[----:B------:R-:W-:Y:S01]  /*ba40*/  PRMT R0, RZ, 0x7610, R0 ;  /* 0x00007610ff007816 */ /* 0x000fe20000000000 */
[----:B------:R-:W-:Y:S06]  /*ba50*/  BRA `(.L_x_10341) ;  /* 0x00000000001c7947 */ /* 0x000fec0003800000 */
.L_x_10365:
[----:B------:R-:W2:Y:S02]  /*ba60*/  LDG.E.64 R2, desc[UR36][R2.64] ;  /* 0x0000002402027981 */ /* 0x000ea4000c1e1b00 */
[----:B--2---:R-:W0:Y:S02]  /*ba70*/  I2F.U64 R0, R2 ;  /* 0x0000000200007312 */ /* 0x004e240000301000 */
[----:B0-----:R-:W-:Y:S01]  /*ba80*/  F2FP.BF16.F32.PACK_AB R0, RZ, R0 ;  /* 0x00000000ff00723e */ /* 0x001fe200000010ff */
[----:B------:R-:W-:Y:S06]  /*ba90*/  BRA `(.L_x_10341) ;  /* 0x00000000000c7947 */ /* 0x000fec0003800000 */
.L_x_10364:
[----:B------:R-:W2:Y:S02]  /*baa0*/  LDG.E R2, desc[UR36][R2.64] ;  /* 0x0000002402027981 */ /* 0x000ea4000c1e1900 */
[----:B--2---:R-:W-:-:S04]  /*bab0*/  I2FP.F32.U32 R0, R2 ;  /* 0x0000000200007245 */ /* 0x004fc80000201000 */
[----:B------:R-:W-:-:S07]  /*bac0*/  F2FP.BF16.F32.PACK_AB R0, RZ, R0 ;  /* 0x00000000ff00723e */ /* 0x000fce00000010ff */
.L_x_10341:
[----:B-----5:R-:W-:Y:S01]  /*bad0*/  SHF.L.U32 R0, R0, 0x10, RZ ;  /* 0x0000001000007819 */ /* 0x020fe200000006ff */
[----:B------:R-:W-:-:S04]  /*bae0*/  UPRMT UR4, UR42, 0x9910, URZ ;  /* 0x000099102a047896 */ /* 0x000fc800080000ff */
[----:B0-----:R-:W-:Y:S01]  /*baf0*/  FMUL.FTZ R3, R0, R0 ;  /* 0x0000000000037220 */ /* 0x001fe20000410000 */
[----:B------:R-:W-:-:S03]  /*bb00*/  UISETP.GT.AND UP0, UPT, UR4, 0x9, UPT ;  /* 0x000000090400788c */ /* 0x000fc6000bf04270 */
[----:B------:R-:W-:-:S04]  /*bb10*/  FMUL.FTZ R3, R0, R3 ;  /* 0x0000000300037220 */ /* 0x000fc80000410000 */
[----:B------:R-:W-:Y:S01]  /*bb20*/  FFMA.FTZ R3, R3, 0.044714998453855514526, R0 ;  /* 0x3d37271303037823 */ /* 0x000fe20000010000 */
[----:B------:R-:W-:-:S03]  /*bb30*/  FMUL.FTZ R0, R0, 0.5 ;  /* 0x3f00000000007820 */ /* 0x000fc60000410000 */
[----:B------:R-:W-:-:S06]  /*bb40*/  FMUL.FTZ R3, R3, 0.79788458347320556641 ;  /* 0x3f4c422a03037820 */ /* 0x000fcc0000410000 */
[----:B------:R-:W0:Y:S02]  /*bb50*/  MUFU.TANH R3, R3 ;  /* 0x0000000300037308 */ /* 0x000e240000002400 */
[----:B0-----:R-:W-:-:S04]  /*bb60*/  FADD.FTZ R5, R3, 1 ;  /* 0x3f80000003057421 */ /* 0x001fc80000010000 */
        /* <DEDUP_REMOVED lines=15> */
.L_x_10372:
[----:B-1----:R-:W-:-:S06]  /*bc60*/  IMAD.U32 R3, R5, 0x10000, RZ ;  /* 0x0001000005037824 */ /* 0x002fcc00078e00ff */
[----:B------:R-:W1:Y:S02]  /*bc70*/  F2I.S64.TRUNC R2, R3 ;  /* 0x0000000300027311 */ /* 0x000e64000020d900 */
[----:B-1----:R-:W-:Y:S01]  /*bc80*/  STG.E.U8 desc[UR36][R16.64], R2 ;  /* 0x0000000210007986 */ /* 0x002fe2000c101124 */
[----:B------:R-:W-:Y:S05]  /*bc90*/  EXIT ;  /* 0x000000000000794d */ /* 0x000fea0003800000 */
.L_x_10371:
        /* <DEDUP_REMOVED lines=8> */
[----:B-1----:R-:W-:Y:S01]  /*bd20*/  STG.E.64 desc[UR36][R16.64], R2 ;  /* 0x0000000210007986 */ /* 0x002fe2000c101b24 */
[----:B------:R-:W-:Y:S05]  /*bd30*/  EXIT ;  /* 0x000000000000794d */ /* 0x000fea0003800000 */
.L_x_10375:
[----:B-1----:R-:W-:-:S06]  /*bd40*/  IMAD.U32 R5, R5, 0x10000, RZ ;  /* 0x0001000005057824 */ /* 0x002fcc00078e00ff */
[----:B------:R-:W1:Y:S02]  /*bd50*/  F2I.FTZ.TRUNC.NTZ R5, R5 ;  /* 0x0000000500057305 */ /* 0x000e64000021f100 */
[----:B-1----:R-:W-:Y:S01]  /*bd60*/  STG.E desc[UR36][R16.64], R5 ;  /* 0x0000000510007986 */ /* 0x002fe2000c101924 */
[----:B------:R-:W-:Y:S05]  /*bd70*/  EXIT ;  /* 0x000000000000794d */ /* 0x000fea0003800000 */
.L_x_10374:
[----:B-1----:R-:W-:-:S06]  /*bd80*/  IMAD.U32 R5, R5, 0x10000, RZ ;  /* 0x0001000005057824 */ /* 0x002fcc00078e00ff */
[----:B------:R-:W1:Y:S02]  /*bd90*/  F2I.FTZ.TRUNC.NTZ R5, R5 ;  /* 0x0000000500057305 */ /* 0x000e64000021f100 */
[----:B-1----:R-:W-:Y:S01]  /*bda0*/  STG.E.U16 desc[UR36][R16.64], R5 ;  /* 0x0000000510007986 */ /* 0x002fe2000c101524 */
[----:B------:R-:W-:Y:S05]  /*bdb0*/  EXIT ;  /* 0x000000000000794d */ /* 0x000fea0003800000 */
.L_x_10370:
[----:B------:R-:W-:-:S09]  /*bdc0*/  UISETP.GT.AND UP0, UPT, UR4, 0x6, UPT ;  /* 0x000000060400788c */ /* 0x000fd2000bf04270 */
[----:B------:R-:W-:Y:S05]  /*bdd0*/  BRA.U UP0, `(.L_x_10376) ;  /* 0x00000001002c7547 */ /* 0x000fea000b800000 */
[----:B------:R-:W-:-:S09]  /*bde0*/  UISETP.NE.AND UP0, UPT, UR4, 0x5, UPT ;  /* 0x000000050400788c */ /* 0x000fd2000bf05270 */
[----:B------:R-:W-:Y:S05]  /*bdf0*/  BRA.U !UP0, `(.L_x_10377) ;  /* 0x0000000108147547 */ /* 0x000fea000b800000 */
[----:B------:R-:W-:-:S09]  /*be00*/  UISETP.NE.AND UP0, UPT, UR4, 0x6, UPT ;  /* 0x000000060400788c */ /* 0x000fd2000bf05270 */
[----:B------:R-:W-:Y:S05]  /*be10*/  BRA.U UP0, `(.L_x_10373) ;  /* 0x0000000900307547 */ /* 0x000fea000b800000 */
[----:B-1----:R-:W-:-:S05]  /*be20*/  SHF.L.U32 R5, R5, 0x10, RZ ;  /* 0x0000001005057819 */ /* 0x002fca00000006ff */
[----:B------:R-:W-:Y:S01]  /*be30*/  STG.E desc[UR36][R16.64], R5 ;  /* 0x0000000510007986 */ /* 0x000fe2000c101924 */
[----:B------:R-:W-:Y:S05]  /*be40*/  EXIT ;  /* 0x000000000000794d */ /* 0x000fea0003800000 */
.L_x_10377:
[----:B01----:R-:W-:-:S05]  /*be50*/  IMAD.U32 R0, R5, 0x10000, RZ ;  /* 0x0001000005007824 */ /* 0x003fca00078e00ff */
[----:B------:R-:W-:-:S05]  /*be60*/  F2FP.F16.F32.PACK_AB R0, RZ, R0 ;  /* 0x00000000ff00723e */ /* 0x000fca00000000ff */
[----:B------:R-:W-:Y:S01]  /*be70*/  STG.E.U16 desc[UR36][R16.64], R0 ;  /* 0x0000000010007986 */ /* 0x000fe2000c101524 */
[----:B------:R-:W-:Y:S05]  /*be80*/  EXIT ;  /* 0x000000000000794d */ /* 0x000fea0003800000 */
.L_x_10376:
        /* <DEDUP_REMOVED lines=8> */
[----:B------:R-:W-:Y:S01]  /*bf10*/  STG.E.64 desc[UR36][R16.64], R2 ;  /* 0x0000000210007986 */ /* 0x000fe2000c101b24 */
[----:B------:R-:W-:Y:S05]  /*bf20*/  EXIT ;  /* 0x000000000000794d */ /* 0x000fea0003800000 */
.L_x_10379:
[----:B-1----:R-:W-:-:S05]  /*bf30*/  IMAD.U32 R5, R5, 0x10000, RZ ;  /* 0x0001000005057824 */ /* 0x002fca00078e00ff */
[----:B------:R-:W-:-:S04]  /*bf40*/  F2FP.F16.F32.PACK_AB R3, RZ, R5 ;  /* 0x00000005ff03723e */ /* 0x000fc800000000ff */
[----:B------:R-:W-:-:S05]  /*bf50*/  PRMT R3, R3, 0x5410, RZ ;  /* 0x0000541003037816 */ /* 0x000fca00000000ff */
[----:B------:R-:W-:Y:S01]  /*bf60*/  STG.E desc[UR36][R16.64], R3 ;  /* 0x0000000310007986 */ /* 0x000fe2000c101924 */
[----:B------:R-:W-:Y:S05]  /*bf70*/  EXIT ;  /* 0x000000000000794d */ /* 0x000fea0003800000 */
.L_x_10378:
[----:B-1----:R-:W-:-:S04]  /*bf80*/  IMAD.U32 R2, R5, 0x10000, RZ ;  /* 0x0001000005027824 */ /* 0x002fc800078e00ff */
[----:B------:R-:W-:-:S06]  /*bf90*/  FMUL.FTZ R2, R2, 1 ;  /* 0x3f80000002027820 */ /* 0x000fcc0000410000 */
[----:B------:R-:W1:Y:S02]  /*bfa0*/  F2F.F64.F32 R2, R2 ;  /* 0x0000000200027310 */ /* 0x000e640000201800 */
[----:B-1----:R-:W-:Y:S01]  /*bfb0*/  STG.E.64 desc[UR36][R16.64], R2 ;  /* 0x0000000210007986 */ /* 0x002fe2000c101b24 */
[----:B------:R-:W-:Y:S05]  /*bfc0*/  EXIT ;  /* 0x000000000000794d */ /* 0x000fea0003800000 */
.L_x_10369:
        /* <DEDUP_REMOVED lines=14> */
.L_x_10383:
        /* <DEDUP_REMOVED lines=17> */
.L_x_10386:
[----:B------:R-:W-:-:S04]  /*c1c0*/  SHF.R.U32.HI R3, RZ, 0x18, R3 ;  /* 0x00000018ff037819 */ /* 0x000fc80000011603 */
[----:B------:R-:W-:-:S04]  /*c1d0*/  LOP3.LUT R0, R0, 0x80, R3, 0xf8, !PT ;  /* 0x0000008000007812 */ /* 0x000fc800078ef803 */
[----:B------:R-:W-:-:S07]  /*c1e0*/  PRMT R8, R0, 0x7610, R8 ;  /* 0x0000761000087816 */ /* 0x000fce0000000008 */
.L_x_10385:
[----:B------:R-:W-:Y:S05]  /*c1f0*/  BSYNC.RECONVERGENT B0 ;  /* 0x0000000000007941 */ /* 0x000fea0003800200 */
.L_x_10384:
[----:B------:R-:W-:Y:S01]  /*c200*/  STG.E.U8 desc[UR36][R16.64], R8 ;  /* 0x0000000810007986 */ /* 0x000fe2000c101124 */
[----:B------:R-:W-:Y:S05]  /*c210*/  EXIT ;  /* 0x000000000000794d */ /* 0x000fea0003800000 */
.L_x_10382:
[----:B-1----:R-:W-:Y:S01]  /*c220*/  SHF.L.U32 R3, R5, 0x10, RZ ;  /* 0x0000001005037819 */ /* 0x002fe200000006ff */
[----:B------:R-:W-:Y:S01]  /*c230*/  BSSY.RECONVERGENT B0, `(.L_x_10387) ;  /* 0x0000013000007945 */ /* 0x000fe20003800200 */
[----:B------:R-:W-:Y:S02]  /*c240*/  IMAD.MOV.U32 R8, RZ, RZ, 0x80 ;  /* 0x00000080ff087424 */ /* 0x000fe400078e00ff */
        /* <DEDUP_REMOVED lines=14> */
.L_x_10389:
[----:B------:R-:W-:-:S04]  /*c330*/  SHF.R.U32.HI R3, RZ, 0x18, R3 ;  /* 0x00000018ff037819 */ /* 0x000fc80000011603 */
[----:B------:R-:W-:-:S04]  /*c340*/  LOP3.LUT R0, R0, 0x80, R3, 0xf8, !PT ;  /* 0x0000008000007812 */ /* 0x000fc800078ef803 */
[----:B------:R-:W-:-:S07]  /*c350*/  PRMT R8, R0, 0x7610, R8 ;  /* 0x0000761000087816 */ /* 0x000fce0000000008 */
.L_x_10388:
[----:B------:R-:W-:Y:S05]  /*c360*/  BSYNC.RECONVERGENT B0 ;  /* 0x0000000000007941 */ /* 0x000fea0003800200 */
.L_x_10387:
[----:B------:R-:W-:Y:S01]  /*c370*/  STG.E.U8 desc[UR36][R16.64], R8 ;  /* 0x0000000810007986 */ /* 0x000fe2000c101124 */
[----:B------:R-:W-:Y:S05]  /*c380*/  EXIT ;  /* 0x000000000000794d */ /* 0x000fea0003800000 */
.L_x_10381:
[----:B------:R-:W-:-:S09]  /*c390*/  UISETP.NE.AND UP0, UPT, UR4, 0x1c, UPT ;  /* 0x0000001c0400788c */ /* 0x000fd2000bf05270 */
[----:B------:R-:W-:Y:S05]  /*c3a0*/  BRA.U !UP0, `(.L_x_10390) ;  /* 0x0000000108607547 */ /* 0x000fea000b800000 */
[----:B------:R-:W-:-:S09]  /*c3b0*/  UISETP.NE.AND UP0, UPT, UR4, 0x1d, UPT ;  /* 0x0000001d0400788c */ /* 0x000fd2000bf05270 */
[----:B------:R-:W-:Y:S05]  /*c3c0*/  BRA.U !UP0, `(.L_x_10391) ;  /* 0x0000000108487547 */ /* 0x000fea000b800000 */
[----:B------:R-:W-:-:S09]  /*c3d0*/  UISETP.NE.AND UP0, UPT, UR4, 0x2c, UPT ;  /* 0x0000002c0400788c */ /* 0x000fd2000bf05270 */
[----:B------:R-:W-:Y:S05]  /*c3e0*/  BRA.U UP0, `(.L_x_10373) ;  /* 0x0000000100bc7547 */ /* 0x000fea000b800000 */
[----:B-1----:R-:W-:Y:S02]  /*c3f0*/  IMAD.U32 R5, R5, 0x10000, RZ ;  /* 0x0001000005057824 */ /* 0x002fe400078e00ff */
[----:B------:R-:W-:-:S03]  /*c400*/  HFMA2 R3, -RZ, RZ, 0, 1.5199184417724609375e-05 ;  /* 0x000000ffff037431 */ /* 0x000fc600000001ff */
[----:B------:R-:W-:-:S04]  /*c410*/  SHF.R.U32.HI R4, RZ, 0x17, R5 ;  /* 0x00000017ff047819 */ /* 0x000fc80000011605 */
[----:B------:R-:W-:-:S04]  /*c420*/  LOP3.LUT R2, R4, 0xff, RZ, 0xc0, !PT ;  /* 0x000000ff04027812 */ /* 0x000fc800078ec0ff */
[----:B------:R-:W-:-:S13]  /*c430*/  ISETP.NE.AND P1, PT, R2, 0xff, PT ;  /* 0x000000ff0200780c */ /* 0x000fda0003f25270 */
[--C-:B0-----:R-:W-:Y:S02]  /*c440*/  @P1 SHF.R.U32.HI R0, RZ, 0x16, R5.reuse ;  /* 0x00000016ff001819 */ /* 0x101fe40000011605 */
[----:B------:R-:W-:Y:S02]  /*c450*/  @P1 LOP3.LUT P0, RZ, R2, 0x3fffff, R5, 0xf8, !PT ;  /* 0x003fffff02ff1812 */ /* 0x000fe4000780f805 */
[----:B------:R-:W-:-:S04]  /*c460*/  @P1 LOP3.LUT R0, R0, 0x1, RZ, 0xc0, !PT ;  /* 0x0000000100001812 */ /* 0x000fc800078ec0ff */
[----:B------:R-:W-:Y:S01]  /*c470*/  @P1 ISETP.EQ.U32.AND P2, PT, R0, 0x1, P0 ;  /* 0x000000010000180c */ /* 0x000fe20000742070 */
[----:B------:R-:W-:Y:S01]  /*c480*/  @P1 VIADD R0, R4, 0x1 ;  /* 0x0000000104001836 */ /* 0x000fe20000000000 */
[----:B------:R-:W-:Y:S02]  /*c490*/  PLOP3.LUT P0, PT, PT, PT, PT, 0x80, 0x8 ;  /* 0x000000000008781c */ /* 0x000fe40003f0f070 */
[----:B------:R-:W-:-:S13]  /*c4a0*/  @P1 PLOP3.LUT P0, PT, P2, PT, PT, 0x80, 0x8 ;  /* 0x000000000008181c */ /* 0x000fda000170f070 */
[----:B------:R-:W-:-:S05]  /*c4b0*/  @!P0 IMAD.MOV R0, RZ, RZ, R4 ;  /* 0x000000ffff008224 */ /* 0x000fca00078e0204 */
[----:B------:R-:W-:-:S05]  /*c4c0*/  @P1 MOV R3, R0 ;  /* 0x0000000000031202 */ /* 0x000fca0000000f00 */
[----:B------:R-:W-:Y:S01]  /*c4d0*/  STG.E.U8 desc[UR36][R16.64], R3 ;  /* 0x0000000310007986 */ /* 0x000fe2000c101124 */
[----:B------:R-:W-:Y:S05]  /*c4e0*/  EXIT ;  /* 0x000000000000794d */ /* 0x000fea0003800000 */
.L_x_10391:
[----:B-1----:R-:W-:-:S06]  /*c4f0*/  IMAD.U32 R2, R5, 0x10000, RZ ;  /* 0x0001000005027824 */ /* 0x002fcc00078e00ff */
[----:B------:R-:W1:Y:S02]  /*c500*/  F2I.U64.TRUNC R2, R2 ;  /* 0x0000000200027311 */ /* 0x000e64000020d800 */
[----:B-1----:R-:W-:Y:S01]  /*c510*/  STG.E.64 desc[UR36][R16.64], R2 ;  /* 0x0000000210007986 */ /* 0x002fe2000c101b24 */
[----:B------:R-:W-:Y:S05]  /*c520*/  EXIT ;  /* 0x000000000000794d */ /* 0x000fea0003800000 */
.L_x_10390:
[----:B-1----:R-:W-:-:S06]  /*c530*/  IMAD.U32 R5, R5, 0x10000, RZ ;  /* 0x0001000005057824 */ /* 0x002fcc00078e00ff */
[----:B------:R-:W1:Y:S02]  /*c540*/  F2I.FTZ.U32.TRUNC.NTZ R5, R5 ;  /* 0x0000000500057305 */ /* 0x000e64000021f000 */
[----:B-1----:R-:W-:Y:S01]  /*c550*/  STG.E desc[UR36][R16.64], R5 ;  /* 0x0000000510007986 */ /* 0x002fe2000c101924 */
[----:B------:R-:W-:Y:S05]  /*c560*/  EXIT ;  /* 0x000000000000794d */ /* 0x000fea0003800000 */
.L_x_10380:
        /* <DEDUP_REMOVED lines=11> */
.L_x_10393:
[----:B-1----:R-:W-:Y:S01]  /*c620*/  IMAD.U32 R5, R5, 0x10000, RZ ;  /* 0x0001000005057824 */ /* 0x002fe200078e00ff */
[----:B------:R-:W-:-:S03]  /*c630*/  CS2R R6, SRZ ;  /* 0x0000000000067805 */ /* 0x000fc6000001ff00 */
[----:B------:R-:W-:-:S06]  /*c640*/  FMUL.FTZ R5, R5, 1 ;  /* 0x3f80000005057820 */ /* 0x000fcc0000410000 */
[----:B------:R-:W1:Y:S02]  /*c650*/  F2F.F64.F32 R4, R5 ;  /* 0x0000000500047310 */ /* 0x000e640000201800 */
[----:B-1----:R-:W-:Y:S01]  /*c660*/  STG.E.128 desc[UR36][R16.64], R4 ;  /* 0x0000000410007986 */ /* 0x002fe2000c101d24 */
[----:B------:R-:W-:Y:S05]  /*c670*/  EXIT ;  /* 0x000000000000794d */ /* 0x000fea0003800000 */
.L_x_10392:
[----:B------:R-:W-:-:S09]  /*c680*/  UISETP.NE.AND UP0, UPT, UR4, 0xf, UPT ;  /* 0x0000000f0400788c */ /* 0x000fd2000bf05270 */
[----:B------:R-:W-:Y:S05]  /*c690*/  BRA.U !UP0, `(.L_x_10394) ;  /* 0x0000000108e87547 */ /* 0x000fea000b800000 */
[----:B------:R-:W-:-:S09]  /*c6a0*/  UISETP.NE.AND UP0, UPT, UR4, 0x17, UPT ;  /* 0x000000170400788c */ /* 0x000fd2000bf05270 */
[----:B------:R-:W-:Y:S05]  /*c6b0*/  BRA.U !UP0, `(.L_x_10395) ;  /* 0x0000000108907547 */ /* 0x000fea000b800000 */
[----:B------:R-:W-:-:S09]  /*c6c0*/  UISETP.NE.AND UP0, UPT, UR4, 0x18, UPT ;  /* 0x000000180400788c */ /* 0x000fd2000bf05270 */
[----:B------:R-:W-:Y:S05]  /*c6d0*/  BRA.U !UP0, `(.L_x_10396) ;  /* 0x0000000108447547 */ /* 0x000fea000b800000 */
.L_x_10373:
        /* <DEDUP_REMOVED lines=16> */
.L_x_10397:
[----:B------:R-:W-:Y:S05]  /*c7e0*/  EXIT ;  /* 0x000000000000794d */ /* 0x000fea0003800000 */
.L_x_10396:
        /* <DEDUP_REMOVED lines=13> */
.L_x_10399:
[----:B------:R-:W-:Y:S05]  /*c8c0*/  BSYNC.RECONVERGENT B0 ;  /* 0x0000000000007941 */ /* 0x000fea0003800200 */
.L_x_10398:
[----:B------:R-:W-:-:S05]  /*c8d0*/  LOP3.LUT R3, R0, 0x80, R3, 0xf8, !PT ;  /* 0x0000008000037812 */ /* 0x000fca00078ef803 */
[----:B------:R-:W-:Y:S01]  /*c8e0*/  STG.E.U8 desc[UR36][R16.64], R3 ;  /* 0x0000000310007986 */ /* 0x000fe2000c101124 */
[----:B------:R-:W-:Y:S05]  /*c8f0*/  EXIT ;  /* 0x000000000000794d */ /* 0x000fea0003800000 */
.L_x_10395:
        /* <DEDUP_REMOVED lines=12> */
.L_x_10401:
[----:B0-----:R-:W-:Y:S01]  /*c9c0*/  HFMA2 R0, -RZ, RZ, 0, 7.569789886474609375e-06 ;  /* 0x0000007fff007431 */ /* 0x001fe200000001ff */
[----:B------:R-:W-:-:S04]  /*c9d0*/  ISETP.GT.U32.AND P0, PT, R2, 0x7f800000, PT ;  /* 0x7f8000000200780c */ /* 0x000fc80003f04070 */
[----:B------:R-:W-:-:S09]  /*c9e0*/  SEL R0, R0, 0x7c, P0 ;  /* 0x0000007c00007807 */ /* 0x000fd20000000000 */
.L_x_10402:
[----:B------:R-:W-:Y:S05]  /*c9f0*/  BSYNC.RECONVERGENT B0 ;  /* 0x0000000000007941 */ /* 0x000fea0003800200 */
.L_x_10400:
[----:B------:R-:W-:-:S04]  /*ca00*/  SHF.R.U32.HI R3, RZ, 0x18, R3 ;  /* 0x00000018ff037819 */ /* 0x000fc80000011603 */
[----:B------:R-:W-:-:S05]  /*ca10*/  LOP3.LUT R3, R0, 0x80, R3, 0xf8, !PT ;  /* 0x0000008000037812 */ /* 0x000fca00078ef803 */
[----:B------:R-:W-:Y:S01]  /*ca20*/  STG.E.U8 desc[UR36][R16.64], R3 ;  /* 0x0000000310007986 */ /* 0x000fe2000c101124 */
[----:B------:R-:W-:Y:S05]  /*ca30*/  EXIT ;  /* 0x000000000000794d */ /* 0x000fea0003800000 */
.L_x_10394:
[----:B-1----:R-:W-:Y:S01]  /*ca40*/  STG.E.U16 desc[UR36][R16.64], R5 ;  /* 0x0000000510007986 */ /* 0x002fe2000c101524 */
[----:B------:R-:W-:Y:S05]  /*ca50*/  EXIT ;  /* 0x000000000000794d */ /* 0x000fea0003800000 */
.L_x_10403:
        /* <DEDUP_REMOVED lines=10> */
.L_x_12940:


//--------------------- .text._ZN2at6native27unrolled_elementwise_kernelIZZZNS0_18GeluCUDAKernelImplERNS_18TensorIteratorBaseENS0_8GeluTypeEENKUlvE_clEvENKUlvE2_clEvEUlN3c108BFloat16EE_St5arrayIPcLm2EELi4E23TrivialOffsetCalculatorILi1EjESE_NS0_6memory12LoadWithCastILi1EEENSF_13StoreWithCastILi1EEEEEviT_T0_T2_T3_T4_T5_ --------------------------
	.section	.text._ZN2at6native27unrolled_elementwise_kernelIZZZNS0_18GeluCUDAKernelImplERNS_18TensorIteratorBaseENS0_8GeluTypeEENKUlvE_clEvENKUlvE2_clEvEUlN3c108BFloat16EE_St5arrayIPcLm2EELi4E23TrivialOffsetCalculatorILi1EjESE_NS0_6memory12LoadWithCastILi1EEENSF_13StoreWithCastILi1EEEEEviT_T0_T2_T3_T4_T5_,"ax",@progbits
	.align	128
        .global         _ZN2at6native27unrolled_elementwise_kernelIZZZNS0_18GeluCUDAKernelImplERNS_18TensorIteratorBaseENS0_8GeluTypeEENKUlvE_clEvENKUlvE2_clEvEUlN3c108BFloat16EE_St5arrayIPcLm2EELi4E23TrivialOffsetCalculatorILi1EjESE_NS0_6memory12LoadWithCastILi1EEENSF_13StoreWithCastILi1EEEEEviT_T0_T2_T3_T4_T5_
        .type           _ZN2at6native27unrolled_elementwise_kernelIZZZNS0_18GeluCUDAKernelImplERNS_18TensorIteratorBaseENS0_8GeluTypeEENKUlvE_clEvENKUlvE2_clEvEUlN3c108BFloat16EE_St5arrayIPcLm2EELi4E23TrivialOffsetCalculatorILi1EjESE_NS0_6memory12LoadWithCastILi1EEENSF_13StoreWithCastILi1EEEEEviT_T0_T2_T3_T4_T5_,@function
        .size           _ZN2at6native27unrolled_elementwise_kernelIZZZNS0_18GeluCUDAKernelImplERNS_18TensorIteratorBaseENS0_8GeluTypeEENKUlvE_clEvENKUlvE2_clEvEUlN3c108BFloat16EE_St5arrayIPcLm2EELi4E23TrivialOffsetCalculatorILi1EjESE_NS0_6memory12LoadWithCastILi1EEENSF_13StoreWithCastILi1EEEEEviT_T0_T2_T3_T4_T5_,(.L_x_12941 - _ZN2at6native27unrolled_elementwise_kernelIZZZNS0_18GeluCUDAKernelImplERNS_18TensorIteratorBaseENS0_8GeluTypeEENKUlvE_clEvENKUlvE2_clEvEUlN3c108BFloat16EE_St5arrayIPcLm2EELi4E23TrivialOffsetCalculatorILi1EjESE_NS0_6memory12LoadWithCastILi1EEENSF_13StoreWithCastILi1EEEEEviT_T0_T2_T3_T4_T5_)
        .other          _ZN2at6native27unrolled_elementwise_kernelIZZZNS0_18GeluCUDAKernelImplERNS_18TensorIteratorBaseENS0_8GeluTypeEENKUlvE_clEvENKUlvE2_clEvEUlN3c108BFloat16EE_St5arrayIPcLm2EELi4E23TrivialOffsetCalculatorILi1EjESE_NS0_6memory12LoadWithCastILi1EEENSF_13StoreWithCastILi1EEEEEviT_T0_T2_T3_T4_T5_,@"STO_CUDA_ENTRY STV_DEFAULT"
_ZN2at6native27unrolled_elementwise_kernelIZZZNS0_18GeluCUDAKernelImplERNS_18TensorIteratorBaseENS0_8GeluTypeEENKUlvE_clEvENKUlvE2_clEvEUlN3c108BFloat16EE_St5arrayIPcLm2EELi4E23TrivialOffsetCalculatorILi1EjESE_NS0_6memory12LoadWithCastILi1EEENSF_13StoreWithCastILi1EEEEEviT_T0_T2_T3_T4_T5_:
.text._ZN2at6native27unrolled_elementwise_kernelIZZZNS0_18GeluCUDAKernelImplERNS_18TensorIteratorBaseENS0_8GeluTypeEENKUlvE_clEvENKUlvE2_clEvEUlN3c108BFloat16EE_St5arrayIPcLm2EELi4E23TrivialOffsetCalculatorILi1EjESE_NS0_6memory12LoadWithCastILi1EEENSF_13StoreWithCastILi1EEEEEviT_T0_T2_T3_T4_T5_:
        /* <DEDUP_REMOVED lines=34> */
.L_x_10409:
[----:B------:R-:W2:Y:S02]  /*0220*/  LDG.E.U8 R4, desc[UR36][R4.64] ;  /* 0x0000002404047981 */ /* 0x000ea4000c1e1100 */
[----:B--2---:R-:W-:-:S04]  /*0230*/  I2FP.F32.U32 R0, R4 ;  /* 0x0000000400007245 */ /* 0x004fc80000201000 */
[----:B------:R-:W-:-:S04]  /*0240*/  F2FP.BF16.F32.PACK_AB R0, RZ, R0 ;  /* 0x00000000ff00723e */ /* 0x000fc800000010ff */
[----:B------:R-:W-:Y:S01]  /*0250*/  PRMT R19, R0, 0x7610, R19 ;  /* 0x0000761000137816 */ /* 0x000fe20000000013 */
[----:B------:R-:W-:Y:S06]  /*0260*/  BRA `(.L_x_10411) ;  /* 0x0000000c00c47947 */ /* 0x000fec0003800000 */
.L_x_10408:
        /* <DEDUP_REMOVED lines=11> */
.L_x_10413:
[----:B------:R-:W2:Y:S02]  /*0320*/  LDG.E R4, desc[UR36][R4.64] ;  /* 0x0000002404047981 */ /* 0x000ea4000c1e1900 */
[----:B--2---:R-:W-:-:S04]  /*0330*/  I2FP.F32.S32 R0, R4 ;  /* 0x0000000400007245 */ /* 0x004fc80000201400 */
[----:B------:R-:W-:-:S04]  /*0340*/  F2FP.BF16.F32.PACK_AB R0, RZ, R0 ;  /* 0x00000000ff00723e */ /* 0x000fc800000010ff */
[----:B------:R-:W-:Y:S01]  /*0350*/  PRMT R19, R0, 0x7610, R19 ;  /* 0x0000761000137816 */ /* 0x000fe20000000013 */
[----:B------:R-:W-:Y:S06]  /*0360*/  BRA `(.L_x_10411) ;  /* 0x0000000c00847947 */ /* 0x000fec0003800000 */
.L_x_10412:
[----:B------:R-:W2:Y:S02]  /*0370*/  LDG.E.U16 R4, desc[UR36][R4.64] ;  /* 0x0000002404047981 */ /* 0x000ea4000c1e1500 */
[----:B--2---:R-:W0:Y:S02]  /*0380*/  I2F.S16 R0, R4 ;  /* 0x0000000400007306 */ /* 0x004e240000101400 */
[----:B0-----:R-:W-:-:S04]  /*0390*/  F2FP.BF16.F32.PACK_AB R0, RZ, R0 ;  /* 0x00000000ff00723e */ /* 0x001fc800000010ff */
[----:B------:R-:W-:Y:S01]  /*03a0*/  PRMT R19, R0, 0x7610, R19 ;  /* 0x0000761000137816 */ /* 0x000fe20000000013 */
[----:B------:R-:W-:Y:S06]  /*03b0*/  BRA `(.L_x_10411) ;  /* 0x0000000c00707947 */ /* 0x000fec0003800000 */
.L_x_10407:
        /* <DEDUP_REMOVED lines=9> */
.L_x_10415:
[----:B------:R-:W2:Y:S02]  /*0450*/  LDG.E.U16 R0, desc[UR36][R4.64] ;  /* 0x0000002404007981 */ /* 0x000ea4000c1e1500 */
[----:B--2---:R-:W-:-:S05]  /*0460*/  HADD2.F32 R0, -RZ, R0.H0_H0 ;  /* 0x20000000ff007230 */ /* 0x004fca0000004100 */
[----:B------:R-:W-:-:S04]  /*0470*/  F2FP.BF16.F32.PACK_AB R0, RZ, R0 ;  /* 0x00000000ff00723e */ /* 0x000fc800000010ff */
[----:B------:R-:W-:Y:S01]  /*0480*/  PRMT R19, R0, 0x7610, R19 ;  /* 0x0000761000137816 */ /* 0x000fe20000000013 */
[----:B------:R-:W-:Y:S06]  /*0490*/  BRA `(.L_x_10411) ;  /* 0x0000000c00387947 */ /* 0x000fec0003800000 */
.L_x_10414:
        /* <DEDUP_REMOVED lines=9> */
.L_x_10417:
[----:B------:R-:W2:Y:S02]  /*0530*/  LDG.E.U16 R4, desc[UR36][R4.64] ;  /* 0x0000002404047981 */ /* 0x000ea4000c1e1500 */
[----:B--2---:R-:W-:-:S05]  /*0540*/  HADD2.F32 R0, -RZ, R4.H0_H0 ;  /* 0x20000004ff007230 */ /* 0x004fca0000004100 */
[----:B------:R-:W-:-:S04]  /*0550*/  F2FP.BF16.F32.PACK_AB R0, RZ, R0 ;  /* 0x00000000ff00723e */ /* 0x000fc800000010ff */
[----:B------:R-:W-:Y:S01]  /*0560*/  PRMT R19, R0, 0x7610, R19 ;  /* 0x0000761000137816 */ /* 0x000fe20000000013 */
[----:B------:R-:W-:Y:S06]  /*0570*/  BRA `(.L_x_10411) ;  /* 0x0000000c00007947 */ /* 0x000fec0003800000 */
.L_x_10416:
        /* <DEDUP_REMOVED lines=9> */
.L_x_10406:
        /* <DEDUP_REMOVED lines=14> */
.L_x_10420:
        /* <DEDUP_REMOVED lines=9> */
.L_x_10419:
        /* <DEDUP_REMOVED lines=27> */
.L_x_10422:
        /* <DEDUP_REMOVED lines=15> */
.L_x_10421:
[----:B------:R0:W5:Y:S01]  /*0a20*/  LDG.E.U16 R19, desc[UR36][R4.64] ;  /* 0x0000002404137981 */ /* 0x000162000c1e1500 */
[----:B------:R-:W-:Y:S05]  /*0a30*/  BRA `(.L_x_10411) ;  /* 0x0000000400d07947 */ /* 0x000fea0003800000 */
.L_x_10418:
        /* <DEDUP_REMOVED lines=13> */
.L_x_10425:
        /* <DEDUP_REMOVED lines=21> */
.L_x_10429:
[----:B------:R-:W-:Y:S05]  /*0c60*/  BSYNC.RECONVERGENT B1 ;  /* 0x0000000000017941 */ /* 0x000fea0003800200 */
.L_x_10428:
[----:B------:R-:W-:Y:S01]  /*0c70*/  IMAD.SHL.U32 R0, R0, 0x100000, RZ ;  /* 0x0010000000007824 */ /* 0x000fe200078e00ff */
[----:B------:R-:W-:-:S04]  /*0c80*/  LEA R3, R3, 0x3b800000, 0x17 ;  /* 0x3b80000003037811 */ /* 0x000fc800078eb8ff */
[----:B------:R-:W-:-:S07]  /*0c90*/  LOP3.LUT R0, R3, R0, R7, 0xfe, !PT ;  /* 0x0000000003007212 */ /* 0x000fce00078efe07 */
.L_x_10427:
[----:B------:R-:W-:Y:S05]  /*0ca0*/  BSYNC.RECONVERGENT B0 ;  /* 0x0000000000007941 */ /* 0x000fea0003800200 */
.L_x_10426:
[----:B------:R-:W-:-:S04]  /*0cb0*/  F2FP.BF16.F32.PACK_AB R0, RZ, R0 ;  /* 0x00000000ff00723e */ /* 0x000fc800000010ff */
[----:B------:R-:W-:Y:S01]  /*0cc0*/  PRMT R19, R0, 0x7610, R19 ;  /* 0x0000761000137816 */ /* 0x000fe20000000013 */
[----:B------:R-:W-:Y:S06]  /*0cd0*/  BRA `(.L_x_10411) ;  /* 0x0000000400287947 */ /* 0x000fec0003800000 */
.L_x_10424:
        /* <DEDUP_REMOVED lines=21> */
.L_x_10433:
[----:B------:R-:W-:Y:S05]  /*0e30*/  BSYNC.RECONVERGENT B1 ;  /* 0x0000000000017941 */ /* 0x000fea0003800200 */
.L_x_10432:
[----:B------:R-:W-:Y:S01]  /*0e40*/  IMAD.SHL.U32 R0, R0, 0x200000, RZ ;  /* 0x0020000000007824 */ /* 0x000fe200078e00ff */
[----:B------:R-:W-:-:S04]  /*0e50*/  LEA R3, R3, 0x37800000, 0x17 ;  /* 0x3780000003037811 */ /* 0x000fc800078eb8ff */
[----:B------:R-:W-:-:S07]  /*0e60*/  LOP3.LUT R0, R3, R0, R7, 0xfe, !PT ;  /* 0x0000000003007212 */ /* 0x000fce00078efe07 */
.L_x_10431:
[----:B------:R-:W-:Y:S05]  /*0e70*/  BSYNC.RECONVERGENT B0 ;  /* 0x0000000000007941 */ /* 0x000fea0003800200 */
.L_x_10430:
[----:B------:R-:W-:-:S04]  /*0e80*/  F2FP.BF16.F32.PACK_AB R0, RZ, R0 ;  /* 0x00000000ff00723e */ /* 0x000fc800000010ff */
[----:B------:R-:W-:Y:S01]  /*0e90*/  PRMT R19, R0, 0x7610, R19 ;  /* 0x0000761000137816 */ /* 0x000fe20000000013 */
[----:B------:R-:W-:Y:S06]  /*0ea0*/  BRA `(.L_x_10411) ;  /* 0x0000000000b47947 */ /* 0x000fec0003800000 */
.L_x_10423:
[----:B------:R-:W-:-:S09]  /*0eb0*/  UISETP.NE.AND UP0, UPT, UR4, 0x1c, UPT ;  /* 0x0000001c0400788c */ /* 0x000fd2000bf05270 */
[----:B------:R-:W-:Y:S05]  /*0ec0*/  BRA.U !UP0, `(.L_x_10434) ;  /* 0x00000001089c7547 */ /* 0x000fea000b800000 */
[----:B------:R-:W-:-:S09]  /*0ed0*/  UISETP.NE.AND UP0, UPT, UR4, 0x1d, UPT ;  /* 0x0000001d0400788c */ /* 0x000fd2000bf05270 */
[----:B------:R-:W-:Y:S05]  /*0ee0*/  BRA.U !UP0, `(.L_x_10435) ;  /* 0x0000000108807547 */ /* 0x000fea000b800000 */
[----:B------:R-:W-:-:S09]  /*0ef0*/  UISETP.NE.AND UP0, UPT, UR4, 0x2c, UPT ;  /* 0x0000002c0400788c */ /* 0x000fd2000bf05270 */
[----:B------:R-:W-:Y:S05]  /*0f00*/  BRA.U !UP0, `(.L_x_10436) ;  /* 0x0000000108487547 */ /* 0x000fea000b800000 */
.L_x_10410:
        /* <DEDUP_REMOVED lines=16> */
.L_x_10437:
[----:B------:R-:W-:Y:S01]  /*1010*/  PRMT R19, RZ, 0x7610, R19 ;  /* 0x00007610ff137816 */ /* 0x000fe20000000013 */
[----:B------:R-:W-:Y:S06]  /*1020*/  BRA `(.L_x_10411) ;  /* 0x0000000000547947 */ /* 0x000fec0003800000 */
.L_x_10436:
        /* <DEDUP_REMOVED lines=8> */
.L_x_10439:
[----:B------:R-:W-:Y:S05]  /*10b0*/  BSYNC.RECONVERGENT B0 ;  /* 0x0000000000007941 */ /* 0x000fea0003800200 */
.L_x_10438:
[----:B------:R-:W-:-:S04]  /*10c0*/  F2FP.BF16.F32.PACK_AB R0, RZ, R0 ;  /* 0x00000000ff00723e */ /* 0x000fc800000010ff */
[----:B------:R-:W-:Y:S01]  /*10d0*/  PRMT R19, R0, 0x7610, R19 ;  /* 0x0000761000137816 */ /* 0x000fe20000000013 */
[----:B------:R-:W-:Y:S06]  /*10e0*/  BRA `(.L_x_10411) ;  /* 0x0000000000247947 */ /* 0x000fec0003800000 */
.L_x_10435:
[----:B------:R-:W2:Y:S02]  /*10f0*/  LDG.E.64 R4, desc[UR36][R4.64] ;  /* 0x0000002404047981 */ /* 0x000ea4000c1e1b00 */
[----:B--2---:R-:W0:Y:S02]  /*1100*/  I2F.U64 R0, R4 ;  /* 0x0000000400007312 */ /* 0x004e240000301000 */
[----:B0-----:R-:W-:-:S04]  /*1110*/  F2FP.BF16.F32.PACK_AB R0, RZ, R0 ;  /* 0x00000000ff00723e */ /* 0x001fc800000010ff */
[----:B------:R-:W-:Y:S01]  /*1120*/  PRMT R19, R0, 0x7610, R19 ;  /* 0x0000761000137816 */ /* 0x000fe20000000013 */
[----:B------:R-:W-:Y:S06]  /*1130*/  BRA `(.L_x_10411) ;  /* 0x0000000000107947 */ /* 0x000fec0003800000 */
.L_x_10434:
[----:B------:R-:W2:Y:S02]  /*1140*/  LDG.E R4, desc[UR36][R4.64] ;  /* 0x0000002404047981 */ /* 0x000ea4000c1e1900 */
[----:B--2---:R-:W-:-:S04]  /*1150*/  I2FP.F32.U32 R0, R4 ;  /* 0x0000000400007245 */ /* 0x004fc80000201000 */
[----:B------:R-:W-:-:S04]  /*1160*/  F2FP.BF16.F32.PACK_AB R0, RZ, R0 ;  /* 0x00000000ff00723e */ /* 0x000fc800000010ff */
[----:B------:R-:W-:-:S07]  /*1170*/  PRMT R19, R0, 0x7610, R19 ;  /* 0x0000761000137816 */ /* 0x000fce0000000013 */
.L_x_10411:
[----:B------:R-:W-:-:S07]  /*1180*/  VIADD R17, R25, 0x80 ;  /* 0x0000008019117836 */ /* 0x000fce0000000000 */
.L_x_10405:
[----:B------:R-:W-:Y:S05]  /*1190*/  BSYNC.RECONVERGENT B6 ;  /* 0x0000000000067941 */ /* 0x000fea0003800200 */
.L_x_10404:
        /* <DEDUP_REMOVED lines=26> */
.L_x_10445:
[----:B------:R-:W2:Y:S02]  /*1340*/  LDG.E.U8 R4, desc[UR36][R4.64] ;  /* 0x0000002404047981 */ /* 0x000ea4000c1e1100 */
[----:B--2---:R-:W-:-:S04]  /*1350*/  I2FP.F32.U32 R0, R4 ;  /* 0x0000000400007245 */ /* 0x004fc80000201000 */
[----:B------:R-:W-:-:S04]  /*1360*/  F2FP.BF16.F32.PACK_AB R0, RZ, R0 ;  /* 0x00000000ff00723e */ /* 0x000fc800000010ff */
[----:B------:R-:W-:Y:S01]  /*1370*/  PRMT R18, R0, 0x7610, R18 ;  /* 0x0000761000127816 */ /* 0x000fe20000000012 */
[----:B------:R-:W-:Y:S06]  /*1380*/  BRA `(.L_x_10447) ;  /* 0x0000000c00c47947 */ /* 0x000fec0003800000 */
.L_x_10444:
        /* <DEDUP_REMOVED lines=11> */
.L_x_10449:
[----:B------:R-:W2:Y:S02]  /*1440*/  LDG.E R4, desc[UR36][R4.64] ;  /* 0x0000002404047981 */ /* 0x000ea4000c1e1900 */
[----:B--2---:R-:W-:-:S04]  /*1450*/  I2FP.F32.S32 R0, R4 ;  /* 0x0000000400007245 */ /* 0x004fc80000201400 */
[----:B------:R-:W-:-:S04]  /*1460*/  F2FP.BF16.F32.PACK_AB R0, RZ, R0 ;  /* 0x00000000ff00723e */ /* 0x000fc800000010ff */
[----:B------:R-:W-:Y:S01]  /*1470*/  PRMT R18, R0, 0x7610, R18 ;  /* 0x0000761000127816 */ /* 0x000fe20000000012 */
[----:B------:R-:W-:Y:S06]  /*1480*/  BRA `(.L_x_10447) ;  /* 0x0000000c00847947 */ /* 0x000fec0003800000 */
.L_x_10448:
[----:B------:R-:W2:Y:S02]  /*1490*/  LDG.E.U16 R4, desc[UR36][R4.64] ;  /* 0x0000002404047981 */ /* 0x000ea4000c1e1500 */
[----:B--2---:R-:W0:Y:S02]  /*14a0*/  I2F.S16 R0, R4 ;  /* 0x0000000400007306 */ /* 0x004e240000101400 */
[----:B0-----:R-:W-:-:S04]  /*14b0*/  F2FP.BF16.F32.PACK_AB R0, RZ, R0 ;  /* 0x00000000ff00723e */ /* 0x001fc800000010ff */
[----:B------:R-:W-:Y:S01]  /*14c0*/  PRMT R18, R0, 0x7610, R18 ;  /* 0x0000761000127816 */ /* 0x000fe20000000012 */
[----:B------:R-:W-:Y:S06]  /*14d0*/  BRA `(.L_x_10447) ;  /* 0x0000000c00707947 */ /* 0x000fec0003800000 */
.L_x_10443:
        /* <DEDUP_REMOVED lines=9> */
.L_x_10451:
[----:B------:R-:W2:Y:S02]  /*1570*/  LDG.E.U16 R0, desc[UR36][R4.64] ;  /* 0x0000002404007981 */ /* 0x000ea4000c1e1500 */
[----:B--2---:R-:W-:-:S05]  /*1580*/  HADD2.F32 R0, -RZ, R0.H0_H0 ;  /* 0x20000000ff007230 */ /* 0x004fca0000004100 */
[----:B------:R-:W-:-:S04]  /*1590*/  F2FP.BF16.F32.PACK_AB R0, RZ, R0 ;  /* 0x00000000ff00723e */ /* 0x000fc800000010ff */
[----:B------:R-:W-:Y:S01]  /*15a0*/  PRMT R18, R0, 0x7610, R18 ;  /* 0x0000761000127816 */ /* 0x000fe20000000012 */
[----:B------:R-:W-:Y:S06]  /*15b0*/  BRA `(.L_x_10447) ;  /* 0x0000000c00387947 */ /* 0x000fec0003800000 */
.L_x_10450:
        /* <DEDUP_REMOVED lines=9> */
.L_x_10453:
[----:B------:R-:W2:Y:S02]  /*1650*/  LDG.E.U16 R4, desc[UR36][R4.64] ;  /* 0x0000002404047981 */ /* 0x000ea4000c1e1500 */
[----:B--2---:R-:W-:-:S05]  /*1660*/  HADD2.F32 R0, -RZ, R4.H0_H0 ;  /* 0x20000004ff007230 */ /* 0x004fca0000004100 */
[----:B------:R-:W-:-:S04]  /*1670*/  F2FP.BF16.F32.PACK_AB R0, RZ, R0 ;  /* 0x00000000ff00723e */ /* 0x000fc800000010ff */
[----:B------:R-:W-:Y:S01]  /*1680*/  PRMT R18, R0, 0x7610, R18 ;  /* 0x0000761000127816 */ /* 0x000fe20000000012 */
[----:B------:R-:W-:Y:S06]  /*1690*/  BRA `(.L_x_10447) ;  /* 0x0000000c00007947 */ /* 0x000fec0003800000 */
.L_x_10452:
        /* <DEDUP_REMOVED lines=9> */
.L_x_10442:
        /* <DEDUP_REMOVED lines=14> */
.L_x_10456:
        /* <DEDUP_REMOVED lines=9> */
.L_x_10455:
        /* <DEDUP_REMOVED lines=27> */
.L_x_10458:
        /* <DEDUP_REMOVED lines=15> */
.L_x_10457:
[----:B------:R0:W5:Y:S01]  /*1b40*/  LDG.E.U16 R18, desc[UR36][R4.64] ;  /* 0x0000002404127981 */ /* 0x000162000c1e1500 */
[----:B------:R-:W-:Y:S05]  /*1b50*/  BRA `(.L_x_10447) ;  /* 0x0000000400d07947 */ /* 0x000fea0003800000 */
.L_x_10454:
        /* <DEDUP_REMOVED lines=13> */
.L_x_10461:
        /* <DEDUP_REMOVED lines=21> */
.L_x_10465:
[----:B------:R-:W-:Y:S05]  /*1d80*/  BSYNC.RECONVERGENT B1 ;  /* 0x0000000000017941 */ /* 0x000fea0003800200 */
.L_x_10464:
[----:B------:R-:W-:Y:S01]  /*1d90*/  IMAD.SHL.U32 R0, R0, 0x100000, RZ ;  /* 0x0010000000007824 */ /* 0x000fe200078e00ff */
[----:B------:R-:W-:-:S04]  /*1da0*/  LEA R3, R3, 0x3b800000, 0x17 ;  /* 0x3b80000003037811 */ /* 0x000fc800078eb8ff */
[----:B------:R-:W-:-:S07]  /*1db0*/  LOP3.LUT R0, R3, R0, R7, 0xfe, !PT ;  /* 0x0000000003007212 */ /* 0x000fce00078efe07 */
.L_x_10463:
[----:B------:R-:W-:Y:S05]  /*1dc0*/  BSYNC.RECONVERGENT B0 ;  /* 0x0000000000007941 */ /* 0x000fea0003800200 */
.L_x_10462:
[----:B------:R-:W-:-:S04]  /*1dd0*/  F2FP.BF16.F32.PACK_AB R0, RZ, R0 ;  /* 0x00000000ff00723e */ /* 0x000fc800000010ff */
[----:B------:R-:W-:Y:S01]  /*1de0*/  PRMT R18, R0, 0x7610, R18 ;  /* 0x0000761000127816 */ /* 0x000fe20000000012 */
[----:B------:R-:W-:Y:S06]  /*1df0*/  BRA `(.L_x_10447) ;  /* 0x0000000400287947 */ /* 0x000fec0003800000 */
.L_x_10460:
        /* <DEDUP_REMOVED lines=21> */
.L_x_10469:
[----:B------:R-:W-:Y:S05]  /*1f50*/  BSYNC.RECONVERGENT B1 ;  /* 0x0000000000017941 */ /* 0x000fea0003800200 */
.L_x_10468:
[----:B------:R-:W-:Y:S01]  /*1f60*/  IMAD.SHL.U32 R0, R0, 0x200000, RZ ;  /* 0x0020000000007824 */ /* 0x000fe200078e00ff */
[----:B------:R-:W-:-:S04]  /*1f70*/  LEA R3, R3, 0x37800000, 0x17 ;  /* 0x3780000003037811 */ /* 0x000fc800078eb8ff */
[----:B------:R-:W-:-:S07]  /*1f80*/  LOP3.LUT R0, R3, R0, R7, 0xfe, !PT ;  /* 0x0000000003007212 */ /* 0x000fce00078efe07 */
.L_x_10467:
[----:B------:R-:W-:Y:S05]  /*1f90*/  BSYNC.RECONVERGENT B0 ;  /* 0x0000000000007941 */ /* 0x000fea0003800200 */
.L_x_10466:
[----:B------:R-:W-:-:S04]  /*1fa0*/  F2FP.BF16.F32.PACK_AB R0, RZ, R0 ;  /* 0x00000000ff00723e */ /* 0x000fc800000010ff */
[----:B------:R-:W-:Y:S01]  /*1fb0*/  PRMT R18, R0, 0x7610, R18 ;  /* 0x0000761000127816 */ /* 0x000fe20000000012 */
[----:B------:R-:W-:Y:S06]  /*1fc0*/  BRA `(.L_x_10447) ;  /* 0x0000000000b47947 */ /* 0x000fec0003800000 */
.L_x_10459:
        /* <DEDUP_REMOVED lines=14> */
.L_x_10473:
[----:B------:R-:W-:Y:S05]  /*20b0*/  BSYNC.RECONVERGENT B0 ;  /* 0x0000000000007941 */ /* 0x000fea0003800200 */
.L_x_10472:
[----:B------:R-:W-:-:S04]  /*20c0*/  F2FP.BF16.F32.PACK_AB R0, RZ, R0 ;  /* 0x00000000ff00723e */ /* 0x000fc800000010ff */
[----:B------:R-:W-:Y:S01]  /*20d0*/  PRMT R18, R0, 0x7610, R18 ;  /* 0x0000761000127816 */ /* 0x000fe20000000012 */
[----:B------:R-:W-:Y:S06]  /*20e0*/  BRA `(.L_x_10447) ;  /* 0x00000000006c7947 */ /* 0x000fec0003800000 */
.L_x_10446:
        /* <DEDUP_REMOVED lines=16> */
.L_x_10474:
[----:B------:R-:W-:Y:S01]  /*21f0*/  PRMT R18, RZ, 0x7610, R18 ;  /* 0x00007610ff127816 */ /* 0x000fe20000000012 */
[----:B------:R-:W-:Y:S06]  /*2200*/  BRA `(.L_x_10447) ;  /* 0x0000000000247947 */ /* 0x000fec0003800000 */
.L_x_10471:
[----:B------:R-:W2:Y:S02]  /*2210*/  LDG.E.64 R4, desc[UR36][R4.64] ;  /* 0x0000002404047981 */ /* 0x000ea4000c1e1b00 */
[----:B--2---:R-:W0:Y:S02]  /*2220*/  I2F.U64 R0, R4 ;  /* 0x0000000400007312 */ /* 0x004e240000301000 */
[----:B0-----:R-:W-:-:S04]  /*2230*/  F2FP.BF16.F32.PACK_AB R0, RZ, R0 ;  /* 0x00000000ff00723e */ /* 0x001fc800000010ff */
[----:B------:R-:W-:Y:S01]  /*2240*/  PRMT R18, R0, 0x7610, R18 ;  /* 0x0000761000127816 */ /* 0x000fe20000000012 */
[----:B------:R-:W-:Y:S06]  /*2250*/  BRA `(.L_x_10447) ;  /* 0x0000000000107947 */ /* 0x000fec0003800000 */
.L_x_10470:
[----:B------:R-:W2:Y:S02]  /*2260*/  LDG.E R4, desc[UR36][R4.64] ;  /* 0x0000002404047981 */ /* 0x000ea4000c1e1900 */
[----:B--2---:R-:W-:-:S04]  /*2270*/  I2FP.F32.U32 R0, R4 ;  /* 0x0000000400007245 */ /* 0x004fc80000201000 */
[----:B------:R-:W-:-:S04]  /*2280*/  F2FP.BF16.F32.PACK_AB R0, RZ, R0 ;  /* 0x00000000ff00723e */ /* 0x000fc800000010ff */
[----:B------:R-:W-:-:S07]  /*2290*/  PRMT R18, R0, 0x7610, R18 ;  /* 0x0000761000127816 */ /* 0x000fce0000000012 */
.L_x_10447:
[----:B------:R-:W-:-:S07]  /*22a0*/  VIADD R17, R17, 0x80 ;  /* 0x0000008011117836 */ /* 0x000fce0000000000 */
.L_x_10441:
[----:B------:R-:W-:Y:S05]  /*22b0*/  BSYNC.RECONVERGENT B6 ;  /* 0x0000000000067941 */ /* 0x000fea0003800200 */
.L_x_10440:
        /* <DEDUP_REMOVED lines=26> */
.L_x_10480:
[----:B------:R-:W2:Y:S02]  /*2460*/  LDG.E.U8 R4, desc[UR36][R4.64] ;  /* 0x0000002404047981 */ /* 0x000ea4000c1e1100 */
[----:B--2---:R-:W-:-:S04]  /*2470*/  I2FP.F32.U32 R0, R4 ;  /* 0x0000000400007245 */ /* 0x004fc80000201000 */
[----:B------:R-:W-:-:S04]  /*2480*/  F2FP.BF16.F32.PACK_AB R0, RZ, R0 ;  /* 0x00000000ff00723e */ /* 0x000fc800000010ff */
[----:B------:R-:W-:Y:S01]  /*2490*/  PRMT R24, R0, 0x7610, R24 ;  /* 0x0000761000187816 */ /* 0x000fe20000000018 */
[----:B------:R-:W-:Y:S06]  /*24a0*/  BRA `(.L_x_10482) ;  /* 0x0000000c00c47947 */ /* 0x000fec0003800000 */
.L_x_10479:
        /* <DEDUP_REMOVED lines=11> */
.L_x_10484:
[----:B------:R-:W2:Y:S02]  /*2560*/  LDG.E R4, desc[UR36][R4.64] ;  /* 0x0000002404047981 */ /* 0x000ea4000c1e1900 */
[----:B--2---:R-:W-:-:S04]  /*2570*/  I2FP.F32.S32 R0, R4 ;  /* 0x0000000400007245 */ /* 0x004fc80000201400 */
[----:B------:R-:W-:-:S04]  /*2580*/  F2FP.BF16.F32.PACK_AB R0, RZ, R0 ;  /* 0x00000000ff00723e */ /* 0x000fc800000010ff */
[----:B------:R-:W-:Y:S01]  /*2590*/  PRMT R24, R0, 0x7610, R24 ;  /* 0x0000761000187816 */ /* 0x000fe20000000018 */
[----:B------:R-:W-:Y:S06]  /*25a0*/  BRA `(.L_x_10482) ;  /* 0x0000000c00847947 */ /* 0x000fec0003800000 */
.L_x_10483:
[----:B------:R-:W2:Y:S02]  /*25b0*/  LDG.E.U16 R4, desc[UR36][R4.64] ;  /* 0x0000002404047981 */ /* 0x000ea4000c1e1500 */
[----:B--2---:R-:W0:Y:S02]  /*25c0*/  I2F.S16 R0, R4 ;  /* 0x0000000400007306 */ /* 0x004e240000101400 */
[----:B0-----:R-:W-:-:S04]  /*25d0*/  F2FP.BF16.F32.PACK_AB R0, RZ, R0 ;  /* 0x00000000ff00723e */ /* 0x001fc800000010ff */
[----:B------:R-:W-:Y:S01]  /*25e0*/  PRMT R24, R0, 0x7610, R24 ;  /* 0x0000761000187816 */ /* 0x000fe20000000018 */
[----:B------:R-:W-:Y:S06]  /*25f0*/  BRA `(.L_x_10482) ;  /* 0x0000000c00707947 */ /* 0x000fec0003800000 */
.L_x_10478:
        /* <DEDUP_REMOVED lines=9> */
.L_x_10486:
[----:B------:R-:W2:Y:S02]  /*2690*/  LDG.E.U16 R0, desc[UR36][R4.64] ;  /* 0x0000002404007981 */ /* 0x000ea4000c1e1500 */
[----:B--2---:R-:W-:-:S05]  /*26a0*/  HADD2.F32 R0, -RZ, R0.H0_H0 ;  /* 0x20000000ff007230 */ /* 0x004fca0000004100 */
[----:B------:R-:W-:-:S04]  /*26b0*/  F2FP.BF16.F32.PACK_AB R0, RZ, R0 ;  /* 0x00000000ff00723e */ /* 0x000fc800000010ff */
[----:B------:R-:W-:Y:S01]  /*26c0*/  PRMT R24, R0, 0x7610, R24 ;  /* 0x0000761000187816 */ /* 0x000fe20000000018 */
[----:B------:R-:W-:Y:S06]  /*26d0*/  BRA `(.L_x_10482) ;  /* 0x0000000c00387947 */ /* 0x000fec0003800000 */
.L_x_10485:
        /* <DEDUP_REMOVED lines=9> */
.L_x_10488:
[----:B------:R-:W2:Y:S02]  /*2770*/  LDG.E.U16 R4, desc[UR36][R4.64] ;  /* 0x0000002404047981 */ /* 0x000ea4000c1e1500 */
[----:B--2---:R-:W-:-:S05]  /*2780*/  HADD2.F32 R0, -RZ, R4.H0_H0 ;  /* 0x20000004ff007230 */ /* 0x004fca0000004100 */
[----:B------:R-:W-:-:S04]  /*2790*/  F2FP.BF16.F32.PACK_AB R0, RZ, R0 ;  /* 0x00000000ff00723e */ /* 0x000fc800000010ff */
[----:B------:R-:W-:Y:S01]  /*27a0*/  PRMT R24, R0, 0x7610, R24 ;  /* 0x0000761000187816 */ /* 0x000fe20000000018 */
[----:B------:R-:W-:Y:S06]  /*27b0*/  BRA `(.L_x_10482) ;  /* 0x0000000c00007947 */ /* 0x000fec0003800000 */
.L_x_10487:
        /* <DEDUP_REMOVED lines=9> */
.L_x_10477:
        /* <DEDUP_REMOVED lines=14> */
.L_x_10491:
        /* <DEDUP_REMOVED lines=9> */
.L_x_10490:
        /* <DEDUP_REMOVED lines=27> */
.L_x_10493:
        /* <DEDUP_REMOVED lines=15> */
.L_x_10492:
[----:B------:R0:W5:Y:S01]  /*2c60*/  LDG.E.U16 R24, desc[UR36][R4.64] ;  /* 0x0000002404187981 */ /* 0x000162000c1e1500 */
[----:B------:R-:W-:Y:S05]  /*2c70*/  BRA `(.L_x_10482) ;  /* 0x0000000400d07947 */ /* 0x000fea0003800000 */
.L_x_10489:
        /* <DEDUP_REMOVED lines=13> */
.L_x_10496:
        /* <DEDUP_REMOVED lines=21> */
.L_x_10500:
[----:B------:R-:W-:Y:S05]  /*2ea0*/  BSYNC.RECONVERGENT B1 ;  /* 0x0000000000017941 */ /* 0x000fea0003800200 */
.L_x_10499:
[----:B------:R-:W-:Y:S01]  /*2eb0*/  IMAD.SHL.U32 R0, R0, 0x100000, RZ ;  /* 0x0010000000007824 */ /* 0x000fe200078e00ff */
[----:B------:R-:W-:-:S04]  /*2ec0*/  LEA R3, R3, 0x3b800000, 0x17 ;  /* 0x3b80000003037811 */ /* 0x000fc800078eb8ff */
[----:B------:R-:W-:-:S07]  /*2ed0*/  LOP3.LUT R0, R3, R0, R7, 0xfe, !PT ;  /* 0x0000000003007212 */ /* 0x000fce00078efe07 */
.L_x_10498:
[----:B------:R-:W-:Y:S05]  /*2ee0*/  BSYNC.RECONVERGENT B0 ;  /* 0x0000000000007941 */ /* 0x000fea0003800200 */
.L_x_10497:
[----:B------:R-:W-:-:S04]  /*2ef0*/  F2FP.BF16.F32.PACK_AB R0, RZ, R0 ;  /* 0x00000000ff00723e */ /* 0x000fc800000010ff */
[----:B------:R-:W-:Y:S01]  /*2f00*/  PRMT R24, R0, 0x7610, R24 ;  /* 0x0000761000187816 */ /* 0x000fe20000000018 */
[----:B------:R-:W-:Y:S06]  /*2f10*/  BRA `(.L_x_10482) ;  /* 0x0000000400287947 */ /* 0x000fec0003800000 */
.L_x_10495:
        /* <DEDUP_REMOVED lines=21> */
.L_x_10504:
[----:B------:R-:W-:Y:S05]  /*3070*/  BSYNC.RECONVERGENT B1 ;  /* 0x0000000000017941 */ /* 0x000fea0003800200 */
.L_x_10503:
[----:B------:R-:W-:Y:S01]  /*3080*/  IMAD.SHL.U32 R0, R0, 0x200000, RZ ;  /* 0x0020000000007824 */ /* 0x000fe200078e00ff */
[----:B------:R-:W-:-:S04]  /*3090*/  LEA R3, R3, 0x37800000, 0x17 ;  /* 0x3780000003037811 */ /* 0x000fc800078eb8ff */
[----:B------:R-:W-:-:S07]  /*30a0*/  LOP3.LUT R0, R3, R0, R7, 0xfe, !PT ;  /* 0x0000000003007212 */ /* 0x000fce00078efe07 */
.L_x_10502:
[----:B------:R-:W-:Y:S05]  /*30b0*/  BSYNC.RECONVERGENT B0 ;  /* 0x0000000000007941 */ /* 0x000fea0003800200 */
.L_x_10501:
[----:B------:R-:W-:-:S04]  /*30c0*/  F2FP.BF16.F32.PACK_AB R0, RZ, R0 ;  /* 0x00000000ff00723e */ /* 0x000fc800000010ff */
[----:B------:R-:W-:Y:S01]  /*30d0*/  PRMT R24, R0, 0x7610, R24 ;  /* 0x0000761000187816 */ /* 0x000fe20000000018 */
[----:B------:R-:W-:Y:S06]  /*30e0*/  BRA `(.L_x_10482) ;  /* 0x0000000000b47947 */ /* 0x000fec0003800000 */
.L_x_10494:
        /* <DEDUP_REMOVED lines=14> */
.L_x_10508:
[----:B------:R-:W-:Y:S05]  /*31d0*/  BSYNC.RECONVERGENT B0 ;  /* 0x0000000000007941 */ /* 0x000fea0003800200 */
.L_x_10507:
[----:B------:R-:W-:-:S04]  /*31e0*/  F2FP.BF16.F32.PACK_AB R0, RZ, R0 ;  /* 0x00000000ff00723e */ /* 0x000fc800000010ff */
[----:B------:R-:W-:Y:S01]  /*31f0*/  PRMT R24, R0, 0x7610, R24 ;  /* 0x0000761000187816 */ /* 0x000fe20000000018 */
[----:B------:R-:W-:Y:S06]  /*3200*/  BRA `(.L_x_10482) ;  /* 0x00000000006c7947 */ /* 0x000fec0003800000 */
.L_x_10481:
        /* <DEDUP_REMOVED lines=16> */
.L_x_10509:
[----:B------:R-:W-:Y:S01]  /*3310*/  PRMT R24, RZ, 0x7610, R24 ;  /* 0x00007610ff187816 */ /* 0x000fe20000000018 */
[----:B------:R-:W-:Y:S06]  /*3320*/  BRA `(.L_x_10482) ;  /* 0x0000000000247947 */ /* 0x000fec0003800000 */
.L_x_10506:
[----:B------:R-:W2:Y:S02]  /*3330*/  LDG.E.64 R4, desc[UR36][R4.64] ;  /* 0x0000002404047981 */ /* 0x000ea4000c1e1b00 */
[----:B--2---:R-:W0:Y:S02]  /*3340*/  I2F.U64 R0, R4 ;  /* 0x0000000400007312 */ /* 0x004e240000301000 */
[----:B0-----:R-:W-:-:S04]  /*3350*/  F2FP.BF16.F32.PACK_AB R0, RZ, R0 ;  /* 0x00000000ff00723e */ /* 0x001fc800000010ff */
[----:B------:R-:W-:Y:S01]  /*3360*/  PRMT R24, R0, 0x7610, R24 ;  /* 0x0000761000187816 */ /* 0x000fe20000000018 */
[----:B------:R-:W-:Y:S06]  /*3370*/  BRA `(.L_x_10482) ;  /* 0x0000000000107947 */ /* 0x000fec0003800000 */
.L_x_10505:
[----:B------:R-:W2:Y:S02]  /*3380*/  LDG.E R4, desc[UR36][R4.64] ;  /* 0x0000002404047981 */ /* 0x000ea4000c1e1900 */
[----:B--2---:R-:W-:-:S04]  /*3390*/  I2FP.F32.U32 R0, R4 ;  /* 0x0000000400007245 */ /* 0x004fc80000201000 */
[----:B------:R-:W-:-:S04]  /*33a0*/  F2FP.BF16.F32.PACK_AB R0, RZ, R0 ;  /* 0x00000000ff00723e */ /* 0x000fc800000010ff */
[----:B------:R-:W-:-:S07]  /*33b0*/  PRMT R24, R0, 0x7610, R24 ;  /* 0x0000761000187816 */ /* 0x000fce0000000018 */
.L_x_10482:
[----:B------:R-:W-:-:S07]  /*33c0*/  VIADD R17, R17, 0x80 ;  /* 0x0000008011117836 */ /* 0x000fce0000000000 */
.L_x_10476:
[----:B------:R-:W-:Y:S05]  /*33d0*/  BSYNC.RECONVERGENT B6 ;  /* 0x0000000000067941 */ /* 0x000fea0003800200 */
.L_x_10475:
        /* <DEDUP_REMOVED lines=25> */
.L_x_10515:
[----:B------:R-:W2:Y:S02]  /*3570*/  LDG.E.U8 R4, desc[UR36][R4.64] ;  /* 0x0000002404047981 */ /* 0x000ea4000c1e1100 */
[----:B--2---:R-:W-:-:S04]  /*3580*/  I2FP.F32.U32 R0, R4 ;  /* 0x0000000400007245 */ /* 0x004fc80000201000 */
[----:B------:R-:W-:Y:S01]  /*3590*/  F2FP.BF16.F32.PACK_AB R0, RZ, R0 ;  /* 0x00000000ff00723e */ /* 0x000fe200000010ff */
[----:B------:R-:W-:Y:S06]  /*35a0*/  BRA `(.L_x_10511) ;  /* 0x0000000c00887947 */ /* 0x000fec0003800000 */
.L_x_10514:
        /* <DEDUP_REMOVED lines=10> */
.L_x_10518:
[----:B------:R-:W2:Y:S02]  /*3650*/  LDG.E R4, desc[UR36][R4.64] ;  /* 0x0000002404047981 */ /* 0x000ea4000c1e1900 */
[----:B--2---:R-:W-:-:S04]  /*3660*/  I2FP.F32.S32 R0, R4 ;  /* 0x0000000400007245 */ /* 0x004fc80000201400 */
[----:B------:R-:W-:Y:S01]  /*3670*/  F2FP.BF16.F32.PACK_AB R0, RZ, R0 ;  /* 0x00000000ff00723e */ /* 0x000fe200000010ff */
[----:B------:R-:W-:Y:S06]  /*3680*/  BRA `(.L_x_10511) ;  /* 0x0000000c00507947 */ /* 0x000fec0003800000 */
.L_x_10517:
[----:B------:R-:W2:Y:S02]  /*3690*/  LDG.E.U16 R4, desc[UR36][R4.64] ;  /* 0x0000002404047981 */ /* 0x000ea4000c1e1500 */
[----:B--2---:R-:W0:Y:S02]  /*36a0*/  I2F.S16 R0, R4 ;  /* 0x0000000400007306 */ /* 0x004e240000101400 */
[----:B0-----:R-:W-:Y:S01]  /*36b0*/  F2FP.BF16.F32.PACK_AB R0, RZ, R0 ;  /* 0x00000000ff00723e */ /* 0x001fe200000010ff */
[----:B------:R-:W-:Y:S06]  /*36c0*/  BRA `(.L_x_10511) ;  /* 0x0000000c00407947 */ /* 0x000fec0003800000 */
.L_x_10513:
        /* <DEDUP_REMOVED lines=9> */
.L_x_10520:
[----:B------:R-:W2:Y:S02]  /*3760*/  LDG.E.U16 R0, desc[UR36][R4.64] ;  /* 0x0000002404007981 */ /* 0x000ea4000c1e1500 */
[----:B--2---:R-:W-:-:S05]  /*3770*/  HADD2.F32 R0, -RZ, R0.H0_H0 ;  /* 0x20000000ff007230 */ /* 0x004fca0000004100 */
[----:B------:R-:W-:Y:S01]  /*3780*/  F2FP.BF16.F32.PACK_AB R0, RZ, R0 ;  /* 0x00000000ff00723e */ /* 0x000fe200000010ff */
[----:B------:R-:W-:Y:S06]  /*3790*/  BRA `(.L_x_10511) ;  /* 0x0000000c000c7947 */ /* 0x000fec0003800000 */
.L_x_10519:
        /* <DEDUP_REMOVED lines=9> */
.L_x_10522:
[----:B------:R-:W2:Y:S02]  /*3830*/  LDG.E.U16 R4, desc[UR36][R4.64] ;  /* 0x0000002404047981 */ /* 0x000ea4000c1e1500 */
[----:B--2---:R-:W-:-:S05]  /*3840*/  HADD2.F32 R0, -RZ, R4.H0_H0 ;  /* 0x20000004ff007230 */ /* 0x004fca0000004100 */
[----:B------:R-:W-:Y:S01]  /*3850*/  F2FP.BF16.F32.PACK_AB R0, RZ, R0 ;  /* 0x00000000ff00723e */ /* 0x000fe200000010ff */
[----:B------:R-:W-:Y:S06]  /*3860*/  BRA `(.L_x_10511) ;  /* 0x0000000800d87947 */ /* 0x000fec0003800000 */
.L_x_10521:
        /* <DEDUP_REMOVED lines=8> */
.L_x_10512:
        /* <DEDUP_REMOVED lines=13> */
.L_x_10525:
        /* <DEDUP_REMOVED lines=8> */
.L_x_10524:
        /* <DEDUP_REMOVED lines=27> */
.L_x_10527:
        /* <DEDUP_REMOVED lines=14> */
.L_x_10526:
[----:B------:R1:W5:Y:S01]  /*3cd0*/  LDG.E.U16 R0, desc[UR36][R4.64] ;  /* 0x0000002404007981 */ /* 0x000362000c1e1500 */
[----:B------:R-:W-:Y:S05]  /*3ce0*/  BRA `(.L_x_10511) ;  /* 0x0000000400b87947 */ /* 0x000fea0003800000 */
.L_x_10523:
        /* <DEDUP_REMOVED lines=12> */
.L_x_10530:
        /* <DEDUP_REMOVED lines=21> */
.L_x_10534:
[----:B------:R-:W-:Y:S05]  /*3f00*/  BSYNC.RECONVERGENT B1 ;  /* 0x0000000000017941 */ /* 0x000fea0003800200 */
.L_x_10533:
[----:B------:R-:W-:Y:S01]  /*3f10*/  IMAD.SHL.U32 R0, R0, 0x100000, RZ ;  /* 0x0010000000007824 */ /* 0x000fe200078e00ff */
[----:B------:R-:W-:-:S04]  /*3f20*/  LEA R3, R3, 0x3b800000, 0x17 ;  /* 0x3b80000003037811 */ /* 0x000fc800078eb8ff */
[----:B------:R-:W-:-:S07]  /*3f30*/  LOP3.LUT R0, R3, R0, R7, 0xfe, !PT ;  /* 0x0000000003007212 */ /* 0x000fce00078efe07 */
.L_x_10532:
[----:B------:R-:W-:Y:S05]  /*3f40*/  BSYNC.RECONVERGENT B0 ;  /* 0x0000000000007941 */ /* 0x000fea0003800200 */
.L_x_10531:
[----:B------:R-:W-:Y:S01]  /*3f50*/  F2FP.BF16.F32.PACK_AB R0, RZ, R0 ;  /* 0x00000000ff00723e */ /* 0x000fe200000010ff */
[----:B------:R-:W-:Y:S06]  /*3f60*/  BRA `(.L_x_10511) ;  /* 0x0000000400187947 */ /* 0x000fec0003800000 */
.L_x_10529:
        /* <DEDUP_REMOVED lines=21> */
.L_x_10538:
[----:B------:R-:W-:Y:S05]  /*40c0*/  BSYNC.RECONVERGENT B1 ;  /* 0x0000000000017941 */ /* 0x000fea0003800200 */
.L_x_10537:
[----:B------:R-:W-:Y:S01]  /*40d0*/  IMAD.SHL.U32 R0, R0, 0x200000, RZ ;  /* 0x0020000000007824 */ /* 0x000fe200078e00ff */
[----:B------:R-:W-:-:S04]  /*40e0*/  LEA R3, R3, 0x37800000, 0x17 ;  /* 0x3780000003037811 */ /* 0x000fc800078eb8ff */
[----:B------:R-:W-:-:S07]  /*40f0*/  LOP3.LUT R0, R3, R0, R7, 0xfe, !PT ;  /* 0x0000000003007212 */ /* 0x000fce00078efe07 */
.L_x_10536:
[----:B------:R-:W-:Y:S05]  /*4100*/  BSYNC.RECONVERGENT B0 ;  /* 0x0000000000007941 */ /* 0x000fea0003800200 */
.L_x_10535:
[----:B------:R-:W-:Y:S01]  /*4110*/  F2FP.BF16.F32.PACK_AB R0, RZ, R0 ;  /* 0x00000000ff00723e */ /* 0x000fe200000010ff */
[----:B------:R-:W-:Y:S06]  /*4120*/  BRA `(.L_x_10511) ;  /* 0x0000000000a87947 */ /* 0x000fec0003800000 */
.L_x_10528:
        /* <DEDUP_REMOVED lines=14> */
.L_x_10542:
[----:B------:R-:W-:Y:S05]  /*4210*/  BSYNC.RECONVERGENT B0 ;  /* 0x0000000000007941 */ /* 0x000fea0003800200 */
.L_x_10541:
[----:B------:R-:W-:Y:S01]  /*4220*/  F2FP.BF16.F32.PACK_AB R0, RZ, R0 ;  /* 0x00000000ff00723e */ /* 0x000fe200000010ff */
[----:B------:R-:W-:Y:S06]  /*4230*/  BRA `(.L_x_10511) ;  /* 0x0000000000647947 */ /* 0x000fec0003800000 */
.L_x_10516:
        /* <DEDUP_REMOVED lines=16> */
.L_x_10543:
[----:B------:R-:W-:Y:S01]  /*4340*/  PRMT R0, RZ, 0x7610, R0 ;  /* 0x00007610ff007816 */ /* 0x000fe20000000000 */
[----:B------:R-:W-:Y:S06]  /*4350*/  BRA `(.L_x_10511) ;  /* 0x00000000001c7947 */ /* 0x000fec0003800000 */
.L_x_10540:
[----:B------:R-:W2:Y:S02]  /*4360*/  LDG.E.64 R4, desc[UR36][R4.64] ;  /* 0x0000002404047981 */ /* 0x000ea4000c1e1b00 */
[----:B--2---:R-:W0:Y:S02]  /*4370*/  I2F.U64 R0, R4 ;  /* 0x0000000400007312 */ /* 0x004e240000301000 */
[----:B0-----:R-:W-:Y:S01]  /*4380*/  F2FP.BF16.F32.PACK_AB R0, RZ, R0 ;  /* 0x00000000ff00723e */ /* 0x001fe200000010ff */
[----:B------:R-:W-:Y:S06]  /*4390*/  BRA `(.L_x_10511) ;  /* 0x00000000000c7947 */ /* 0x000fec0003800000 */
.L_x_10539:
[----:B------:R-:W2:Y:S02]  /*43a0*/  LDG.E R4, desc[UR36][R4.64] ;  /* 0x0000002404047981 */ /* 0x000ea4000c1e1900 */
[----:B--2---:R-:W-:-:S04]  /*43b0*/  I2FP.F32.U32 R0, R4 ;  /* 0x0000000400007245 */ /* 0x004fc80000201000 */
[----:B------:R-:W-:-:S07]  /*43c0*/  F2FP.BF16.F32.PACK_AB R0, RZ, R0 ;  /* 0x00000000ff00723e */ /* 0x000fce00000010ff */
.L_x_10511:
[----:B------:R-:W-:Y:S05]  /*43d0*/  BSYNC.RECONVERGENT B6 ;  /* 0x0000000000067941 */ /* 0x000fea0003800200 */
.L_x_10510:
        /* <DEDUP_REMOVED lines=10> */
[----:B-----5:R-:W-:-:S04]  /*4480*/  IMAD.U32 R19, R19, 0x10000, RZ ;  /* 0x0001000013137824 */ /* 0x020fc800078e00ff */
[----:B------:R-:W-:-:S04]  /*4490*/  FMUL.FTZ R4, R19, R19 ;  /* 0x0000001313047220 */ /* 0x000fc80000410000 */
[----:B------:R-:W-:-:S04]  /*44a0*/  FMUL.FTZ R4, R19, R4 ;  /* 0x0000000413047220 */ /* 0x000fc80000410000 */
[----:B------:R-:W-:Y:S01]  /*44b0*/  FFMA.FTZ R4, R4, 0.044714998453855514526, R19 ;  /* 0x3d37271304047823 */ /* 0x000fe20000010013 */
[----:B------:R-:W-:-:S03]  /*44c0*/  FMUL.FTZ R19, R19, 0.5 ;  /* 0x3f00000013137820 */ /* 0x000fc60000410000 */
[----:B------:R-:W-:-:S06]  /*44d0*/  FMUL.FTZ R4, R4, 0.79788458347320556641 ;  /* 0x3f4c422a04047820 */ /* 0x000fcc0000410000 */
[----:B------:R-:W0:Y:S02]  /*44e0*/  MUFU.TANH R4, R4 ;  /* 0x0000000400047308 */ /* 0x000e240000002400 */
[----:B0-----:R-:W-:-:S04]  /*44f0*/  FADD.FTZ R6, R4, 1 ;  /* 0x3f80000004067421 */ /* 0x001fc80000010000 */
[----:B------:R-:W-:-:S06]  /*4500*/  FMUL.FTZ R3, R19, R6 ;  /* 0x0000000613037220 */ /* 0x000fcc0000410000 */
[----:B------:R-:W0:Y:S02]  /*4510*/  F2F.BF16.F32 R3, R3 ;  /* 0x0000000300037304 */ /* 0x000e240000202000 */
.L_x_10545:
[----:B------:R-:W-:Y:S05]  /*4520*/  BSYNC.RECONVERGENT B0 ;  /* 0x0000000000007941 */ /* 0x000fea0003800200 */
.L_x_10544:
[----:B------:R-:W-:Y:S04]  /*4530*/  BSSY.RECONVERGENT B0, `(.L_x_10546) ;  /* 0x000000c000007945 */ /* 0x000fe80003800200 */
[----:B------:R-:W-:Y:S05]  /*4540*/  @P1 BRA `(.L_x_10547) ;  /* 0x0000000000281947 */ /* 0x000fea0003800000 */
[----:B-----5:R-:W-:-:S04]  /*4550*/  IMAD.U32 R18, R18, 0x10000, RZ ;  /* 0x0001000012127824 */ /* 0x020fc800078e00ff */
[----:B------:R-:W-:-:S04]  /*4560*/  FMUL.FTZ R5, R18, R18 ;  /* 0x0000001212057220 */ /* 0x000fc80000410000 */
[----:B------:R-:W-:-:S04]  /*4570*/  FMUL.FTZ R5, R18, R5 ;  /* 0x0000000512057220 */ /* 0x000fc80000410000 */
[----:B------:R-:W-:Y:S01]  /*4580*/  FFMA.FTZ R5, R5, 0.044714998453855514526, R18 ;  /* 0x3d37271305057823 */ /* 0x000fe20000010012 */
[----:B------:R-:W-:-:S03]  /*4590*/  FMUL.FTZ R18, R18, 0.5 ;  /* 0x3f00000012127820 */ /* 0x000fc60000410000 */
[----:B------:R-:W-:-:S06]  /*45a0*/  FMUL.FTZ R5, R5, 0.79788458347320556641 ;  /* 0x3f4c422a05057820 */ /* 0x000fcc0000410000 */
[----:B------:R-:W1:Y:S02]  /*45b0*/  MUFU.TANH R5, R5 ;  /* 0x0000000500057308 */ /* 0x000e640000002400 */
[----:B-1----:R-:W-:-:S04]  /*45c0*/  FADD.FTZ R7, R5, 1 ;  /* 0x3f80000005077421 */ /* 0x002fc80000010000 */
[----:B------:R-:W-:-:S04]  /*45d0*/  FMUL.FTZ R7, R18, R7 ;  /* 0x0000000712077220 */ /* 0x000fc80000410000 */
[----:B------:R1:W3:Y:S03]  /*45e0*/  F2F.BF16.F32 R22, R7 ;  /* 0x0000000700167304 */ /* 0x0002e60000202000 */
.L_x_10547:
[----:B------:R-:W-:Y:S05]  /*45f0*/  BSYNC.RECONVERGENT B0 ;  /* 0x0000000000007941 */ /* 0x000fea0003800200 */
.L_x_10546:
        /* <DEDUP_REMOVED lines=11> */
[----:B------:R4:W1:Y:S03]  /*46b0*/  F2F.BF16.F32 R18, R7 ;  /* 0x0000000700127304 */ /* 0x0008660000202000 */
.L_x_10549:
[----:B------:R-:W-:Y:S05]  /*46c0*/  BSYNC.RECONVERGENT B0 ;  /* 0x0000000000007941 */ /* 0x000fea0003800200 */
.L_x_10548:
        /* <DEDUP_REMOVED lines=9> */
[----:B-1--4-:R-:W-:-:S04]  /*4760*/  FADD.FTZ R7, R5, 1 ;  /* 0x3f80000005077421 */ /* 0x012fc80000010000 */
[----:B------:R-:W-:-:S04]  /*4770*/  FMUL.FTZ R0, R0, R7 ;  /* 0x0000000700007220 */ /* 0x000fc80000410000 */
[----:B------:R1:W4:Y:S03]  /*4780*/  F2F.BF16.F32 R19, R0 ;  /* 0x0000000000137304 */ /* 0x0003260000202000 */
.L_x_10551:
[----:B------:R-:W-:Y:S05]  /*4790*/  BSYNC.RECONVERGENT B0 ;  /* 0x0000000000007941 */ /* 0x000fea0003800200 */
.L_x_10550:
[----:B------:R-:W-:Y:S04]  /*47a0*/  BSSY.RECONVERGENT B6, `(.L_x_10552) ;  /* 0x000010e000067945 */ /* 0x000fe80003800200 */
[----:B------:R-:W-:Y:S05]  /*47b0*/  @P0 BRA `(.L_x_10553) ;  /* 0x0000001000300947 */ /* 0x000fea0003800000 */
[----:B------:R-:W0:Y:S01]  /*47c0*/  LDCU UR4, c[0x0][0x3a8] ;  /* 0x00007500ff0477ac */ /* 0x000e220008000800 */
[----:B------:R-:W3:Y:S01]  /*47d0*/  LDC.64 R8, c[0x0][0x388] ;  /* 0x0000e200ff087b82 */ /* 0x000ee20000000a00 */
[----:B-1---5:R-:W-:Y:S01]  /*47e0*/  IMAD R0, R2, 0x200, R25 ;  /* 0x0000020002007824 */ /* 0x022fe200078e0219 */
[----:B--2---:R-:W-:-:S03]  /*47f0*/  PRMT R4, R17, 0x9910, RZ ;  /* 0x0000991011047816 */ /* 0x004fc600000000ff */
        /* <DEDUP_REMOVED lines=19> */
.L_x_10557:
[----:B------:R-:W-:Y:S02]  /*4930*/  IMAD.U32 R5, R3, 0x10000, RZ ;  /* 0x0001000003057824 */ /* 0x000fe400078e00ff */
[----:B------:R-:W-:-:S04]  /*4940*/  IMAD.MOV.U32 R25, RZ, RZ, R23 ;  /* 0x000000ffff197224 */ /* 0x000fc800078e0017 */
[----:B------:R-:W0:Y:S02]  /*4950*/  F2I.S64.TRUNC R4, R5 ;  /* 0x0000000500047311 */ /* 0x000e24000020d900 */
[----:B0-----:R0:W-:Y:S01]  /*4960*/  STG.E.U8 desc[UR36][R8.64], R4 ;  /* 0x0000000408007986 */ /* 0x0011e2000c101124 */
[----:B------:R-:W-:Y:S05]  /*4970*/  BRA `(.L_x_10553) ;  /* 0x0000000c00c07947 */ /* 0x000fea0003800000 */
.L_x_10556:
        /* <DEDUP_REMOVED lines=11> */
.L_x_10560:
[----:B------:R-:W-:Y:S02]  /*4a30*/  IMAD.U32 R3, R3, 0x10000, RZ ;  /* 0x0001000003037824 */ /* 0x000fe400078e00ff */
[----:B------:R-:W-:-:S04]  /*4a40*/  IMAD.MOV.U32 R25, RZ, RZ, R23 ;  /* 0x000000ffff197224 */ /* 0x000fc800078e0017 */
[----:B------:R-:W0:Y:S02]  /*4a50*/  F2I.FTZ.TRUNC.NTZ R3, R3 ;  /* 0x0000000300037305 */ /* 0x000e24000021f100 */
[----:B0-----:R0:W-:Y:S01]  /*4a60*/  STG.E desc[UR36][R8.64], R3 ;  /* 0x0000000308007986 */ /* 0x0011e2000c101924 */
[----:B------:R-:W-:Y:S05]  /*4a70*/  BRA `(.L_x_10553) ;  /* 0x0000000c00807947 */ /* 0x000fea0003800000 */
.L_x_10559:
[----:B------:R-:W-:Y:S02]  /*4a80*/  IMAD.U32 R3, R3, 0x10000, RZ ;  /* 0x0001000003037824 */ /* 0x000fe400078e00ff */
[----:B------:R-:W-:-:S04]  /*4a90*/  IMAD.MOV.U32 R25, RZ, RZ, R23 ;  /* 0x000000ffff197224 */ /* 0x000fc800078e0017 */
[----:B------:R-:W0:Y:S02]  /*4aa0*/  F2I.FTZ.TRUNC.NTZ R3, R3 ;  /* 0x0000000300037305 */ /* 0x000e24000021f100 */
[----:B0-----:R0:W-:Y:S01]  /*4ab0*/  STG.E.U16 desc[UR36][R8.64], R3 ;  /* 0x0000000308007986 */ /* 0x0011e2000c101524 */
[----:B------:R-:W-:Y:S05]  /*4ac0*/  BRA `(.L_x_10553) ;  /* 0x0000000c006c7947 */ /* 0x000fea0003800000 */
.L_x_10555:
        /* <DEDUP_REMOVED lines=10> */
.L_x_10562:
[----:B------:R-:W-:Y:S02]  /*4b70*/  IMAD.U32 R0, R3, 0x10000, RZ ;  /* 0x0001000003007824 */ /* 0x000fe400078e00ff */
[----:B------:R-:W-:-:S03]  /*4b80*/  IMAD.MOV.U32 R25, RZ, RZ, R23 ;  /* 0x000000ffff197224 */ /* 0x000fc600078e0017 */
[----:B------:R-:W-:-:S05]  /*4b90*/  F2FP.F16.F32.PACK_AB R0, RZ, R0 ;  /* 0x00000000ff00723e */ /* 0x000fca00000000ff */
[----:B------:R0:W-:Y:S01]  /*4ba0*/  STG.E.U16 desc[UR36][R8.64], R0 ;  /* 0x0000000008007986 */ /* 0x0001e2000c101524 */
[----:B------:R-:W-:Y:S05]  /*4bb0*/  BRA `(.L_x_10553) ;  /* 0x0000000c00307947 */ /* 0x000fea0003800000 */
.L_x_10561:
        /* <DEDUP_REMOVED lines=11> */
.L_x_10564:
[----:B------:R-:W-:Y:S02]  /*4c70*/  IMAD.U32 R3, R3, 0x10000, RZ ;  /* 0x0001000003037824 */ /* 0x000fe400078e00ff */
[----:B------:R-:W-:-:S03]  /*4c80*/  IMAD.MOV.U32 R25, RZ, RZ, R23 ;  /* 0x000000ffff197224 */ /* 0x000fc600078e0017 */
[----:B------:R-:W-:-:S04]  /*4c90*/  F2FP.F16.F32.PACK_AB R3, RZ, R3 ;  /* 0x00000003ff03723e */ /* 0x000fc800000000ff */
[----:B------:R-:W-:-:S05]  /*4ca0*/  PRMT R3, R3, 0x5410, RZ ;  /* 0x0000541003037816 */ /* 0x000fca00000000ff */
[----:B------:R0:W-:Y:S01]  /*4cb0*/  STG.E desc[UR36][R8.64], R3 ;  /* 0x0000000308007986 */ /* 0x0001e2000c101924 */
[----:B------:R-:W-:Y:S05]  /*4cc0*/  BRA `(.L_x_10553) ;  /* 0x0000000800ec7947 */ /* 0x000fea0003800000 */
.L_x_10563:
[----:B------:R-:W-:Y:S02]  /*4cd0*/  IMAD.U32 R4, R3, 0x10000, RZ ;  /* 0x0001000003047824 */ /* 0x000fe400078e00ff */
[----:B------:R-:W-:Y:S02]  /*4ce0*/  IMAD.MOV.U32 R25, RZ, RZ, R23 ;  /* 0x000000ffff197224 */ /* 0x000fe400078e0017 */
[----:B------:R-:W-:-:S06]  /*4cf0*/  FMUL.FTZ R4, R4, 1 ;  /* 0x3f80000004047820 */ /* 0x000fcc0000410000 */
[----:B------:R-:W0:Y:S02]  /*4d00*/  F2F.F64.F32 R4, R4 ;  /* 0x0000000400047310 */ /* 0x000e240000201800 */
[----:B0-----:R0:W-:Y:S01]  /*4d10*/  STG.E.64 desc[UR36][R8.64], R4 ;  /* 0x0000000408007986 */ /* 0x0011e2000c101b24 */
[----:B------:R-:W-:Y:S05]  /*4d20*/  BRA `(.L_x_10553) ;  /* 0x0000000800d47947 */ /* 0x000fea0003800000 */
.L_x_10554:
        /* <DEDUP_REMOVED lines=14> */
.L_x_10567:
[----:B------:R-:W-:Y:S01]  /*4e10*/  IMAD.U32 R3, R3, 0x10000, RZ ;  /* 0x0001000003037824 */ /* 0x000fe200078e00ff */
[----:B----4-:R-:W-:Y:S01]  /*4e20*/  CS2R R6, SRZ ;  /* 0x0000000000067805 */ /* 0x010fe2000001ff00 */
[----:B------:R-:W-:Y:S02]  /*4e30*/  IMAD.MOV.U32 R25, RZ, RZ, R23 ;  /* 0x000000ffff197224 */ /* 0x000fe400078e0017 */
[----:B------:R-:W-:-:S04]  /*4e40*/  FMUL.FTZ R3, R3, 1 ;  /* 0x3f80000003037820 */ /* 0x000fc80000410000 */
[----:B------:R-:W0:Y:S02]  /*4e50*/  F2F.F64.F32 R4, R3 ;  /* 0x0000000300047310 */ /* 0x000e240000201800 */
[----:B0-----:R0:W-:Y:S01]  /*4e60*/  STG.E.128 desc[UR36][R8.64], R4 ;  /* 0x0000000408007986 */ /* 0x0011e2000c101d24 */
[----:B------:R-:W-:Y:S05]  /*4e70*/  BRA `(.L_x_10553) ;  /* 0x0000000800807947 */ /* 0x000fea0003800000 */
.L_x_10566:
        /* <DEDUP_REMOVED lines=19> */
.L_x_10571:
[----:B------:R-:W-:Y:S05]  /*4fb0*/  BSYNC.RECONVERGENT B0 ;  /* 0x0000000000007941 */ /* 0x000fea0003800200 */
.L_x_10570:
[----:B------:R-:W-:Y:S01]  /*4fc0*/  LOP3.LUT R5, R0, 0x80, R5, 0xf8, !PT ;  /* 0x0000008000057812 */ /* 0x000fe200078ef805 */
[----:B------:R-:W-:-:S04]  /*4fd0*/  IMAD.MOV.U32 R25, RZ, RZ, R23 ;  /* 0x000000ffff197224 */ /* 0x000fc800078e0017 */
[----:B------:R0:W-:Y:S01]  /*4fe0*/  STG.E.U8 desc[UR36][R8.64], R5 ;  /* 0x0000000508007986 */ /* 0x0001e2000c101124 */
[----:B------:R-:W-:Y:S05]  /*4ff0*/  BRA `(.L_x_10553) ;  /* 0x0000000800207947 */ /* 0x000fea0003800000 */
.L_x_10569:
        /* <DEDUP_REMOVED lines=15> */
.L_x_10573:
[----:B------:R-:W-:Y:S05]  /*50f0*/  BSYNC.RECONVERGENT B0 ;  /* 0x0000000000007941 */ /* 0x000fea0003800200 */
.L_x_10572:
[----:B------:R-:W-:Y:S01]  /*5100*/  LOP3.LUT R5, R0, 0x80, R5, 0xf8, !PT ;  /* 0x0000008000057812 */ /* 0x000fe200078ef805 */
[----:B------:R-:W-:-:S04]  /*5110*/  IMAD.MOV.U32 R25, RZ, RZ, R23 ;  /* 0x000000ffff197224 */ /* 0x000fc800078e0017 */
[----:B------:R0:W-:Y:S01]  /*5120*/  STG.E.U8 desc[UR36][R8.64], R5 ;  /* 0x0000000508007986 */ /* 0x0001e2000c101124 */
[----:B------:R-:W-:Y:S05]  /*5130*/  BRA `(.L_x_10553) ;  /* 0x0000000400d07947 */ /* 0x000fea0003800000 */
.L_x_10568:
[----:B------:R0:W-:Y:S01]  /*5140*/  STG.E.U16 desc[UR36][R8.64], R3 ;  /* 0x0000000308007986 */ /* 0x0001e2000c101524 */
[----:B------:R-:W-:Y:S01]  /*5150*/  IMAD.MOV.U32 R25, RZ, RZ, R23 ;  /* 0x000000ffff197224 */ /* 0x000fe200078e0017 */
[----:B------:R-:W-:Y:S06]  /*5160*/  BRA `(.L_x_10553) ;  /* 0x0000000400c47947 */ /* 0x000fec0003800000 */
.L_x_10565:
        /* <DEDUP_REMOVED lines=13> */
.L_x_10576:
        /* <DEDUP_REMOVED lines=13> */
.L_x_10579:
[----:B------:R-:W-:-:S04]  /*5310*/  SHF.R.U32.HI R0, RZ, 0x14, R3 ;  /* 0x00000014ff007819 */ /* 0x000fc80000011603 */
[----:B------:R-:W-:-:S04]  /*5320*/  LOP3.LUT R0, R0, 0x1, RZ, 0xc0, !PT ;  /* 0x0000000100007812 */ /* 0x000fc800078ec0ff */
[----:B------:R-:W-:-:S04]  /*5330*/  IADD3 R0, PT, PT, R3, 0x487ffff, R0 ;  /* 0x0487ffff03007810 */ /* 0x000fc80007ffe000 */
[----:B------:R-:W-:-:S04]  /*5340*/  SHF.R.U32.HI R0, RZ, 0x14, R0 ;  /* 0x00000014ff007819 */ /* 0x000fc80000011600 */
[----:B------:R-:W-:-:S07]  /*5350*/  LOP3.LUT R0, R0, 0xff, RZ, 0xc0, !PT ;  /* 0x000000ff00007812 */ /* 0x000fce00078ec0ff */
.L_x_10580:
[----:B------:R-:W-:-:S04]  /*5360*/  SHF.R.U32.HI R3, RZ, 0x18, R3 ;  /* 0x00000018ff037819 */ /* 0x000fc80000011603 */
[----:B------:R-:W-:-:S04]  /*5370*/  LOP3.LUT R0, R0, 0x80, R3, 0xf8, !PT ;  /* 0x0000008000007812 */ /* 0x000fc800078ef803 */
[----:B------:R-:W-:-:S07]  /*5380*/  PRMT R4, R0, 0x7610, R4 ;  /* 0x0000761000047816 */ /* 0x000fce0000000004 */
.L_x_10578:
[----:B------:R-:W-:Y:S05]  /*5390*/  BSYNC.RECONVERGENT B0 ;  /* 0x0000000000007941 */ /* 0x000fea0003800200 */
.L_x_10577:
[----:B------:R0:W-:Y:S01]  /*53a0*/  STG.E.U8 desc[UR36][R8.64], R4 ;  /* 0x0000000408007986 */ /* 0x0001e2000c101124 */
[----:B------:R-:W-:Y:S01]  /*53b0*/  IMAD.MOV.U32 R25, RZ, RZ, R23 ;  /* 0x000000ffff197224 */ /* 0x000fe200078e0017 */
[----:B------:R-:W-:Y:S06]  /*53c0*/  BRA `(.L_x_10553) ;  /* 0x00000004002c7947 */ /* 0x000fec0003800000 */
.L_x_10575:
        /* <DEDUP_REMOVED lines=13> */
.L_x_10583:
[----:B------:R-:W-:-:S04]  /*54a0*/  SHF.R.U32.HI R0, RZ, 0x15, R3 ;  /* 0x00000015ff007819 */ /* 0x000fc80000011603 */
[----:B------:R-:W-:-:S04]  /*54b0*/  LOP3.LUT R0, R0, 0x1, RZ, 0xc0, !PT ;  /* 0x0000000100007812 */ /* 0x000fc800078ec0ff */
[----:B------:R-:W-:-:S04]  /*54c0*/  IADD3 R0, PT, PT, R3, 0x88fffff, R0 ;  /* 0x088fffff03007810 */ /* 0x000fc80007ffe000 */
[----:B------:R-:W-:-:S04]  /*54d0*/  SHF.R.U32.HI R0, RZ, 0x15, R0 ;  /* 0x00000015ff007819 */ /* 0x000fc80000011600 */
[----:B------:R-:W-:-:S07]  /*54e0*/  LOP3.LUT R0, R0, 0xff, RZ, 0xc0, !PT ;  /* 0x000000ff00007812 */ /* 0x000fce00078ec0ff */
.L_x_10584:
[----:B------:R-:W-:-:S04]  /*54f0*/  SHF.R.U32.HI R3, RZ, 0x18, R3 ;  /* 0x00000018ff037819 */ /* 0x000fc80000011603 */
[----:B------:R-:W-:-:S04]  /*5500*/  LOP3.LUT R0, R0, 0x80, R3, 0xf8, !PT ;  /* 0x0000008000007812 */ /* 0x000fc800078ef803 */
[----:B------:R-:W-:-:S07]  /*5510*/  PRMT R4, R0, 0x7610, R4 ;  /* 0x0000761000047816 */ /* 0x000fce0000000004 */
.L_x_10582:
[----:B------:R-:W-:Y:S05]  /*5520*/  BSYNC.RECONVERGENT B0 ;  /* 0x0000000000007941 */ /* 0x000fea0003800200 */
.L_x_10581:
[----:B------:R0:W-:Y:S01]  /*5530*/  STG.E.U8 desc[UR36][R8.64], R4 ;  /* 0x0000000408007986 */ /* 0x0001e2000c101124 */
[----:B------:R-:W-:Y:S01]  /*5540*/  IMAD.MOV.U32 R25, RZ, RZ, R23 ;  /* 0x000000ffff197224 */ /* 0x000fe200078e0017 */
[----:B------:R-:W-:Y:S06]  /*5550*/  BRA `(.L_x_10553) ;  /* 0x0000000000c87947 */ /* 0x000fec0003800000 */
.L_x_10574:
[----:B------:R-:W-:-:S13]  /*5560*/  ISETP.NE.AND P0, PT, R0, 0x1c, PT ;  /* 0x0000001c0000780c */ /* 0x000fda0003f05270 */
[----:B------:R-:W-:Y:S05]  /*5570*/  @!P0 BRA `(.L_x_10585) ;  /* 0x0000000000b08947 */ /* 0x000fea0003800000 */
[----:B------:R-:W-:-:S13]  /*5580*/  ISETP.NE.AND P0, PT, R0, 0x1d, PT ;  /* 0x0000001d0000780c */ /* 0x000fda0003f05270 */
[----:B------:R-:W-:Y:S05]  /*5590*/  @!P0 BRA `(.L_x_10586) ;  /* 0x0000000000948947 */ /* 0x000fea0003800000 */
[----:B------:R-:W-:-:S13]  /*55a0*/  ISETP.NE.AND P0, PT, R0, 0x2c, PT ;  /* 0x0000002c0000780c */ /* 0x000fda0003f05270 */
[----:B------:R-:W-:Y:S05]  /*55b0*/  @!P0 BRA `(.L_x_10587) ;  /* 0x0000000000488947 */ /* 0x000fea0003800000 */
.L_x_10558:
        /* <DEDUP_REMOVED lines=11> */
[----:B----4-:R-:W-:Y:S02]  /*5670*/  IMAD.U32 R7, RZ, RZ, UR9 ;  /* 0x00000009ff077e24 */ /* 0x010fe4000f8e00ff */
[----:B---3--:R-:W-:Y:S02]  /*5680*/  IMAD.U32 R10, RZ, RZ, UR4 ;  /* 0x00000004ff0a7e24 */ /* 0x008fe4000f8e00ff */
[----:B------:R-:W-:-:S07]  /*5690*/  IMAD.U32 R11, RZ, RZ, UR5 ;  /* 0x00000005ff0b7e24 */ /* 0x000fce000f8e00ff */
[----:B------:R-:W-:-:S07]  /*56a0*/  LEPC R20, `(.L_x_10588) ;  /* 0x000000001014794e */ /* 0x000fce0000000000 */
[----:B--2---:R-:W-:Y:S05]  /*56b0*/  CALL.ABS.NOINC R14 ;  /* 0x000000000e007343 */ /* 0x004fea0003c00000 */
.L_x_10588:
[----:B------:R-:W-:Y:S01]  /*56c0*/  IMAD.MOV.U32 R25, RZ, RZ, R23 ;  /* 0x000000ffff197224 */ /* 0x000fe200078e0017 */
[----:B------:R-:W-:Y:S06]  /*56d0*/  BRA `(.L_x_10553) ;  /* 0x0000000000687947 */ /* 0x000fec0003800000 */
.L_x_10587:
        /* <DEDUP_REMOVED lines=17> */
.L_x_10586:
[----:B------:R-:W-:Y:S02]  /*57f0*/  IMAD.U32 R4, R3, 0x10000, RZ ;  /* 0x0001000003047824 */ /* 0x000fe400078e00ff */
[----:B------:R-:W-:-:S04]  /*5800*/  IMAD.MOV.U32 R25, RZ, RZ, R23 ;  /* 0x000000ffff197224 */ /* 0x000fc800078e0017 */
[----:B------:R-:W0:Y:S02]  /*5810*/  F2I.U64.TRUNC R4, R4 ;  /* 0x0000000400047311 */ /* 0x000e24000020d800 */
[----:B0-----:R0:W-:Y:S01]  /*5820*/  STG.E.64 desc[UR36][R8.64], R4 ;  /* 0x0000000408007986 */ /* 0x0011e2000c101b24 */
[----:B------:R-:W-:Y:S05]  /*5830*/  BRA `(.L_x_10553) ;  /* 0x0000000000107947 */ /* 0x000fea0003800000 */
.L_x_10585:
[----:B------:R-:W-:Y:S02]  /*5840*/  IMAD.U32 R3, R3, 0x10000, RZ ;  /* 0x0001000003037824 */ /* 0x000fe400078e00ff */
[----:B------:R-:W-:-:S04]  /*5850*/  IMAD.MOV.U32 R25, RZ, RZ, R23 ;  /* 0x000000ffff197224 */ /* 0x000fc800078e0017 */
[----:B------:R-:W0:Y:S02]  /*5860*/  F2I.FTZ.U32.TRUNC.NTZ R3, R3 ;  /* 0x0000000300037305 */ /* 0x000e24000021f000 */
[----:B0-----:R0:W-:Y:S02]  /*5870*/  STG.E desc[UR36][R8.64], R3 ;  /* 0x0000000308007986 */ /* 0x0011e4000c101924 */
.L_x_10553:
[----:B------:R-:W-:Y:S05]  /*5880*/  BSYNC.RECONVERGENT B6 ;  /* 0x0000000000067941 */ /* 0x000fea0003800200 */
.L_x_10552:
[----:B------:R-:W-:Y:S01]  /*5890*/  ISETP.GE.AND P0, PT, R25, R16, PT ;  /* 0x000000101900720c */ /* 0x000fe20003f06270 */
[----:B------:R-:W-:-:S12]  /*58a0*/  BSSY.RECONVERGENT B6, `(.L_x_10589) ;  /* 0x00001f0000067945 */ /* 0x000fd80003800200 */
[----:B------:R-:W-:Y:S05]  /*58b0*/  @P0 BRA `(.L_x_10590) ;  /* 0x0000001c00b80947 */ /* 0x000fea0003800000 */
[----:B------:R-:W3:Y:S01]  /*58c0*/  LDCU UR4, c[0x0][0x3a8] ;  /* 0x00007500ff0477ac */ /* 0x000ee20008000800 */
[----:B0-----:R-:W0:Y:S01]  /*58d0*/  LDC.64 R8, c[0x0][0x388] ;  /* 0x0000e200ff087b82 */ /* 0x001e220000000a00 */
[----:B-1---5:R-:W-:Y:S01]  /*58e0*/  IMAD R0, R2, 0x200, R25 ;  /* 0x0000020002007824 */ /* 0x022fe200078e0219 */
[----:B--2---:R-:W-:-:S03]  /*58f0*/  PRMT R4, R17, 0x9910, RZ ;  /* 0x0000991011047816 */ /* 0x004fc600000000ff */
        /* <DEDUP_REMOVED lines=18> */
.L_x_10594:
[----:B------:R-:W-:-:S06]  /*5a20*/  IMAD.U32 R5, R22, 0x10000, RZ ;  /* 0x0001000016057824 */ /* 0x000fcc00078e00ff */
[----:B------:R-:W0:Y:S02]  /*5a30*/  F2I.S64.TRUNC R4, R5 ;  /* 0x0000000500047311 */ /* 0x000e24000020d900 */
[----:B0-----:R3:W-:Y:S01]  /*5a40*/  STG.E.U8 desc[UR36][R8.64], R4 ;  /* 0x0000000408007986 */ /* 0x0017e2000c101124 */
[----:B------:R-:W-:Y:S05]  /*5a50*/  BRA `(.L_x_10596) ;  /* 0x0000000c006c7947 */ /* 0x000fea0003800000 */
.L_x_10593:
        /* <DEDUP_REMOVED lines=10> */
.L_x_10598:
[----:B------:R-:W-:-:S04]  /*5b00*/  IMAD.U32 R22, R22, 0x10000, RZ ;  /* 0x0001000016167824 */ /* 0x000fc800078e00ff */
[----:B------:R-:W0:Y:S02]  /*5b10*/  F2I.FTZ.TRUNC.NTZ R3, R22 ;  /* 0x0000001600037305 */ /* 0x000e24000021f100 */
[----:B0-----:R2:W-:Y:S01]  /*5b20*/  STG.E desc[UR36][R8.64], R3 ;  /* 0x0000000308007986 */ /* 0x0015e2000c101924 */
[----:B------:R-:W-:Y:S05]  /*5b30*/  BRA `(.L_x_10596) ;  /* 0x0000000c00347947 */ /* 0x000fea0003800000 */
.L_x_10597:
[----:B------:R-:W-:-:S04]  /*5b40*/  IMAD.U32 R22, R22, 0x10000, RZ ;  /* 0x0001000016167824 */ /* 0x000fc800078e00ff */
[----:B------:R-:W0:Y:S02]  /*5b50*/  F2I.FTZ.TRUNC.NTZ R3, R22 ;  /* 0x0000001600037305 */ /* 0x000e24000021f100 */
[----:B0-----:R0:W-:Y:S01]  /*5b60*/  STG.E.U16 desc[UR36][R8.64], R3 ;  /* 0x0000000308007986 */ /* 0x0011e2000c101524 */
[----:B------:R-:W-:Y:S05]  /*5b70*/  BRA `(.L_x_10596) ;  /* 0x0000000c00247947 */ /* 0x000fea0003800000 */
.L_x_10592:
        /* <DEDUP_REMOVED lines=9> */
.L_x_10600:
[----:B------:R-:W-:-:S05]  /*5c10*/  IMAD.U32 R0, R22, 0x10000, RZ ;  /* 0x0001000016007824 */ /* 0x000fca00078e00ff */
[----:B------:R-:W-:-:S05]  /*5c20*/  F2FP.F16.F32.PACK_AB R0, RZ, R0 ;  /* 0x00000000ff00723e */ /* 0x000fca00000000ff */
[----:B------:R0:W-:Y:S01]  /*5c30*/  STG.E.U16 desc[UR36][R8.64], R0 ;  /* 0x0000000008007986 */ /* 0x0001e2000c101524 */
[----:B------:R-:W-:Y:S05]  /*5c40*/  BRA `(.L_x_10596) ;  /* 0x0000000800f07947 */ /* 0x000fea0003800000 */
.L_x_10599:
        /* <DEDUP_REMOVED lines=10> */
.L_x_10602:
[----:B------:R-:W-:-:S05]  /*5cf0*/  IMAD.U32 R22, R22, 0x10000, RZ ;  /* 0x0001000016167824 */ /* 0x000fca00078e00ff */
[----:B------:R-:W-:-:S04]  /*5d00*/  F2FP.F16.F32.PACK_AB R3, RZ, R22 ;  /* 0x00000016ff03723e */ /* 0x000fc800000000ff */
[----:B------:R-:W-:-:S05]  /*5d10*/  PRMT R3, R3, 0x5410, RZ ;  /* 0x0000541003037816 */ /* 0x000fca00000000ff */
[----:B------:R0:W-:Y:S01]  /*5d20*/  STG.E desc[UR36][R8.64], R3 ;  /* 0x0000000308007986 */ /* 0x0001e2000c101924 */
[----:B------:R-:W-:Y:S05]  /*5d30*/  BRA `(.L_x_10596) ;  /* 0x0000000800b47947 */ /* 0x000fea0003800000 */
.L_x_10601:
[----:B------:R-:W-:-:S04]  /*5d40*/  IMAD.U32 R4, R22, 0x10000, RZ ;  /* 0x0001000016047824 */ /* 0x000fc800078e00ff */
[----:B------:R-:W-:-:S06]  /*5d50*/  FMUL.FTZ R4, R4, 1 ;  /* 0x3f80000004047820 */ /* 0x000fcc0000410000 */
[----:B------:R-:W0:Y:S02]  /*5d60*/  F2F.F64.F32 R4, R4 ;  /* 0x0000000400047310 */ /* 0x000e240000201800 */
[----:B0-----:R0:W-:Y:S01]  /*5d70*/  STG.E.64 desc[UR36][R8.64], R4 ;  /* 0x0000000408007986 */ /* 0x0011e2000c101b24 */
[----:B------:R-:W-:Y:S05]  /*5d80*/  BRA `(.L_x_10596) ;  /* 0x0000000800a07947 */ /* 0x000fea0003800000 */
.L_x_10591:
        /* <DEDUP_REMOVED lines=14> */
.L_x_10606:
        /* <DEDUP_REMOVED lines=17> */
.L_x_10609:
[----:B------:R-:W-:-:S04]  /*5f80*/  SHF.R.U32.HI R3, RZ, 0x18, R5 ;  /* 0x00000018ff037819 */ /* 0x000fc80000011605 */
[----:B------:R-:W-:-:S04]  /*5f90*/  LOP3.LUT R0, R0, 0x80, R3, 0xf8, !PT ;  /* 0x0000008000007812 */ /* 0x000fc800078ef803 */
[----:B------:R-:W-:-:S07]  /*5fa0*/  PRMT R4, R0, 0x7610, R4 ;  /* 0x0000761000047816 */ /* 0x000fce0000000004 */
.L_x_10608:
[----:B------:R-:W-:Y:S05]  /*5fb0*/  BSYNC.RECONVERGENT B0 ;  /* 0x0000000000007941 */ /* 0x000fea0003800200 */
.L_x_10607:
[----:B------:R0:W-:Y:S01]  /*5fc0*/  STG.E.U8 desc[UR36][R8.64], R4 ;  /* 0x0000000408007986 */ /* 0x0001e2000c101124 */
[----:B------:R-:W-:Y:S05]  /*5fd0*/  BRA `(.L_x_10596) ;  /* 0x00000008000c7947 */ /* 0x000fea0003800000 */
.L_x_10605:
        /* <DEDUP_REMOVED lines=17> */
.L_x_10612:
[----:B------:R-:W-:-:S04]  /*60f0*/  SHF.R.U32.HI R3, RZ, 0x18, R5 ;  /* 0x00000018ff037819 */ /* 0x000fc80000011605 */
[----:B------:R-:W-:-:S04]  /*6100*/  LOP3.LUT R0, R0, 0x80, R3, 0xf8, !PT ;  /* 0x0000008000007812 */ /* 0x000fc800078ef803 */
[----:B------:R-:W-:-:S07]  /*6110*/  PRMT R4, R0, 0x7610, R4 ;  /* 0x0000761000047816 */ /* 0x000fce0000000004 */
.L_x_10611:
[----:B------:R-:W-:Y:S05]  /*6120*/  BSYNC.RECONVERGENT B0 ;  /* 0x0000000000007941 */ /* 0x000fea0003800200 */
.L_x_10610:
[----:B------:R0:W-:Y:S01]  /*6130*/  STG.E.U8 desc[UR36][R8.64], R4 ;  /* 0x0000000408007986 */ /* 0x0001e2000c101124 */
[----:B------:R-:W-:Y:S05]  /*6140*/  BRA `(.L_x_10596) ;  /* 0x0000000400b07947 */ /* 0x000fea0003800000 */
.L_x_10604:
        /* <DEDUP_REMOVED lines=22> */
.L_x_10614:
[----:B------:R-:W-:-:S06]  /*62b0*/  IMAD.U32 R4, R22, 0x10000, RZ ;  /* 0x0001000016047824 */ /* 0x000fcc00078e00ff */
[----:B------:R-:W0:Y:S02]  /*62c0*/  F2I.U64.TRUNC R4, R4 ;  /* 0x0000000400047311 */ /* 0x000e24000020d800 */
[----:B0-----:R0:W-:Y:S01]  /*62d0*/  STG.E.64 desc[UR36][R8.64], R4 ;  /* 0x0000000408007986 */ /* 0x0011e2000c101b24 */
[----:B------:R-:W-:Y:S05]  /*62e0*/  BRA `(.L_x_10596) ;  /* 0x0000000400487947 */ /* 0x000fea0003800000 */
.L_x_10613:
[----:B------:R-:W-:-:S04]  /*62f0*/  IMAD.U32 R22, R22, 0x10000, RZ ;  /* 0x0001000016167824 */ /* 0x000fc800078e00ff */
[----:B------:R-:W0:Y:S02]  /*6300*/  F2I.FTZ.U32.TRUNC.NTZ R3, R22 ;  /* 0x0000001600037305 */ /* 0x000e24000021f000 */
[----:B0-----:R0:W-:Y:S01]  /*6310*/  STG.E desc[UR36][R8.64], R3 ;  /* 0x0000000308007986 */ /* 0x0011e2000c101924 */
[----:B------:R-:W-:Y:S05]  /*6320*/  BRA `(.L_x_10596) ;  /* 0x0000000400387947 */ /* 0x000fea0003800000 */
.L_x_10603:
        /* <DEDUP_REMOVED lines=11> */
.L_x_10616:
[----:B------:R-:W-:Y:S01]  /*63e0*/  IMAD.U32 R22, R22, 0x10000, RZ ;  /* 0x0001000016167824 */ /* 0x000fe200078e00ff */
[----:B----4-:R-:W-:-:S03]  /*63f0*/  CS2R R6, SRZ ;  /* 0x0000000000067805 */ /* 0x010fc6000001ff00 */
[----:B------:R-:W-:-:S06]  /*6400*/  FMUL.FTZ R4, R22, 1 ;  /* 0x3f80000016047820 */ /* 0x000fcc0000410000 */
[----:B------:R-:W0:Y:S02]  /*6410*/  F2F.F64.F32 R4, R4 ;  /* 0x0000000400047310 */ /* 0x000e240000201800 */
[----:B0-----:R0:W-:Y:S01]  /*6420*/  STG.E.128 desc[UR36][R8.64], R4 ;  /* 0x0000000408007986 */ /* 0x0011e2000c101d24 */
[----:B------:R-:W-:Y:S05]  /*6430*/  BRA `(.L_x_10596) ;  /* 0x0000000000f47947 */ /* 0x000fea0003800000 */
.L_x_10615:
[----:B------:R-:W-:-:S13]  /*6440*/  ISETP.NE.AND P0, PT, R0, 0xf, PT ;  /* 0x0000000f0000780c */ /* 0x000fda0003f05270 */
[----:B------:R-:W-:Y:S05]  /*6450*/  @!P0 BRA `(.L_x_10617) ;  /* 0x0000000000e88947 */ /* 0x000fea0003800000 */
[----:B------:R-:W-:-:S13]  /*6460*/  ISETP.NE.AND P0, PT, R0, 0x17, PT ;  /* 0x000000170000780c */ /* 0x000fda0003f05270 */
[----:B------:R-:W-:Y:S05]  /*6470*/  @!P0 BRA `(.L_x_10618) ;  /* 0x0000000000908947 */ /* 0x000fea0003800000 */
[----:B------:R-:W-:-:S13]  /*6480*/  ISETP.NE.AND P0, PT, R0, 0x18, PT ;  /* 0x000000180000780c */ /* 0x000fda0003f05270 */
[----:B------:R-:W-:Y:S05]  /*6490*/  @!P0 BRA `(.L_x_10619) ;  /* 0x0000000000448947 */ /* 0x000fea0003800000 */
.L_x_10595:
        /* <DEDUP_REMOVED lines=16> */
.L_x_10620:
[----:B------:R-:W-:Y:S05]  /*65a0*/  BRA `(.L_x_10596) ;  /* 0x0000000000987947 */ /* 0x000fea0003800000 */
.L_x_10619:
        /* <DEDUP_REMOVED lines=13> */
.L_x_10622:
[----:B------:R-:W-:Y:S05]  /*6680*/  BSYNC.RECONVERGENT B0 ;  /* 0x0000000000007941 */ /* 0x000fea0003800200 */
.L_x_10621:
[----:B------:R-:W-:-:S05]  /*6690*/  LOP3.LUT R3, R0, 0x80, R3, 0xf8, !PT ;  /* 0x0000008000037812 */ /* 0x000fca00078ef803 */
[----:B------:R0:W-:Y:S01]  /*66a0*/  STG.E.U8 desc[UR36][R8.64], R3 ;  /* 0x0000000308007986 */ /* 0x0001e2000c101124 */
[----:B------:R-:W-:Y:S05]  /*66b0*/  BRA `(.L_x_10596) ;  /* 0x0000000000547947 */ /* 0x000fea0003800000 */
.L_x_10618:
        /* <DEDUP_REMOVED lines=12> */
.L_x_10624:
[----:B------:R-:W-:Y:S01]  /*6780*/  IMAD.MOV.U32 R0, RZ, RZ, 0x7f ;  /* 0x0000007fff007424 */ /* 0x000fe200078e00ff */
[----:B------:R-:W-:-:S04]  /*6790*/  ISETP.GT.U32.AND P0, PT, R4, 0x7f800000, PT ;  /* 0x7f8000000400780c */ /* 0x000fc80003f04070 */
[----:B------:R-:W-:-:S09]  /*67a0*/  SEL R0, R0, 0x7c, P0 ;  /* 0x0000007c00007807 */ /* 0x000fd20000000000 */
.L_x_10625:
[----:B------:R-:W-:Y:S05]  /*67b0*/  BSYNC.RECONVERGENT B0 ;  /* 0x0000000000007941 */ /* 0x000fea0003800200 */
.L_x_10623:
[----:B------:R-:W-:-:S04]  /*67c0*/  SHF.R.U32.HI R3, RZ, 0x18, R3 ;  /* 0x00000018ff037819 */ /* 0x000fc80000011603 */
[----:B------:R-:W-:-:S05]  /*67d0*/  LOP3.LUT R3, R0, 0x80, R3, 0xf8, !PT ;  /* 0x0000008000037812 */ /* 0x000fca00078ef803 */
[----:B------:R0:W-:Y:S01]  /*67e0*/  STG.E.U8 desc[UR36][R8.64], R3 ;  /* 0x0000000308007986 */ /* 0x0001e2000c101124 */
[----:B------:R-:W-:Y:S05]  /*67f0*/  BRA `(.L_x_10596) ;  /* 0x0000000000047947 */ /* 0x000fea0003800000 */
.L_x_10617:
[----:B------:R0:W-:Y:S02]  /*6800*/  STG.E.U16 desc[UR36][R8.64], R22 ;  /* 0x0000001608007986 */ /* 0x0001e4000c101524 */
.L_x_10596:
        /* <DEDUP_REMOVED lines=25> */
.L_x_10629:
[----:B------:R-:W-:-:S06]  /*69a0*/  IMAD.U32 R5, R18, 0x10000, RZ ;  /* 0x0001000012057824 */ /* 0x000fcc00078e00ff */
[----:B------:R-:W0:Y:S02]  /*69b0*/  F2I.S64.TRUNC R4, R5 ;  /* 0x0000000500047311 */ /* 0x000e24000020d900 */
[----:B0-----:R0:W-:Y:S01]  /*69c0*/  STG.E.U8 desc[UR36][R8.64], R4 ;  /* 0x0000000408007986 */ /* 0x0011e2000c101124 */
[----:B------:R-:W-:Y:S05]  /*69d0*/  BRA `(.L_x_10631) ;  /* 0x0000000c006c7947 */ /* 0x000fea0003800000 */
.L_x_10628:
        /* <DEDUP_REMOVED lines=10> */
.L_x_10633:
[----:B------:R-:W-:-:S04]  /*6a80*/  IMAD.U32 R18, R18, 0x10000, RZ ;  /* 0x0001000012127824 */ /* 0x000fc800078e00ff */
[----:B------:R-:W0:Y:S02]  /*6a90*/  F2I.FTZ.TRUNC.NTZ R3, R18 ;  /* 0x0000001200037305 */ /* 0x000e24000021f100 */
[----:B0-----:R0:W-:Y:S01]  /*6aa0*/  STG.E desc[UR36][R8.64], R3 ;  /* 0x0000000308007986 */ /* 0x0011e2000c101924 */
[----:B------:R-:W-:Y:S05]  /*6ab0*/  BRA `(.L_x_10631) ;  /* 0x0000000c00347947 */ /* 0x000fea0003800000 */
.L_x_10632:
[----:B------:R-:W-:-:S04]  /*6ac0*/  IMAD.U32 R18, R18, 0x10000, RZ ;  /* 0x0001000012127824 */ /* 0x000fc800078e00ff */
[----:B------:R-:W0:Y:S02]  /*6ad0*/  F2I.FTZ.TRUNC.NTZ R3, R18 ;  /* 0x0000001200037305 */ /* 0x000e24000021f100 */
[----:B0-----:R0:W-:Y:S01]  /*6ae0*/  STG.E.U16 desc[UR36][R8.64], R3 ;  /* 0x0000000308007986 */ /* 0x0011e2000c101524 */
[----:B------:R-:W-:Y:S05]  /*6af0*/  BRA `(.L_x_10631) ;  /* 0x0000000c00247947 */ /* 0x000fea0003800000 */
.L_x_10627:
        /* <DEDUP_REMOVED lines=9> */
.L_x_10635:
[----:B------:R-:W-:-:S05]  /*6b90*/  IMAD.U32 R0, R18, 0x10000, RZ ;  /* 0x0001000012007824 */ /* 0x000fca00078e00ff */
[----:B------:R-:W-:-:S05]  /*6ba0*/  F2FP.F16.F32.PACK_AB R0, RZ, R0 ;  /* 0x00000000ff00723e */ /* 0x000fca00000000ff */
[----:B------:R0:W-:Y:S01]  /*6bb0*/  STG.E.U16 desc[UR36][R8.64], R0 ;  /* 0x0000000008007986 */ /* 0x0001e2000c101524 */
[----:B------:R-:W-:Y:S05]  /*6bc0*/  BRA `(.L_x_10631) ;  /* 0x0000000800f07947 */ /* 0x000fea0003800000 */
.L_x_10634:
        /* <DEDUP_REMOVED lines=10> */
.L_x_10637:
[----:B------:R-:W-:-:S05]  /*6c70*/  IMAD.U32 R18, R18, 0x10000, RZ ;  /* 0x0001000012127824 */ /* 0x000fca00078e00ff */
[----:B------:R-:W-:-:S04]  /*6c80*/  F2FP.F16.F32.PACK_AB R3, RZ, R18 ;  /* 0x00000012ff03723e */ /* 0x000fc800000000ff */
[----:B------:R-:W-:-:S05]  /*6c90*/  PRMT R3, R3, 0x5410, RZ ;  /* 0x0000541003037816 */ /* 0x000fca00000000ff */
[----:B------:R0:W-:Y:S01]  /*6ca0*/  STG.E desc[UR36][R8.64], R3 ;  /* 0x0000000308007986 */ /* 0x0001e2000c101924 */
[----:B------:R-:W-:Y:S05]  /*6cb0*/  BRA `(.L_x_10631) ;  /* 0x0000000800b47947 */ /* 0x000fea0003800000 */
.L_x_10636:
[----:B------:R-:W-:-:S04]  /*6cc0*/  IMAD.U32 R4, R18, 0x10000, RZ ;  /* 0x0001000012047824 */ /* 0x000fc800078e00ff */
[----:B------:R-:W-:-:S06]  /*6cd0*/  FMUL.FTZ R4, R4, 1 ;  /* 0x3f80000004047820 */ /* 0x000fcc0000410000 */
[----:B------:R-:W0:Y:S02]  /*6ce0*/  F2F.F64.F32 R4, R4 ;  /* 0x0000000400047310 */ /* 0x000e240000201800 */
[----:B0-----:R0:W-:Y:S01]  /*6cf0*/  STG.E.64 desc[UR36][R8.64], R4 ;  /* 0x0000000408007986 */ /* 0x0011e2000c101b24 */
[----:B------:R-:W-:Y:S05]  /*6d00*/  BRA `(.L_x_10631) ;  /* 0x0000000800a07947 */ /* 0x000fea0003800000 */
.L_x_10626:
        /* <DEDUP_REMOVED lines=14> */
.L_x_10641:
        /* <DEDUP_REMOVED lines=17> */
.L_x_10644:
[----:B------:R-:W-:-:S04]  /*6f00*/  SHF.R.U32.HI R3, RZ, 0x18, R5 ;  /* 0x00000018ff037819 */ /* 0x000fc80000011605 */
[----:B------:R-:W-:-:S04]  /*6f10*/  LOP3.LUT R0, R0, 0x80, R3, 0xf8, !PT ;  /* 0x0000008000007812 */ /* 0x000fc800078ef803 */
[----:B------:R-:W-:-:S07]  /*6f20*/  PRMT R4, R0, 0x7610, R4 ;  /* 0x0000761000047816 */ /* 0x000fce0000000004 */
.L_x_10643:
[----:B------:R-:W-:Y:S05]  /*6f30*/  BSYNC.RECONVERGENT B0 ;  /* 0x0000000000007941 */ /* 0x000fea0003800200 */
.L_x_10642:
[----:B------:R0:W-:Y:S01]  /*6f40*/  STG.E.U8 desc[UR36][R8.64], R4 ;  /* 0x0000000408007986 */ /* 0x0001e2000c101124 */
[----:B------:R-:W-:Y:S05]  /*6f50*/  BRA `(.L_x_10631) ;  /* 0x00000008000c7947 */ /* 0x000fea0003800000 */
.L_x_10640:
        /* <DEDUP_REMOVED lines=17> */
.L_x_10647:
[----:B------:R-:W-:-:S04]  /*7070*/  SHF.R.U32.HI R3, RZ, 0x18, R5 ;  /* 0x00000018ff037819 */ /* 0x000fc80000011605 */
[----:B------:R-:W-:-:S04]  /*7080*/  LOP3.LUT R0, R0, 0x80, R3, 0xf8, !PT ;  /* 0x0000008000007812 */ /* 0x000fc800078ef803 */
[----:B------:R-:W-:-:S07]  /*7090*/  PRMT R4, R0, 0x7610, R4 ;  /* 0x0000761000047816 */ /* 0x000fce0000000004 */
.L_x_10646:
[----:B------:R-:W-:Y:S05]  /*70a0*/  BSYNC.RECONVERGENT B0 ;  /* 0x0000000000007941 */ /* 0x000fea0003800200 */
.L_x_10645:
[----:B------:R0:W-:Y:S01]  /*70b0*/  STG.E.U8 desc[UR36][R8.64], R4 ;  /* 0x0000000408007986 */ /* 0x0001e2000c101124 */
[----:B------:R-:W-:Y:S05]  /*70c0*/  BRA `(.L_x_10631) ;  /* 0x0000000400b07947 */ /* 0x000fea0003800000 */
.L_x_10639:
        /* <DEDUP_REMOVED lines=22> */
.L_x_10649:
[----:B------:R-:W-:-:S06]  /*7230*/  IMAD.U32 R4, R18, 0x10000, RZ ;  /* 0x0001000012047824 */ /* 0x000fcc00078e00ff */
[----:B------:R-:W0:Y:S02]  /*7240*/  F2I.U64.TRUNC R4, R4 ;  /* 0x0000000400047311 */ /* 0x000e24000020d800 */
[----:B0-----:R0:W-:Y:S01]  /*7250*/  STG.E.64 desc[UR36][R8.64], R4 ;  /* 0x0000000408007986 */ /* 0x0011e2000c101b24 */
[----:B------:R-:W-:Y:S05]  /*7260*/  BRA `(.L_x_10631) ;  /* 0x0000000400487947 */ /* 0x000fea0003800000 */
.L_x_10648:
[----:B------:R-:W-:-:S04]  /*7270*/  IMAD.U32 R18, R18, 0x10000, RZ ;  /* 0x0001000012127824 */ /* 0x000fc800078e00ff */
[----:B------:R-:W0:Y:S02]  /*7280*/  F2I.FTZ.U32.TRUNC.NTZ R3, R18 ;  /* 0x0000001200037305 */ /* 0x000e24000021f000 */
[----:B0-----:R0:W-:Y:S01]  /*7290*/  STG.E desc[UR36][R8.64], R3 ;  /* 0x0000000308007986 */ /* 0x0011e2000c101924 */
[----:B------:R-:W-:Y:S05]  /*72a0*/  BRA `(.L_x_10631) ;  /* 0x0000000400387947 */ /* 0x000fea0003800000 */
.L_x_10638:
        /* <DEDUP_REMOVED lines=11> */
.L_x_10651:
[----:B------:R-:W-:Y:S01]  /*7360*/  IMAD.U32 R18, R18, 0x10000, RZ ;  /* 0x0001000012127824 */ /* 0x000fe200078e00ff */
[----:B----4-:R-:W-:-:S03]  /*7370*/  CS2R R6, SRZ ;  /* 0x0000000000067805 */ /* 0x010fc6000001ff00 */
[----:B------:R-:W-:-:S06]  /*7380*/  FMUL.FTZ R4, R18, 1 ;  /* 0x3f80000012047820 */ /* 0x000fcc0000410000 */
[----:B------:R-:W0:Y:S02]  /*7390*/  F2F.F64.F32 R4, R4 ;  /* 0x0000000400047310 */ /* 0x000e240000201800 */
[----:B0-----:R0:W-:Y:S01]  /*73a0*/  STG.E.128 desc[UR36][R8.64], R4 ;  /* 0x0000000408007986 */ /* 0x0011e2000c101d24 */
[----:B------:R-:W-:Y:S05]  /*73b0*/  BRA `(.L_x_10631) ;  /* 0x0000000000f47947 */ /* 0x000fea0003800000 */
.L_x_10650:
[----:B------:R-:W-:-:S13]  /*73c0*/  ISETP.NE.AND P0, PT, R0, 0xf, PT ;  /* 0x0000000f0000780c */ /* 0x000fda0003f05270 */
[----:B------:R-:W-:Y:S05]  /*73d0*/  @!P0 BRA `(.L_x_10652) ;  /* 0x0000000000e88947 */ /* 0x000fea0003800000 */
[----:B------:R-:W-:-:S13]  /*73e0*/  ISETP.NE.AND P0, PT, R0, 0x17, PT ;  /* 0x000000170000780c */ /* 0x000fda0003f05270 */
[----:B------:R-:W-:Y:S05]  /*73f0*/  @!P0 BRA `(.L_x_10653) ;  /* 0x0000000000908947 */ /* 0x000fea0003800000 */
[----:B------:R-:W-:-:S13]  /*7400*/  ISETP.NE.AND P0, PT, R0, 0x18, PT ;  /* 0x000000180000780c */ /* 0x000fda0003f05270 */
[----:B------:R-:W-:Y:S05]  /*7410*/  @!P0 BRA `(.L_x_10654) ;  /* 0x0000000000448947 */ /* 0x000fea0003800000 */
.L_x_10630:
        /* <DEDUP_REMOVED lines=16> */
.L_x_10655:
[----:B------:R-:W-:Y:S05]  /*7520*/  BRA `(.L_x_10631) ;  /* 0x0000000000987947 */ /* 0x000fea0003800000 */
.L_x_10654:
        /* <DEDUP_REMOVED lines=13> */
.L_x_10657:
[----:B------:R-:W-:Y:S05]  /*7600*/  BSYNC.RECONVERGENT B0 ;  /* 0x0000000000007941 */ /* 0x000fea0003800200 */
.L_x_10656:
[----:B------:R-:W-:-:S05]  /*7610*/  LOP3.LUT R3, R0, 0x80, R3, 0xf8, !PT ;  /* 0x0000008000037812 */ /* 0x000fca00078ef803 */
[----:B------:R1:W-:Y:S01]  /*7620*/  STG.E.U8 desc[UR36][R8.64], R3 ;  /* 0x0000000308007986 */ /* 0x0003e2000c101124 */
[----:B------:R-:W-:Y:S05]  /*7630*/  BRA `(.L_x_10631) ;  /* 0x0000000000547947 */ /* 0x000fea0003800000 */
.L_x_10653:
        /* <DEDUP_REMOVED lines=12> */
.L_x_10659:
[----:B------:R-:W-:Y:S01]  /*7700*/  IMAD.MOV.U32 R0, RZ, RZ, 0x7f ;  /* 0x0000007fff007424 */ /* 0x000fe200078e00ff */
[----:B------:R-:W-:-:S04]  /*7710*/  ISETP.GT.U32.AND P0, PT, R4, 0x7f800000, PT ;  /* 0x7f8000000400780c */ /* 0x000fc80003f04070 */
[----:B------:R-:W-:-:S09]  /*7720*/  SEL R0, R0, 0x7c, P0 ;  /* 0x0000007c00007807 */ /* 0x000fd20000000000 */
.L_x_10660:
[----:B------:R-:W-:Y:S05]  /*7730*/  BSYNC.RECONVERGENT B0 ;  /* 0x0000000000007941 */ /* 0x000fea0003800200 */
.L_x_10658:
[----:B------:R-:W-:-:S04]  /*7740*/  SHF.R.U32.HI R3, RZ, 0x18, R3 ;  /* 0x00000018ff037819 */ /* 0x000fc80000011603 */
[----:B------:R-:W-:-:S05]  /*7750*/  LOP3.LUT R3, R0, 0x80, R3, 0xf8, !PT ;  /* 0x0000008000037812 */ /* 0x000fca00078ef803 */
[----:B------:R2:W-:Y:S01]  /*7760*/  STG.E.U8 desc[UR36][R8.64], R3 ;  /* 0x0000000308007986 */ /* 0x0005e2000c101124 */
[----:B------:R-:W-:Y:S05]  /*7770*/  BRA `(.L_x_10631) ;  /* 0x0000000000047947 */ /* 0x000fea0003800000 */
.L_x_10652:
[----:B------:R0:W-:Y:S02]  /*7780*/  STG.E.U16 desc[UR36][R8.64], R18 ;  /* 0x0000001208007986 */ /* 0x0001e4000c101524 */
.L_x_10631:
[----:B------:R-:W-:-:S07]  /*7790*/  VIADD R25, R25, 0x80 ;  /* 0x0000008019197836 */ /* 0x000fce0000000000 */
.L_x_10590:
[----:B------:R-:W-:Y:S05]  /*77a0*/  BSYNC.RECONVERGENT B6 ;  /* 0x0000000000067941 */ /* 0x000fea0003800200 */
.L_x_10589:
[----:B------:R-:W-:-:S13]  /*77b0*/  ISETP.GE.AND P0, PT, R25, R16, PT ;  /* 0x000000101900720c */ /* 0x000fda0003f06270 */
[----:B------:R-:W-:Y:S05]  /*77c0*/  @P0 EXIT ;  /* 0x000000000000094d */ /* 0x000fea0003800000 */
[----:B01-3--:R-:W0:Y:S01]  /*77d0*/  LDC.64 R4, c[0x0][0x388] ;  /* 0x0000e200ff047b82 */ /* 0x00be220000000a00 */
        /* <DEDUP_REMOVED lines=20> */
.L_x_10664:
[----:B----4-:R-:W-:-:S06]  /*7920*/  IMAD.U32 R5, R19, 0x10000, RZ ;  /* 0x0001000013057824 */ /* 0x010fcc00078e00ff */
[----:B------:R-:W0:Y:S02]  /*7930*/  F2I.S64.TRUNC R4, R5 ;  /* 0x0000000500047311 */ /* 0x000e24000020d900 */
[----:B0-----:R-:W-:Y:S01]  /*7940*/  STG.E.U8 desc[UR36][R2.64], R4 ;  /* 0x0000000402007986 */ /* 0x001fe2000c101124 */
[----:B------:R-:W-:Y:S05]  /*7950*/  EXIT ;  /* 0x000000000000794d */ /* 0x000fea0003800000 */
.L_x_10663:
        /* <DEDUP_REMOVED lines=10> */
.L_x_10667:
[----:B----4-:R-:W-:-:S06]  /*7a00*/  IMAD.U32 R19, R19, 0x10000, RZ ;  /* 0x0001000013137824 */ /* 0x010fcc00078e00ff */
[----:B------:R-:W0:Y:S02]  /*7a10*/  F2I.FTZ.TRUNC.NTZ R19, R19 ;  /* 0x0000001300137305 */ /* 0x000e24000021f100 */
[----:B0-----:R-:W-:Y:S01]  /*7a20*/  STG.E desc[UR36][R2.64], R19 ;  /* 0x0000001302007986 */ /* 0x001fe2000c101924 */
[----:B------:R-:W-:Y:S05]  /*7a30*/  EXIT ;  /* 0x000000000000794d */ /* 0x000fea0003800000 */
.L_x_10666:
[----:B----4-:R-:W-:-:S06]  /*7a40*/  IMAD.U32 R19, R19, 0x10000, RZ ;  /* 0x0001000013137824 */ /* 0x010fcc00078e00ff */
[----:B------:R-:W0:Y:S02]  /*7a50*/  F2I.FTZ.TRUNC.NTZ R19, R19 ;  /* 0x0000001300137305 */ /* 0x000e24000021f100 */
[----:B0-----:R-:W-:Y:S01]  /*7a60*/  STG.E.U16 desc[UR36][R2.64], R19 ;  /* 0x0000001302007986 */ /* 0x001fe2000c101524 */
[----:B------:R-:W-:Y:S05]  /*7a70*/  EXIT ;  /* 0x000000000000794d */ /* 0x000fea0003800000 */
.L_x_10662:
        /* <DEDUP_REMOVED lines=9> */
.L_x_10669:
[----:B----4-:R-:W-:-:S05]  /*7b10*/  IMAD.U32 R0, R19, 0x10000, RZ ;  /* 0x0001000013007824 */ /* 0x010fca00078e00ff */
[----:B------:R-:W-:-:S05]  /*7b20*/  F2FP.F16.F32.PACK_AB R0, RZ, R0 ;  /* 0x00000000ff00723e */ /* 0x000fca00000000ff */
[----:B------:R-:W-:Y:S01]  /*7b30*/  STG.E.U16 desc[UR36][R2.64], R0 ;  /* 0x0000000002007986 */ /* 0x000fe2000c101524 */
[----:B------:R-:W-:Y:S05]  /*7b40*/  EXIT ;  /* 0x000000000000794d */ /* 0x000fea0003800000 */
.L_x_10668:
        /* <DEDUP_REMOVED lines=10> */
.L_x_10671:
[----:B----4-:R-:W-:-:S05]  /*7bf0*/  IMAD.U32 R19, R19, 0x10000, RZ ;  /* 0x0001000013137824 */ /* 0x010fca00078e00ff */
[----:B------:R-:W-:-:S04]  /*7c00*/  F2FP.F16.F32.PACK_AB R5, RZ, R19 ;  /* 0x00000013ff05723e */ /* 0x000fc800000000ff */
[----:B------:R-:W-:-:S05]  /*7c10*/  PRMT R5, R5, 0x5410, RZ ;  /* 0x0000541005057816 */ /* 0x000fca00000000ff */
[----:B------:R-:W-:Y:S01]  /*7c20*/  STG.E desc[UR36][R2.64], R5 ;  /* 0x0000000502007986 */ /* 0x000fe2000c101924 */
[----:B------:R-:W-:Y:S05]  /*7c30*/  EXIT ;  /* 0x000000000000794d */ /* 0x000fea0003800000 */
.L_x_10670:
[----:B----4-:R-:W-:-:S04]  /*7c40*/  IMAD.U32 R4, R19, 0x10000, RZ ;  /* 0x0001000013047824 */ /* 0x010fc800078e00ff */
[----:B------:R-:W-:-:S06]  /*7c50*/  FMUL.FTZ R4, R4, 1 ;  /* 0x3f80000004047820 */ /* 0x000fcc0000410000 */
[----:B------:R-:W0:Y:S02]  /*7c60*/  F2F.F64.F32 R4, R4 ;  /* 0x0000000400047310 */ /* 0x000e240000201800 */
[----:B0-----:R-:W-:Y:S01]  /*7c70*/  STG.E.64 desc[UR36][R2.64], R4 ;  /* 0x0000000402007986 */ /* 0x001fe2000c101b24 */
[----:B------:R-:W-:Y:S05]  /*7c80*/  EXIT ;  /* 0x000000000000794d */ /* 0x000fea0003800000 */
.L_x_10661:
        /* <DEDUP_REMOVED lines=14> */
.L_x_10675:
        /* <DEDUP_REMOVED lines=18> */
.L_x_10678:
[----:B------:R-:W-:-:S04]  /*7e90*/  SHF.R.U32.HI R5, RZ, 0x18, R5 ;  /* 0x00000018ff057819 */ /* 0x000fc80000011605 */
[----:B------:R-:W-:-:S07]  /*7ea0*/  LOP3.LUT R0, R0, 0x80, R5, 0xf8, !PT ;  /* 0x0000008000007812 */ /* 0x000fce00078ef805 */
.L_x_10677:
[----:B------:R-:W-:Y:S05]  /*7eb0*/  BSYNC.RECONVERGENT B0 ;  /* 0x0000000000007941 */ /* 0x000fea0003800200 */
.L_x_10676:
[----:B------:R-:W-:Y:S01]  /*7ec0*/  STG.E.U8 desc[UR36][R2.64], R0 ;  /* 0x0000000002007986 */ /* 0x000fe2000c101124 */
[----:B------:R-:W-:Y:S05]  /*7ed0*/  EXIT ;  /* 0x000000000000794d */ /* 0x000fea0003800000 */
.L_x_10674:
        /* <DEDUP_REMOVED lines=18> */
.L_x_10681:
[----:B------:R-:W-:-:S04]  /*8000*/  SHF.R.U32.HI R5, RZ, 0x18, R5 ;  /* 0x00000018ff057819 */ /* 0x000fc80000011605 */
[----:B------:R-:W-:-:S07]  /*8010*/  LOP3.LUT R0, R0, 0x80, R5, 0xf8, !PT ;  /* 0x0000008000007812 */ /* 0x000fce00078ef805 */
.L_x_10680:
[----:B------:R-:W-:Y:S05]  /*8020*/  BSYNC.RECONVERGENT B0 ;  /* 0x0000000000007941 */ /* 0x000fea0003800200 */
.L_x_10679:
[----:B------:R-:W-:Y:S01]  /*8030*/  STG.E.U8 desc[UR36][R2.64], R0 ;  /* 0x0000000002007986 */ /* 0x000fe2000c101124 */
[----:B------:R-:W-:Y:S05]  /*8040*/  EXIT ;  /* 0x000000000000794d */ /* 0x000fea0003800000 */
.L_x_10673:
        /* <DEDUP_REMOVED lines=22> */
.L_x_10683:
[----:B----4-:R-:W-:-:S06]  /*81b0*/  IMAD.U32 R4, R19, 0x10000, RZ ;  /* 0x0001000013047824 */ /* 0x010fcc00078e00ff */
[----:B------:R-:W0:Y:S02]  /*81c0*/  F2I.U64.TRUNC R4, R4 ;  /* 0x0000000400047311 */ /* 0x000e24000020d800 */
[----:B0-----:R-:W-:Y:S01]  /*81d0*/  STG.E.64 desc[UR36][R2.64], R4 ;  /* 0x0000000402007986 */ /* 0x001fe2000c101b24 */
[----:B------:R-:W-:Y:S05]  /*81e0*/  EXIT ;  /* 0x000000000000794d */ /* 0x000fea0003800000 */
.L_x_10682:
[----:B----4-:R-:W-:-:S06]  /*81f0*/  IMAD.U32 R19, R19, 0x10000, RZ ;  /* 0x0001000013137824 */ /* 0x010fcc00078e00ff */
[----:B------:R-:W0:Y:S02]  /*8200*/  F2I.FTZ.U32.TRUNC.NTZ R19, R19 ;  /* 0x0000001300137305 */ /* 0x000e24000021f000 */
[----:B0-----:R-:W-:Y:S01]  /*8210*/  STG.E desc[UR36][R2.64], R19 ;  /* 0x0000001302007986 */ /* 0x001fe2000c101924 */
[----:B------:R-:W-:Y:S05]  /*8220*/  EXIT ;  /* 0x000000000000794d */ /* 0x000fea0003800000 */
.L_x_10672:
        /* <DEDUP_REMOVED lines=11> */
.L_x_10685:
[----:B----4-:R-:W-:Y:S01]  /*82e0*/  IMAD.U32 R19, R19, 0x10000, RZ ;  /* 0x0001000013137824 */ /* 0x010fe200078e00ff */
[----:B------:R-:W-:-:S03]  /*82f0*/  CS2R R6, SRZ ;  /* 0x0000000000067805 */ /* 0x000fc6000001ff00 */
[----:B------:R-:W-:-:S06]  /*8300*/  FMUL.FTZ R4, R19, 1 ;  /* 0x3f80000013047820 */ /* 0x000fcc0000410000 */
[----:B------:R-:W0:Y:S02]  /*8310*/  F2F.F64.F32 R4, R4 ;  /* 0x0000000400047310 */ /* 0x000e240000201800 */
[----:B0-----:R-:W-:Y:S01]  /*8320*/  STG.E.128 desc[UR36][R2.64], R4 ;  /* 0x0000000402007986 */ /* 0x001fe2000c101d24 */
[----:B------:R-:W-:Y:S05]  /*8330*/  EXIT ;  /* 0x000000000000794d */ /* 0x000fea0003800000 */
.L_x_10684:
[----:B------:R-:W-:-:S13]  /*8340*/  ISETP.NE.AND P0, PT, R0, 0xf, PT ;  /* 0x0000000f0000780c */ /* 0x000fda0003f05270 */
[----:B------:R-:W-:Y:S05]  /*8350*/  @!P0 BRA `(.L_x_10686) ;  /* 0x0000000000e88947 */ /* 0x000fea0003800000 */
[----:B------:R-:W-:-:S13]  /*8360*/  ISETP.NE.AND P0, PT, R0, 0x17, PT ;  /* 0x000000170000780c */ /* 0x000fda0003f05270 */
[----:B------:R-:W-:Y:S05]  /*8370*/  @!P0 BRA `(.L_x_10687) ;  /* 0x0000000000908947 */ /* 0x000fea0003800000 */
[----:B------:R-:W-:-:S13]  /*8380*/  ISETP.NE.AND P0, PT, R0, 0x18, PT ;  /* 0x000000180000780c */ /* 0x000fda0003f05270 */
[----:B------:R-:W-:Y:S05]  /*8390*/  @!P0 BRA `(.L_x_10688) ;  /* 0x0000000000448947 */ /* 0x000fea0003800000 */
.L_x_10665:
        /* <DEDUP_REMOVED lines=11> */
[----:B----4-:R-:W-:Y:S02]  /*8450*/  IMAD.U32 R7, RZ, RZ, UR7 ;  /* 0x00000007ff077e24 */ /* 0x010fe4000f8e00ff */
[----:B-----5:R-:W-:Y:S02]  /*8460*/  IMAD.U32 R10, RZ, RZ, UR8 ;  /* 0x00000008ff0a7e24 */ /* 0x020fe4000f8e00ff */
[----:B-1----:R-:W-:-:S07]  /*8470*/  IMAD.U32 R11, RZ, RZ, UR9 ;  /* 0x00000009ff0b7e24 */ /* 0x002fce000f8e00ff */
[----:B------:R-:W-:-:S07]  /*8480*/  LEPC R20, `(.L_x_10689) ;  /* 0x000000001014794e */ /* 0x000fce0000000000 */
[----:B--2---:R-:W-:Y:S05]  /*8490*/  CALL.ABS.NOINC R2 ;  /* 0x0000000002007343 */ /* 0x004fea0003c00000 */
.L_x_10689:
[----:B------:R-:W-:Y:S05]  /*84a0*/  EXIT ;  /* 0x000000000000794d */ /* 0x000fea0003800000 */
.L_x_10688:
        /* <DEDUP_REMOVED lines=13> */
.L_x_10691:
[----:B------:R-:W-:Y:S05]  /*8580*/  BSYNC.RECONVERGENT B0 ;  /* 0x0000000000007941 */ /* 0x000fea0003800200 */
.L_x_10690:
[----:B------:R-:W-:-:S05]  /*8590*/  LOP3.LUT R5, R0, 0x80, R5, 0xf8, !PT ;  /* 0x0000008000057812 */ /* 0x000fca00078ef805 */
[----:B------:R-:W-:Y:S01]  /*85a0*/  STG.E.U8 desc[UR36][R2.64], R5 ;  /* 0x0000000502007986 */ /* 0x000fe2000c101124 */
[----:B------:R-:W-:Y:S05]  /*85b0*/  EXIT ;  /* 0x000000000000794d */ /* 0x000fea0003800000 */
.L_x_10687:
        /* <DEDUP_REMOVED lines=12> */
.L_x_10693:
[----:B------:R-:W-:Y:S01]  /*8680*/  IMAD.MOV.U32 R0, RZ, RZ, 0x7f ;  /* 0x0000007fff007424 */ /* 0x000fe200078e00ff */
[----:B------:R-:W-:-:S04]  /*8690*/  ISETP.GT.U32.AND P0, PT, R4, 0x7f800000, PT ;  /* 0x7f8000000400780c */ /* 0x000fc80003f04070 */
[----:B------:R-:W-:-:S09]  /*86a0*/  SEL R0, R0, 0x7c, P0 ;  /* 0x0000007c00007807 */ /* 0x000fd20000000000 */
.L_x_10694:
[----:B------:R-:W-:Y:S05]  /*86b0*/  BSYNC.RECONVERGENT B0 ;  /* 0x0000000000007941 */ /* 0x000fea0003800200 */
.L_x_10692:
[----:B------:R-:W-:-:S04]  /*86c0*/  SHF.R.U32.HI R5, RZ, 0x18, R5 ;  /* 0x00000018ff057819 */ /* 0x000fc80000011605 */
[----:B------:R-:W-:-:S05]  /*86d0*/  LOP3.LUT R5, R0, 0x80, R5, 0xf8, !PT ;  /* 0x0000008000057812 */ /* 0x000fca00078ef805 */
[----:B------:R-:W-:Y:S01]  /*86e0*/  STG.E.U8 desc[UR36][R2.64], R5 ;  /* 0x0000000502007986 */ /* 0x000fe2000c101124 */
[----:B------:R-:W-:Y:S05]  /*86f0*/  EXIT ;  /* 0x000000000000794d */ /* 0x000fea0003800000 */
.L_x_10686:
[----:B----4-:R-:W-:Y:S01]  /*8700*/  STG.E.U16 desc[UR36][R2.64], R19 ;  /* 0x0000001302007986 */ /* 0x010fe2000c101524 */
[----:B------:R-:W-:Y:S05]  /*8710*/  EXIT ;  /* 0x000000000000794d */ /* 0x000fea0003800000 */
.L_x_10695:
        /* <DEDUP_REMOVED lines=14> */
.L_x_12941:


//--------------------- .text._ZN2at6native18elementwise_kernelILi128ELi4EZNS0_22gpu_kernel_impl_nocastIZZZNS0_18GeluCUDAKernelImplERNS_18TensorIteratorBaseENS0_8GeluTypeEENKUlvE_clEvENKUlvE2_clEvEUlN3c108BFloat16EE_EEvS4_RKT_EUliE_EEviT1_ --------------------------
	.section	.text._ZN2at6native18elementwise_kernelILi128ELi4EZNS0_22gpu_kernel_impl_nocastIZZZNS0_18GeluCUDAKernelImplERNS_18TensorIteratorBaseENS0_8GeluTypeEENKUlvE_clEvENKUlvE2_clEvEUlN3c108BFloat16EE_EEvS4_RKT_EUliE_EEviT1_,"ax",@progbits
	.align	128
        .global         _ZN2at6native18elementwise_kernelILi128ELi4EZNS0_22gpu_kernel_impl_nocastIZZZNS0_18GeluCUDAKernelImplERNS_18TensorIteratorBaseENS0_8GeluTypeEENKUlvE_clEvENKUlvE2_clEvEUlN3c108BFloat16EE_EEvS4_RKT_EUliE_EEviT1_
        .type           _ZN2at6native18elementwise_kernelILi128ELi4EZNS0_22gpu_kernel_impl_nocastIZZZNS0_18GeluCUDAKernelImplERNS_18TensorIteratorBaseENS0_8GeluTypeEENKUlvE_clEvENKUlvE2_clEvEUlN3c108BFloat16EE_EEvS4_RKT_EUliE_EEviT1_,@function
        .size           _ZN2at6native18elementwise_kernelILi128ELi4EZNS0_22gpu_kernel_impl_nocastIZZZNS0_18GeluCUDAKernelImplERNS_18TensorIteratorBaseENS0_8GeluTypeEENKUlvE_clEvENKUlvE2_clEvEUlN3c108BFloat16EE_EEvS4_RKT_EUliE_EEviT1_,(.L_x_12942 - _ZN2at6native18elementwise_kernelILi128ELi4EZNS0_22gpu_kernel_impl_nocastIZZZNS0_18GeluCUDAKernelImplERNS_18TensorIteratorBaseENS0_8GeluTypeEENKUlvE_clEvENKUlvE2_clEvEUlN3c108BFloat16EE_EEvS4_RKT_EUliE_EEviT1_)
        .other          _ZN2at6native18elementwise_kernelILi128ELi4EZNS0_22gpu_kernel_impl_nocastIZZZNS0_18GeluCUDAKernelImplERNS_18TensorIteratorBaseENS0_8GeluTypeEENKUlvE_clEvENKUlvE2_clEvEUlN3c108BFloat16EE_EEvS4_RKT_EUliE_EEviT1_,@"STO_CUDA_ENTRY STV_DEFAULT"
_ZN2at6native18elementwise_kernelILi128ELi4EZNS0_22gpu_kernel_impl_nocastIZZZNS0_18GeluCUDAKernelImplERNS_18TensorIteratorBaseENS0_8GeluTypeEENKUlvE_clEvENKUlvE2_clEvEUlN3c108BFloat16EE_EEvS4_RKT_EUliE_EEviT1_:
.text._ZN2at6native18elementwise_kernelILi128ELi4EZNS0_22gpu_kernel_impl_nocastIZZZNS0_18GeluCUDAKernelImplERNS_18TensorIteratorBaseENS0_8GeluTypeEENKUlvE_clEvENKUlvE2_clEvEUlN3c108BFloat16EE_EEvS4_RKT_EUliE_EEviT1_:
        /* <DEDUP_REMOVED lines=15> */
[----:B0-----:R-:W2:Y:S01]  /*00f0*/  LDG.E.U16 R4, desc[UR6][R4.64] ;  /* 0x0000000604047981 */ /* 0x001ea2000c1e1500 */
[----:B------:R-:W-:-:S04]  /*0100*/  IADD3 R3, PT, PT, R3, 0x80, RZ ;  /* 0x0000008003037810 */ /* 0x000fc80007ffe0ff */
[----:B------:R-:W-:-:S13]  /*0110*/  ISETP.GE.AND P0, PT, R3, UR4, PT ;  /* 0x0000000403007c0c */ /* 0x000fda000bf06270 */
[----:B------:R-:W-:Y:S05]  /*0120*/  @P0 BREAK.RELIABLE B1 ;  /* 0x0000000000010942 */ /* 0x000fea0003800100 */
[----:B--2---:R-:W-:-:S05]  /*0130*/  SHF.L.U32 R0, R4, 0x10, RZ ;  /* 0x0000001004007819 */ /* 0x004fca00000006ff */
[----:B------:R-:W-:-:S04]  /*0140*/  FMUL.FTZ R7, R0, R0 ;  /* 0x0000000000077220 */ /* 0x000fc80000410000 */
[----:B------:R-:W-:-:S04]  /*0150*/  FMUL.FTZ R7, R0, R7 ;  /* 0x0000000700077220 */ /* 0x000fc80000410000 */
[----:B------:R-:W-:Y:S01]  /*0160*/  FFMA.FTZ R7, R7, 0.044714998453855514526, R0 ;  /* 0x3d37271307077823 */ /* 0x000fe20000010000 */
[----:B------:R-:W-:-:S03]  /*0170*/  FMUL.FTZ R0, R0, 0.5 ;  /* 0x3f00000000007820 */ /* 0x000fc60000410000 */
[----:B------:R-:W-:Y:S02]  /*0180*/  FMUL.FTZ R2, R7, 0.79788458347320556641 ;  /* 0x3f4c422a07027820 */ /* 0x000fe40000410000 */
[----:B------:R-:W0:Y:S04]  /*0190*/  LDC.64 R6, c[0x0][0x580] ;  /* 0x00016000ff067b82 */ /* 0x000e280000000a00 */
[----:B------:R-:W1:Y:S02]  /*01a0*/  MUFU.TANH R2, R2 ;  /* 0x0000000200027308 */ /* 0x000e640000002400 */
[----:B-1----:R-:W-:-:S04]  /*01b0*/  FADD.FTZ R9, R2, 1 ;  /* 0x3f80000002097421 */ /* 0x002fc80000010000 */
[----:B------:R-:W-:-:S05]  /*01c0*/  FMUL.FTZ R0, R0, R9 ;  /* 0x0000000900007220 */ /* 0x000fca0000410000 */
[----:B------:R-:W-:-:S05]  /*01d0*/  F2FP.BF16.F32.PACK_AB R0, RZ, R0 ;  /* 0x00000000ff00723e */ /* 0x000fca00000010ff */
[----:B0-----:R0:W-:Y:S01]  /*01e0*/  STG.E.U16 desc[UR6][R6.64], R0 ;  /* 0x0000000006007986 */ /* 0x0011e2000c101506 */
[----:B------:R-:W-:Y:S05]  /*01f0*/  @P0 BRA `(.L_x_10700) ;  /* 0x0000000000880947 */ /* 0x000fea0003800000 */
[----:B------:R-:W1:Y:S02]  /*0200*/  LDC.64 R4, c[0x0][0x588] ;  /* 0x00016200ff047b82 */ /* 0x000e640000000a00 */
[----:B-1----:R-:W0:Y:S01]  /*0210*/  LDG.E.U16 R4, desc[UR6][R4.64] ;  /* 0x0000000604047981 */ /* 0x002e22000c1e1500 */
[----:B------:R-:W-:Y:S02]  /*0220*/  IADD3 R3, PT, PT, R3, 0x80, RZ ;  /* 0x0000008003037810 */ /* 0x000fe40007ffe0ff */
[----:B0-----:R-:W-:-:S05]  /*0230*/  SHF.L.U32 R0, R4, 0x10, RZ ;  /* 0x0000001004007819 */ /* 0x001fca00000006ff */
        /* <DEDUP_REMOVED lines=10> */
[----:B0-----:R0:W-:Y:S02]  /*02e0*/  STG.E.U16 desc[UR6][R6.64], R0 ;  /* 0x0000000006007986 */ /* 0x0011e4000c101506 */
.L_x_10699:
[----:B------:R-:W-:-:S13]  /*02f0*/  ISETP.GE.AND P0, PT, R3, UR4, PT ;  /* 0x0000000403007c0c */ /* 0x000fda000bf06270 */
[----:B------:R-:W-:Y:S05]  /*0300*/  @P0 BREAK.RELIABLE B1 ;  /* 0x0000000000010942 */ /* 0x000fea0003800100 */
[----:B------:R-:W-:Y:S05]  /*0310*/  @P0 BRA `(.L_x_10700) ;  /* 0x0000000000400947 */ /* 0x000fea0003800000 */
[----:B------:R-:W-:Y:S05]  /*0320*/  BSYNC.RELIABLE B1 ;  /* 0x0000000000017941 */ /* 0x000fea0003800100 */
.L_x_10698:
        /* <DEDUP_REMOVED lines=15> */
.L_x_10700:
[----:B------:R-:W-:Y:S05]  /*0420*/  BSYNC.RECONVERGENT B0 ;  /* 0x0000000000007941 */ /* 0x000fea0003800200 */
.L_x_10697:
[----:B------:R-:W-:Y:S05]  /*0430*/  WARPSYNC.ALL ;  /* 0x0000000000007948 */ /* 0x000fea0003800000 */
[----:B------:R-:W-:-:S13]  /*0440*/  ISETP.GE.AND P0, PT, R3, UR4, PT ;  /* 0x0000000403007c0c */ /* 0x000fda000bf06270 */
[----:B------:R-:W-:Y:S05]  /*0450*/  @P0 EXIT ;  /* 0x000000000000094d */ /* 0x000fea0003800000 */
[----:B------:R-:W2:Y:S02]  /*0460*/  LDC.64 R2, c[0x0][0x588] ;  /* 0x00016200ff027b82 */ /* 0x000ea40000000a00 */
[----:B--2---:R-:W0:Y:S02]  /*0470*/  LDG.E.U16 R2, desc[UR6][R2.64] ;  /* 0x0000000602027981 */ /* 0x004e24000c1e1500 */
[----:B01----:R-:W-:-:S05]  /*0480*/  SHF.L.U32 R0, R2, 0x10, RZ ;  /* 0x0000001002007819 */ /* 0x003fca00000006ff */
        /* <DEDUP_REMOVED lines=10> */
[----:B0-----:R-:W-:Y:S01]  /*0530*/  STG.E.U16 desc[UR6][R4.64], R0 ;  /* 0x0000000004007986 */ /* 0x001fe2000c101506 */
[----:B------:R-:W-:Y:S05]  /*0540*/  EXIT ;  /* 0x000000000000794d */ /* 0x000fea0003800000 */
.L_x_10696:
        /* <DEDUP_REMOVED lines=306> */
.L_x_10704:
[----:B------:R-:W0:Y:S02]  /*1870*/  LDCU.128 UR8, c[0x0][0x580] ;  /* 0x0000b000ff0877ac */ /* 0x000e240008000c00 */
[----:B0-----:R-:W-:-:S04]  /*1880*/  IADD3 R6, P0, PT, R4, UR10, RZ ;  /* 0x0000000a04067c10 */ /* 0x001fc8000ff1e0ff */
[----:B------:R-:W-:-:S05]  /*1890*/  IADD3.X R7, PT, PT, RZ, UR11, RZ, P0, !PT ;  /* 0x0000000bff077c10 */ /* 0x000fca00087fe4ff */
[----:B------:R-:W2:Y:S01]  /*18a0*/  LDG.E.U16 R6, desc[UR6][R6.64] ;  /* 0x0000000606067981 */ /* 0x000ea2000c1e1500 */
[----:B------:R-:W-:Y:S02]  /*18b0*/  IADD3 R3, PT, PT, R3, 0x80, RZ ;  /* 0x0000008003037810 */ /* 0x000fe40007ffe0ff */
[----:B--2---:R-:W-:-:S05]  /*18c0*/  SHF.L.U32 R4, R6, 0x10, RZ ;  /* 0x0000001006047819 */ /* 0x004fca00000006ff */
[----:B------:R-:W-:-:S04]  /*18d0*/  FMUL.FTZ R9, R4, R4 ;  /* 0x0000000404097220 */ /* 0x000fc80000410000 */
[----:B------:R-:W-:-:S04]  /*18e0*/  FMUL.FTZ R9, R4, R9 ;  /* 0x0000000904097220 */ /* 0x000fc80000410000 */
[----:B------:R-:W-:Y:S01]  /*18f0*/  FFMA.FTZ R9, R9, 0.044714998453855514526, R4 ;  /* 0x3d37271309097823 */ /* 0x000fe20000010004 */
[----:B------:R-:W-:-:S03]  /*1900*/  FMUL.FTZ R4, R4, 0.5 ;  /* 0x3f00000004047820 */ /* 0x000fc60000410000 */
[----:B------:R-:W-:-:S06]  /*1910*/  FMUL.FTZ R9, R9, 0.79788458347320556641 ;  /* 0x3f4c422a09097820 */ /* 0x000fcc0000410000 */
[----:B------:R-:W0:Y:S02]  /*1920*/  MUFU.TANH R9, R9 ;  /* 0x0000000900097308 */ /* 0x000e240000002400 */
[----:B0-----:R-:W-:-:S04]  /*1930*/  FADD.FTZ R11, R9, 1 ;  /* 0x3f800000090b7421 */ /* 0x001fc80000010000 */
[----:B------:R-:W-:Y:S01]  /*1940*/  FMUL.FTZ R11, R4, R11 ;  /* 0x0000000b040b7220 */ /* 0x000fe20000410000 */
[----:B------:R-:W-:-:S04]  /*1950*/  IADD3 R4, P0, PT, R5, UR8, RZ ;  /* 0x0000000805047c10 */ /* 0x000fc8000ff1e0ff */
        /* <DEDUP_REMOVED lines=304> */
.L_x_10706:
        /* <DEDUP_REMOVED lines=16> */
[----:B------:R-:W-:-:S05]  /*2d60*/  IADD3.X R5, PT, PT, RZ, UR9, RZ, P0, !PT ;  /* 0x00000009ff057c10 */ /* 0x000fca00087fe4ff */
[----:B------:R0:W-:Y:S02]  /*2d70*/  STG.E.U16 desc[UR6][R4.64], R11 ;  /* 0x0000000b04007986 */ /* 0x0001e4000c101506 */
.L_x_10703:
[----:B------:R-:W-:-:S13]  /*2d80*/  ISETP.GE.AND P0, PT, R3, UR4, PT ;  /* 0x0000000403007c0c */ /* 0x000fda000bf06270 */
[----:B------:R-:W-:Y:S05]  /*2d90*/  @P0 BREAK.RELIABLE B1 ;  /* 0x0000000000010942 */ /* 0x000fea0003800100 */
[----:B------:R-:W-:Y:S05]  /*2da0*/  @P0 BRA `(.L_x_10705) ;  /* 0x0000001000f40947 */ /* 0x000fea0003800000 */
[----:B------:R-:W-:Y:S05]  /*2db0*/  BSYNC.RELIABLE B1 ;  /* 0x0000000000017941 */ /* 0x000fea0003800100 */
.L_x_10702:
        /* <DEDUP_REMOVED lines=298> */
.L_x_10707:
        /* <DEDUP_REMOVED lines=18> */
.L_x_10705:
[----:B------:R-:W-:Y:S05]  /*4180*/  BSYNC.RECONVERGENT B0 ;  /* 0x0000000000007941 */ /* 0x000fea0003800200 */
.L_x_10701:
        /* <DEDUP_REMOVED lines=301> */
.L_x_10708:
[----:B------:R-:W0:Y:S02]  /*5460*/  LDCU.128 UR8, c[0x0][0x580] ;  /* 0x0000b000ff0877ac */ /* 0x000e240008000c00 */
[----:B0-----:R-:W-:-:S04]  /*5470*/  IADD3 R4, P0, PT, R2, UR10, RZ ;  /* 0x0000000a02047c10 */ /* 0x001fc8000ff1e0ff */
[----:B------:R-:W-:-:S05]  /*5480*/  IADD3.X R5, PT, PT, RZ, UR11, RZ, P0, !PT ;  /* 0x0000000bff057c10 */ /* 0x000fca00087fe4ff */
[----:B------:R-:W2:Y:S01]  /*5490*/  LDG.E.U16 R4, desc[UR6][R4.64] ;  /* 0x0000000604047981 */ /* 0x000ea2000c1e1500 */
[----:B------:R-:W-:-:S04]  /*54a0*/  IADD3 R2, P0, PT, R3, UR8, RZ ;  /* 0x0000000803027c10 */ /* 0x000fc8000ff1e0ff */
[----:B------:R-:W-:Y:S02]  /*54b0*/  IADD3.X R3, PT, PT, RZ, UR9, RZ, P0, !PT ;  /* 0x00000009ff037c10 */ /* 0x000fe400087fe4ff */
        /* <DEDUP_REMOVED lines=8> */
[----:B------:R-:W-:-:S05]  /*5540*/  FMUL.FTZ R0, R0, R9 ;  /* 0x0000000900007220 */ /* 0x000fca0000410000 */
[----:B------:R-:W-:-:S05]  /*5550*/  F2FP.BF16.F32.PACK_AB R0, RZ, R0 ;  /* 0x00000000ff00723e */ /* 0x000fca00000010ff */
[----:B------:R-:W-:Y:S01]  /*5560*/  STG.E.U16 desc[UR6][R2.64], R0 ;  /* 0x0000000002007986 */ /* 0x000fe2000c101506 */
[----:B------:R-:W-:Y:S05]  /*5570*/  EXIT ;  /* 0x000000000000794d */ /* 0x000fea0003800000 */
.L_x_10709:
        /* <DEDUP_REMOVED lines=16> */
.L_x_12942:


//--------------------- .text._ZN2at6native27unrolled_elementwise_kernelIZZZNS0_18GeluCUDAKernelImplERNS_18TensorIteratorBaseENS0_8GeluTypeEENKUlvE_clEvENKUlvE2_clEvEUlN3c108BFloat16EE_St5arrayIPcLm2EELi4E23TrivialOffsetCalculatorILi1EjESE_NS0_6memory15LoadWithoutCastENSF_16StoreWithoutCastEEEviT_T0_T2_T3_T4_T5_ --------------------------
	.section	.text._ZN2at6native27unrolled_elementwise_kernelIZZZNS0_18GeluCUDAKernelImplERNS_18TensorIteratorBaseENS0_8GeluTypeEENKUlvE_clEvENKUlvE2_clEvEUlN3c108BFloat16EE_St5arrayIPcLm2EELi4E23TrivialOffsetCalculatorILi1EjESE_NS0_6memory15LoadWithoutCastENSF_16StoreWithoutCastEEEviT_T0_T2_T3_T4_T5_,"ax",@progbits
	.align	128
        .global         _ZN2at6native27unrolled_elementwise_kernelIZZZNS0_18GeluCUDAKernelImplERNS_18TensorIteratorBaseENS0_8GeluTypeEENKUlvE_clEvENKUlvE2_clEvEUlN3c108BFloat16EE_St5arrayIPcLm2EELi4E23TrivialOffsetCalculatorILi1EjESE_NS0_6memory15LoadWithoutCastENSF_16StoreWithoutCastEEEviT_T0_T2_T3_T4_T5_
        .type           _ZN2at6native27unrolled_elementwise_kernelIZZZNS0_18GeluCUDAKernelImplERNS_18TensorIteratorBaseENS0_8GeluTypeEENKUlvE_clEvENKUlvE2_clEvEUlN3c108BFloat16EE_St5arrayIPcLm2EELi4E23TrivialOffsetCalculatorILi1EjESE_NS0_6memory15LoadWithoutCastENSF_16StoreWithoutCastEEEviT_T0_T2_T3_T4_T5_,@function
        .size           _ZN2at6native27unrolled_elementwise_kernelIZZZNS0_18GeluCUDAKernelImplERNS_18TensorIteratorBaseENS0_8GeluTypeEENKUlvE_clEvENKUlvE2_clEvEUlN3c108BFloat16EE_St5arrayIPcLm2EELi4E23TrivialOffsetCalculatorILi1EjESE_NS0_6memory15LoadWithoutCastENSF_16StoreWithoutCastEEEviT_T0_T2_T3_T4_T5_,(.L_x_12943 - _ZN2at6native27unrolled_elementwise_kernelIZZZNS0_18GeluCUDAKernelImplERNS_18TensorIteratorBaseENS0_8GeluTypeEENKUlvE_clEvENKUlvE2_clEvEUlN3c108BFloat16EE_St5arrayIPcLm2EELi4E23TrivialOffsetCalculatorILi1EjESE_NS0_6memory15LoadWithoutCastENSF_16StoreWithoutCastEEEviT_T0_T2_T3_T4_T5_)
        .other          _ZN2at6native27unrolled_elementwise_kernelIZZZNS0_18GeluCUDAKernelImplERNS_18TensorIteratorBaseENS0_8GeluTypeEENKUlvE_clEvENKUlvE2_clEvEUlN3c108BFloat16EE_St5arrayIPcLm2EELi4E23TrivialOffsetCalculatorILi1EjESE_NS0_6memory15LoadWithoutCastENSF_16StoreWithoutCastEEEviT_T0_T2_T3_T4_T5_,@"STO_CUDA_ENTRY STV_DEFAULT"
_ZN2at6native27unrolled_elementwise_kernelIZZZNS0_18GeluCUDAKernelImplERNS_18TensorIteratorBaseENS0_8GeluTypeEENKUlvE_clEvENKUlvE2_clEvEUlN3c108BFloat16EE_St5arrayIPcLm2EELi4E23TrivialOffsetCalculatorILi1EjESE_NS0_6memory15LoadWithoutCastENSF_16StoreWithoutCastEEEviT_T0_T2_T3_T4_T5_:
.text._ZN2at6native27unrolled_elementwise_kernelIZZZNS0_18GeluCUDAKernelImplERNS_18TensorIteratorBaseENS0_8GeluTypeEENKUlvE_clEvENKUlvE2_clEvEUlN3c108BFloat16EE_St5arrayIPcLm2EELi4E23TrivialOffsetCalculatorILi1EjESE_NS0_6memory15LoadWithoutCastENSF_16StoreWithoutCastEEEviT_T0_T2_T3_T4_T5_:
        /* <DEDUP_REMOVED lines=10> */
[----:B------:R-:W-:-:S04]  /*00a0*/  @!P0 IADD3 R2, PT, PT, R0, 0x80, RZ ;  /* 0x0000008000028810 */ /* 0x000fc80007ffe0ff */
[----:B------:R-:W-:-:S13]  /*00b0*/  ISETP.GE.AND P1, PT, R2, R5, PT ;  /* 0x000000050200720c */ /* 0x000fda0003f26270 */
[----:B------:R-:W-:Y:S01]  /*00c0*/  @!P1 LEA R9, R3, R2, 0x9 ;  /* 0x0000000203099211 */ /* 0x000fe200078e48ff */
[----:B------:R-:W0:Y:S01]  /*00d0*/  @!P1 LDC.64 R10, c[0x0][0x390] ;  /* 0x0000e400ff0a9b82 */ /* 0x000e220000000a00 */
[----:B------:R-:W-:-:S04]  /*00e0*/  @!P1 IADD3 R2, PT, PT, R2, 0x80, RZ ;  /* 0x0000008002029810 */ /* 0x000fc80007ffe0ff */
[----:B------:R-:W-:-:S13]  /*00f0*/  ISETP.GE.AND P3, PT, R2, R5, PT ;  /* 0x000000050200720c */ /* 0x000fda0003f66270 */
[----:B------:R-:W2:Y:S01]  /*0100*/  @!P3 LDC.64 R6, c[0x0][0x390] ;  /* 0x0000e400ff06bb82 */ /* 0x000ea20000000a00 */
[----:B------:R-:W-:Y:S02]  /*0110*/  @!P3 LEA R17, R3, R2, 0x9 ;  /* 0x000000020311b211 */ /* 0x000fe400078e48ff */
[----:B------:R-:W-:Y:S01]  /*0120*/  @!P3 IADD3 R2, PT, PT, R2, 0x80, RZ ;  /* 0x000000800202b810 */ /* 0x000fe20007ffe0ff */
[----:B0-----:R-:W-:-:S03]  /*0130*/  @!P1 IMAD.WIDE.U32 R10, R9, 0x2, R10 ;  /* 0x00000002090a9825 */ /* 0x001fc600078e000a */
[----:B------:R-:W-:Y:S01]  /*0140*/  ISETP.GE.AND P2, PT, R2, R5, PT ;  /* 0x000000050200720c */ /* 0x000fe20003f46270 */
[----:B--2---:R-:W-:Y:S01]  /*0150*/  @!P3 IMAD.WIDE.U32 R16, R17, 0x2, R6 ;  /* 0x000000021110b825 */ /* 0x004fe200078e0006 */
[C---:B------:R-:W-:Y:S01]  /*0160*/  @!P0 LEA R9, R3.reuse, R0, 0x9 ;  /* 0x0000000003098211 */ /* 0x040fe200078e48ff */
[----:B------:R-:W0:Y:S10]  /*0170*/  @!P0 LDC.64 R6, c[0x0][0x390] ;  /* 0x0000e400ff068b82 */ /* 0x000e340000000a00 */
[----:B------:R-:W-:Y:S01]  /*0180*/  @!P2 LEA R15, R3, R2, 0x9 ;  /* 0x00000002030fa211 */ /* 0x000fe200078e48ff */
[----:B-1----:R1:W5:Y:S01]  /*0190*/  @!P1 LDG.E.U16 R8, desc[UR4][R10.64] ;  /* 0x000000040a089981 */ /* 0x002362000c1e1500 */
[----:B------:R-:W-:Y:S01]  /*01a0*/  PRMT R2, RZ, 0x7610, R2 ;  /* 0x00007610ff027816 */ /* 0x000fe20000000002 */
[----:B------:R-:W2:Y:S01]  /*01b0*/  @!P2 LDC.64 R12, c[0x0][0x390] ;  /* 0x0000e400ff0cab82 */ /* 0x000ea20000000a00 */
[----:B------:R-:W-:-:S04]  /*01c0*/  IADD3 R18, PT, PT, R0, 0x80, RZ ;  /* 0x0000008000127810 */ /* 0x000fc80007ffe0ff */
[----:B------:R3:W5:Y:S01]  /*01d0*/  @!P3 LDG.E.U16 R2, desc[UR4][R16.64] ;  /* 0x000000041002b981 */ /* 0x000762000c1e1500 */
[----:B0-----:R-:W-:Y:S01]  /*01e0*/  @!P0 IMAD.WIDE.U32 R6, R9, 0x2, R6 ;  /* 0x0000000209068825 */ /* 0x001fe200078e0006 */
[----:B------:R-:W-:-:S06]  /*01f0*/  PRMT R9, RZ, 0x7610, R9 ;  /* 0x00007610ff097816 */ /* 0x000fcc0000000009 */
[----:B------:R0:W5:Y:S01]  /*0200*/  @!P0 LDG.E.U16 R9, desc[UR4][R6.64] ;  /* 0x0000000406098981 */ /* 0x000162000c1e1500 */
[C---:B------:R-:W-:Y:S01]  /*0210*/  ISETP.GE.AND P0, PT, R0.reuse, R5, PT ;  /* 0x000000050000720c */ /* 0x040fe20003f06270 */
[----:B--2---:R-:W-:Y:S01]  /*0220*/  @!P2 IMAD.WIDE.U32 R12, R15, 0x2, R12 ;  /* 0x000000020f0ca825 */ /* 0x004fe200078e000c */
[C---:B-1----:R-:W-:Y:S01]  /*0230*/  IADD3 R10, PT, PT, R0.reuse, 0x100, RZ ;  /* 0x00000100000a7810 */ /* 0x042fe20007ffe0ff */
[----:B------:R-:W-:Y:S02]  /*0240*/  BSSY.RECONVERGENT B0, `(.L_x_10710) ;  /* 0x0000016000007945 */ /* 0x000fe40003800200 */
[----:B---3--:R-:W-:Y:S01]  /*0250*/  VIADD R16, R0, 0x180 ;  /* 0x0000018000107836 */ /* 0x008fe20000000000 */
[----:B------:R1:W5:Y:S07]  /*0260*/  @!P2 LDG.E.U16 R4, desc[UR4][R12.64] ;  /* 0x000000040c04a981 */ /* 0x00036e000c1e1500 */
        /* <DEDUP_REMOVED lines=9> */
[----:B-----5:R-:W-:-:S05]  /*0300*/  SHF.L.U32 R9, R9, 0x10, RZ ;  /* 0x0000001009097819 */ /* 0x020fca00000006ff */
        /* <DEDUP_REMOVED lines=8> */
[----:B------:R-:W-:-:S07]  /*0390*/  F2FP.BF16.F32.PACK_AB R9, RZ, R9 ;  /* 0x00000009ff09723e */ /* 0x000fce00000010ff */
.L_x_10711:
[----:B------:R-:W-:Y:S05]  /*03a0*/  BSYNC.RECONVERGENT B0 ;  /* 0x0000000000007941 */ /* 0x000fea0003800200 */
.L_x_10710:
[----:B------:R-:W-:Y:S04]  /*03b0*/  BSSY.RECONVERGENT B0, `(.L_x_10712) ;  /* 0x000000c000007945 */ /* 0x000fe80003800200 */
[----:B------:R-:W-:Y:S05]  /*03c0*/  @P1 BRA `(.L_x_10713) ;  /* 0x0000000000281947 */ /* 0x000fea0003800000 */
        /* <DEDUP_REMOVED lines=10> */
.L_x_10713:
[----:B------:R-:W-:Y:S05]  /*0470*/  BSYNC.RECONVERGENT B0 ;  /* 0x0000000000007941 */ /* 0x000fea0003800200 */
.L_x_10712:
        /* <DEDUP_REMOVED lines=12> */
.L_x_10715:
[----:B------:R-:W-:Y:S05]  /*0540*/  BSYNC.RECONVERGENT B0 ;  /* 0x0000000000007941 */ /* 0x000fea0003800200 */
.L_x_10714:
        /* <DEDUP_REMOVED lines=12> */
.L_x_10717:
[----:B------:R-:W-:Y:S05]  /*0610*/  BSYNC.RECONVERGENT B0 ;  /* 0x0000000000007941 */ /* 0x000fea0003800200 */
.L_x_10716:
        /* <DEDUP_REMOVED lines=8> */
[----:B------:R-:W-:Y:S02]  /*06a0*/  @!P0 LEA R11, R3, R0, 0x9 ;  /* 0x00000000030b8211 */ /* 0x000fe400078e48ff */
[----:B------:R-:W-:Y:S01]  /*06b0*/  @!P0 IADD3 R0, PT, PT, R0, 0x80, RZ ;  /* 0x0000008000008810 */ /* 0x000fe20007ffe0ff */
[----:B0-----:R-:W-:-:S04]  /*06c0*/  IMAD.WIDE.U32 R8, R9, 0x2, R6 ;  /* 0x0000000209087825 */ /* 0x001fc800078e0006 */
[----:B------:R-:W-:Y:S01]  /*06d0*/  @!P0 IMAD.WIDE.U32 R6, R11, 0x2, R6 ;  /* 0x000000020b068825 */ /* 0x000fe200078e0006 */
[----:B------:R1:W-:Y:S04]  /*06e0*/  STG.E.U16 desc[UR4][R8.64], R4 ;  /* 0x0000000408007986 */ /* 0x0003e8000c101504 */
[----:B------:R1:W-:Y:S02]  /*06f0*/  @!P0 STG.E.U16 desc[UR4][R6.64], R2 ;  /* 0x0000000206008986 */ /* 0x0003e4000c101504 */
.L_x_10719:
[----:B------:R-:W-:Y:S05]  /*0700*/  BSYNC.RECONVERGENT B0 ;  /* 0x0000000000007941 */ /* 0x000fea0003800200 */
.L_x_10718:
[----:B------:R-:W-:-:S13]  /*0710*/  ISETP.GE.AND P0, PT, R0, R5, PT ;  /* 0x000000050000720c */ /* 0x000fda0003f06270 */
[----:B------:R-:W-:Y:S05]  /*0720*/  @P0 EXIT ;  /* 0x000000000000094d */ /* 0x000fea0003800000 */
[----:B-1----:R-:W1:Y:S01]  /*0730*/  LDC.64 R4, c[0x0][0x388] ;  /* 0x0000e200ff047b82 */ /* 0x002e620000000a00 */
[----:B------:R-:W-:-:S05]  /*0740*/  LEA R3, R3, R0, 0x9 ;  /* 0x0000000003037211 */ /* 0x000fca00078e48ff */
[----:B-1----:R-:W-:-:S05]  /*0750*/  IMAD.WIDE.U32 R2, R3, 0x2, R4 ;  /* 0x0000000203027825 */ /* 0x002fca00078e0004 */
[----:B------:R-:W-:Y:S01]  /*0760*/  STG.E.U16 desc[UR4][R2.64], R10 ;  /* 0x0000000a02007986 */ /* 0x000fe2000c101504 */
[----:B------:R-:W-:Y:S05]  /*0770*/  EXIT ;  /* 0x000000000000794d */ /* 0x000fea0003800000 */
.L_x_10720:
        /* <DEDUP_REMOVED lines=16> */
.L_x_12943:


//--------------------- .text._ZN2at6native29vectorized_elementwise_kernelILi2EZZZNS0_18GeluCUDAKernelImplERNS_18TensorIteratorBaseENS0_8GeluTypeEENKUlvE_clEvENKUlvE2_clEvEUlN3c108BFloat16EE_St5arrayIPcLm2EEEEviT0_T1_ --------------------------
	.section	.text._ZN2at6native29vectorized_elementwise_kernelILi2EZZZNS0_18GeluCUDAKernelImplERNS_18TensorIteratorBaseENS0_8GeluTypeEENKUlvE_clEvENKUlvE2_clEvEUlN3c108BFloat16EE_St5arrayIPcLm2EEEEviT0_T1_,"ax",@progbits
	.align	128
        .global         _ZN2at6native29vectorized_elementwise_kernelILi2EZZZNS0_18GeluCUDAKernelImplERNS_18TensorIteratorBaseENS0_8GeluTypeEENKUlvE_clEvENKUlvE2_clEvEUlN3c108BFloat16EE_St5arrayIPcLm2EEEEviT0_T1_
        .type           _ZN2at6native29vectorized_elementwise_kernelILi2EZZZNS0_18GeluCUDAKernelImplERNS_18TensorIteratorBaseENS0_8GeluTypeEENKUlvE_clEvENKUlvE2_clEvEUlN3c108BFloat16EE_St5arrayIPcLm2EEEEviT0_T1_,@function
        .size           _ZN2at6native29vectorized_elementwise_kernelILi2EZZZNS0_18GeluCUDAKernelImplERNS_18TensorIteratorBaseENS0_8GeluTypeEENKUlvE_clEvENKUlvE2_clEvEUlN3c108BFloat16EE_St5arrayIPcLm2EEEEviT0_T1_,(.L_x_12944 - _ZN2at6native29vectorized_elementwise_kernelILi2EZZZNS0_18GeluCUDAKernelImplERNS_18TensorIteratorBaseENS0_8GeluTypeEENKUlvE_clEvENKUlvE2_clEvEUlN3c108BFloat16EE_St5arrayIPcLm2EEEEviT0_T1_)
        .other          _ZN2at6native29vectorized_elementwise_kernelILi2EZZZNS0_18GeluCUDAKernelImplERNS_18TensorIteratorBaseENS0_8GeluTypeEENKUlvE_clEvENKUlvE2_clEvEUlN3c108BFloat16EE_St5arrayIPcLm2EEEEviT0_T1_,@"STO_CUDA_ENTRY STV_DEFAULT"
_ZN2at6native29vectorized_elementwise_kernelILi2EZZZNS0_18GeluCUDAKernelImplERNS_18TensorIteratorBaseENS0_8GeluTypeEENKUlvE_clEvENKUlvE2_clEvEUlN3c108BFloat16EE_St5arrayIPcLm2EEEEviT0_T1_:
.text._ZN2at6native29vectorized_elementwise_kernelILi2EZZZNS0_18GeluCUDAKernelImplERNS_18TensorIteratorBaseENS0_8GeluTypeEENKUlvE_clEvENKUlvE2_clEvEUlN3c108BFloat16EE_St5arrayIPcLm2EEEEviT0_T1_:
        /* <DEDUP_REMOVED lines=18> */
[----:B------:R-:W-:Y:S01]  /*0120*/  @!P5 IADD3 R29, PT, PT, R8, R25, RZ ;  /* 0x00000019081dd210 */ /* 0x000fe20007ffe0ff */
[----:B------:R-:W1:Y:S01]  /*0130*/  @!P5 LDC.64 R18, c[0x0][0x390] ;  /* 0x0000e400ff12db82 */ /* 0x000e620000000a00 */
[----:B------:R-:W-:-:S04]  /*0140*/  @!P5 IADD3 R25, PT, PT, R25, 0x80, RZ ;  /* 0x000000801919d810 */ /* 0x000fc80007ffe0ff */
[----:B------:R-:W-:Y:S01]  /*0150*/  ISETP.GE.U32.AND P4, PT, R25, R6, PT ;  /* 0x000000061900720c */ /* 0x000fe20003f86070 */
[----:B0-----:R-:W-:Y:S01]  /*0160*/  @!P6 IMAD.WIDE.U32 R26, R3, 0x2, R26 ;  /* 0x00000002031ae825 */ /* 0x001fe200078e001a */
[----:B------:R-:W-:-:S04]  /*0170*/  PRMT R0, RZ, 0x7610, R0 ;  /* 0x00007610ff007816 */ /* 0x000fc80000000000 */
[----:B------:R-:W5:Y:S07]  /*0180*/  @!P6 LDG.E.U16 R4, desc[UR4][R26.64] ;  /* 0x000000041a04e981 */ /* 0x000f6e000c1e1500 */
[----:B------:R-:W-:Y:S01]  /*0190*/  @!P4 IADD3 R23, PT, PT, R8, R25, RZ ;  /* 0x000000190817c210 */ /* 0x000fe20007ffe0ff */
[----:B------:R-:W0:Y:S01]  /*01a0*/  @!P4 LDC.64 R10, c[0x0][0x390] ;  /* 0x0000e400ff0acb82 */ /* 0x000e220000000a00 */
[----:B------:R-:W-:-:S04]  /*01b0*/  @!P4 IADD3 R25, PT, PT, R25, 0x80, RZ ;  /* 0x000000801919c810 */ /* 0x000fc80007ffe0ff */
[----:B------:R-:W-:-:S13]  /*01c0*/  ISETP.GE.U32.AND P3, PT, R25, R6, PT ;  /* 0x000000061900720c */ /* 0x000fda0003f66070 */
[C---:B------:R-:W-:Y:S01]  /*01d0*/  @!P3 IADD3 R21, PT, PT, R8.reuse, R25, RZ ;  /* 0x000000190815b210 */ /* 0x040fe20007ffe0ff */
[----:B-1----:R-:W-:Y:S01]  /*01e0*/  @!P5 IMAD.WIDE.U32 R18, R29, 0x2, R18 ;  /* 0x000000021d12d825 */ /* 0x002fe200078e0012 */
[----:B------:R-:W-:Y:S01]  /*01f0*/  @!P3 IADD3 R25, PT, PT, R25, 0x80, RZ ;  /* 0x000000801919b810 */ /* 0x000fe20007ffe0ff */
[----:B------:R-:W1:Y:S03]  /*0200*/  @!P3 LDC.64 R12, c[0x0][0x390] ;  /* 0x0000e400ff0cbb82 */ /* 0x000e660000000a00 */
[----:B------:R-:W-:Y:S01]  /*0210*/  ISETP.GE.U32.AND P2, PT, R25, R6, PT ;  /* 0x000000061900720c */ /* 0x000fe20003f46070 */
[----:B------:R2:W5:Y:S04]  /*0220*/  @!P5 LDG.E.U16 R0, desc[UR4][R18.64] ;  /* 0x000000041200d981 */ /* 0x000568000c1e1500 */
[----:B--2---:R-:W2:Y:S08]  /*0230*/  @!P0 LDC.64 R18, c[0x0][0x390] ;  /* 0x0000e400ff128b82 */ /* 0x004eb00000000a00 */
[----:B------:R-:W-:-:S02]  /*0240*/  @!P2 IADD3 R9, PT, PT, R8, R25, RZ ;  /* 0x000000190809a210 */ /* 0x000fc40007ffe0ff */
[----:B------:R-:W-:-:S04]  /*0250*/  @!P2 IADD3 R25, PT, PT, R25, 0x80, RZ ;  /* 0x000000801919a810 */ /* 0x000fc80007ffe0ff */
[----:B------:R-:W-:Y:S01]  /*0260*/  ISETP.GE.U32.AND P1, PT, R25, R6, PT ;  /* 0x000000061900720c */ /* 0x000fe20003f26070 */
[----:B0-----:R-:W-:Y:S01]  /*0270*/  @!P4 IMAD.WIDE.U32 R10, R23, 0x2, R10 ;  /* 0x00000002170ac825 */ /* 0x001fe200078e000a */
[C---:B------:R-:W-:Y:S01]  /*0280*/  @!P0 IADD3 R23, PT, PT, R8.reuse, R5, RZ ;  /* 0x0000000508178210 */ /* 0x040fe20007ffe0ff */
[----:B------:R-:W0:Y:S10]  /*0290*/  @!P2 LDC.64 R14, c[0x0][0x390] ;  /* 0x0000e400ff0eab82 */ /* 0x000e340000000a00 */
[----:B------:R-:W-:Y:S01]  /*02a0*/  @!P1 IADD3 R7, PT, PT, R8, R25, RZ ;  /* 0x0000001908079210 */ /* 0x000fe20007ffe0ff */
[----:B------:R-:W3:Y:S01]  /*02b0*/  @!P1 LDC.64 R16, c[0x0][0x390] ;  /* 0x0000e400ff109b82 */ /* 0x000ee20000000a00 */
[----:B------:R-:W-:-:S04]  /*02c0*/  @!P1 IADD3 R25, PT, PT, R25, 0x80, RZ ;  /* 0x0000008019199810 */ /* 0x000fc80007ffe0ff */
[----:B------:R-:W-:Y:S01]  /*02d0*/  ISETP.GE.U32.AND P6, PT, R25, R6, PT ;  /* 0x000000061900720c */ /* 0x000fe20003fc6070 */
[----:B--2---:R-:W-:Y:S01]  /*02e0*/  @!P0 IMAD.WIDE.U32 R18, R23, 0x2, R18 ;  /* 0x0000000217128825 */ /* 0x004fe200078e0012 */
[----:B------:R-:W-:-:S06]  /*02f0*/  PRMT R23, RZ, 0x7610, R23 ;  /* 0x00007610ff177816 */ /* 0x000fcc0000000017 */
[----:B------:R-:W5:Y:S01]  /*0300*/  @!P0 LDG.E.U16 R23, desc[UR4][R18.64] ;  /* 0x0000000412178981 */ /* 0x000f62000c1e1500 */
[----:B------:R-:W-:-:S04]  /*0310*/  ISETP.GE.U32.AND P0, PT, R5, R6, PT ;  /* 0x000000060500720c */ /* 0x000fc80003f06070 */
[----:B------:R-:W2:Y:S01]  /*0320*/  @!P6 LDC.64 R2, c[0x0][0x390] ;  /* 0x0000e400ff02eb82 */ /* 0x000ea20000000a00 */
[----:B-1----:R-:W-:Y:S01]  /*0330*/  @!P3 IMAD.WIDE.U32 R12, R21, 0x2, R12 ;  /* 0x00000002150cb825 */ /* 0x002fe200078e000c */
[----:B------:R-:W-:-:S06]  /*0340*/  PRMT R21, RZ, 0x7610, R21 ;  /* 0x00007610ff157816 */ /* 0x000fcc0000000015 */
[----:B------:R1:W5:Y:S01]  /*0350*/  @!P4 LDG.E.U16 R21, desc[UR4][R10.64] ;  /* 0x000000040a15c981 */ /* 0x000362000c1e1500 */
[----:B------:R-:W-:Y:S01]  /*0360*/  @!P6 IADD3 R25, PT, PT, R8, R25, RZ ;  /* 0x000000190819e210 */ /* 0x000fe20007ffe0ff */
[----:B0-----:R-:W-:Y:S01]  /*0370*/  @!P2 IMAD.WIDE.U32 R14, R9, 0x2, R14 ;  /* 0x00000002090ea825 */ /* 0x001fe200078e000e */
[----:B------:R-:W-:Y:S01]  /*0380*/  PRMT R9, RZ, 0x7610, R9 ;  /* 0x00007610ff097816 */ /* 0x000fe20000000009 */
[----:B-1----:R-:W0:Y:S02]  /*0390*/  @!P0 LDC.64 R10, c[0x0][0x388] ;  /* 0x0000e200ff0a8b82 */ /* 0x002e240000000a00 */
[----:B---3--:R-:W-:Y:S01]  /*03a0*/  @!P1 IMAD.WIDE.U32 R16, R7, 0x2, R16 ;  /* 0x0000000207109825 */ /* 0x008fe200078e0010 */
[----:B------:R-:W-:Y:S02]  /*03b0*/  PRMT R22, RZ, 0x7610, R22 ;  /* 0x00007610ff167816 */ /* 0x000fe40000000016 */
[----:B------:R-:W-:Y:S02]  /*03c0*/  PRMT R20, RZ, 0x7610, R20 ;  /* 0x00007610ff147816 */ /* 0x000fe40000000014 */
[----:B------:R-:W-:Y:S01]  /*03d0*/  PRMT R7, RZ, 0x7610, R7 ;  /* 0x00007610ff077816 */ /* 0x000fe20000000007 */
[----:B--2---:R-:W-:Y:S01]  /*03e0*/  @!P6 IMAD.WIDE.U32 R2, R25, 0x2, R2 ;  /* 0x000000021902e825 */ /* 0x004fe200078e0002 */
[----:B------:R-:W-:Y:S01]  /*03f0*/  IADD3 R25, PT, PT, R5, 0x100, RZ ;  /* 0x0000010005197810 */ /* 0x000fe20007ffe0ff */
[----:B------:R1:W5:Y:S03]  /*0400*/  @!P1 LDG.E.U16 R9, desc[UR4][R16.64] ;  /* 0x0000000410099981 */ /* 0x000366000c1e1500 */
[----:B------:R-:W-:Y:S01]  /*0410*/  ISETP.GE.U32.AND P1, PT, R25, R6, PT ;  /* 0x000000061900720c */ /* 0x000fe20003f26070 */
[----:B------:R2:W5:Y:S01]  /*0420*/  @!P3 LDG.E.U16 R22, desc[UR4][R12.64] ;  /* 0x000000040c16b981 */ /* 0x000562000c1e1500 */
[----:B------:R-:W-:Y:S03]  /*0430*/  BSSY.RECONVERGENT B0, `(.L_x_10722) ;  /* 0x000001a000007945 */ /* 0x000fe60003800200 */
[----:B------:R3:W5:Y:S01]  /*0440*/  @!P2 LDG.E.U16 R20, desc[UR4][R14.64] ;  /* 0x000000040e14a981 */ /* 0x000762000c1e1500 */
[----:B-1----:R-:W-:-:S03]  /*0450*/  IADD3 R17, PT, PT, R5, 0x300, RZ ;  /* 0x0000030005117810 */ /* 0x002fc60007ffe0ff */
[----:B------:R1:W5:Y:S01]  /*0460*/  @!P6 LDG.E.U16 R7, desc[UR4][R2.64] ;  /* 0x000000040207e981 */ /* 0x000362000c1e1500 */
[C---:B--2---:R-:W-:Y:S02]  /*0470*/  IADD3 R13, PT, PT, R5.reuse, 0x180, RZ ;  /* 0x00000180050d7810 */ /* 0x044fe40007ffe0ff */
[C---:B---3--:R-:W-:Y:S02]  /*0480*/  IADD3 R15, PT, PT, R5.reuse, 0x280, RZ ;  /* 0x00000280050f7810 */ /* 0x048fe40007ffe0ff */
[----:B-1----:R-:W-:Y:S02]  /*0490*/  IADD3 R3, PT, PT, R5, 0x200, RZ ;  /* 0x0000020005037810 */ /* 0x002fe40007ffe0ff */
[----:B------:R-:W-:Y:S02]  /*04a0*/  P2R R14, PR, RZ, 0x2 ;  /* 0x00000002ff0e7803 */ /* 0x000fe40000000000 */
[-C--:B------:R-:W-:Y:S02]  /*04b0*/  ISETP.GE.U32.AND P1, PT, R13, R6.reuse, PT ;  /* 0x000000060d00720c */ /* 0x080fe40003f26070 */
[----:B------:R-:W-:-:S02]  /*04c0*/  ISETP.GE.U32.AND P2, PT, R3, R6, PT ;  /* 0x000000060300720c */ /* 0x000fc40003f46070 */
[-C--:B------:R-:W-:Y:S02]  /*04d0*/  ISETP.GE.U32.AND P3, PT, R15, R6.reuse, PT ;  /* 0x000000060f00720c */ /* 0x080fe40003f66070 */
[----:B------:R-:W-:Y:S02]  /*04e0*/  ISETP.GE.U32.AND P4, PT, R17, R6, PT ;  /* 0x000000061100720c */ /* 0x000fe40003f86070 */
[C---:B------:R-:W-:Y:S02]  /*04f0*/  IADD3 R13, PT, PT, R5.reuse, 0x80, RZ ;  /* 0x00000080050d7810 */ /* 0x040fe40007ffe0ff */
[----:B------:R-:W-:Y:S02]  /*0500*/  IADD3 R15, PT, PT, R5, 0x380, RZ ;  /* 0x00000380050f7810 */ /* 0x000fe40007ffe0ff */
[----:B------:R-:W-:Y:S01]  /*0510*/  @!P0 IADD3 R3, PT, PT, R8, R5, RZ ;  /* 0x0000000508038210 */ /* 0x000fe20007ffe0ff */
[----:B0-----:R-:W-:Y:S06]  /*0520*/  @P0 BRA `(.L_x_10723) ;  /* 0x0000000000280947 */ /* 0x001fec0003800000 */
        /* <DEDUP_REMOVED lines=10> */
.L_x_10723:
[----:B------:R-:W-:Y:S05]  /*05d0*/  BSYNC.RECONVERGENT B0 ;  /* 0x0000000000007941 */ /* 0x000fea0003800200 */
.L_x_10722:
[-C--:B------:R-:W-:Y:S01]  /*05e0*/  ISETP.GE.U32.AND P6, PT, R13, R6.reuse, PT ;  /* 0x000000060d00720c */ /* 0x080fe20003fc6070 */
[----:B------:R-:W-:Y:S01]  /*05f0*/  BSSY.RECONVERGENT B0, `(.L_x_10724) ;  /* 0x000000e000007945 */ /* 0x000fe20003800200 */
[----:B------:R-:W-:Y:S01]  /*0600*/  @!P0 IMAD.WIDE.U32 R2, R3, 0x2, R10 ;  /* 0x0000000203028825 */ /* 0x000fe200078e000a */
[----:B------:R-:W-:-:S10]  /*0610*/  ISETP.GE.U32.AND P5, PT, R15, R6, PT ;  /* 0x000000060f00720c */ /* 0x000fd40003fa6070 */
        /* <DEDUP_REMOVED lines=11> */
.L_x_10725:
[----:B------:R-:W-:Y:S05]  /*06d0*/  BSYNC.RECONVERGENT B0 ;  /* 0x0000000000007941 */ /* 0x000fea0003800200 */
.L_x_10724:
[----:B------:R-:W-:Y:S01]  /*06e0*/  ISETP.NE.AND P6, PT, R14, RZ, PT ;  /* 0x000000ff0e00720c */ /* 0x000fe20003fc5270 */
[----:B------:R-:W-:-:S12]  /*06f0*/  BSSY.RECONVERGENT B0, `(.L_x_10726) ;  /* 0x000000c000007945 */ /* 0x000fd80003800200 */
        /* <DEDUP_REMOVED lines=11> */
.L_x_10727:
[----:B------:R-:W-:Y:S05]  /*07b0*/  BSYNC.RECONVERGENT B0 ;  /* 0x0000000000007941 */ /* 0x000fea0003800200 */
.L_x_10726:
        /* <DEDUP_REMOVED lines=12> */
.L_x_10729:
[----:B------:R-:W-:Y:S05]  /*0880*/  BSYNC.RECONVERGENT B0 ;  /* 0x0000000000007941 */ /* 0x000fea0003800200 */
.L_x_10728:
        /* <DEDUP_REMOVED lines=12> */
.L_x_10731:
[----:B------:R-:W-:Y:S05]  /*0950*/  BSYNC.RECONVERGENT B0 ;  /* 0x0000000000007941 */ /* 0x000fea0003800200 */
.L_x_10730:
        /* <DEDUP_REMOVED lines=12> */
.L_x_10733:
[----:B------:R-:W-:Y:S05]  /*0a20*/  BSYNC.RECONVERGENT B0 ;  /* 0x0000000000007941 */ /* 0x000fea0003800200 */
.L_x_10732:
        /* <DEDUP_REMOVED lines=12> */
.L_x_10735:
[----:B------:R-:W-:Y:S05]  /*0af0*/  BSYNC.RECONVERGENT B0 ;  /* 0x0000000000007941 */ /* 0x000fea0003800200 */
.L_x_10734:
        /* <DEDUP_REMOVED lines=12> */
.L_x_10737:
[----:B------:R-:W-:Y:S05]  /*0bc0*/  BSYNC.RECONVERGENT B0 ;  /* 0x0000000000007941 */ /* 0x000fea0003800200 */
.L_x_10736:
        /* <DEDUP_REMOVED lines=18> */
.L_x_10740:
[----:B------:R-:W-:-:S13]  /*0cf0*/  ISETP.GE.U32.AND P0, PT, R5, R6, PT ;  /* 0x000000060500720c */ /* 0x000fda0003f06070 */
[----:B------:R-:W-:Y:S05]  /*0d00*/  @P0 BRA `(.L_x_10742) ;  /* 0x0000000000300947 */ /* 0x000fea0003800000 */
[----:B0-----:R-:W0:Y:S01]  /*0d10*/  LDC.64 R2, c[0x0][0x388] ;  /* 0x0000e200ff027b82 */ /* 0x001e220000000a00 */
[----:B------:R-:W-:Y:S02]  /*0d20*/  IADD3 R11, PT, PT, R8, R5, RZ ;  /* 0x00000005080b7210 */ /* 0x000fe40007ffe0ff */
[----:B------:R-:W-:-:S03]  /*0d30*/  IADD3 R5, PT, PT, R5, 0x80, RZ ;  /* 0x0000008005057810 */ /* 0x000fc60007ffe0ff */
[----:B0-----:R-:W-:-:S05]  /*0d40*/  IMAD.WIDE.U32 R2, R11, 0x2, R2 ;  /* 0x000000020b027825 */ /* 0x001fca00078e0002 */
[----:B------:R1:W-:Y:S02]  /*0d50*/  STG.E.U16 desc[UR4][R2.64], R14 ;  /* 0x0000000e02007986 */ /* 0x0003e4000c101504 */
.L_x_10741:
[----:B------:R-:W-:-:S13]  /*0d60*/  ISETP.GE.U32.AND P0, PT, R5, R6, PT ;  /* 0x000000060500720c */ /* 0x000fda0003f06070 */
[----:B------:R-:W-:Y:S05]  /*0d70*/  @P0 BRA `(.L_x_10743) ;  /* 0x0000000000340947 */ /* 0x000fea0003800000 */
[----:B01----:R-:W0:Y:S01]  /*0d80*/  LDC.64 R2, c[0x0][0x388] ;  /* 0x0000e200ff027b82 */ /* 0x003e220000000a00 */
[----:B------:R-:W-:Y:S02]  /*0d90*/  IADD3 R11, PT, PT, R8, R5, RZ ;  /* 0x00000005080b7210 */ /* 0x000fe40007ffe0ff */
[----:B------:R-:W-:-:S03]  /*0da0*/  IADD3 R5, PT, PT, R5, 0x80, RZ ;  /* 0x0000008005057810 */ /* 0x000fc60007ffe0ff */
[----:B0-----:R-:W-:-:S05]  /*0db0*/  IMAD.WIDE.U32 R2, R11, 0x2, R2 ;  /* 0x000000020b027825 */ /* 0x001fca00078e0002 */
[----:B-----5:R1:W-:Y:S02]  /*0dc0*/  STG.E.U16 desc[UR4][R2.64], R4 ;  /* 0x0000000402007986 */ /* 0x0203e4000c101504 */
.L_x_10742:
[----:B------:R-:W-:-:S13]  /*0dd0*/  ISETP.GE.U32.AND P0, PT, R5, R6, PT ;  /* 0x000000060500720c */ /* 0x000fda0003f06070 */
[----:B------:R-:W-:Y:S05]  /*0de0*/  @P0 BREAK.RELIABLE B1 ;  /* 0x0000000000010942 */ /* 0x000fea0003800100 */
[----:B------:R-:W-:Y:S05]  /*0df0*/  @P0 BRA `(.L_x_10744) ;  /* 0x0000000000300947 */ /* 0x000fea0003800000 */
[----:B01----:R-:W0:Y:S01]  /*0e00*/  LDC.64 R2, c[0x0][0x388] ;  /* 0x0000e200ff027b82 */ /* 0x003e220000000a00 */
[----:B------:R-:W-:Y:S02]  /*0e10*/  IADD3 R11, PT, PT, R8, R5, RZ ;  /* 0x00000005080b7210 */ /* 0x000fe40007ffe0ff */
[----:B------:R-:W-:-:S03]  /*0e20*/  IADD3 R5, PT, PT, R5, 0x80, RZ ;  /* 0x0000008005057810 */ /* 0x000fc60007ffe0ff */
[----:B0-----:R-:W-:-:S05]  /*0e30*/  IMAD.WIDE.U32 R2, R11, 0x2, R2 ;  /* 0x000000020b027825 */ /* 0x001fca00078e0002 */
[----:B-----5:R2:W-:Y:S02]  /*0e40*/  STG.E.U16 desc[UR4][R2.64], R0 ;  /* 0x0000000002007986 */ /* 0x0205e4000c101504 */
.L_x_10743:
[----:B------:R-:W-:Y:S05]  /*0e50*/  BSYNC.RELIABLE B1 ;  /* 0x0000000000017941 */ /* 0x000fea0003800100 */
.L_x_10739:
[----:B------:R-:W-:-:S13]  /*0e60*/  ISETP.GE.U32.AND P0, PT, R5, R6, PT ;  /* 0x000000060500720c */ /* 0x000fda0003f06070 */
[----:B012---:R-:W0:Y:S01]  /*0e70*/  @!P0 LDC.64 R2, c[0x0][0x388] ;  /* 0x0000e200ff028b82 */ /* 0x007e220000000a00 */
[----:B------:R-:W-:Y:S02]  /*0e80*/  @!P0 IADD3 R11, PT, PT, R8, R5, RZ ;  /* 0x00000005080b8210 */ /* 0x000fe40007ffe0ff */
[----:B------:R-:W-:-:S03]  /*0e90*/  @!P0 IADD3 R5, PT, PT, R5, 0x80, RZ ;  /* 0x0000008005058810 */ /* 0x000fc60007ffe0ff */
[----:B0-----:R-:W-:-:S05]  /*0ea0*/  @!P0 IMAD.WIDE.U32 R2, R11, 0x2, R2 ;  /* 0x000000020b028825 */ /* 0x001fca00078e0002 */
[----:B-----5:R2:W-:Y:S02]  /*0eb0*/  @!P0 STG.E.U16 desc[UR4][R2.64], R9 ;  /* 0x0000000902008986 */ /* 0x0205e4000c101504 */
.L_x_10744:
[----:B------:R-:W-:Y:S05]  /*0ec0*/  BSYNC.RECONVERGENT B0 ;  /* 0x0000000000007941 */ /* 0x000fea0003800200 */
.L_x_10738:
[----:B------:R-:W-:Y:S05]  /*0ed0*/  WARPSYNC.ALL ;  /* 0x0000000000007948 */ /* 0x000fea0003800000 */
[----:B------:R-:W-:-:S13]  /*0ee0*/  ISETP.GE.U32.AND P0, PT, R5, R6, PT ;  /* 0x000000060500720c */ /* 0x000fda0003f06070 */
[----:B------:R-:W-:Y:S05]  /*0ef0*/  @P0 EXIT ;  /* 0x000000000000094d */ /* 0x000fea0003800000 */
[----:B012---:R-:W0:Y:S01]  /*0f00*/  LDC.64 R2, c[0x0][0x388] ;  /* 0x0000e200ff027b82 */ /* 0x007e220000000a00 */
[----:B------:R-:W-:-:S05]  /*0f10*/  IADD3 R5, PT, PT, R8, R5, RZ ;  /* 0x0000000508057210 */ /* 0x000fca0007ffe0ff */
[----:B0-----:R-:W-:-:S05]  /*0f20*/  IMAD.WIDE.U32 R2, R5, 0x2, R2 ;  /* 0x0000000205027825 */ /* 0x001fca00078e0002 */
[----:B-----5:R-:W-:Y:S01]  /*0f30*/  STG.E.U16 desc[UR4][R2.64], R7 ;  /* 0x0000000702007986 */ /* 0x020fe2000c101504 */
[----:B------:R-:W-:Y:S05]  /*0f40*/  EXIT ;  /* 0x000000000000794d */ /* 0x000fea0003800000 */
.L_x_10721:
        /* <DEDUP_REMOVED lines=8> */
[----:B--2---:R-:W-:-:S05]  /*0fd0*/  SHF.L.U32 R9, R3, 0x10, RZ ;  /* 0x0000001003097819 */ /* 0x004fca00000006ff */
[----:B------:R-:W-:-:S04]  /*0fe0*/  FMUL.FTZ R4, R9, R9 ;  /* 0x0000000909047220 */ /* 0x000fc80000410000 */
[----:B------:R-:W-:-:S04]  /*0ff0*/  FMUL.FTZ R4, R9, R4 ;  /* 0x0000000409047220 */ /* 0x000fc80000410000 */
[----:B------:R-:W-:Y:S01]  /*1000*/  FFMA.FTZ R5, R4, 0.044714998453855514526, R9 ;  /* 0x3d37271304057823 */ /* 0x000fe20000010009 */
[----:B---3--:R-:W-:-:S05]  /*1010*/  SHF.L.U32 R4, R15, 0x10, RZ ;  /* 0x000000100f047819 */ /* 0x008fca00000006ff */
[----:B------:R-:W-:Y:S01]  /*1020*/  FMUL.FTZ R13, R4, R4 ;  /* 0x00000004040d7220 */ /* 0x000fe20000410000 */
[----:B------:R-:W-:Y:S01]  /*1030*/  FMUL.FTZ R14, R5, 0.79788458347320556641 ;  /* 0x3f4c422a050e7820 */ /* 0x000fe20000410000 */
[----:B----4-:R-:W-:Y:S02]  /*1040*/  SHF.L.U32 R5, R2, 0x10, RZ ;  /* 0x0000001002057819 */ /* 0x010fe400000006ff */
[----:B0-----:R-:W-:Y:S01]  /*1050*/  FMUL.FTZ R11, R4, R13 ;  /* 0x0000000d040b7220 */ /* 0x001fe20000410000 */
[C---:B-----5:R-:W-:Y:S02]  /*1060*/  PRMT R15, R6.reuse, 0x7632, R15 ;  /* 0x00007632060f7816 */ /* 0x060fe4000000000f */
[----:B------:R-:W-:Y:S01]  /*1070*/  FMUL.FTZ R10, R5, R5 ;  /* 0x00000005050a7220 */ /* 0x000fe20000410000 */
[----:B------:R-:W-:Y:S01]  /*1080*/  FFMA.FTZ R11, R11, 0.044714998453855514526, R4 ;  /* 0x3d3727130b0b7823 */ /* 0x000fe20000010004 */
[----:B------:R-:W-:Y:S02]  /*1090*/  SHF.L.U32 R7, R6, 0x10, RZ ;  /* 0x0000001006077819 */ /* 0x000fe400000006ff */
[----:B------:R-:W-:Y:S01]  /*10a0*/  FMUL.FTZ R16, R5, R10 ;  /* 0x0000000a05107220 */ /* 0x000fe20000410000 */
[----:B------:R-:W-:Y:S01]  /*10b0*/  FMUL.FTZ R6, R11, 0.79788458347320556641 ;  /* 0x3f4c422a0b067820 */ /* 0x000fe20000410000 */
[----:B------:R-:W-:-:S02]  /*10c0*/  PRMT R11, R15, 0x7632, R11 ;  /* 0x000076320f0b7816 */ /* 0x000fc4000000000b */
[----:B------:R-:W-:Y:S02]  /*10d0*/  PRMT R13, R3, 0x7632, R13 ;  /* 0x00007632030d7816 */ /* 0x000fe4000000000d */
[----:B------:R-:W-:Y:S01]  /*10e0*/  SHF.L.U32 R15, R15, 0x10, RZ ;  /* 0x000000100f0f7819 */ /* 0x000fe200000006ff */
[----:B------:R-:W-:Y:S01]  /*10f0*/  FFMA.FTZ R16, R16, 0.044714998453855514526, R5 ;  /* 0x3d37271310107823 */ /* 0x000fe20000010005 */
[----:B------:R-:W-:-:S03]  /*1100*/  SHF.L.U32 R13, R13, 0x10, RZ ;  /* 0x000000100d0d7819 */ /* 0x000fc600000006ff */
[----:B------:R-:W-:Y:S01]  /*1110*/  FMUL.FTZ R18, R15, R15 ;  /* 0x0000000f0f127220 */ /* 0x000fe20000410000 */
[----:B------:R-:W-:Y:S01]  /*1120*/  FMUL.FTZ R21, R16, 0.79788458347320556641 ;  /* 0x3f4c422a10157820 */ /* 0x000fe20000410000 */
[----:B------:R-:W-:Y:S01]  /*1130*/  PRMT R16, R2, 0x7632, R16 ;  /* 0x0000763202107816 */ /* 0x000fe20000000010 */
[----:B------:R-:W-:Y:S01]  /*1140*/  FMUL.FTZ R12, R7, R7 ;  /* 0x00000007070c7220 */ /* 0x000fe20000410000 */
[----:B------:R-:W-:Y:S01]  /*1150*/  FMUL.FTZ R10, R13, R13 ;  /* 0x0000000d0d0a7220 */ /* 0x000fe20000410000 */
[----:B------:R-:W-:Y:S01]  /*1160*/  FMUL.FTZ R2, R15, R18 ;  /* 0x000000120f027220 */ /* 0x000fe20000410000 */
[----:B------:R-:W0:Y:S01]  /*1170*/  MUFU.TANH R14, R14 ;  /* 0x0000000e000e7308 */ /* 0x000e220000002400 */
[----:B------:R-:W-:Y:S01]  /*1180*/  SHF.L.U32 R11, R11, 0x10, RZ ;  /* 0x000000100b0b7819 */ /* 0x000fe200000006ff */
[----:B------:R-:W-:Y:S01]  /*1190*/  FMUL.FTZ R12, R7, R12 ;  /* 0x0000000c070c7220 */ /* 0x000fe20000410000 */
[----:B------:R-:W-:Y:S01]  /*11a0*/  FMUL.FTZ R10, R13, R10 ;  /* 0x0000000a0d0a7220 */ /* 0x000fe20000410000 */
[----:B------:R-:W-:Y:S01]  /*11b0*/  SHF.L.U32 R16, R16, 0x10, RZ ;  /* 0x0000001010107819 */ /* 0x000fe200000006ff */
[----:B------:R-:W-:Y:S01]  /*11c0*/  FFMA.FTZ R17, R2, 0.044714998453855514526, R15 ;  /* 0x3d37271302117823 */ /* 0x000fe2000001000f */
[----:B------:R-:W-:Y:S01]  /*11d0*/  FMUL.FTZ R20, R11, R11 ;  /* 0x0000000b0b147220 */ /* 0x000fe20000410000 */
[----:B------:R-:W-:Y:S01]  /*11e0*/  FFMA.FTZ R12, R12, 0.044714998453855514526, R7 ;  /* 0x3d3727130c0c7823 */ /* 0x000fe20000010007 */
[----:B------:R-:W-:Y:S01]  /*11f0*/  FFMA.FTZ R3, R10, 0.044714998453855514526, R13 ;  /* 0x3d3727130a037823 */ /* 0x000fe2000001000d */
[----:B------:R-:W-:Y:S01]  /*1200*/  FMUL.FTZ R19, R17, 0.79788458347320556641 ;  /* 0x3f4c422a11137820 */ /* 0x000fe20000410000 */
[----:B------:R-:W-:Y:S01]  /*1210*/  FMUL.FTZ R17, R16, R16 ;  /* 0x0000001010117220 */ /* 0x000fe20000410000 */
[----:B------:R-:W-:Y:S01]  /*1220*/  FMUL.FTZ R20, R11, R20 ;  /* 0x000000140b147220 */ /* 0x000fe20000410000 */
[----:B------:R-:W-:Y:S01]  /*1230*/  FMUL.FTZ R12, R12, 0.79788458347320556641 ;  /* 0x3f4c422a0c0c7820 */ /* 0x000fe20000410000 */
[----:B------:R1:W-:Y:S01]  /*1240*/  MUFU.TANH R10, R21 ;  /* 0x00000015000a7308 */ /* 0x0003e20000002400 */
[----:B------:R-:W-:Y:S01]  /*1250*/  FMUL.FTZ R18, R3, 0.79788458347320556641 ;  /* 0x3f4c422a03127820 */ /* 0x000fe20000410000 */
[----:B------:R-:W-:Y:S01]  /*1260*/  FFMA.FTZ R20, R20, 0.044714998453855514526, R11 ;  /* 0x3d37271314147823 */ /* 0x000fe2000001000b */
[----:B------:R-:W2:Y:S01]  /*1270*/  LDC.64 R2, c[0x0][0x388] ;  /* 0x0000e200ff027b82 */ /* 0x000ea20000000a00 */
[----:B-1----:R-:W-:-:S04]  /*1280*/  FMUL.FTZ R21, R16, R17 ;  /* 0x0000001110157220 */ /* 0x002fc80000410000 */
[----:B------:R-:W1:Y:S01]  /*1290*/  MUFU.TANH R12, R12 ;  /* 0x0000000c000c7308 */ /* 0x000e620000002400 */
[----:B------:R-:W-:Y:S01]  /*12a0*/  FMUL.FTZ R17, R20, 0.79788458347320556641 ;  /* 0x3f4c422a14117820 */ /* 0x000fe20000410000 */
[----:B------:R-:W-:Y:S01]  /*12b0*/  FFMA.FTZ R21, R21, 0.044714998453855514526, R16 ;  /* 0x3d37271315157823 */ /* 0x000fe20000010010 */
[----:B------:R-:W-:Y:S01]  /*12c0*/  FMUL.FTZ R9, R9, 0.5 ;  /* 0x3f00000009097820 */ /* 0x000fe20000410000 */
[----:B0-----:R-:W-:Y:S02]  /*12d0*/  FADD.FTZ R14, R14, 1 ;  /* 0x3f8000000e0e7421 */ /* 0x001fe40000010000 */
[----:B------:R-:W-:Y:S02]  /*12e0*/  FMUL.FTZ R21, R21, 0.79788458347320556641 ;  /* 0x3f4c422a15157820 */ /* 0x000fe40000410000 */
[----:B------:R-:W-:Y:S01]  /*12f0*/  MUFU.TANH R6, R6 ;  /* 0x0000000600067308 */ /* 0x000fe20000002400 */
[----:B------:R-:W-:Y:S01]  /*1300*/  FMUL.FTZ R9, R9, R14 ;  /* 0x0000000e09097220 */ /* 0x000fe20000410000 */
[----:B------:R-:W-:-:S06]  /*1310*/  FMUL.FTZ R14, R7, 0.5 ;  /* 0x3f000000070e7820 */ /* 0x000fcc0000410000 */
[----:B------:R-:W0:Y:S08]  /*1320*/  MUFU.TANH R18, R18 ;  /* 0x0000001200127308 */ /* 0x000e300000002400 */
[----:B------:R-:W3:Y:S08]  /*1330*/  MUFU.TANH R19, R19 ;  /* 0x0000001300137308 */ /* 0x000ef00000002400 */
[----:B------:R-:W4:Y:S08]  /*1340*/  MUFU.TANH R17, R17 ;  /* 0x0000001100117308 */ /* 0x000f300000002400 */
[----:B------:R-:W5:Y:S01]  /*1350*/  MUFU.TANH R7, R21 ;  /* 0x0000001500077308 */ /* 0x000f620000002400 */
[----:B------:R-:W-:Y:S01]  /*1360*/  FMUL.FTZ R20, R15, 0.5 ;  /* 0x3f0000000f147820 */ /* 0x000fe20000410000 */
[----:B-1----:R-:W-:Y:S01]  /*1370*/  FADD.FTZ R15, R12, 1 ;  /* 0x3f8000000c0f7421 */ /* 0x002fe20000010000 */
[----:B--2---:R-:W-:-:S04]  /*1380*/  IMAD.WIDE.U32 R2, R8, 0x2, R2 ;  /* 0x0000000208027825 */ /* 0x004fc800078e0002 */
[----:B------:R-:W-:Y:S01]  /*1390*/  FMUL.FTZ R13, R13, 0.5 ;  /* 0x3f0000000d0d7820 */ /* 0x000fe20000410000 */
[----:B------:R-:W-:Y:S01]  /*13a0*/  FMUL.FTZ R8, R14, R15 ;  /* 0x0000000f0e087220 */ /* 0x000fe20000410000 */
[----:B------:R-:W-:Y:S01]  /*13b0*/  FMUL.FTZ R14, R5, 0.5 ;  /* 0x3f000000050e7820 */ /* 0x000fe20000410000 */
[----:B0-----:R-:W-:Y:S01]  /*13c0*/  FADD.FTZ R18, R18, 1 ;  /* 0x3f80000012127421 */ /* 0x001fe20000010000 */
[----:B------:R-:W-:Y:S01]  /*13d0*/  FADD.FTZ R5, R6, 1 ;  /* 0x3f80000006057421 */ /* 0x000fe20000010000 */
[----:B---3--:R-:W-:Y:S01]  /*13e0*/  FADD.FTZ R19, R19, 1 ;  /* 0x3f80000013137421 */ /* 0x008fe20000010000 */
[----:B------:R-:W-:Y:S01]  /*13f0*/  FMUL.FTZ R4, R4, 0.5 ;  /* 0x3f00000004047820 */ /* 0x000fe20000410000 */
[----:B------:R-:W-:Y:S01]  /*1400*/  FMUL.FTZ R11, R11, 0.5 ;  /* 0x3f0000000b0b7820 */ /* 0x000fe20000410000 */
[----:B------:R-:W-:Y:S01]  /*1410*/  FMUL.FTZ R16, R16, 0.5 ;  /* 0x3f00000010107820 */ /* 0x000fe20000410000 */
[----:B----4-:R-:W-:Y:S01]  /*1420*/  FADD.FTZ R6, R17, 1 ;  /* 0x3f80000011067421 */ /* 0x010fe20000010000 */
[----:B------:R-:W-:Y:S01]  /*1430*/  FADD.FTZ R15, R10, 1 ;  /* 0x3f8000000a0f7421 */ /* 0x000fe20000010000 */
[----:B-----5:R-:W-:Y:S01]  /*1440*/  FADD.FTZ R7, R7, 1 ;  /* 0x3f80000007077421 */ /* 0x020fe20000010000 */
[----:B------:R-:W-:Y:S01]  /*1450*/  FMUL.FTZ R12, R13, R18 ;  /* 0x000000120d0c7220 */ /* 0x000fe20000410000 */
[----:B------:R-:W-:Y:S01]  /*1460*/  FMUL.FTZ R13, R20, R19 ;  /* 0x00000013140d7220 */ /* 0x000fe20000410000 */
        /* <DEDUP_REMOVED lines=14> */
.L_x_10745:
        /* <DEDUP_REMOVED lines=11> */
.L_x_12944:


//--------------------- .text._ZN2at6native29vectorized_elementwise_kernelILi4EZZZNS0_18GeluCUDAKernelImplERNS_18TensorIteratorBaseENS0_8GeluTypeEENKUlvE_clEvENKUlvE2_clEvEUlN3c108BFloat16EE_St5arrayIPcLm2EEEEviT0_T1_ --------------------------
	.section	.text._ZN2at6native29vectorized_elementwise_kernelILi4EZZZNS0_18GeluCUDAKernelImplERNS_18TensorIteratorBaseENS0_8GeluTypeEENKUlvE_clEvENKUlvE2_clEvEUlN3c108BFloat16EE_St5arrayIPcLm2EEEEviT0_T1_,"ax",@progbits
	.align	128
        .global         _ZN2at6native29vectorized_elementwise_kernelILi4EZZZNS0_18GeluCUDAKernelImplERNS_18TensorIteratorBaseENS0_8GeluTypeEENKUlvE_clEvENKUlvE2_clEvEUlN3c108BFloat16EE_St5arrayIPcLm2EEEEviT0_T1_
        .type           _ZN2at6native29vectorized_elementwise_kernelILi4EZZZNS0_18GeluCUDAKernelImplERNS_18TensorIteratorBaseENS0_8GeluTypeEENKUlvE_clEvENKUlvE2_clEvEUlN3c108BFloat16EE_St5arrayIPcLm2EEEEviT0_T1_,@function
        .size           _ZN2at6native29vectorized_elementwise_kernelILi4EZZZNS0_18GeluCUDAKernelImplERNS_18TensorIteratorBaseENS0_8GeluTypeEENKUlvE_clEvENKUlvE2_clEvEUlN3c108BFloat16EE_St5arrayIPcLm2EEEEviT0_T1_,(.L_x_12945 - _ZN2at6native29vectorized_elementwise_kernelILi4EZZZNS0_18GeluCUDAKernelImplERNS_18TensorIteratorBaseENS0_8GeluTypeEENKUlvE_clEvENKUlvE2_clEvEUlN3c108BFloat16EE_St5arrayIPcLm2EEEEviT0_T1_)
        .other          _ZN2at6native29vectorized_elementwise_kernelILi4EZZZNS0_18GeluCUDAKernelImplERNS_18TensorIteratorBaseENS0_8GeluTypeEENKUlvE_clEvENKUlvE2_clEvEUlN3c108BFloat16EE_St5arrayIPcLm2EEEEviT0_T1_,@"STO_CUDA_ENTRY STV_DEFAULT"
_ZN2at6native29vectorized_elementwise_kernelILi4EZZZNS0_18GeluCUDAKernelImplERNS_18TensorIteratorBaseENS0_8GeluTypeEENKUlvE_clEvENKUlvE2_clEvEUlN3c108BFloat16EE_St5arrayIPcLm2EEEEviT0_T1_:
.text._ZN2at6native29vectorized_elementwise_kernelILi4EZZZNS0_18GeluCUDAKernelImplERNS_18TensorIteratorBaseENS0_8GeluTypeEENKUlvE_clEvENKUlvE2_clEvEUlN3c108BFloat16EE_St5arrayIPcLm2EEEEviT0_T1_:
        /* <DEDUP_REMOVED lines=93> */
.L_x_10748:
[----:B------:R-:W-:Y:S05]  /*05d0*/  BSYNC.RECONVERGENT B0 ;  /* 0x0000000000007941 */ /* 0x000fea0003800200 */
.L_x_10747:
        /* <DEDUP_REMOVED lines=15> */
.L_x_10750:
[----:B------:R-:W-:Y:S05]  /*06d0*/  BSYNC.RECONVERGENT B0 ;  /* 0x0000000000007941 */ /* 0x000fea0003800200 */
.L_x_10749:
        /* <DEDUP_REMOVED lines=13> */
.L_x_10752:
[----:B------:R-:W-:Y:S05]  /*07b0*/  BSYNC.RECONVERGENT B0 ;  /* 0x0000000000007941 */ /* 0x000fea0003800200 */
.L_x_10751:
        /* <DEDUP_REMOVED lines=12> */
.L_x_10754:
[----:B------:R-:W-:Y:S05]  /*0880*/  BSYNC.RECONVERGENT B0 ;  /* 0x0000000000007941 */ /* 0x000fea0003800200 */
.L_x_10753:
        /* <DEDUP_REMOVED lines=12> */
.L_x_10756:
[----:B------:R-:W-:Y:S05]  /*0950*/  BSYNC.RECONVERGENT B0 ;  /* 0x0000000000007941 */ /* 0x000fea0003800200 */
.L_x_10755:
        /* <DEDUP_REMOVED lines=12> */
.L_x_10758:
[----:B------:R-:W-:Y:S05]  /*0a20*/  BSYNC.RECONVERGENT B0 ;  /* 0x0000000000007941 */ /* 0x000fea0003800200 */
.L_x_10757:
        /* <DEDUP_REMOVED lines=12> */
.L_x_10760:
[----:B------:R-:W-:Y:S05]  /*0af0*/  BSYNC.RECONVERGENT B0 ;  /* 0x0000000000007941 */ /* 0x000fea0003800200 */
.L_x_10759:
        /* <DEDUP_REMOVED lines=12> */
.L_x_10762:
[----:B------:R-:W-:Y:S05]  /*0bc0*/  BSYNC.RECONVERGENT B0 ;  /* 0x0000000000007941 */ /* 0x000fea0003800200 */
.L_x_10761:
        /* <DEDUP_REMOVED lines=18> */
.L_x_10765:
[----:B------:R-:W-:-:S13]  /*0cf0*/  ISETP.GE.U32.AND P0, PT, R5, R6, PT ;  /* 0x000000060500720c */ /* 0x000fda0003f06070 */
[----:B------:R-:W-:Y:S05]  /*0d00*/  @P0 BRA `(.L_x_10767) ;  /* 0x0000000000300947 */ /* 0x000fea0003800000 */
[----:B0-----:R-:W0:Y:S01]  /*0d10*/  LDC.64 R2, c[0x0][0x388] ;  /* 0x0000e200ff027b82 */ /* 0x001e220000000a00 */
[----:B------:R-:W-:Y:S02]  /*0d20*/  IADD3 R11, PT, PT, R8, R5, RZ ;  /* 0x00000005080b7210 */ /* 0x000fe40007ffe0ff */
[----:B------:R-:W-:-:S03]  /*0d30*/  IADD3 R5, PT, PT, R5, 0x80, RZ ;  /* 0x0000008005057810 */ /* 0x000fc60007ffe0ff */
[----:B0-----:R-:W-:-:S05]  /*0d40*/  IMAD.WIDE.U32 R2, R11, 0x2, R2 ;  /* 0x000000020b027825 */ /* 0x001fca00078e0002 */
[----:B------:R1:W-:Y:S02]  /*0d50*/  STG.E.U16 desc[UR4][R2.64], R14 ;  /* 0x0000000e02007986 */ /* 0x0003e4000c101504 */
.L_x_10766:
[----:B------:R-:W-:-:S13]  /*0d60*/  ISETP.GE.U32.AND P0, PT, R5, R6, PT ;  /* 0x000000060500720c */ /* 0x000fda0003f06070 */
[----:B------:R-:W-:Y:S05]  /*0d70*/  @P0 BRA `(.L_x_10768) ;  /* 0x0000000000340947 */ /* 0x000fea0003800000 */
[----:B01----:R-:W0:Y:S01]  /*0d80*/  LDC.64 R2, c[0x0][0x388] ;  /* 0x0000e200ff027b82 */ /* 0x003e220000000a00 */
[----:B------:R-:W-:Y:S02]  /*0d90*/  IADD3 R11, PT, PT, R8, R5, RZ ;  /* 0x00000005080b7210 */ /* 0x000fe40007ffe0ff */
[----:B------:R-:W-:-:S03]  /*0da0*/  IADD3 R5, PT, PT, R5, 0x80, RZ ;  /* 0x0000008005057810 */ /* 0x000fc60007ffe0ff */
[----:B0-----:R-:W-:-:S05]  /*0db0*/  IMAD.WIDE.U32 R2, R11, 0x2, R2 ;  /* 0x000000020b027825 */ /* 0x001fca00078e0002 */
[----:B-----5:R1:W-:Y:S02]  /*0dc0*/  STG.E.U16 desc[UR4][R2.64], R4 ;  /* 0x0000000402007986 */ /* 0x0203e4000c101504 */
.L_x_10767:
        /* <DEDUP_REMOVED lines=8> */
.L_x_10768:
[----:B------:R-:W-:Y:S05]  /*0e50*/  BSYNC.RELIABLE B1 ;  /* 0x0000000000017941 */ /* 0x000fea0003800100 */
.L_x_10764:
[----:B------:R-:W-:-:S13]  /*0e60*/  ISETP.GE.U32.AND P0, PT, R5, R6, PT ;  /* 0x000000060500720c */ /* 0x000fda0003f06070 */
[----:B012---:R-:W0:Y:S01]  /*0e70*/  @!P0 LDC.64 R2, c[0x0][0x388] ;  /* 0x0000e200ff028b82 */ /* 0x007e220000000a00 */
[----:B------:R-:W-:Y:S02]  /*0e80*/  @!P0 IADD3 R11, PT, PT, R8, R5, RZ ;  /* 0x00000005080b8210 */ /* 0x000fe40007ffe0ff */
[----:B------:R-:W-:-:S03]  /*0e90*/  @!P0 IADD3 R5, PT, PT, R5, 0x80, RZ ;  /* 0x0000008005058810 */ /* 0x000fc60007ffe0ff */
[----:B0-----:R-:W-:-:S05]  /*0ea0*/  @!P0 IMAD.WIDE.U32 R2, R11, 0x2, R2 ;  /* 0x000000020b028825 */ /* 0x001fca00078e0002 */
[----:B-----5:R2:W-:Y:S02]  /*0eb0*/  @!P0 STG.E.U16 desc[UR4][R2.64], R9 ;  /* 0x0000000902008986 */ /* 0x0205e4000c101504 */
.L_x_10769:
[----:B------:R-:W-:Y:S05]  /*0ec0*/  BSYNC.RECONVERGENT B0 ;  /* 0x0000000000007941 */ /* 0x000fea0003800200 */
.L_x_10763:
        /* <DEDUP_REMOVED lines=8> */
.L_x_10746:
[----:B------:R-:W0:Y:S01]  /*0f50*/  S2R R4, SR_TID.X ;  /* 0x0000000000047919 */ /* 0x000e220000002100 */
[----:B------:R-:W1:Y:S02]  /*0f60*/  LDC.64 R2, c[0x0][0x390] ;  /* 0x0000e400ff027b82 */ /* 0x000e640000000a00 */
[----:B-1----:R-:W-:-:S04]  /*0f70*/  IMAD.WIDE.U32 R2, R8, 0x2, R2 ;  /* 0x0000000208027825 */ /* 0x002fc800078e0002 */
[----:B0-----:R-:W-:-:S05]  /*0f80*/  IMAD.WIDE.U32 R10, R4, 0x8, R2 ;  /* 0x00000008040a7825 */ /* 0x001fca00078e0002 */
[----:B------:R-:W2:Y:S04]  /*0f90*/  LDG.E.64 R12, desc[UR4][R10.64] ;  /* 0x000000040a0c7981 */ /* 0x000ea8000c1e1b00 */
[----:B------:R-:W3:Y:S01]  /*0fa0*/  LDG.E.64 R2, desc[UR4][R10.64+0x400] ;  /* 0x000400040a027981 */ /* 0x000ee2000c1e1b00 */
[C---:B--2---:R-:W-:Y:S02]  /*0fb0*/  SHF.L.U32 R7, R12.reuse, 0x10, RZ ;  /* 0x000000100c077819 */ /* 0x044fe400000006ff */
[----:B------:R-:W-:Y:S02]  /*0fc0*/  SHF.L.U32 R9, R13, 0x10, RZ ;  /* 0x000000100d097819 */ /* 0x000fe400000006ff */
        /* <DEDUP_REMOVED lines=10> */
[----:B---3--:R-:W-:Y:S01]  /*1070*/  SHF.L.U32 R0, R2, 0x10, RZ ;  /* 0x0000001002007819 */ /* 0x008fe200000006ff */
[----:B------:R-:W-:Y:S01]  /*1080*/  FFMA.FTZ R14, R14, 0.044714998453855514526, R9 ;  /* 0x3d3727130e0e7823 */ /* 0x000fe20000010009 */
[----:B------:R-:W-:Y:S01]  /*1090*/  FMUL.FTZ R18, R17, R17 ;  /* 0x0000001111127220 */ /* 0x000fe20000410000 */
[----:B------:R-:W-:Y:S01]  /*10a0*/  FMUL.FTZ R6, R5, 0.79788458347320556641 ;  /* 0x3f4c422a05067820 */ /* 0x000fe20000410000 */
[C---:B------:R-:W-:Y:S01]  /*10b0*/  SHF.L.U32 R5, R3.reuse, 0x10, RZ ;  /* 0x0000001003057819 */ /* 0x040fe200000006ff */
[----:B------:R-:W-:Y:S01]  /*10c0*/  FMUL.FTZ R15, R0, R0 ;  /* 0x00000000000f7220 */ /* 0x000fe20000410000 */
[----:B------:R-:W-:Y:S01]  /*10d0*/  FMUL.FTZ R11, R14, 0.79788458347320556641 ;  /* 0x3f4c422a0e0b7820 */ /* 0x000fe20000410000 */
[----:B------:R-:W-:Y:S01]  /*10e0*/  PRMT R14, R3, 0x7632, R14 ;  /* 0x00007632030e7816 */ /* 0x000fe2000000000e */
[----:B------:R-:W-:Y:S01]  /*10f0*/  FMUL.FTZ R3, R16, R16 ;  /* 0x0000001010037220 */ /* 0x000fe20000410000 */
[C---:B------:R-:W-:Y:S01]  /*1100*/  FMUL.FTZ R12, R5.reuse, R5 ;  /* 0x00000005050c7220 */ /* 0x040fe20000410000 */
[----:B------:R-:W-:Y:S01]  /*1110*/  FMUL.FTZ R15, R0, R15 ;  /* 0x0000000f000f7220 */ /* 0x000fe20000410000 */
[----:B------:R-:W-:Y:S01]  /*1120*/  SHF.L.U32 R14, R14, 0x10, RZ ;  /* 0x000000100e0e7819 */ /* 0x000fe200000006ff */
[----:B------:R0:W1:Y:S01]  /*1130*/  MUFU.TANH R10, R6 ;  /* 0x00000006000a7308 */ /* 0x0000620000002400 */
[----:B------:R-:W-:Y:S01]  /*1140*/  FMUL.FTZ R12, R5, R12 ;  /* 0x0000000c050c7220 */ /* 0x000fe20000410000 */
[----:B------:R-:W-:Y:S01]  /*1150*/  FFMA.FTZ R15, R15, 0.044714998453855514526, R0 ;  /* 0x3d3727130f0f7823 */ /* 0x000fe20000010000 */
[----:B------:R-:W-:Y:S01]  /*1160*/  FMUL.FTZ R3, R16, R3 ;  /* 0x0000000310037220 */ /* 0x000fe20000410000 */
[----:B------:R-:W-:Y:S01]  /*1170*/  FMUL.FTZ R21, R14, R14 ;  /* 0x0000000e0e157220 */ /* 0x000fe20000410000 */
[----:B------:R-:W-:Y:S01]  /*1180*/  FFMA.FTZ R13, R12, 0.044714998453855514526, R5 ;  /* 0x3d3727130c0d7823 */ /* 0x000fe20000010005 */
[----:B------:R-:W-:Y:S01]  /*1190*/  PRMT R12, R2, 0x7632, R12 ;  /* 0x00007632020c7816 */ /* 0x000fe2000000000c */
[----:B------:R-:W-:Y:S01]  /*11a0*/  FFMA.FTZ R3, R3, 0.044714998453855514526, R16 ;  /* 0x3d37271303037823 */ /* 0x000fe20000010010 */
[----:B------:R-:W-:Y:S01]  /*11b0*/  FMUL.FTZ R18, R17, R18 ;  /* 0x0000001211127220 */ /* 0x000fe20000410000 */
[----:B0-----:R-:W-:Y:S01]  /*11c0*/  FMUL.FTZ R6, R15, 0.79788458347320556641 ;  /* 0x3f4c422a0f067820 */ /* 0x001fe20000410000 */
[----:B------:R-:W-:Y:S01]  /*11d0*/  SHF.L.U32 R12, R12, 0x10, RZ ;  /* 0x000000100c0c7819 */ /* 0x000fe200000006ff */
[----:B------:R-:W-:Y:S01]  /*11e0*/  FMUL.FTZ R21, R14, R21 ;  /* 0x000000150e157220 */ /* 0x000fe20000410000 */
[----:B------:R-:W-:Y:S01]  /*11f0*/  FFMA.FTZ R18, R18, 0.044714998453855514526, R17 ;  /* 0x3d37271312127823 */ /* 0x000fe20000010011 */
[----:B------:R-:W-:Y:S01]  /*1200*/  FMUL.FTZ R19, R3, 0.79788458347320556641 ;  /* 0x3f4c422a03137820 */ /* 0x000fe20000410000 */
[----:B------:R-:W-:Y:S01]  /*1210*/  FMUL.FTZ R13, R13, 0.79788458347320556641 ;  /* 0x3f4c422a0d0d7820 */ /* 0x000fe20000410000 */
[----:B------:R-:W-:Y:S01]  /*1220*/  FMUL.FTZ R15, R12, R12 ;  /* 0x0000000c0c0f7220 */ /* 0x000fe20000410000 */
[----:B------:R-:W-:Y:S01]  /*1230*/  FFMA.FTZ R21, R21, 0.044714998453855514526, R14 ;  /* 0x3d37271315157823 */ /* 0x000fe2000001000e */
[----:B------:R-:W0:Y:S01]  /*1240*/  LDC.64 R2, c[0x0][0x388] ;  /* 0x0000e200ff027b82 */ /* 0x000e220000000a00 */
[----:B------:R-:W-:Y:S01]  /*1250*/  FMUL.FTZ R18, R18, 0.79788458347320556641 ;  /* 0x3f4c422a12127820 */ /* 0x000fe20000410000 */
[----:B------:R-:W-:Y:S01]  /*1260*/  FMUL.FTZ R15, R12, R15 ;  /* 0x0000000f0c0f7220 */ /* 0x000fe20000410000 */
[----:B------:R-:W-:Y:S01]  /*1270*/  FMUL.FTZ R7, R21, 0.79788458347320556641 ;  /* 0x3f4c422a15077820 */ /* 0x000fe20000410000 */
[----:B------:R-:W2:Y:S01]  /*1280*/  MUFU.TANH R11, R11 ;  /* 0x0000000b000b7308 */ /* 0x000ea20000002400 */
[----:B------:R-:W-:Y:S01]  /*1290*/  FMUL.FTZ R21, R9, 0.5 ;  /* 0x3f00000009157820 */ /* 0x000fe20000410000 */
[----:B------:R-:W-:Y:S01]  /*12a0*/  FFMA.FTZ R15, R15, 0.044714998453855514526, R12 ;  /* 0x3d3727130f0f7823 */ /* 0x000fe2000001000c */
[----:B-1----:R-:W-:Y:S01]  /*12b0*/  FADD.FTZ R9, R10, 1 ;  /* 0x3f8000000a097421 */ /* 0x002fe20000010000 */
[----:B------:R-:W-:Y:S01]  /*12c0*/  FMUL.FTZ R22, R16, 0.5 ;  /* 0x3f00000010167820 */ /* 0x000fe20000410000 */
[----:B------:R-:W-:Y:S01]  /*12d0*/  FMUL.FTZ R17, R17, 0.5 ;  /* 0x3f00000011117820 */ /* 0x000fe20000410000 */
[----:B------:R-:W-:Y:S01]  /*12e0*/  FMUL.FTZ R15, R15, 0.79788458347320556641 ;  /* 0x3f4c422a0f0f7820 */ /* 0x000fe20000410000 */
[----:B------:R-:W-:Y:S01]  /*12f0*/  FMUL.FTZ R0, R0, 0.5 ;  /* 0x3f00000000007820 */ /* 0x000fe20000410000 */
[----:B------:R-:W1:Y:S01]  /*1300*/  MUFU.TANH R6, R6 ;  /* 0x0000000600067308 */ /* 0x000e620000002400 */
[----:B------:R-:W-:Y:S01]  /*1310*/  FMUL.FTZ R12, R12, 0.5 ;  /* 0x3f0000000c0c7820 */ /* 0x000fe20000410000 */
[----:B------:R-:W-:Y:S01]  /*1320*/  FMUL.FTZ R14, R14, 0.5 ;  /* 0x3f0000000e0e7820 */ /* 0x000fe20000410000 */
[----:B------:R-:W-:-:S05]  /*1330*/  FMUL.FTZ R9, R20, R9 ;  /* 0x0000000914097220 */ /* 0x000fca0000410000 */
[----:B------:R-:W3:Y:S01]  /*1340*/  MUFU.TANH R13, R13 ;  /* 0x0000000d000d7308 */ /* 0x000ee20000002400 */
[----:B--2---:R-:W-:Y:S01]  /*1350*/  FADD.FTZ R10, R11, 1 ;  /* 0x3f8000000b0a7421 */ /* 0x004fe20000010000 */
[----:B0-----:R-:W-:-:S04]  /*1360*/  IMAD.WIDE.U32 R2, R8, 0x2, R2 ;  /* 0x0000000208027825 */ /* 0x001fc800078e0002 */
[----:B------:R-:W-:Y:S01]  /*1370*/  FMUL.FTZ R8, R5, 0.5 ;  /* 0x3f00000005087820 */ /* 0x000fe20000410000 */
[----:B------:R-:W-:Y:S01]  /*1380*/  FMUL.FTZ R10, R21, R10 ;  /* 0x0000000a150a7220 */ /* 0x000fe20000410000 */
[----:B------:R-:W0:Y:S01]  /*1390*/  MUFU.TANH R18, R18 ;  /* 0x0000001200127308 */ /* 0x000e220000002400 */
[----:B-1----:R-:W-:Y:S01]  /*13a0*/  FADD.FTZ R5, R6, 1 ;  /* 0x3f80000006057421 */ /* 0x002fe20000010000 */
[----:B------:R-:W-:-:S04]  /*13b0*/  IMAD.WIDE.U32 R2, R4, 0x8, R2 ;  /* 0x0000000804027825 */ /* 0x000fc800078e0002 */
[----:B------:R-:W-:Y:S02]  /*13c0*/  FMUL.FTZ R0, R0, R5 ;  /* 0x0000000500007220 */ /* 0x000fe40000410000 */
[----:B------:R-:W1:Y:S01]  /*13d0*/  MUFU.TANH R19, R19 ;  /* 0x0000001300137308 */ /* 0x000e620000002400 */
[----:B---3--:R-:W-:-:S04]  /*13e0*/  FADD.FTZ R13, R13, 1 ;  /* 0x3f8000000d0d7421 */ /* 0x008fc80000010000 */
[----:B------:R-:W-:-:S03]  /*13f0*/  FMUL.FTZ R8, R8, R13 ;  /* 0x0000000d08087220 */ /* 0x000fc60000410000 */
[----:B------:R-:W2:Y:S01]  /*1400*/  MUFU.TANH R15, R15 ;  /* 0x0000000f000f7308 */ /* 0x000ea20000002400 */
[----:B0-----:R-:W-:-:S04]  /*1410*/  FADD.FTZ R16, R18, 1 ;  /* 0x3f80000012107421 */ /* 0x001fc80000010000 */
[----:B------:R-:W-:-:S03]  /*1420*/  FMUL.FTZ R16, R17, R16 ;  /* 0x0000001011107220 */ /* 0x000fc60000410000 */
[----:B------:R-:W0:Y:S01]  /*1430*/  MUFU.TANH R7, R7 ;  /* 0x0000000700077308 */ /* 0x000e220000002400 */
[----:B-1----:R-:W-:Y:S01]  /*1440*/  FADD.FTZ R11, R19, 1 ;  /* 0x3f800000130b7421 */ /* 0x002fe20000010000 */
[----:B------:R-:W-:-:S03]  /*1450*/  F2FP.BF16.F32.PACK_AB R16, R16, R9 ;  /* 0x000000091010723e */ /* 0x000fc600000010ff */
[----:B------:R-:W-:Y:S01]  /*1460*/  FMUL.FTZ R11, R22, R11 ;  /* 0x0000000b160b7220 */ /* 0x000fe20000410000 */
[----:B--2---:R-:W-:-:S04]  /*1470*/  FADD.FTZ R15, R15, 1 ;  /* 0x3f8000000f0f7421 */ /* 0x004fc80000010000 */
[----:B------:R-:W-:Y:S01]  /*1480*/  F2FP.BF16.F32.PACK_AB R17, R11, R10 ;  /* 0x0000000a0b11723e */ /* 0x000fe200000010ff */
[----:B------:R-:W-:-:S04]  /*1490*/  FMUL.FTZ R15, R12, R15 ;  /* 0x0000000f0c0f7220 */ /* 0x000fc80000410000 */
[----:B------:R-:W-:Y:S01]  /*14a0*/  STG.E.64 desc[UR4][R2.64], R16 ;  /* 0x0000001002007986 */ /* 0x000fe2000c101b04 */
[----:B0-----:R-:W-:Y:S01]  /*14b0*/  FADD.FTZ R7, R7, 1 ;  /* 0x3f80000007077421 */ /* 0x001fe20000010000 */
[----:B------:R-:W-:-:S03]  /*14c0*/  F2FP.BF16.F32.PACK_AB R6, R15, R0 ;  /* 0x000000000f06723e */ /* 0x000fc600000010ff */
[----:B------:R-:W-:-:S05]  /*14d0*/  FMUL.FTZ R7, R14, R7 ;  /* 0x000000070e077220 */ /* 0x000fca0000410000 */
[----:B------:R-:W-:-:S05]  /*14e0*/  F2FP.BF16.F32.PACK_AB R7, R7, R8 ;  /* 0x000000080707723e */ /* 0x000fca00000010ff */
[----:B------:R-:W-:Y:S01]  /*14f0*/  STG.E.64 desc[UR4][R2.64+0x400], R6 ;  /* 0x0004000602007986 */ /* 0x000fe2000c101b04 */
[----:B------:R-:W-:Y:S05]  /*1500*/  EXIT ;  /* 0x000000000000794d */ /* 0x000fea0003800000 */
.L_x_10770:
        /* <DEDUP_REMOVED lines=15> */
.L_x_12945:


//--------------------- .text._ZN2at6native29vectorized_elementwise_kernelILi8EZZZNS0_18GeluCUDAKernelImplERNS_18TensorIteratorBaseENS0_8GeluTypeEENKUlvE_clEvENKUlvE2_clEvEUlN3c108BFloat16EE_St5arrayIPcLm2EEEEviT0_T1_ --------------------------
	.section	.text._ZN2at6native29vectorized_elementwise_kernelILi8EZZZNS0_18GeluCUDAKernelImplERNS_18TensorIteratorBaseENS0_8GeluTypeEENKUlvE_clEvENKUlvE2_clEvEUlN3c108BFloat16EE_St5arrayIPcLm2EEEEviT0_T1_,"ax",@progbits
	.align	128
        .global         _ZN2at6native29vectorized_elementwise_kernelILi8EZZZNS0_18GeluCUDAKernelImplERNS_18TensorIteratorBaseENS0_8GeluTypeEENKUlvE_clEvENKUlvE2_clEvEUlN3c108BFloat16EE_St5arrayIPcLm2EEEEviT0_T1_
        .type           _ZN2at6native29vectorized_elementwise_kernelILi8EZZZNS0_18GeluCUDAKernelImplERNS_18TensorIteratorBaseENS0_8GeluTypeEENKUlvE_clEvENKUlvE2_clEvEUlN3c108BFloat16EE_St5arrayIPcLm2EEEEviT0_T1_,@function
        .size           _ZN2at6native29vectorized_elementwise_kernelILi8EZZZNS0_18GeluCUDAKernelImplERNS_18TensorIteratorBaseENS0_8GeluTypeEENKUlvE_clEvENKUlvE2_clEvEUlN3c108BFloat16EE_St5arrayIPcLm2EEEEviT0_T1_,(.L_x_12946 - _ZN2at6native29vectorized_elementwise_kernelILi8EZZZNS0_18GeluCUDAKernelImplERNS_18TensorIteratorBaseENS0_8GeluTypeEENKUlvE_clEvENKUlvE2_clEvEUlN3c108BFloat16EE_St5arrayIPcLm2EEEEviT0_T1_)
        .other          _ZN2at6native29vectorized_elementwise_kernelILi8EZZZNS0_18GeluCUDAKernelImplERNS_18TensorIteratorBaseENS0_8GeluTypeEENKUlvE_clEvENKUlvE2_clEvEUlN3c108BFloat16EE_St5arrayIPcLm2EEEEviT0_T1_,@"STO_CUDA_ENTRY STV_DEFAULT"
_ZN2at6native29vectorized_elementwise_kernelILi8EZZZNS0_18GeluCUDAKernelImplERNS_18TensorIteratorBaseENS0_8GeluTypeEENKUlvE_clEvENKUlvE2_clEvEUlN3c108BFloat16EE_St5arrayIPcLm2EEEEviT0_T1_:
.text._ZN2at6native29vectorized_elementwise_kernelILi8EZZZNS0_18GeluCUDAKernelImplERNS_18TensorIteratorBaseENS0_8GeluTypeEENKUlvE_clEvENKUlvE2_clEvEUlN3c108BFloat16EE_St5arrayIPcLm2EEEEviT0_T1_:
        /* <DEDUP_REMOVED lines=93> */
.L_x_10773:
[----:B------:R-:W-:Y:S05]  /*05d0*/  BSYNC.RECONVERGENT B0 ;  /* 0x0000000000007941 */ /* 0x000fea0003800200 */
.L_x_10772:
        /* <DEDUP_REMOVED lines=15> */
.L_x_10775:
[----:B------:R-:W-:Y:S05]  /*06d0*/  BSYNC.RECONVERGENT B0 ;  /* 0x0000000000007941 */ /* 0x000fea0003800200 */
.L_x_10774:
        /* <DEDUP_REMOVED lines=13> */
.L_x_10777:
[----:B------:R-:W-:Y:S05]  /*07b0*/  BSYNC.RECONVERGENT B0 ;  /* 0x0000000000007941 */ /* 0x000fea0003800200 */
.L_x_10776:
        /* <DEDUP_REMOVED lines=12> */
.L_x_10779:
[----:B------:R-:W-:Y:S05]  /*0880*/  BSYNC.RECONVERGENT B0 ;  /* 0x0000000000007941 */ /* 0x000fea0003800200 */
.L_x_10778:
        /* <DEDUP_REMOVED lines=12> */
.L_x_10781:
[----:B------:R-:W-:Y:S05]  /*0950*/  BSYNC.RECONVERGENT B0 ;  /* 0x0000000000007941 */ /* 0x000fea0003800200 */
.L_x_10780:
        /* <DEDUP_REMOVED lines=12> */
.L_x_10783:
[----:B------:R-:W-:Y:S05]  /*0a20*/  BSYNC.RECONVERGENT B0 ;  /* 0x0000000000007941 */ /* 0x000fea0003800200 */
.L_x_10782:
        /* <DEDUP_REMOVED lines=12> */
.L_x_10785:
[----:B------:R-:W-:Y:S05]  /*0af0*/  BSYNC.RECONVERGENT B0 ;  /* 0x0000000000007941 */ /* 0x000fea0003800200 */
.L_x_10784:
        /* <DEDUP_REMOVED lines=12> */
.L_x_10787:
[----:B------:R-:W-:Y:S05]  /*0bc0*/  BSYNC.RECONVERGENT B0 ;  /* 0x0000000000007941 */ /* 0x000fea0003800200 */
.L_x_10786:
        /* <DEDUP_REMOVED lines=18> */
.L_x_10790:
[----:B------:R-:W-:-:S13]  /*0cf0*/  ISETP.GE.U32.AND P0, PT, R5, R6, PT ;  /* 0x000000060500720c */ /* 0x000fda0003f06070 */
[----:B------:R-:W-:Y:S05]  /*0d00*/  @P0 BRA `(.L_x_10792) ;  /* 0x0000000000300947 */ /* 0x000fea0003800000 */
[----:B0-----:R-:W0:Y:S01]  /*0d10*/  LDC.64 R2, c[0x0][0x388] ;  /* 0x0000e200ff027b82 */ /* 0x001e220000000a00 */
[----:B------:R-:W-:Y:S02]  /*0d20*/  IADD3 R11, PT, PT, R8, R5, RZ ;  /* 0x00000005080b7210 */ /* 0x000fe40007ffe0ff */
[----:B------:R-:W-:-:S03]  /*0d30*/  IADD3 R5, PT, PT, R5, 0x80, RZ ;  /* 0x0000008005057810 */ /* 0x000fc60007ffe0ff */
[----:B0-----:R-:W-:-:S05]  /*0d40*/  IMAD.WIDE.U32 R2, R11, 0x2, R2 ;  /* 0x000000020b027825 */ /* 0x001fca00078e0002 */
[----:B------:R1:W-:Y:S02]  /*0d50*/  STG.E.U16 desc[UR4][R2.64], R14 ;  /* 0x0000000e02007986 */ /* 0x0003e4000c101504 */
.L_x_10791:
[----:B------:R-:W-:-:S13]  /*0d60*/  ISETP.GE.U32.AND P0, PT, R5, R6, PT ;  /* 0x000000060500720c */ /* 0x000fda0003f06070 */
[----:B------:R-:W-:Y:S05]  /*0d70*/  @P0 BRA `(.L_x_10793) ;  /* 0x0000000000340947 */ /* 0x000fea0003800000 */
[----:B01----:R-:W0:Y:S01]  /*0d80*/  LDC.64 R2, c[0x0][0x388] ;  /* 0x0000e200ff027b82 */ /* 0x003e220000000a00 */
[----:B------:R-:W-:Y:S02]  /*0d90*/  IADD3 R11, PT, PT, R8, R5, RZ ;  /* 0x00000005080b7210 */ /* 0x000fe40007ffe0ff */
[----:B------:R-:W-:-:S03]  /*0da0*/  IADD3 R5, PT, PT, R5, 0x80, RZ ;  /* 0x0000008005057810 */ /* 0x000fc60007ffe0ff */
[----:B0-----:R-:W-:-:S05]  /*0db0*/  IMAD.WIDE.U32 R2, R11, 0x2, R2 ;  /* 0x000000020b027825 */ /* 0x001fca00078e0002 */
[----:B-----5:R1:W-:Y:S02]  /*0dc0*/  STG.E.U16 desc[UR4][R2.64], R4 ;  /* 0x0000000402007986 */ /* 0x0203e4000c101504 */
.L_x_10792:
        /* <DEDUP_REMOVED lines=8> */
.L_x_10793:
[----:B------:R-:W-:Y:S05]  /*0e50*/  BSYNC.RELIABLE B1 ;  /* 0x0000000000017941 */ /* 0x000fea0003800100 */
.L_x_10789:
[----:B------:R-:W-:-:S13]  /*0e60*/  ISETP.GE.U32.AND P0, PT, R5, R6, PT ;  /* 0x000000060500720c */ /* 0x000fda0003f06070 */
[----:B012---:R-:W0:Y:S01]  /*0e70*/  @!P0 LDC.64 R2, c[0x0][0x388] ;  /* 0x0000e200ff028b82 */ /* 0x007e220000000a00 */
[----:B------:R-:W-:Y:S02]  /*0e80*/  @!P0 IADD3 R11, PT, PT, R8, R5, RZ ;  /* 0x00000005080b8210 */ /* 0x000fe40007ffe0ff */
[----:B------:R-:W-:-:S03]  /*0e90*/  @!P0 IADD3 R5, PT, PT, R5, 0x80, RZ ;  /* 0x0000008005058810 */ /* 0x000fc60007ffe0ff */
[----:B0-----:R-:W-:-:S05]  /*0ea0*/  @!P0 IMAD.WIDE.U32 R2, R11, 0x2, R2 ;  /* 0x000000020b028825 */ /* 0x001fca00078e0002 */
[----:B-----5:R2:W-:Y:S02]  /*0eb0*/  @!P0 STG.E.U16 desc[UR4][R2.64], R9 ;  /* 0x0000000902008986 */ /* 0x0205e4000c101504 */
.L_x_10794:
[----:B------:R-:W-:Y:S05]  /*0ec0*/  BSYNC.RECONVERGENT B0 ;  /* 0x0000000000007941 */ /* 0x000fea0003800200 */
.L_x_10788:
        /* <DEDUP_REMOVED lines=8> */
.L_x_10771:
[----:B------:R-:W0:Y:S01]  /*0f50*/  S2R R0, SR_TID.X ;  /* 0x0000000000007919 */ /* 0x000e220000002100 */
[----:B------:R-:W1:Y:S02]  /*0f60*/  LDC.64 R2, c[0x0][0x390] ;  /* 0x0000e400ff027b82 */ /* 0x000e640000000a00 */
[----:B-1----:R-:W-:-:S04]  /*0f70*/  IMAD.WIDE.U32 R2, R8, 0x2, R2 ;  /* 0x0000000208027825 */ /* 0x002fc800078e0002 */
[----:B0-----:R-:W-:-:S05]  /*0f80*/  IMAD.WIDE.U32 R2, R0, 0x10, R2 ;  /* 0x0000001000027825 */ /* 0x001fca00078e0002 */
[----:B------:R-:W2:Y:S02]  /*0f90*/  LDG.E.128 R4, desc[UR4][R2.64] ;  /* 0x0000000402047981 */ /* 0x000ea4000c1e1d00 */
[----:B--2---:R-:W-:Y:S02]  /*0fa0*/  SHF.L.U32 R13, R6, 0x10, RZ ;  /* 0x00000010060d7819 */ /* 0x004fe400000006ff */
[C---:B------:R-:W-:Y:S02]  /*0fb0*/  PRMT R6, R7.reuse, 0x7632, R6 ;  /* 0x0000763207067816 */ /* 0x040fe40000000006 */
[----:B------:R-:W-:Y:S01]  /*0fc0*/  SHF.L.U32 R10, R7, 0x10, RZ ;  /* 0x00000010070a7819 */ /* 0x000fe200000006ff */
[----:B------:R-:W-:Y:S01]  /*0fd0*/  FMUL.FTZ R12, R13, R13 ;  /* 0x0000000d0d0c7220 */ /* 0x000fe20000410000 */
[----:B------:R-:W-:Y:S01]  /*0fe0*/  SHF.L.U32 R11, R5, 0x10, RZ ;  /* 0x00000010050b7819 */ /* 0x000fe200000006ff */
[C---:B------:R-:W-:Y:S01]  /*0ff0*/  FMUL.FTZ R20, R13.reuse, 0.5 ;  /* 0x3f0000000d147820 */ /* 0x040fe20000410000 */
[C---:B------:R-:W-:Y:S01]  /*1000*/  PRMT R7, R6.reuse, 0x7632, R7 ;  /* 0x0000763206077816 */ /* 0x040fe20000000007 */
[----:B------:R-:W-:Y:S01]  /*1010*/  FMUL.FTZ R12, R13, R12 ;  /* 0x0000000c0d0c7220 */ /* 0x000fe20000410000 */
[----:B------:R-:W-:Y:S01]  /*1020*/  SHF.L.U32 R6, R6, 0x10, RZ ;  /* 0x0000001006067819 */ /* 0x000fe200000006ff */
[----:B------:R-:W-:Y:S01]  /*1030*/  FMUL.FTZ R14, R11, R11 ;  /* 0x0000000b0b0e7220 */ /* 0x000fe20000410000 */
[----:B------:R-:W-:Y:S01]  /*1040*/  SHF.L.U32 R7, R7, 0x10, RZ ;  /* 0x0000001007077819 */ /* 0x000fe200000006ff */
[----:B------:R-:W-:Y:S01]  /*1050*/  FFMA.FTZ R2, R12, 0.044714998453855514526, R13 ;  /* 0x3d3727130c027823 */ /* 0x000fe2000001000d */
[----:B------:R-:W-:Y:S01]  /*1060*/  SHF.L.U32 R12, R4, 0x10, RZ ;  /* 0x00000010040c7819 */ /* 0x000fe200000006ff */
[----:B------:R-:W-:Y:S01]  /*1070*/  FMUL.FTZ R19, R6, R6 ;  /* 0x0000000606137220 */ /* 0x000fe20000410000 */
[----:B------:R-:W-:Y:S01]  /*1080*/  PRMT R4, R5, 0x7632, R4 ;  /* 0x0000763205047816 */ /* 0x000fe20000000004 */
[----:B------:R-:W-:Y:S01]  /*1090*/  FMUL.FTZ R14, R11, R14 ;  /* 0x0000000e0b0e7220 */ /* 0x000fe20000410000 */
[----:B------:R-:W-:Y:S01]  /*10a0*/  FMUL.FTZ R18, R7, R7 ;  /* 0x0000000707127220 */ /* 0x000fe20000410000 */
[----:B------:R-:W-:Y:S01]  /*10b0*/  FMUL.FTZ R3, R12, R12 ;  /* 0x0000000c0c037220 */ /* 0x000fe20000410000 */
[----:B------:R-:W-:Y:S01]  /*10c0*/  PRMT R16, R4, 0x7632, R16 ;  /* 0x0000763204107816 */ /* 0x000fe20000000010 */
[----:B------:R-:W-:Y:S01]  /*10d0*/  FMUL.FTZ R5, R6, R19 ;  /* 0x0000001306057220 */ /* 0x000fe20000410000 */
[----:B------:R-:W-:Y:S01]  /*10e0*/  SHF.L.U32 R4, R4, 0x10, RZ ;  /* 0x0000001004047819 */ /* 0x000fe200000006ff */
[----:B------:R-:W-:Y:S01]  /*10f0*/  FMUL.FTZ R3, R12, R3 ;  /* 0x000000030c037220 */ /* 0x000fe20000410000 */
[----:B------:R-:W-:Y:S01]  /*1100*/  FMUL.FTZ R15, R2, 0.79788458347320556641 ;  /* 0x3f4c422a020f7820 */ /* 0x000fe20000410000 */
[----:B------:R-:W-:Y:S01]  /*1110*/  FFMA.FTZ R2, R14, 0.044714998453855514526, R11 ;  /* 0x3d3727130e027823 */ /* 0x000fe2000001000b */
[----:B------:R-:W-:Y:S01]  /*1120*/  SHF.L.U32 R16, R16, 0x10, RZ ;  /* 0x0000001010107819 */ /* 0x000fe200000006ff */
[----:B------:R-:W-:Y:S01]  /*1130*/  FFMA.FTZ R3, R3, 0.044714998453855514526, R12 ;  /* 0x3d37271303037823 */ /* 0x000fe2000001000c */
[----:B------:R-:W-:Y:S01]  /*1140*/  FMUL.FTZ R9, R10, R10 ;  /* 0x0000000a0a097220 */ /* 0x000fe20000410000 */
[----:B------:R-:W-:Y:S01]  /*1150*/  FFMA.FTZ R5, R5, 0.044714998453855514526, R6 ;  /* 0x3d37271305057823 */ /* 0x000fe20000010006 */
[----:B------:R-:W-:Y:S01]  /*1160*/  FMUL.FTZ R18, R7, R18 ;  /* 0x0000001207127220 */ /* 0x000fe20000410000 */
[----:B------:R-:W-:Y:S01]  /*1170*/  FMUL.FTZ R19, R3, 0.79788458347320556641 ;  /* 0x3f4c422a03137820 */ /* 0x000fe20000410000 */
[----:B------:R-:W-:Y:S01]  /*1180*/  FMUL.FTZ R3, R4, R4 ;  /* 0x0000000404037220 */ /* 0x000fe20000410000 */
[----:B------:R0:W-:Y:S01]  /*1190*/  MUFU.TANH R14, R15 ;  /* 0x0000000f000e7308 */ /* 0x0001e20000002400 */
[----:B------:R-:W-:Y:S01]  /*11a0*/  FMUL.FTZ R2, R2, 0.79788458347320556641 ;  /* 0x3f4c422a02027820 */ /* 0x000fe20000410000 */
[----:B------:R-:W-:Y:S01]  /*11b0*/  FMUL.FTZ R9, R10, R9 ;  /* 0x000000090a097220 */ /* 0x000fe20000410000 */
[----:B------:R-:W-:Y:S01]  /*11c0*/  FFMA.FTZ R18, R18, 0.044714998453855514526, R7 ;  /* 0x3d37271312127823 */ /* 0x000fe20000010007 */
[----:B------:R-:W-:Y:S01]  /*11d0*/  FMUL.FTZ R21, R16, R16 ;  /* 0x0000001010157220 */ /* 0x000fe20000410000 */
[----:B------:R-:W-:Y:S01]  /*11e0*/  FMUL.FTZ R13, R12, 0.5 ;  /* 0x3f0000000c0d7820 */ /* 0x000fe20000410000 */
[----:B------:R-:W-:Y:S01]  /*11f0*/  FFMA.FTZ R9, R9, 0.044714998453855514526, R10 ;  /* 0x3d37271309097823 */ /* 0x000fe2000001000a */
[----:B------:R-:W-:Y:S01]  /*1200*/  FMUL.FTZ R22, R18, 0.79788458347320556641 ;  /* 0x3f4c422a12167820 */ /* 0x000fe20000410000 */
[----:B------:R1:W2:Y:S01]  /*1210*/  MUFU.TANH R17, R2 ;  /* 0x0000000200117308 */ /* 0x0002a20000002400 */
[----:B0-----:R-:W-:Y:S01]  /*1220*/  FMUL.FTZ R15, R5, 0.79788458347320556641 ;  /* 0x3f4c422a050f7820 */ /* 0x001fe20000410000 */
[----:B------:R-:W-:Y:S01]  /*1230*/  FMUL.FTZ R5, R4, R3 ;  /* 0x0000000304057220 */ /* 0x000fe20000410000 */
[----:B------:R-:W-:Y:S01]  /*1240*/  FMUL.FTZ R21, R16, R21 ;  /* 0x0000001510157220 */ /* 0x000fe20000410000 */
[----:B------:R-:W-:Y:S01]  /*1250*/  FMUL.FTZ R9, R9, 0.79788458347320556641 ;  /* 0x3f4c422a09097820 */ /* 0x000fe20000410000 */
[----:B------:R-:W-:Y:S01]  /*1260*/  FMUL.FTZ R23, R10, 0.5 ;  /* 0x3f0000000a177820 */ /* 0x000fe20000410000 */
[----:B------:R-:W-:Y:S01]  /*1270*/  FFMA.FTZ R18, R5, 0.044714998453855514526, R4 ;  /* 0x3d37271305127823 */ /* 0x000fe20000010004 */
[----:B------:R-:W-:Y:S01]  /*1280*/  FFMA.FTZ R21, R21, 0.044714998453855514526, R16 ;  /* 0x3d37271315157823 */ /* 0x000fe20000010010 */
[----:B------:R-:W0:Y:S01]  /*1290*/  MUFU.TANH R15, R15 ;  /* 0x0000000f000f7308 */ /* 0x000e220000002400 */
[----:B-1----:R-:W1:Y:S01]  /*12a0*/  LDC.64 R2, c[0x0][0x388] ;  /* 0x0000e200ff027b82 */ /* 0x002e620000000a00 */
[----:B------:R-:W-:Y:S01]  /*12b0*/  FMUL.FTZ R18, R18, 0.79788458347320556641 ;  /* 0x3f4c422a12127820 */ /* 0x000fe20000410000 */
[----:B------:R-:W-:Y:S01]  /*12c0*/  FMUL.FTZ R21, R21, 0.79788458347320556641 ;  /* 0x3f4c422a15157820 */ /* 0x000fe20000410000 */
[----:B------:R-:W-:Y:S01]  /*12d0*/  FMUL.FTZ R10, R11, 0.5 ;  /* 0x3f0000000b0a7820 */ /* 0x000fe20000410000 */
[----:B------:R-:W-:Y:S01]  /*12e0*/  FMUL.FTZ R4, R4, 0.5 ;  /* 0x3f00000004047820 */ /* 0x000fe20000410000 */
[----:B------:R-:W-:-:S02]  /*12f0*/  FMUL.FTZ R16, R16, 0.5 ;  /* 0x3f00000010107820 */ /* 0x000fc40000410000 */
[----:B------:R-:W3:Y:S01]  /*1300*/  MUFU.TANH R9, R9 ;  /* 0x0000000900097308 */ /* 0x000ee20000002400 */
[----:B--2---:R-:W-:-:S04]  /*1310*/  FADD.FTZ R17, R17, 1 ;  /* 0x3f80000011117421 */ /* 0x004fc80000010000 */
[----:B------:R-:W-:-:S03]  /*1320*/  FMUL.FTZ R10, R10, R17 ;  /* 0x000000110a0a7220 */ /* 0x000fc60000410000 */
[----:B------:R3:W2:Y:S01]  /*1330*/  MUFU.TANH R5, R22 ;  /* 0x0000001600057308 */ /* 0x0006a20000002400 */
[----:B0-----:R-:W-:-:S07]  /*1340*/  FADD.FTZ R17, R15, 1 ;  /* 0x3f8000000f117421 */ /* 0x001fce0000010000 */
[----:B------:R-:W0:Y:S01]  /*1350*/  MUFU.TANH R18, R18 ;  /* 0x0000001200127308 */ /* 0x000e220000002400 */
[----:B-1----:R-:W-:-:S04]  /*1360*/  IMAD.WIDE.U32 R2, R8, 0x2, R2 ;  /* 0x0000000208027825 */ /* 0x002fc800078e0002 */
[----:B------:R-:W-:Y:S01]  /*1370*/  FMUL.FTZ R8, R6, 0.5 ;  /* 0x3f00000006087820 */ /* 0x000fe20000410000 */
[----:B---3--:R-:W-:Y:S01]  /*1380*/  FADD.FTZ R22, R9, 1 ;  /* 0x3f80000009167421 */ /* 0x008fe20000010000 */
[----:B------:R-:W-:Y:S01]  /*1390*/  FMUL.FTZ R6, R7, 0.5 ;  /* 0x3f00000007067820 */ /* 0x000fe20000410000 */
[----:B------:R-:W-:Y:S01]  /*13a0*/  FADD.FTZ R9, R14, 1 ;  /* 0x3f8000000e097421 */ /* 0x000fe20000010000 */
[----:B------:R-:W-:Y:S01]  /*13b0*/  FMUL.FTZ R8, R8, R17 ;  /* 0x0000001108087220 */ /* 0x000fe20000410000 */
[----:B------:R-:W-:Y:S01]  /*13c0*/  FMUL.FTZ R11, R23, R22 ;  /* 0x00000016170b7220 */ /* 0x000fe20000410000 */
[----:B------:R-:W1:Y:S01]  /*13d0*/  MUFU.TANH R19, R19 ;  /* 0x0000001300137308 */ /* 0x000e620000002400 */
[----:B--2---:R-:W-:Y:S01]  /*13e0*/  FADD.FTZ R15, R5, 1 ;  /* 0x3f800000050f7421 */ /* 0x004fe20000010000 */
[----:B------:R-:W-:Y:S01]  /*13f0*/  FMUL.FTZ R9, R20, R9 ;  /* 0x0000000914097220 */ /* 0x000fe20000410000 */
[----:B------:R-:W-:-:S04]  /*1400*/  IMAD.WIDE.U32 R2, R0, 0x10, R2 ;  /* 0x0000001000027825 */ /* 0x000fc800078e0002 */
[----:B------:R-:W-:Y:S01]  /*1410*/  FMUL.FTZ R6, R6, R15 ;  /* 0x0000000f06067220 */ /* 0x000fe20000410000 */
[----:B------:R-:W2:Y:S01]  /*1420*/  MUFU.TANH R12, R21 ;  /* 0x00000015000c7308 */ /* 0x000ea20000002400 */
[----:B0-----:R-:W-:-:S03]  /*1430*/  FADD.FTZ R7, R18, 1 ;  /* 0x3f80000012077421 */ /* 0x001fc60000010000 */
[----:B------:R-:W-:Y:S01]  /*1440*/  F2FP.BF16.F32.PACK_AB R6, R6, R9 ;  /* 0x000000090606723e */ /* 0x000fe200000010ff */
[----:B------:R-:W-:Y:S01]  /*1450*/  FMUL.FTZ R15, R4, R7 ;  /* 0x00000007040f7220 */ /* 0x000fe20000410000 */
[----:B------:R-:W-:Y:S01]  /*1460*/  F2FP.BF16.F32.PACK_AB R7, R8, R11 ;  /* 0x0000000b0807723e */ /* 0x000fe200000010ff */
[----:B-1----:R-:W-:-:S04]  /*1470*/  FADD.FTZ R14, R19, 1 ;  /* 0x3f800000130e7421 */ /* 0x002fc80000010000 */
[----:B------:R-:W-:Y:S01]  /*1480*/  FMUL.FTZ R13, R13, R14 ;  /* 0x0000000e0d0d7220 */ /* 0x000fe20000410000 */
[----:B--2---:R-:W-:-:S04]  /*1490*/  FADD.FTZ R5, R12, 1 ;  /* 0x3f8000000c057421 */ /* 0x004fc80000010000 */
[----:B------:R-:W-:Y:S01]  /*14a0*/  FMUL.FTZ R4, R16, R5 ;  /* 0x0000000510047220 */ /* 0x000fe20000410000 */
[----:B------:R-:W-:-:S04]  /*14b0*/  F2FP.BF16.F32.PACK_AB R5, R15, R10 ;  /* 0x0000000a0f05723e */ /* 0x000fc800000010ff */
[----:B------:R-:W-:-:S05]  /*14c0*/  F2FP.BF16.F32.PACK_AB R4, R4, R13 ;  /* 0x0000000d0404723e */ /* 0x000fca00000010ff */
[----:B------:R-:W-:Y:S01]  /*14d0*/  STG.E.128 desc[UR4][R2.64], R4 ;  /* 0x0000000402007986 */ /* 0x000fe2000c101d04 */
[----:B------:R-:W-:Y:S05]  /*14e0*/  EXIT ;  /* 0x000000000000794d */ /* 0x000fea0003800000 */
.L_x_10795:
        /* <DEDUP_REMOVED lines=9> */
.L_x_12946:


//--------------------- .text._ZN2at6native18elementwise_kernelILi128ELi4EZNS0_15gpu_kernel_implIZZZNS0_18GeluCUDAKernelImplERNS_18TensorIteratorBaseENS0_8GeluTypeEENKUlvE_clEvENKUlvE1_clEvEUlN3c104HalfEE_EEvS4_RKT_EUliE_EEviT1_ --------------------------
	.section	.text._ZN2at6native18elementwise_kernelILi128ELi4EZNS0_15gpu_kernel_implIZZZNS0_18GeluCUDAKernelImplERNS_18TensorIteratorBaseENS0_8GeluTypeEENKUlvE_clEvENKUlvE1_clEvEUlN3c104HalfEE_EEvS4_RKT_EUliE_EEviT1_,"ax",@progbits
	.align	128
        .global         _ZN2at6native18elementwise_kernelILi128ELi4EZNS0_15gpu_kernel_implIZZZNS0_18GeluCUDAKernelImplERNS_18TensorIteratorBaseENS0_8GeluTypeEENKUlvE_clEvENKUlvE1_clEvEUlN3c104HalfEE_EEvS4_RKT_EUliE_EEviT1_
        .type           _ZN2at6native18elementwise_kernelILi128ELi4EZNS0_15gpu_kernel_implIZZZNS0_18GeluCUDAKernelImplERNS_18TensorIteratorBaseENS0_8GeluTypeEENKUlvE_clEvENKUlvE1_clEvEUlN3c104HalfEE_EEvS4_RKT_EUliE_EEviT1_,@function
        .size           _ZN2at6native18elementwise_kernelILi128ELi4EZNS0_15gpu_kernel_implIZZZNS0_18GeluCUDAKernelImplERNS_18TensorIteratorBaseENS0_8GeluTypeEENKUlvE_clEvENKUlvE1_clEvEUlN3c104HalfEE_EEvS4_RKT_EUliE_EEviT1_,(.L_x_12947 - _ZN2at6native18elementwise_kernelILi128ELi4EZNS0_15gpu_kernel_implIZZZNS0_18GeluCUDAKernelImplERNS_18TensorIteratorBaseENS0_8GeluTypeEENKUlvE_clEvENKUlvE1_clEvEUlN3c104HalfEE_EEvS4_RKT_EUliE_EEviT1_)
        .other          _ZN2at6native18elementwise_kernelILi128ELi4EZNS0_15gpu_kernel_implIZZZNS0_18GeluCUDAKernelImplERNS_18TensorIteratorBaseENS0_8GeluTypeEENKUlvE_clEvENKUlvE1_clEvEUlN3c104HalfEE_EEvS4_RKT_EUliE_EEviT1_,@"STO_CUDA_ENTRY STV_DEFAULT"
_ZN2at6native18elementwise_kernelILi128ELi4EZNS0_15gpu_kernel_implIZZZNS0_18GeluCUDAKernelImplERNS_18TensorIteratorBaseENS0_8GeluTypeEENKUlvE_clEvENKUlvE1_clEvEUlN3c104HalfEE_EEvS4_RKT_EUliE_EEviT1_:
.text._ZN2at6native18elementwise_kernelILi128ELi4EZNS0_15gpu_kernel_implIZZZNS0_18GeluCUDAKernelImplERNS_18TensorIteratorBaseENS0_8GeluTypeEENKUlvE_clEvENKUlvE1_clEvEUlN3c104HalfEE_EEvS4_RKT_EUliE_EEviT1_:
        /* <DEDUP_REMOVED lines=319> */
.L_x_10798:
        /* <DEDUP_REMOVED lines=18> */
.L_x_10802:
[----:B------:R-:W2:Y:S02]  /*1510*/  LDG.E.U8 R2, desc[UR36][R2.64] ;  /* 0x0000002402027981 */ /* 0x000ea4000c1e1100 */
[----:B--2---:R-:W-:-:S04]  /*1520*/  I2FP.F32.U32 R0, R2 ;  /* 0x0000000200007245 */ /* 0x004fc80000201000 */
[----:B------:R-:W-:Y:S01]  /*1530*/  F2FP.F16.F32.PACK_AB R0, RZ, R0 ;  /* 0x00000000ff00723e */ /* 0x000fe200000000ff */
[----:B------:R-:W-:Y:S06]  /*1540*/  BRA `(.L_x_10804) ;  /* 0x0000000c007c7947 */ /* 0x000fec0003800000 */
.L_x_10801:
        /* <DEDUP_REMOVED lines=10> */
.L_x_10806:
[----:B------:R-:W2:Y:S02]  /*15f0*/  LDG.E R2, desc[UR36][R2.64] ;  /* 0x0000002402027981 */ /* 0x000ea4000c1e1900 */
[----:B--2---:R-:W-:-:S04]  /*1600*/  I2FP.F32.S32 R0, R2 ;  /* 0x0000000200007245 */ /* 0x004fc80000201400 */
[----:B------:R-:W-:Y:S01]  /*1610*/  F2FP.F16.F32.PACK_AB R0, RZ, R0 ;  /* 0x00000000ff00723e */ /* 0x000fe200000000ff */
[----:B------:R-:W-:Y:S06]  /*1620*/  BRA `(.L_x_10804) ;  /* 0x0000000c00447947 */ /* 0x000fec0003800000 */
.L_x_10805:
[----:B------:R-:W2:Y:S02]  /*1630*/  LDG.E.U16 R2, desc[UR36][R2.64] ;  /* 0x0000002402027981 */ /* 0x000ea4000c1e1500 */
[----:B--2---:R-:W0:Y:S02]  /*1640*/  I2F.S16 R0, R2 ;  /* 0x0000000200007306 */ /* 0x004e240000101400 */
[----:B0-----:R-:W-:Y:S01]  /*1650*/  F2FP.F16.F32.PACK_AB R0, RZ, R0 ;  /* 0x00000000ff00723e */ /* 0x001fe200000000ff */
[----:B------:R-:W-:Y:S06]  /*1660*/  BRA `(.L_x_10804) ;  /* 0x0000000c00347947 */ /* 0x000fec0003800000 */
.L_x_10800:
        /* <DEDUP_REMOVED lines=9> */
.L_x_10808:
[----:B------:R0:W5:Y:S01]  /*1700*/  LDG.E.U16 R0, desc[UR36][R2.64] ;  /* 0x0000002402007981 */ /* 0x000162000c1e1500 */
[----:B------:R-:W-:Y:S05]  /*1710*/  BRA `(.L_x_10804) ;  /* 0x0000000c00087947 */ /* 0x000fea0003800000 */
.L_x_10807:
        /* <DEDUP_REMOVED lines=9> */
.L_x_10810:
[----:B------:R1:W5:Y:S01]  /*17b0*/  LDG.E.U16 R0, desc[UR36][R2.64] ;  /* 0x0000002402007981 */ /* 0x000362000c1e1500 */
[----:B------:R-:W-:Y:S05]  /*17c0*/  BRA `(.L_x_10804) ;  /* 0x0000000800dc7947 */ /* 0x000fea0003800000 */
.L_x_10809:
        /* <DEDUP_REMOVED lines=8> */
.L_x_10799:
        /* <DEDUP_REMOVED lines=13> */
.L_x_10813:
        /* <DEDUP_REMOVED lines=8> */
.L_x_10812:
        /* <DEDUP_REMOVED lines=27> */
.L_x_10815:
        /* <DEDUP_REMOVED lines=13> */
.L_x_10814:
[----:B------:R-:W2:Y:S02]  /*1c20*/  LDG.E.U16 R0, desc[UR36][R2.64] ;  /* 0x0000002402007981 */ /* 0x000ea4000c1e1500 */
[----:B--2---:R-:W-:-:S04]  /*1c30*/  SHF.L.U32 R0, R0, 0x10, RZ ;  /* 0x0000001000007819 */ /* 0x004fc800000006ff */
[----:B------:R-:W-:Y:S01]  /*1c40*/  F2FP.F16.F32.PACK_AB R0, RZ, R0 ;  /* 0x00000000ff00723e */ /* 0x000fe200000000ff */
[----:B------:R-:W-:Y:S06]  /*1c50*/  BRA `(.L_x_10804) ;  /* 0x0000000400b87947 */ /* 0x000fec0003800000 */
.L_x_10811:
        /* <DEDUP_REMOVED lines=12> */
.L_x_10818:
        /* <DEDUP_REMOVED lines=21> */
.L_x_10822:
[----:B------:R-:W-:Y:S05]  /*1e70*/  BSYNC.RECONVERGENT B1 ;  /* 0x0000000000017941 */ /* 0x000fea0003800200 */
.L_x_10821:
[----:B------:R-:W-:Y:S01]  /*1e80*/  IMAD.SHL.U32 R0, R0, 0x100000, RZ ;  /* 0x0010000000007824 */ /* 0x000fe200078e00ff */
[----:B------:R-:W-:-:S04]  /*1e90*/  LEA R2, R2, 0x3b800000, 0x17 ;  /* 0x3b80000002027811 */ /* 0x000fc800078eb8ff */
[----:B------:R-:W-:-:S07]  /*1ea0*/  LOP3.LUT R0, R2, R0, R7, 0xfe, !PT ;  /* 0x0000000002007212 */ /* 0x000fce00078efe07 */
.L_x_10820:
[----:B------:R-:W-:Y:S05]  /*1eb0*/  BSYNC.RECONVERGENT B0 ;  /* 0x0000000000007941 */ /* 0x000fea0003800200 */
.L_x_10819:
[----:B------:R-:W-:Y:S01]  /*1ec0*/  F2FP.F16.F32.PACK_AB R0, RZ, R0 ;  /* 0x00000000ff00723e */ /* 0x000fe200000000ff */
[----:B------:R-:W-:Y:S06]  /*1ed0*/  BRA `(.L_x_10804) ;  /* 0x0000000400187947 */ /* 0x000fec0003800000 */
.L_x_10817:
        /* <DEDUP_REMOVED lines=21> */
.L_x_10826:
[----:B------:R-:W-:Y:S05]  /*2030*/  BSYNC.RECONVERGENT B1 ;  /* 0x0000000000017941 */ /* 0x000fea0003800200 */
.L_x_10825:
[----:B------:R-:W-:Y:S01]  /*2040*/  IMAD.SHL.U32 R0, R0, 0x200000, RZ ;  /* 0x0020000000007824 */ /* 0x000fe200078e00ff */
[----:B------:R-:W-:-:S04]  /*2050*/  LEA R2, R2, 0x37800000, 0x17 ;  /* 0x3780000002027811 */ /* 0x000fc800078eb8ff */
[----:B------:R-:W-:-:S07]  /*2060*/  LOP3.LUT R0, R2, R0, R7, 0xfe, !PT ;  /* 0x0000000002007212 */ /* 0x000fce00078efe07 */
.L_x_10824:
[----:B------:R-:W-:Y:S05]  /*2070*/  BSYNC.RECONVERGENT B0 ;  /* 0x0000000000007941 */ /* 0x000fea0003800200 */
.L_x_10823:
[----:B------:R-:W-:Y:S01]  /*2080*/  F2FP.F16.F32.PACK_AB R0, RZ, R0 ;  /* 0x00000000ff00723e */ /* 0x000fe200000000ff */
[----:B------:R-:W-:Y:S06]  /*2090*/  BRA `(.L_x_10804) ;  /* 0x0000000000a87947 */ /* 0x000fec0003800000 */
.L_x_10816:
[----:B------:R-:W-:-:S09]  /*20a0*/  UISETP.NE.AND UP0, UPT, UR4, 0x1c, UPT ;  /* 0x0000001c0400788c */ /* 0x000fd2000bf05270 */
[----:B------:R-:W-:Y:S05]  /*20b0*/  BRA.U !UP0, `(.L_x_10827) ;  /* 0x0000000108947547 */ /* 0x000fea000b800000 */
[----:B------:R-:W-:-:S09]  /*20c0*/  UISETP.NE.AND UP0, UPT, UR4, 0x1d, UPT ;  /* 0x0000001d0400788c */ /* 0x000fd2000bf05270 */
[----:B------:R-:W-:Y:S05]  /*20d0*/  BRA.U !UP0, `(.L_x_10828) ;  /* 0x00000001087c7547 */ /* 0x000fea000b800000 */
[----:B------:R-:W-:-:S09]  /*20e0*/  UISETP.NE.AND UP0, UPT, UR4, 0x2c, UPT ;  /* 0x0000002c0400788c */ /* 0x000fd2000bf05270 */
[----:B------:R-:W-:Y:S05]  /*20f0*/  BRA.U !UP0, `(.L_x_10829) ;  /* 0x0000000108487547 */ /* 0x000fea000b800000 */
.L_x_10803:
        /* <DEDUP_REMOVED lines=16> */
.L_x_10830:
[----:B------:R-:W-:Y:S01]  /*2200*/  PRMT R0, RZ, 0x7610, R0 ;  /* 0x00007610ff007816 */ /* 0x000fe20000000000 */
[----:B------:R-:W-:Y:S06]  /*2210*/  BRA `(.L_x_10804) ;  /* 0x0000000000487947 */ /* 0x000fec0003800000 */
.L_x_10829:
        /* <DEDUP_REMOVED lines=8> */
.L_x_10832:
[----:B------:R-:W-:Y:S05]  /*22a0*/  BSYNC.RECONVERGENT B0 ;  /* 0x0000000000007941 */ /* 0x000fea0003800200 */
.L_x_10831:
[----:B------:R-:W-:Y:S01]  /*22b0*/  F2FP.F16.F32.PACK_AB R0, RZ, R0 ;  /* 0x00000000ff00723e */ /* 0x000fe200000000ff */
[----:B------:R-:W-:Y:S06]  /*22c0*/  BRA `(.L_x_10804) ;  /* 0x00000000001c7947 */ /* 0x000fec0003800000 */
.L_x_10828:
[----:B------:R-:W2:Y:S02]  /*22d0*/  LDG.E.64 R2, desc[UR36][R2.64] ;  /* 0x0000002402027981 */ /* 0x000ea4000c1e1b00 */
[----:B--2---:R-:W0:Y:S02]  /*22e0*/  I2F.U64 R0, R2 ;  /* 0x0000000200007312 */ /* 0x004e240000301000 */
[----:B0-----:R-:W-:Y:S01]  /*22f0*/  F2FP.F16.F32.PACK_AB R0, RZ, R0 ;  /* 0x00000000ff00723e */ /* 0x001fe200000000ff */
[----:B------:R-:W-:Y:S06]  /*2300*/  BRA `(.L_x_10804) ;  /* 0x00000000000c7947 */ /* 0x000fec0003800000 */
.L_x_10827:
[----:B------:R-:W2:Y:S02]  /*2310*/  LDG.E R2, desc[UR36][R2.64] ;  /* 0x0000002402027981 */ /* 0x000ea4000c1e1900 */
[----:B--2---:R-:W-:-:S04]  /*2320*/  I2FP.F32.U32 R0, R2 ;  /* 0x0000000200007245 */ /* 0x004fc80000201000 */
[----:B------:R-:W-:-:S07]  /*2330*/  F2FP.F16.F32.PACK_AB R0, RZ, R0 ;  /* 0x00000000ff00723e */ /* 0x000fce00000000ff */
.L_x_10804:
[----:B-----5:R-:W-:Y:S01]  /*2340*/  HADD2.F32 R0, -RZ, R0.H0_H0 ;  /* 0x20000000ff007230 */ /* 0x020fe20000004100 */
[----:B------:R-:W2:Y:S04]  /*2350*/  LDCU.64 UR6, c[0x0][0x580] ;  /* 0x0000b000ff0677ac */ /* 0x000ea80008000a00 */
[----:B01----:R-:W-:Y:S01]  /*2360*/  FMUL.FTZ R3, R0, R0 ;  /* 0x0000000000037220 */ /* 0x003fe20000410000 */
[----:B------:R-:W-:-:S03]  /*2370*/  UPRMT UR4, UR42, 0x9910, URZ ;  /* 0x000099102a047896 */ /* 0x000fc600080000ff */
[----:B------:R-:W-:Y:S01]  /*2380*/  FMUL.FTZ R3, R0, R3 ;  /* 0x0000000300037220 */ /* 0x000fe20000410000 */
[----:B------:R-:W-:-:S03]  /*2390*/  UISETP.GT.AND UP0, UPT, UR4, 0x9, UPT ;  /* 0x000000090400788c */ /* 0x000fc6000bf04270 */
[----:B------:R-:W-:Y:S01]  /*23a0*/  FFMA.FTZ R3, R3, 0.044714998453855514526, R0 ;  /* 0x3d37271303037823 */ /* 0x000fe20000010000 */
[----:B------:R-:W-:-:S03]  /*23b0*/  FMUL.FTZ R0, R0, 0.5 ;  /* 0x3f00000000007820 */ /* 0x000fc60000410000 */
[----:B------:R-:W-:Y:S01]  /*23c0*/  FMUL.FTZ R4, R3, 0.79788458347320556641 ;  /* 0x3f4c422a03047820 */ /* 0x000fe20000410000 */
[----:B--2---:R-:W-:-:S05]  /*23d0*/  IADD3 R2, P0, PT, R16, UR6, RZ ;  /* 0x0000000610027c10 */ /* 0x004fca000ff1e0ff */
[----:B------:R-:W0:Y:S02]  /*23e0*/  MUFU.TANH R4, R4 ;  /* 0x0000000400047308 */ /* 0x000e240000002400 */
[----:B0-----:R-:W-:-:S04]  /*23f0*/  FADD.FTZ R3, R4, 1 ;  /* 0x3f80000004037421 */ /* 0x001fc80000010000 */
        /* <DEDUP_REMOVED lines=16> */
.L_x_10836:
[----:B------:R-:W-:-:S06]  /*2500*/  HADD2.F32 R5, -RZ, R0.H0_H0 ;  /* 0x20000000ff057230 */ /* 0x000fcc0000004100 */
[----:B------:R-:W0:Y:S02]  /*2510*/  F2I.S64.TRUNC R4, R5 ;  /* 0x0000000500047311 */ /* 0x000e24000020d900 */
[----:B0-----:R3:W-:Y:S01]  /*2520*/  STG.E.U8 desc[UR36][R2.64], R4 ;  /* 0x0000000402007986 */ /* 0x0017e2000c101124 */
[----:B------:R-:W-:Y:S05]  /*2530*/  BRA `(.L_x_10838) ;  /* 0x0000000c00707947 */ /* 0x000fea0003800000 */
.L_x_10835:
        /* <DEDUP_REMOVED lines=10> */
.L_x_10840:
[----:B------:R-:W-:-:S04]  /*25e0*/  HADD2.F32 R0, -RZ, R0.H0_H0 ;  /* 0x20000000ff007230 */ /* 0x000fc80000004100 */
[----:B------:R-:W0:Y:S02]  /*25f0*/  F2I.FTZ.TRUNC.NTZ R5, R0 ;  /* 0x0000000000057305 */ /* 0x000e24000021f100 */
[----:B0-----:R1:W-:Y:S01]  /*2600*/  STG.E desc[UR36][R2.64], R5 ;  /* 0x0000000502007986 */ /* 0x0013e2000c101924 */
[----:B------:R-:W-:Y:S05]  /*2610*/  BRA `(.L_x_10838) ;  /* 0x0000000c00387947 */ /* 0x000fea0003800000 */
.L_x_10839:
[----:B------:R-:W-:-:S04]  /*2620*/  HADD2.F32 R0, -RZ, R0.H0_H0 ;  /* 0x20000000ff007230 */ /* 0x000fc80000004100 */
[----:B------:R-:W0:Y:S02]  /*2630*/  F2I.FTZ.TRUNC.NTZ R5, R0 ;  /* 0x0000000000057305 */ /* 0x000e24000021f100 */
[----:B0-----:R2:W-:Y:S01]  /*2640*/  STG.E.U16 desc[UR36][R2.64], R5 ;  /* 0x0000000502007986 */ /* 0x0015e2000c101524 */
[----:B------:R-:W-:Y:S05]  /*2650*/  BRA `(.L_x_10838) ;  /* 0x0000000c00287947 */ /* 0x000fea0003800000 */
.L_x_10834:
        /* <DEDUP_REMOVED lines=9> */
.L_x_10842:
[----:B------:R0:W-:Y:S01]  /*26f0*/  STG.E.U16 desc[UR36][R2.64], R0 ;  /* 0x0000000002007986 */ /* 0x0001e2000c101524 */
[----:B------:R-:W-:Y:S05]  /*2700*/  BRA `(.L_x_10838) ;  /* 0x0000000800fc7947 */ /* 0x000fea0003800000 */
.L_x_10841:
[----:B------:R-:W-:-:S09]  /*2710*/  UISETP.NE.AND UP0, UPT, UR4, 0x7, UPT ;  /* 0x000000070400788c */ /* 0x000fd2000bf05270 */
[----:B------:R-:W-:Y:S05]  /*2720*/  BRA.U !UP0, `(.L_x_10843) ;  /* 0x0000000108347547 */ /* 0x000fea000b800000 */
[----:B------:R-:W-:-:S09]  /*2730*/  UISETP.NE.AND UP0, UPT, UR4, 0x8, UPT ;  /* 0x000000080400788c */ /* 0x000fd2000bf05270 */
[----:B------:R-:W-:Y:S05]  /*2740*/  BRA.U !UP0, `(.L_x_10844) ;  /* 0x0000000108187547 */ /* 0x000fea000b800000 */
[----:B------:R-:W-:-:S09]  /*2750*/  UISETP.NE.AND UP0, UPT, UR4, 0x9, UPT ;  /* 0x000000090400788c */ /* 0x000fd2000bf05270 */
[----:B------:R-:W-:Y:S05]  /*2760*/  BRA.U UP0, `(.L_x_10837) ;  /* 0x0000000900447547 */ /* 0x000fea000b800000 */
[----:B------:R-:W-:Y:S02]  /*2770*/  HFMA2 R5, -RZ, RZ, 0, 0 ;  /* 0x00000000ff057431 */ /* 0x000fe400000001ff */
[----:B------:R-:W-:-:S05]  /*2780*/  HADD2.F32 R4, -RZ, R0.H0_H0 ;  /* 0x20000000ff047230 */ /* 0x000fca0000004100 */
[----:B------:R0:W-:Y:S01]  /*2790*/  STG.E.64 desc[UR36][R2.64], R4 ;  /* 0x0000000402007986 */ /* 0x0001e2000c101b24 */
[----:B------:R-:W-:Y:S05]  /*27a0*/  BRA `(.L_x_10838) ;  /* 0x0000000800d47947 */ /* 0x000fea0003800000 */
.L_x_10844:
[----:B------:R-:W-:-:S05]  /*27b0*/  HADD2.F32 R0, -RZ, R0.H0_H0 ;  /* 0x20000000ff007230 */ /* 0x000fca0000004100 */
[----:B------:R-:W-:-:S04]  /*27c0*/  F2FP.F16.F32.PACK_AB R0, RZ, R0 ;  /* 0x00000000ff00723e */ /* 0x000fc800000000ff */
[----:B------:R-:W-:-:S05]  /*27d0*/  PRMT R0, R0, 0x5410, RZ ;  /* 0x0000541000007816 */ /* 0x000fca00000000ff */
[----:B------:R0:W-:Y:S01]  /*27e0*/  STG.E desc[UR36][R2.64], R0 ;  /* 0x0000000002007986 */ /* 0x0001e2000c101924 */
[----:B------:R-:W-:Y:S05]  /*27f0*/  BRA `(.L_x_10838) ;  /* 0x0000000800c07947 */ /* 0x000fea0003800000 */
.L_x_10843:
[----:B------:R-:W-:-:S05]  /*2800*/  HADD2.F32 R4, -RZ, R0.H0_H0 ;  /* 0x20000000ff047230 */ /* 0x000fca0000004100 */
[----:B------:R-:W-:-:S06]  /*2810*/  FMUL.FTZ R4, R4, 1 ;  /* 0x3f80000004047820 */ /* 0x000fcc0000410000 */
[----:B------:R-:W0:Y:S02]  /*2820*/  F2F.F64.F32 R4, R4 ;  /* 0x0000000400047310 */ /* 0x000e240000201800 */
[----:B0-----:R0:W-:Y:S01]  /*2830*/  STG.E.64 desc[UR36][R2.64], R4 ;  /* 0x0000000402007986 */ /* 0x0011e2000c101b24 */
[----:B------:R-:W-:Y:S05]  /*2840*/  BRA `(.L_x_10838) ;  /* 0x0000000800ac7947 */ /* 0x000fea0003800000 */
.L_x_10833:
        /* <DEDUP_REMOVED lines=13> */
.L_x_10847:
[----:B------:R-:W-:Y:S01]  /*2920*/  HADD2.F32 R0, -RZ, R0.H0_H0 ;  /* 0x20000000ff007230 */ /* 0x000fe20000004100 */
[----:B------:R-:W-:-:S04]  /*2930*/  CS2R R6, SRZ ;  /* 0x0000000000067805 */ /* 0x000fc8000001ff00 */
[----:B------:R-:W-:-:S04]  /*2940*/  FMUL.FTZ R0, R0, 1 ;  /* 0x3f80000000007820 */ /* 0x000fc80000410000 */
[----:B------:R-:W0:Y:S02]  /*2950*/  F2F.F64.F32 R4, R0 ;  /* 0x0000000000047310 */ /* 0x000e240000201800 */
[----:B0-----:R0:W-:Y:S01]  /*2960*/  STG.E.128 desc[UR36][R2.64], R4 ;  /* 0x0000000402007986 */ /* 0x0011e2000c101d24 */
[----:B------:R-:W-:Y:S05]  /*2970*/  BRA `(.L_x_10838) ;  /* 0x0000000800607947 */ /* 0x000fea0003800000 */
.L_x_10846:
        /* <DEDUP_REMOVED lines=19> */
.L_x_10851:
[----:B------:R-:W-:Y:S05]  /*2ab0*/  BSYNC.RECONVERGENT B0 ;  /* 0x0000000000007941 */ /* 0x000fea0003800200 */
.L_x_10850:
[----:B------:R-:W-:-:S05]  /*2ac0*/  LOP3.LUT R5, R0, 0x80, R5, 0xf8, !PT ;  /* 0x0000008000057812 */ /* 0x000fca00078ef805 */
[----:B------:R0:W-:Y:S01]  /*2ad0*/  STG.E.U8 desc[UR36][R2.64], R5 ;  /* 0x0000000502007986 */ /* 0x0001e2000c101124 */
[----:B------:R-:W-:Y:S05]  /*2ae0*/  BRA `(.L_x_10838) ;  /* 0x0000000800047947 */ /* 0x000fea0003800000 */
.L_x_10849:
        /* <DEDUP_REMOVED lines=15> */
.L_x_10853:
[----:B------:R-:W-:Y:S05]  /*2be0*/  BSYNC.RECONVERGENT B0 ;  /* 0x0000000000007941 */ /* 0x000fea0003800200 */
.L_x_10852:
[----:B------:R-:W-:-:S05]  /*2bf0*/  LOP3.LUT R5, R0, 0x80, R5, 0xf8, !PT ;  /* 0x0000008000057812 */ /* 0x000fca00078ef805 */
[----:B------:R0:W-:Y:S01]  /*2c00*/  STG.E.U8 desc[UR36][R2.64], R5 ;  /* 0x0000000502007986 */ /* 0x0001e2000c101124 */
[----:B------:R-:W-:Y:S05]  /*2c10*/  BRA `(.L_x_10838) ;  /* 0x0000000400b87947 */ /* 0x000fea0003800000 */
.L_x_10848:
[----:B------:R-:W-:-:S05]  /*2c20*/  HADD2.F32 R0, -RZ, R0.H0_H0 ;  /* 0x20000000ff007230 */ /* 0x000fca0000004100 */
[----:B------:R-:W-:-:S05]  /*2c30*/  F2FP.BF16.F32.PACK_AB R0, RZ, R0 ;  /* 0x00000000ff00723e */ /* 0x000fca00000010ff */
[----:B------:R0:W-:Y:S01]  /*2c40*/  STG.E.U16 desc[UR36][R2.64], R0 ;  /* 0x0000000002007986 */ /* 0x0001e2000c101524 */
[----:B------:R-:W-:Y:S05]  /*2c50*/  BRA `(.L_x_10838) ;  /* 0x0000000400a87947 */ /* 0x000fea0003800000 */
.L_x_10845:
        /* <DEDUP_REMOVED lines=12> */
.L_x_10856:
        /* <DEDUP_REMOVED lines=13> */
.L_x_10859:
[----:B------:R-:W-:-:S04]  /*2df0*/  SHF.R.U32.HI R0, RZ, 0x14, R5 ;  /* 0x00000014ff007819 */ /* 0x000fc80000011605 */
[----:B------:R-:W-:-:S04]  /*2e00*/  LOP3.LUT R0, R0, 0x1, RZ, 0xc0, !PT ;  /* 0x0000000100007812 */ /* 0x000fc800078ec0ff */
[----:B------:R-:W-:-:S04]  /*2e10*/  IADD3 R0, PT, PT, R5, 0x487ffff, R0 ;  /* 0x0487ffff05007810 */ /* 0x000fc80007ffe000 */
[----:B------:R-:W-:-:S04]  /*2e20*/  SHF.R.U32.HI R0, RZ, 0x14, R0 ;  /* 0x00000014ff007819 */ /* 0x000fc80000011600 */
[----:B------:R-:W-:-:S07]  /*2e30*/  LOP3.LUT R4, R0, 0xff, RZ, 0xc0, !PT ;  /* 0x000000ff00047812 */ /* 0x000fce00078ec0ff */
.L_x_10860:
[----:B------:R-:W-:-:S04]  /*2e40*/  SHF.R.U32.HI R5, RZ, 0x18, R5 ;  /* 0x00000018ff057819 */ /* 0x000fc80000011605 */
[----:B------:R-:W-:-:S04]  /*2e50*/  LOP3.LUT R4, R4, 0x80, R5, 0xf8, !PT ;  /* 0x0000008004047812 */ /* 0x000fc800078ef805 */
[----:B------:R-:W-:-:S07]  /*2e60*/  PRMT R0, R4, 0x7610, R0 ;  /* 0x0000761004007816 */ /* 0x000fce0000000000 */
.L_x_10858:
[----:B------:R-:W-:Y:S05]  /*2e70*/  BSYNC.RECONVERGENT B0 ;  /* 0x0000000000007941 */ /* 0x000fea0003800200 */
.L_x_10857:
[----:B------:R0:W-:Y:S01]  /*2e80*/  STG.E.U8 desc[UR36][R2.64], R0 ;  /* 0x0000000002007986 */ /* 0x0001e2000c101124 */
[----:B------:R-:W-:Y:S05]  /*2e90*/  BRA `(.L_x_10838) ;  /* 0x0000000400187947 */ /* 0x000fea0003800000 */
.L_x_10855:
        /* <DEDUP_REMOVED lines=13> */
.L_x_10863:
[----:B------:R-:W-:-:S04]  /*2f70*/  SHF.R.U32.HI R0, RZ, 0x15, R5 ;  /* 0x00000015ff007819 */ /* 0x000fc80000011605 */
[----:B------:R-:W-:-:S04]  /*2f80*/  LOP3.LUT R0, R0, 0x1, RZ, 0xc0, !PT ;  /* 0x0000000100007812 */ /* 0x000fc800078ec0ff */
[----:B------:R-:W-:-:S04]  /*2f90*/  IADD3 R0, PT, PT, R5, 0x88fffff, R0 ;  /* 0x088fffff05007810 */ /* 0x000fc80007ffe000 */
[----:B------:R-:W-:-:S04]  /*2fa0*/  SHF.R.U32.HI R0, RZ, 0x15, R0 ;  /* 0x00000015ff007819 */ /* 0x000fc80000011600 */
[----:B------:R-:W-:-:S07]  /*2fb0*/  LOP3.LUT R4, R0, 0xff, RZ, 0xc0, !PT ;  /* 0x000000ff00047812 */ /* 0x000fce00078ec0ff */
.L_x_10864:
[----:B------:R-:W-:-:S04]  /*2fc0*/  SHF.R.U32.HI R5, RZ, 0x18, R5 ;  /* 0x00000018ff057819 */ /* 0x000fc80000011605 */
[----:B------:R-:W-:-:S04]  /*2fd0*/  LOP3.LUT R4, R4, 0x80, R5, 0xf8, !PT ;  /* 0x0000008004047812 */ /* 0x000fc800078ef805 */
[----:B------:R-:W-:-:S07]  /*2fe0*/  PRMT R0, R4, 0x7610, R0 ;  /* 0x0000761004007816 */ /* 0x000fce0000000000 */
.L_x_10862:
[----:B------:R-:W-:Y:S05]  /*2ff0*/  BSYNC.RECONVERGENT B0 ;  /* 0x0000000000007941 */ /* 0x000fea0003800200 */
.L_x_10861:
[----:B------:R0:W-:Y:S01]  /*3000*/  STG.E.U8 desc[UR36][R2.64], R0 ;  /* 0x0000000002007986 */ /* 0x0001e2000c101124 */
[----:B------:R-:W-:Y:S05]  /*3010*/  BRA `(.L_x_10838) ;  /* 0x0000000000b87947 */ /* 0x000fea0003800000 */
.L_x_10854:
[----:B------:R-:W-:-:S09]  /*3020*/  UISETP.NE.AND UP0, UPT, UR4, 0x1c, UPT ;  /* 0x0000001c0400788c */ /* 0x000fd2000bf05270 */
[----:B------:R-:W-:Y:S05]  /*3030*/  BRA.U !UP0, `(.L_x_10865) ;  /* 0x0000000108a47547 */ /* 0x000fea000b800000 */
[----:B------:R-:W-:-:S09]  /*3040*/  UISETP.NE.AND UP0, UPT, UR4, 0x1d, UPT ;  /* 0x0000001d0400788c */ /* 0x000fd2000bf05270 */
[----:B------:R-:W-:Y:S05]  /*3050*/  BRA.U !UP0, `(.L_x_10866) ;  /* 0x00000001088c7547 */ /* 0x000fea000b800000 */
[----:B------:R-:W-:-:S09]  /*3060*/  UISETP.NE.AND UP0, UPT, UR4, 0x2c, UPT ;  /* 0x0000002c0400788c */ /* 0x000fd2000bf05270 */
[----:B------:R-:W-:Y:S05]  /*3070*/  BRA.U !UP0, `(.L_x_10867) ;  /* 0x0000000108447547 */ /* 0x000fea000b800000 */
.L_x_10837:
        /* <DEDUP_REMOVED lines=16> */
.L_x_10868:
[----:B------:R-:W-:Y:S05]  /*3180*/  BRA `(.L_x_10838) ;  /* 0x00000000005c7947 */ /* 0x000fea0003800000 */
.L_x_10867:
        /* <DEDUP_REMOVED lines=16> */
.L_x_10866:
[----:B------:R-:W-:-:S06]  /*3290*/  HADD2.F32 R4, -RZ, R0.H0_H0 ;  /* 0x20000000ff047230 */ /* 0x000fcc0000004100 */
[----:B------:R-:W0:Y:S02]  /*32a0*/  F2I.U64.TRUNC R4, R4 ;  /* 0x0000000400047311 */ /* 0x000e24000020d800 */
[----:B0-----:R0:W-:Y:S01]  /*32b0*/  STG.E.64 desc[UR36][R2.64], R4 ;  /* 0x0000000402007986 */ /* 0x0011e2000c101b24 */
[----:B------:R-:W-:Y:S05]  /*32c0*/  BRA `(.L_x_10838) ;  /* 0x00000000000c7947 */ /* 0x000fea0003800000 */
.L_x_10865:
[----:B------:R-:W-:-:S04]  /*32d0*/  HADD2.F32 R0, -RZ, R0.H0_H0 ;  /* 0x20000000ff007230 */ /* 0x000fc80000004100 */
[----:B------:R-:W0:Y:S02]  /*32e0*/  F2I.FTZ.U32.TRUNC.NTZ R5, R0 ;  /* 0x0000000000057305 */ /* 0x000e24000021f000 */
[----:B0-----:R0:W-:Y:S02]  /*32f0*/  STG.E desc[UR36][R2.64], R5 ;  /* 0x0000000502007986 */ /* 0x0011e4000c101924 */
.L_x_10838:
[----:B------:R-:W-:-:S07]  /*3300*/  IADD3 R17, PT, PT, R17, 0x80, RZ ;  /* 0x0000008011117810 */ /* 0x000fce0007ffe0ff */
.L_x_10797:
[----:B------:R-:W-:Y:S05]  /*3310*/  BSYNC.RECONVERGENT B6 ;  /* 0x0000000000067941 */ /* 0x000fea0003800200 */
.L_x_10796:
        /* <DEDUP_REMOVED lines=307> */
.L_x_10871:
        /* <DEDUP_REMOVED lines=18> */
.L_x_10875:
[----:B------:R-:W2:Y:S02]  /*4770*/  LDG.E.U8 R2, desc[UR36][R2.64] ;  /* 0x0000002402027981 */ /* 0x000ea4000c1e1100 */
[----:B--2---:R-:W-:-:S04]  /*4780*/  I2FP.F32.U32 R0, R2 ;  /* 0x0000000200007245 */ /* 0x004fc80000201000 */
[----:B------:R-:W-:Y:S01]  /*4790*/  F2FP.F16.F32.PACK_AB R0, RZ, R0 ;  /* 0x00000000ff00723e */ /* 0x000fe200000000ff */
[----:B------:R-:W-:Y:S06]  /*47a0*/  BRA `(.L_x_10877) ;  /* 0x0000000c007c7947 */ /* 0x000fec0003800000 */
.L_x_10874:
        /* <DEDUP_REMOVED lines=10> */
.L_x_10879:
[----:B------:R-:W2:Y:S02]  /*4850*/  LDG.E R2, desc[UR36][R2.64] ;  /* 0x0000002402027981 */ /* 0x000ea4000c1e1900 */
[----:B--2---:R-:W-:-:S04]  /*4860*/  I2FP.F32.S32 R0, R2 ;  /* 0x0000000200007245 */ /* 0x004fc80000201400 */
[----:B------:R-:W-:Y:S01]  /*4870*/  F2FP.F16.F32.PACK_AB R0, RZ, R0 ;  /* 0x00000000ff00723e */ /* 0x000fe200000000ff */
[----:B------:R-:W-:Y:S06]  /*4880*/  BRA `(.L_x_10877) ;  /* 0x0000000c00447947 */ /* 0x000fec0003800000 */
.L_x_10878:
[----:B------:R-:W2:Y:S02]  /*4890*/  LDG.E.U16 R2, desc[UR36][R2.64] ;  /* 0x0000002402027981 */ /* 0x000ea4000c1e1500 */
[----:B--2---:R-:W0:Y:S02]  /*48a0*/  I2F.S16 R0, R2 ;  /* 0x0000000200007306 */ /* 0x004e240000101400 */
[----:B0-----:R-:W-:Y:S01]  /*48b0*/  F2FP.F16.F32.PACK_AB R0, RZ, R0 ;  /* 0x00000000ff00723e */ /* 0x001fe200000000ff */
[----:B------:R-:W-:Y:S06]  /*48c0*/  BRA `(.L_x_10877) ;  /* 0x0000000c00347947 */ /* 0x000fec0003800000 */
.L_x_10873:
        /* <DEDUP_REMOVED lines=9> */
.L_x_10881:
[----:B------:R1:W5:Y:S01]  /*4960*/  LDG.E.U16 R0, desc[UR36][R2.64] ;  /* 0x0000002402007981 */ /* 0x000362000c1e1500 */
[----:B------:R-:W-:Y:S05]  /*4970*/  BRA `(.L_x_10877) ;  /* 0x0000000c00087947 */ /* 0x000fea0003800000 */
.L_x_10880:
        /* <DEDUP_REMOVED lines=9> */
.L_x_10883:
[----:B------:R0:W5:Y:S01]  /*4a10*/  LDG.E.U16 R0, desc[UR36][R2.64] ;  /* 0x0000002402007981 */ /* 0x000162000c1e1500 */
[----:B------:R-:W-:Y:S05]  /*4a20*/  BRA `(.L_x_10877) ;  /* 0x0000000800dc7947 */ /* 0x000fea0003800000 */
.L_x_10882:
        /* <DEDUP_REMOVED lines=8> */
.L_x_10872:
        /* <DEDUP_REMOVED lines=13> */
.L_x_10886:
        /* <DEDUP_REMOVED lines=8> */
.L_x_10885:
        /* <DEDUP_REMOVED lines=27> */
.L_x_10888:
        /* <DEDUP_REMOVED lines=13> */
.L_x_10887:
[----:B------:R-:W2:Y:S02]  /*4e80*/  LDG.E.U16 R0, desc[UR36][R2.64] ;  /* 0x0000002402007981 */ /* 0x000ea4000c1e1500 */
[----:B--2---:R-:W-:-:S04]  /*4e90*/  SHF.L.U32 R0, R0, 0x10, RZ ;  /* 0x0000001000007819 */ /* 0x004fc800000006ff */
[----:B------:R-:W-:Y:S01]  /*4ea0*/  F2FP.F16.F32.PACK_AB R0, RZ, R0 ;  /* 0x00000000ff00723e */ /* 0x000fe200000000ff */
[----:B------:R-:W-:Y:S06]  /*4eb0*/  BRA `(.L_x_10877) ;  /* 0x0000000400b87947 */ /* 0x000fec0003800000 */
.L_x_10884:
        /* <DEDUP_REMOVED lines=12> */
.L_x_10891:
        /* <DEDUP_REMOVED lines=21> */
.L_x_10895:
[----:B------:R-:W-:Y:S05]  /*50d0*/  BSYNC.RECONVERGENT B1 ;  /* 0x0000000000017941 */ /* 0x000fea0003800200 */
.L_x_10894:
[----:B------:R-:W-:Y:S01]  /*50e0*/  IMAD.SHL.U32 R0, R0, 0x100000, RZ ;  /* 0x0010000000007824 */ /* 0x000fe200078e00ff */
[----:B------:R-:W-:-:S04]  /*50f0*/  LEA R2, R2, 0x3b800000, 0x17 ;  /* 0x3b80000002027811 */ /* 0x000fc800078eb8ff */
[----:B------:R-:W-:-:S07]  /*5100*/  LOP3.LUT R0, R2, R0, R7, 0xfe, !PT ;  /* 0x0000000002007212 */ /* 0x000fce00078efe07 */
.L_x_10893:
[----:B------:R-:W-:Y:S05]  /*5110*/  BSYNC.RECONVERGENT B0 ;  /* 0x0000000000007941 */ /* 0x000fea0003800200 */
.L_x_10892:
[----:B------:R-:W-:Y:S01]  /*5120*/  F2FP.F16.F32.PACK_AB R0, RZ, R0 ;  /* 0x00000000ff00723e */ /* 0x000fe200000000ff */
[----:B------:R-:W-:Y:S06]  /*5130*/  BRA `(.L_x_10877) ;  /* 0x0000000400187947 */ /* 0x000fec0003800000 */
.L_x_10890:
        /* <DEDUP_REMOVED lines=21> */
.L_x_10899:
[----:B------:R-:W-:Y:S05]  /*5290*/  BSYNC.RECONVERGENT B1 ;  /* 0x0000000000017941 */ /* 0x000fea0003800200 */
.L_x_10898:
[----:B------:R-:W-:Y:S01]  /*52a0*/  IMAD.SHL.U32 R0, R0, 0x200000, RZ ;  /* 0x0020000000007824 */ /* 0x000fe200078e00ff */
[----:B------:R-:W-:-:S04]  /*52b0*/  LEA R2, R2, 0x37800000, 0x17 ;  /* 0x3780000002027811 */ /* 0x000fc800078eb8ff */
[----:B------:R-:W-:-:S07]  /*52c0*/  LOP3.LUT R0, R2, R0, R7, 0xfe, !PT ;  /* 0x0000000002007212 */ /* 0x000fce00078efe07 */
.L_x_10897:
[----:B------:R-:W-:Y:S05]  /*52d0*/  BSYNC.RECONVERGENT B0 ;  /* 0x0000000000007941 */ /* 0x000fea0003800200 */
.L_x_10896:
[----:B------:R-:W-:Y:S01]  /*52e0*/  F2FP.F16.F32.PACK_AB R0, RZ, R0 ;  /* 0x00000000ff00723e */ /* 0x000fe200000000ff */
[----:B------:R-:W-:Y:S06]  /*52f0*/  BRA `(.L_x_10877) ;  /* 0x0000000000a87947 */ /* 0x000fec0003800000 */
.L_x_10889:
        /* <DEDUP_REMOVED lines=14> */
.L_x_10903:
[----:B------:R-:W-:Y:S05]  /*53e0*/  BSYNC.RECONVERGENT B0 ;  /* 0x0000000000007941 */ /* 0x000fea0003800200 */
.L_x_10902:
[----:B------:R-:W-:Y:S01]  /*53f0*/  F2FP.F16.F32.PACK_AB R0, RZ, R0 ;  /* 0x00000000ff00723e */ /* 0x000fe200000000ff */
[----:B------:R-:W-:Y:S06]  /*5400*/  BRA `(.L_x_10877) ;  /* 0x0000000000647947 */ /* 0x000fec0003800000 */
.L_x_10876:
        /* <DEDUP_REMOVED lines=16> */
.L_x_10904:
[----:B------:R-:W-:Y:S01]  /*5510*/  PRMT R0, RZ, 0x7610, R0 ;  /* 0x00007610ff007816 */ /* 0x000fe20000000000 */
[----:B------:R-:W-:Y:S06]  /*5520*/  BRA `(.L_x_10877) ;  /* 0x00000000001c7947 */ /* 0x000fec0003800000 */
.L_x_10901:
[----:B------:R-:W2:Y:S02]  /*5530*/  LDG.E.64 R2, desc[UR36][R2.64] ;  /* 0x0000002402027981 */ /* 0x000ea4000c1e1b00 */
[----:B--2---:R-:W0:Y:S02]  /*5540*/  I2F.U64 R0, R2 ;  /* 0x0000000200007312 */ /* 0x004e240000301000 */
[----:B0-----:R-:W-:Y:S01]  /*5550*/  F2FP.F16.F32.PACK_AB R0, RZ, R0 ;  /* 0x00000000ff00723e */ /* 0x001fe200000000ff */
[----:B------:R-:W-:Y:S06]  /*5560*/  BRA `(.L_x_10877) ;  /* 0x00000000000c7947 */ /* 0x000fec0003800000 */
.L_x_10900:
[----:B------:R-:W2:Y:S02]  /*5570*/  LDG.E R2, desc[UR36][R2.64] ;  /* 0x0000002402027981 */ /* 0x000ea4000c1e1900 */
[----:B--2---:R-:W-:-:S04]  /*5580*/  I2FP.F32.U32 R0, R2 ;  /* 0x0000000200007245 */ /* 0x004fc80000201000 */
[----:B------:R-:W-:-:S07]  /*5590*/  F2FP.F16.F32.PACK_AB R0, RZ, R0 ;  /* 0x00000000ff00723e */ /* 0x000fce00000000ff */
.L_x_10877:
        /* <DEDUP_REMOVED lines=28> */
.L_x_10908:
[----:B------:R-:W-:-:S06]  /*5760*/  HADD2.F32 R5, -RZ, R0.H0_H0 ;  /* 0x20000000ff057230 */ /* 0x000fcc0000004100 */
[----:B------:R-:W0:Y:S02]  /*5770*/  F2I.S64.TRUNC R4, R5 ;  /* 0x0000000500047311 */ /* 0x000e24000020d900 */
[----:B0-----:R0:W-:Y:S01]  /*5780*/  STG.E.U8 desc[UR36][R2.64], R4 ;  /* 0x0000000402007986 */ /* 0x0011e2000c101124 */
[----:B------:R-:W-:Y:S05]  /*5790*/  BRA `(.L_x_10910) ;  /* 0x0000000c006c7947 */ /* 0x000fea0003800000 */
.L_x_10907:
        /* <DEDUP_REMOVED lines=10> */
.L_x_10912:
[----:B------:R-:W-:-:S04]  /*5840*/  HADD2.F32 R0, -RZ, R0.H0_H0 ;  /* 0x20000000ff007230 */ /* 0x000fc80000004100 */
[----:B------:R-:W0:Y:S02]  /*5850*/  F2I.FTZ.TRUNC.NTZ R5, R0 ;  /* 0x0000000000057305 */ /* 0x000e24000021f100 */
[----:B0-----:R0:W-:Y:S01]  /*5860*/  STG.E desc[UR36][R2.64], R5 ;  /* 0x0000000502007986 */ /* 0x0011e2000c101924 */
[----:B------:R-:W-:Y:S05]  /*5870*/  BRA `(.L_x_10910) ;  /* 0x0000000c00347947 */ /* 0x000fea0003800000 */
.L_x_10911:
[----:B------:R-:W-:-:S04]  /*5880*/  HADD2.F32 R0, -RZ, R0.H0_H0 ;  /* 0x20000000ff007230 */ /* 0x000fc80000004100 */
[----:B------:R-:W0:Y:S02]  /*5890*/  F2I.FTZ.TRUNC.NTZ R5, R0 ;  /* 0x0000000000057305 */ /* 0x000e24000021f100 */
[----:B0-----:R0:W-:Y:S01]  /*58a0*/  STG.E.U16 desc[UR36][R2.64], R5 ;  /* 0x0000000502007986 */ /* 0x0011e2000c101524 */
[----:B------:R-:W-:Y:S05]  /*58b0*/  BRA `(.L_x_10910) ;  /* 0x0000000c00247947 */ /* 0x000fea0003800000 */
.L_x_10906:
        /* <DEDUP_REMOVED lines=9> */
.L_x_10914:
[----:B------:R0:W-:Y:S01]  /*5950*/  STG.E.U16 desc[UR36][R2.64], R0 ;  /* 0x0000000002007986 */ /* 0x0001e2000c101524 */
[----:B------:R-:W-:Y:S05]  /*5960*/  BRA `(.L_x_10910) ;  /* 0x0000000800f87947 */ /* 0x000fea0003800000 */
.L_x_10913:
[----:B------:R-:W-:-:S09]  /*5970*/  UISETP.NE.AND UP0, UPT, UR4, 0x7, UPT ;  /* 0x000000070400788c */ /* 0x000fd2000bf05270 */
[----:B------:R-:W-:Y:S05]  /*5980*/  BRA.U !UP0, `(.L_x_10915) ;  /* 0x0000000108347547 */ /* 0x000fea000b800000 */
[----:B------:R-:W-:-:S09]  /*5990*/  UISETP.NE.AND UP0, UPT, UR4, 0x8, UPT ;  /* 0x000000080400788c */ /* 0x000fd2000bf05270 */
[----:B------:R-:W-:Y:S05]  /*59a0*/  BRA.U !UP0, `(.L_x_10916) ;  /* 0x0000000108187547 */ /* 0x000fea000b800000 */
[----:B------:R-:W-:-:S09]  /*59b0*/  UISETP.NE.AND UP0, UPT, UR4, 0x9, UPT ;  /* 0x000000090400788c */ /* 0x000fd2000bf05270 */
[----:B------:R-:W-:Y:S05]  /*59c0*/  BRA.U UP0, `(.L_x_10909) ;  /* 0x0000000500fc7547 */ /* 0x000fea000b800000 */
[----:B------:R-:W-:Y:S01]  /*59d0*/  HADD2.F32 R4, -RZ, R0.H0_H0 ;  /* 0x20000000ff047230 */ /* 0x000fe20000004100 */
[----:B------:R-:W-:-:S05]  /*59e0*/  MOV R5, RZ ;  /* 0x000000ff00057202 */ /* 0x000fca0000000f00 */
[----:B------:R0:W-:Y:S01]  /*59f0*/  STG.E.64 desc[UR36][R2.64], R4 ;  /* 0x0000000402007986 */ /* 0x0001e2000c101b24 */
[----:B------:R-:W-:Y:S05]  /*5a00*/  BRA `(.L_x_10910) ;  /* 0x0000000800d07947 */ /* 0x000fea0003800000 */
.L_x_10916:
[----:B------:R-:W-:-:S05]  /*5a10*/  HADD2.F32 R0, -RZ, R0.H0_H0 ;  /* 0x20000000ff007230 */ /* 0x000fca0000004100 */
[----:B------:R-:W-:-:S04]  /*5a20*/  F2FP.F16.F32.PACK_AB R0, RZ, R0 ;  /* 0x00000000ff00723e */ /* 0x000fc800000000ff */
[----:B------:R-:W-:-:S05]  /*5a30*/  PRMT R0, R0, 0x5410, RZ ;  /* 0x0000541000007816 */ /* 0x000fca00000000ff */
[----:B------:R0:W-:Y:S01]  /*5a40*/  STG.E desc[UR36][R2.64], R0 ;  /* 0x0000000002007986 */ /* 0x0001e2000c101924 */
[----:B------:R-:W-:Y:S05]  /*5a50*/  BRA `(.L_x_10910) ;  /* 0x0000000800bc7947 */ /* 0x000fea0003800000 */
.L_x_10915:
[----:B------:R-:W-:-:S05]  /*5a60*/  HADD2.F32 R4, -RZ, R0.H0_H0 ;  /* 0x20000000ff047230 */ /* 0x000fca0000004100 */
[----:B------:R-:W-:-:S06]  /*5a70*/  FMUL.FTZ R4, R4, 1 ;  /* 0x3f80000004047820 */ /* 0x000fcc0000410000 */
[----:B------:R-:W0:Y:S02]  /*5a80*/  F2F.F64.F32 R4, R4 ;  /* 0x0000000400047310 */ /* 0x000e240000201800 */
[----:B0-----:R0:W-:Y:S01]  /*5a90*/  STG.E.64 desc[UR36][R2.64], R4 ;  /* 0x0000000402007986 */ /* 0x0011e2000c101b24 */
[----:B------:R-:W-:Y:S05]  /*5aa0*/  BRA `(.L_x_10910) ;  /* 0x0000000800a87947 */ /* 0x000fea0003800000 */
.L_x_10905:
        /* <DEDUP_REMOVED lines=14> */
.L_x_10920:
        /* <DEDUP_REMOVED lines=18> */
.L_x_10923:
[----:B------:R-:W-:-:S04]  /*5cb0*/  SHF.R.U32.HI R5, RZ, 0x18, R5 ;  /* 0x00000018ff057819 */ /* 0x000fc80000011605 */
[----:B------:R-:W-:-:S07]  /*5cc0*/  LOP3.LUT R0, R0, 0x80, R5, 0xf8, !PT ;  /* 0x0000008000007812 */ /* 0x000fce00078ef805 */
.L_x_10922:
[----:B------:R-:W-:Y:S05]  /*5cd0*/  BSYNC.RECONVERGENT B0 ;  /* 0x0000000000007941 */ /* 0x000fea0003800200 */
.L_x_10921:
[----:B------:R0:W-:Y:S01]  /*5ce0*/  STG.E.U8 desc[UR36][R2.64], R0 ;  /* 0x0000000002007986 */ /* 0x0001e2000c101124 */
[----:B------:R-:W-:Y:S05]  /*5cf0*/  BRA `(.L_x_10910) ;  /* 0x0000000800147947 */ /* 0x000fea0003800000 */
.L_x_10919:
        /* <DEDUP_REMOVED lines=18> */
.L_x_10926:
[----:B------:R-:W-:-:S04]  /*5e20*/  SHF.R.U32.HI R5, RZ, 0x18, R5 ;  /* 0x00000018ff057819 */ /* 0x000fc80000011605 */
[----:B------:R-:W-:-:S07]  /*5e30*/  LOP3.LUT R0, R0, 0x80, R5, 0xf8, !PT ;  /* 0x0000008000007812 */ /* 0x000fce00078ef805 */
.L_x_10925:
[----:B------:R-:W-:Y:S05]  /*5e40*/  BSYNC.RECONVERGENT B0 ;  /* 0x0000000000007941 */ /* 0x000fea0003800200 */
.L_x_10924:
[----:B------:R0:W-:Y:S01]  /*5e50*/  STG.E.U8 desc[UR36][R2.64], R0 ;  /* 0x0000000002007986 */ /* 0x0001e2000c101124 */
[----:B------:R-:W-:Y:S05]  /*5e60*/  BRA `(.L_x_10910) ;  /* 0x0000000400b87947 */ /* 0x000fea0003800000 */
.L_x_10918:
        /* <DEDUP_REMOVED lines=22> */
.L_x_10928:
[----:B------:R-:W-:-:S06]  /*5fd0*/  HADD2.F32 R4, -RZ, R0.H0_H0 ;  /* 0x20000000ff047230 */ /* 0x000fcc0000004100 */
[----:B------:R-:W0:Y:S02]  /*5fe0*/  F2I.U64.TRUNC R4, R4 ;  /* 0x0000000400047311 */ /* 0x000e24000020d800 */
[----:B0-----:R0:W-:Y:S01]  /*5ff0*/  STG.E.64 desc[UR36][R2.64], R4 ;  /* 0x0000000402007986 */ /* 0x0011e2000c101b24 */
[----:B------:R-:W-:Y:S05]  /*6000*/  BRA `(.L_x_10910) ;  /* 0x0000000400507947 */ /* 0x000fea0003800000 */
.L_x_10927:
[----:B------:R-:W-:-:S04]  /*6010*/  HADD2.F32 R0, -RZ, R0.H0_H0 ;  /* 0x20000000ff007230 */ /* 0x000fc80000004100 */
[----:B------:R-:W0:Y:S02]  /*6020*/  F2I.FTZ.U32.TRUNC.NTZ R5, R0 ;  /* 0x0000000000057305 */ /* 0x000e24000021f000 */
[----:B0-----:R0:W-:Y:S01]  /*6030*/  STG.E desc[UR36][R2.64], R5 ;  /* 0x0000000502007986 */ /* 0x0011e2000c101924 */
[----:B------:R-:W-:Y:S05]  /*6040*/  BRA `(.L_x_10910) ;  /* 0x0000000400407947 */ /* 0x000fea0003800000 */
.L_x_10917:
        /* <DEDUP_REMOVED lines=11> */
.L_x_10930:
[----:B------:R-:W-:Y:S01]  /*6100*/  HADD2.F32 R0, -RZ, R0.H0_H0 ;  /* 0x20000000ff007230 */ /* 0x000fe20000004100 */
[----:B------:R-:W-:-:S04]  /*6110*/  CS2R R6, SRZ ;  /* 0x0000000000067805 */ /* 0x000fc8000001ff00 */
[----:B------:R-:W-:-:S04]  /*6120*/  FMUL.FTZ R0, R0, 1 ;  /* 0x3f80000000007820 */ /* 0x000fc80000410000 */
[----:B------:R-:W0:Y:S02]  /*6130*/  F2F.F64.F32 R4, R0 ;  /* 0x0000000000047310 */ /* 0x000e240000201800 */
[----:B0-----:R4:W-:Y:S01]  /*6140*/  STG.E.128 desc[UR36][R2.64], R4 ;  /* 0x0000000402007986 */ /* 0x0019e2000c101d24 */
[----:B------:R-:W-:Y:S05]  /*6150*/  BRA `(.L_x_10910) ;  /* 0x0000000000fc7947 */ /* 0x000fea0003800000 */
.L_x_10929:
[----:B------:R-:W-:-:S09]  /*6160*/  UISETP.NE.AND UP0, UPT, UR4, 0xf, UPT ;  /* 0x0000000f0400788c */ /* 0x000fd2000bf05270 */
[----:B------:R-:W-:Y:S05]  /*6170*/  BRA.U !UP0, `(.L_x_10931) ;  /* 0x0000000108e87547 */ /* 0x000fea000b800000 */
[----:B------:R-:W-:-:S09]  /*6180*/  UISETP.NE.AND UP0, UPT, UR4, 0x17, UPT ;  /* 0x000000170400788c */ /* 0x000fd2000bf05270 */
[----:B------:R-:W-:Y:S05]  /*6190*/  BRA.U !UP0, `(.L_x_10932) ;  /* 0x0000000108907547 */ /* 0x000fea000b800000 */
[----:B------:R-:W-:-:S09]  /*61a0*/  UISETP.NE.AND UP0, UPT, UR4, 0x18, UPT ;  /* 0x000000180400788c */ /* 0x000fd2000bf05270 */
[----:B------:R-:W-:Y:S05]  /*61b0*/  BRA.U !UP0, `(.L_x_10933) ;  /* 0x0000000108447547 */ /* 0x000fea000b800000 */
.L_x_10909:
        /* <DEDUP_REMOVED lines=16> */
.L_x_10934:
[----:B------:R-:W-:Y:S05]  /*62c0*/  BRA `(.L_x_10910) ;  /* 0x0000000000a07947 */ /* 0x000fea0003800000 */
.L_x_10933:
[----:B------:R-:W-:Y:S01]  /*62d0*/  HADD2.F32 R7, -RZ, R0.H0_H0 ;  /* 0x20000000ff077230 */ /* 0x000fe20000004100 */
[----:B------:R-:W-:Y:S01]  /*62e0*/  BSSY.RECONVERGENT B0, `(.L_x_10935) ;  /* 0x000000c000007945 */ /* 0x000fe20003800200 */
[----:B------:R-:W-:-:S03]  /*62f0*/  MOV R0, 0x7f ;  /* 0x0000007f00007802 */ /* 0x000fc60000000f00 */
        /* <DEDUP_REMOVED lines=10> */
.L_x_10936:
[----:B------:R-:W-:Y:S05]  /*63a0*/  BSYNC.RECONVERGENT B0 ;  /* 0x0000000000007941 */ /* 0x000fea0003800200 */
.L_x_10935:
[----:B------:R-:W-:-:S05]  /*63b0*/  LOP3.LUT R5, R0, 0x80, R5, 0xf8, !PT ;  /* 0x0000008000057812 */ /* 0x000fca00078ef805 */
[----:B------:R2:W-:Y:S01]  /*63c0*/  STG.E.U8 desc[UR36][R2.64], R5 ;  /* 0x0000000502007986 */ /* 0x0005e2000c101124 */
[----:B------:R-:W-:Y:S05]  /*63d0*/  BRA `(.L_x_10910) ;  /* 0x00000000005c7947 */ /* 0x000fea0003800000 */
.L_x_10932:
        /* <DEDUP_REMOVED lines=12> */
.L_x_10938:
[----:B------:R-:W-:Y:S01]  /*64a0*/  IMAD.MOV.U32 R0, RZ, RZ, 0x7f ;  /* 0x0000007fff007424 */ /* 0x000fe200078e00ff */
[----:B------:R-:W-:-:S04]  /*64b0*/  ISETP.GT.U32.AND P0, PT, R4, 0x7f800000, PT ;  /* 0x7f8000000400780c */ /* 0x000fc80003f04070 */
[----:B------:R-:W-:-:S09]  /*64c0*/  SEL R0, R0, 0x7c, P0 ;  /* 0x0000007c00007807 */ /* 0x000fd20000000000 */
.L_x_10939:
[----:B------:R-:W-:Y:S05]  /*64d0*/  BSYNC.RECONVERGENT B0 ;  /* 0x0000000000007941 */ /* 0x000fea0003800200 */
.L_x_10937:
[----:B------:R-:W-:-:S04]  /*64e0*/  SHF.R.U32.HI R5, RZ, 0x18, R5 ;  /* 0x00000018ff057819 */ /* 0x000fc80000011605 */
[----:B------:R-:W-:-:S05]  /*64f0*/  LOP3.LUT R5, R0, 0x80, R5, 0xf8, !PT ;  /* 0x0000008000057812 */ /* 0x000fca00078ef805 */
[----:B------:R1:W-:Y:S01]  /*6500*/  STG.E.U8 desc[UR36][R2.64], R5 ;  /* 0x0000000502007986 */ /* 0x0003e2000c101124 */
[----:B------:R-:W-:Y:S05]  /*6510*/  BRA `(.L_x_10910) ;  /* 0x00000000000c7947 */ /* 0x000fea0003800000 */
.L_x_10931:
[----:B------:R-:W-:-:S05]  /*6520*/  HADD2.F32 R0, -RZ, R0.H0_H0 ;  /* 0x20000000ff007230 */ /* 0x000fca0000004100 */
[----:B------:R-:W-:-:S05]  /*6530*/  F2FP.BF16.F32.PACK_AB R0, RZ, R0 ;  /* 0x00000000ff00723e */ /* 0x000fca00000010ff */
[----:B------:R0:W-:Y:S02]  /*6540*/  STG.E.U16 desc[UR36][R2.64], R0 ;  /* 0x0000000002007986 */ /* 0x0001e4000c101524 */
.L_x_10910:
[----:B------:R-:W-:-:S07]  /*6550*/  VIADD R17, R17, 0x80 ;  /* 0x0000008011117836 */ /* 0x000fce0000000000 */
.L_x_10870:
[----:B------:R-:W-:Y:S05]  /*6560*/  BSYNC.RECONVERGENT B6 ;  /* 0x0000000000067941 */ /* 0x000fea0003800200 */
.L_x_10869:
        /* <DEDUP_REMOVED lines=307> */
.L_x_10942:
        /* <DEDUP_REMOVED lines=18> */
.L_x_10946:
[----:B------:R-:W2:Y:S02]  /*79c0*/  LDG.E.U8 R2, desc[UR36][R2.64] ;  /* 0x0000002402027981 */ /* 0x000ea4000c1e1100 */
[----:B--2---:R-:W-:-:S04]  /*79d0*/  I2FP.F32.U32 R0, R2 ;  /* 0x0000000200007245 */ /* 0x004fc80000201000 */
[----:B------:R-:W-:Y:S01]  /*79e0*/  F2FP.F16.F32.PACK_AB R0, RZ, R0 ;  /* 0x00000000ff00723e */ /* 0x000fe200000000ff */
[----:B------:R-:W-:Y:S06]  /*79f0*/  BRA `(.L_x_10948) ;  /* 0x0000000c007c7947 */ /* 0x000fec0003800000 */
.L_x_10945:
        /* <DEDUP_REMOVED lines=10> */
.L_x_10950:
[----:B------:R-:W2:Y:S02]  /*7aa0*/  LDG.E R2, desc[UR36][R2.64] ;  /* 0x0000002402027981 */ /* 0x000ea4000c1e1900 */
[----:B--2---:R-:W-:-:S04]  /*7ab0*/  I2FP.F32.S32 R0, R2 ;  /* 0x0000000200007245 */ /* 0x004fc80000201400 */
[----:B------:R-:W-:Y:S01]  /*7ac0*/  F2FP.F16.F32.PACK_AB R0, RZ, R0 ;  /* 0x00000000ff00723e */ /* 0x000fe200000000ff */
[----:B------:R-:W-:Y:S06]  /*7ad0*/  BRA `(.L_x_10948) ;  /* 0x0000000c00447947 */ /* 0x000fec0003800000 */
.L_x_10949:
[----:B------:R-:W2:Y:S02]  /*7ae0*/  LDG.E.U16 R2, desc[UR36][R2.64] ;  /* 0x0000002402027981 */ /* 0x000ea4000c1e1500 */
[----:B--2---:R-:W0:Y:S02]  /*7af0*/  I2F.S16 R0, R2 ;  /* 0x0000000200007306 */ /* 0x004e240000101400 */
[----:B0-----:R-:W-:Y:S01]  /*7b00*/  F2FP.F16.F32.PACK_AB R0, RZ, R0 ;  /* 0x00000000ff00723e */ /* 0x001fe200000000ff */
[----:B------:R-:W-:Y:S06]  /*7b10*/  BRA `(.L_x_10948) ;  /* 0x0000000c00347947 */ /* 0x000fec0003800000 */
.L_x_10944:
        /* <DEDUP_REMOVED lines=9> */
.L_x_10952:
[----:B------:R1:W5:Y:S01]  /*7bb0*/  LDG.E.U16 R0, desc[UR36][R2.64] ;  /* 0x0000002402007981 */ /* 0x000362000c1e1500 */
[----:B------:R-:W-:Y:S05]  /*7bc0*/  BRA `(.L_x_10948) ;  /* 0x0000000c00087947 */ /* 0x000fea0003800000 */
.L_x_10951:
        /* <DEDUP_REMOVED lines=9> */
.L_x_10954:
[----:B------:R0:W5:Y:S01]  /*7c60*/  LDG.E.U16 R0, desc[UR36][R2.64] ;  /* 0x0000002402007981 */ /* 0x000162000c1e1500 */
[----:B------:R-:W-:Y:S05]  /*7c70*/  BRA `(.L_x_10948) ;  /* 0x0000000800dc7947 */ /* 0x000fea0003800000 */
.L_x_10953:
        /* <DEDUP_REMOVED lines=8> */
.L_x_10943:
        /* <DEDUP_REMOVED lines=13> */
.L_x_10957:
        /* <DEDUP_REMOVED lines=8> */
.L_x_10956:
        /* <DEDUP_REMOVED lines=27> */
.L_x_10959:
        /* <DEDUP_REMOVED lines=13> */
.L_x_10958:
[----:B------:R-:W2:Y:S02]  /*80d0*/  LDG.E.U16 R0, desc[UR36][R2.64] ;  /* 0x0000002402007981 */ /* 0x000ea4000c1e1500 */
[----:B--2---:R-:W-:-:S04]  /*80e0*/  SHF.L.U32 R0, R0, 0x10, RZ ;  /* 0x0000001000007819 */ /* 0x004fc800000006ff */
[----:B------:R-:W-:Y:S01]  /*80f0*/  F2FP.F16.F32.PACK_AB R0, RZ, R0 ;  /* 0x00000000ff00723e */ /* 0x000fe200000000ff */
[----:B------:R-:W-:Y:S06]  /*8100*/  BRA `(.L_x_10948) ;  /* 0x0000000400b87947 */ /* 0x000fec0003800000 */
.L_x_10955:
        /* <DEDUP_REMOVED lines=12> */
.L_x_10962:
        /* <DEDUP_REMOVED lines=21> */
.L_x_10966:
[----:B------:R-:W-:Y:S05]  /*8320*/  BSYNC.RECONVERGENT B1 ;  /* 0x0000000000017941 */ /* 0x000fea0003800200 */
.L_x_10965:
[----:B------:R-:W-:Y:S01]  /*8330*/  IMAD.SHL.U32 R0, R0, 0x100000, RZ ;  /* 0x0010000000007824 */ /* 0x000fe200078e00ff */
[----:B------:R-:W-:-:S04]  /*8340*/  LEA R2, R2, 0x3b800000, 0x17 ;  /* 0x3b80000002027811 */ /* 0x000fc800078eb8ff */
[----:B------:R-:W-:-:S07]  /*8350*/  LOP3.LUT R0, R2, R0, R7, 0xfe, !PT ;  /* 0x0000000002007212 */ /* 0x000fce00078efe07 */
.L_x_10964:
[----:B------:R-:W-:Y:S05]  /*8360*/  BSYNC.RECONVERGENT B0 ;  /* 0x0000000000007941 */ /* 0x000fea0003800200 */
.L_x_10963:
[----:B------:R-:W-:Y:S01]  /*8370*/  F2FP.F16.F32.PACK_AB R0, RZ, R0 ;  /* 0x00000000ff00723e */ /* 0x000fe200000000ff */
[----:B------:R-:W-:Y:S06]  /*8380*/  BRA `(.L_x_10948) ;  /* 0x0000000400187947 */ /* 0x000fec0003800000 */
.L_x_10961:
        /* <DEDUP_REMOVED lines=21> */
.L_x_10970:
[----:B------:R-:W-:Y:S05]  /*84e0*/  BSYNC.RECONVERGENT B1 ;  /* 0x0000000000017941 */ /* 0x000fea0003800200 */
.L_x_10969:
[----:B------:R-:W-:Y:S02]  /*84f0*/  SHF.L.U32 R0, R0, 0x15, RZ ;  /* 0x0000001500007819 */ /* 0x000fe400000006ff */
[----:B------:R-:W-:-:S04]  /*8500*/  LEA R2, R2, 0x37800000, 0x17 ;  /* 0x3780000002027811 */ /* 0x000fc800078eb8ff */
[----:B------:R-:W-:-:S07]  /*8510*/  LOP3.LUT R0, R2, R0, R7, 0xfe, !PT ;  /* 0x0000000002007212 */ /* 0x000fce00078efe07 */
.L_x_10968:
[----:B------:R-:W-:Y:S05]  /*8520*/  BSYNC.RECONVERGENT B0 ;  /* 0x0000000000007941 */ /* 0x000fea0003800200 */
.L_x_10967:
[----:B------:R-:W-:Y:S01]  /*8530*/  F2FP.F16.F32.PACK_AB R0, RZ, R0 ;  /* 0x00000000ff00723e */ /* 0x000fe200000000ff */
[----:B------:R-:W-:Y:S06]  /*8540*/  BRA `(.L_x_10948) ;  /* 0x0000000000a87947 */ /* 0x000fec0003800000 */
.L_x_10960:
        /* <DEDUP_REMOVED lines=14> */
.L_x_10974:
[----:B------:R-:W-:Y:S05]  /*8630*/  BSYNC.RECONVERGENT B0 ;  /* 0x0000000000007941 */ /* 0x000fea0003800200 */
.L_x_10973:
[----:B------:R-:W-:Y:S01]  /*8640*/  F2FP.F16.F32.PACK_AB R0, RZ, R0 ;  /* 0x00000000ff00723e */ /* 0x000fe200000000ff */
[----:B------:R-:W-:Y:S06]  /*8650*/  BRA `(.L_x_10948) ;  /* 0x0000000000647947 */ /* 0x000fec0003800000 */
.L_x_10947:
        /* <DEDUP_REMOVED lines=16> */
.L_x_10975:
[----:B------:R-:W-:Y:S01]  /*8760*/  PRMT R0, RZ, 0x7610, R0 ;  /* 0x00007610ff007816 */ /* 0x000fe20000000000 */
[----:B------:R-:W-:Y:S06]  /*8770*/  BRA `(.L_x_10948) ;  /* 0x00000000001c7947 */ /* 0x000fec0003800000 */
.L_x_10972:
[----:B------:R-:W2:Y:S02]  /*8780*/  LDG.E.64 R2, desc[UR36][R2.64] ;  /* 0x0000002402027981 */ /* 0x000ea4000c1e1b00 */
[----:B--2---:R-:W0:Y:S02]  /*8790*/  I2F.U64 R0, R2 ;  /* 0x0000000200007312 */ /* 0x004e240000301000 */
[----:B0-----:R-:W-:Y:S01]  /*87a0*/  F2FP.F16.F32.PACK_AB R0, RZ, R0 ;  /* 0x00000000ff00723e */ /* 0x001fe200000000ff */
[----:B------:R-:W-:Y:S06]  /*87b0*/  BRA `(.L_x_10948) ;  /* 0x00000000000c7947 */ /* 0x000fec0003800000 */
.L_x_10971:
[----:B------:R-:W2:Y:S02]  /*87c0*/  LDG.E R2, desc[UR36][R2.64] ;  /* 0x0000002402027981 */ /* 0x000ea4000c1e1900 */
[----:B--2---:R-:W-:-:S04]  /*87d0*/  I2FP.F32.U32 R0, R2 ;  /* 0x0000000200007245 */ /* 0x004fc80000201000 */
[----:B------:R-:W-:-:S07]  /*87e0*/  F2FP.F16.F32.PACK_AB R0, RZ, R0 ;  /* 0x00000000ff00723e */ /* 0x000fce00000000ff */
.L_x_10948:
        /* <DEDUP_REMOVED lines=28> */
.L_x_10979:
[----:B------:R-:W-:-:S06]  /*89b0*/  HADD2.F32 R5, -RZ, R0.H0_H0 ;  /* 0x20000000ff057230 */ /* 0x000fcc0000004100 */
[----:B------:R-:W0:Y:S02]  /*89c0*/  F2I.S64.TRUNC R4, R5 ;  /* 0x0000000500047311 */ /* 0x000e24000020d900 */
[----:B0-----:R4:W-:Y:S01]  /*89d0*/  STG.E.U8 desc[UR36][R2.64], R4 ;  /* 0x0000000402007986 */ /* 0x0019e2000c101124 */
[----:B------:R-:W-:Y:S05]  /*89e0*/  BRA `(.L_x_10981) ;  /* 0x0000000c006c7947 */ /* 0x000fea0003800000 */
.L_x_10978:
        /* <DEDUP_REMOVED lines=10> */
.L_x_10983:
[----:B------:R-:W-:-:S04]  /*8a90*/  HADD2.F32 R0, -RZ, R0.H0_H0 ;  /* 0x20000000ff007230 */ /* 0x000fc80000004100 */
[----:B------:R-:W0:Y:S02]  /*8aa0*/  F2I.FTZ.TRUNC.NTZ R5, R0 ;  /* 0x0000000000057305 */ /* 0x000e24000021f100 */
[----:B0-----:R2:W-:Y:S01]  /*8ab0*/  STG.E desc[UR36][R2.64], R5 ;  /* 0x0000000502007986 */ /* 0x0015e2000c101924 */
[----:B------:R-:W-:Y:S05]  /*8ac0*/  BRA `(.L_x_10981) ;  /* 0x0000000c00347947 */ /* 0x000fea0003800000 */
.L_x_10982:
[----:B------:R-:W-:-:S04]  /*8ad0*/  HADD2.F32 R0, -RZ, R0.H0_H0 ;  /* 0x20000000ff007230 */ /* 0x000fc80000004100 */
[----:B------:R-:W0:Y:S02]  /*8ae0*/  F2I.FTZ.TRUNC.NTZ R5, R0 ;  /* 0x0000000000057305 */ /* 0x000e24000021f100 */
[----:B0-----:R0:W-:Y:S01]  /*8af0*/  STG.E.U16 desc[UR36][R2.64], R5 ;  /* 0x0000000502007986 */ /* 0x0011e2000c101524 */
[----:B------:R-:W-:Y:S05]  /*8b00*/  BRA `(.L_x_10981) ;  /* 0x0000000c00247947 */ /* 0x000fea0003800000 */
.L_x_10977:
        /* <DEDUP_REMOVED lines=9> */
.L_x_10985:
[----:B------:R0:W-:Y:S01]  /*8ba0*/  STG.E.U16 desc[UR36][R2.64], R0 ;  /* 0x0000000002007986 */ /* 0x0001e2000c101524 */
[----:B------:R-:W-:Y:S05]  /*8bb0*/  BRA `(.L_x_10981) ;  /* 0x0000000800f87947 */ /* 0x000fea0003800000 */
.L_x_10984:
        /* <DEDUP_REMOVED lines=10> */
.L_x_10987:
[----:B------:R-:W-:-:S05]  /*8c60*/  HADD2.F32 R0, -RZ, R0.H0_H0 ;  /* 0x20000000ff007230 */ /* 0x000fca0000004100 */
[----:B------:R-:W-:-:S04]  /*8c70*/  F2FP.F16.F32.PACK_AB R0, RZ, R0 ;  /* 0x00000000ff00723e */ /* 0x000fc800000000ff */
[----:B------:R-:W-:-:S05]  /*8c80*/  PRMT R0, R0, 0x5410, RZ ;  /* 0x0000541000007816 */ /* 0x000fca00000000ff */
[----:B------:R0:W-:Y:S01]  /*8c90*/  STG.E desc[UR36][R2.64], R0 ;  /* 0x0000000002007986 */ /* 0x0001e2000c101924 */
[----:B------:R-:W-:Y:S05]  /*8ca0*/  BRA `(.L_x_10981) ;  /* 0x0000000800bc7947 */ /* 0x000fea0003800000 */
.L_x_10986:
[----:B------:R-:W-:-:S05]  /*8cb0*/  HADD2.F32 R4, -RZ, R0.H0_H0 ;  /* 0x20000000ff047230 */ /* 0x000fca0000004100 */
[----:B------:R-:W-:-:S06]  /*8cc0*/  FMUL.FTZ R4, R4, 1 ;  /* 0x3f80000004047820 */ /* 0x000fcc0000410000 */
[----:B------:R-:W0:Y:S02]  /*8cd0*/  F2F.F64.F32 R4, R4 ;  /* 0x0000000400047310 */ /* 0x000e240000201800 */
[----:B0-----:R0:W-:Y:S01]  /*8ce0*/  STG.E.64 desc[UR36][R2.64], R4 ;  /* 0x0000000402007986 */ /* 0x0011e2000c101b24 */
[----:B------:R-:W-:Y:S05]  /*8cf0*/  BRA `(.L_x_10981) ;  /* 0x0000000800a87947 */ /* 0x000fea0003800000 */
.L_x_10976:
        /* <DEDUP_REMOVED lines=14> */
.L_x_10991:
        /* <DEDUP_REMOVED lines=18> */
.L_x_10994:
[----:B------:R-:W-:-:S04]  /*8f00*/  SHF.R.U32.HI R5, RZ, 0x18, R5 ;  /* 0x00000018ff057819 */ /* 0x000fc80000011605 */
[----:B------:R-:W-:-:S07]  /*8f10*/  LOP3.LUT R0, R0, 0x80, R5, 0xf8, !PT ;  /* 0x0000008000007812 */ /* 0x000fce00078ef805 */
.L_x_10993:
[----:B------:R-:W-:Y:S05]  /*8f20*/  BSYNC.RECONVERGENT B0 ;  /* 0x0000000000007941 */ /* 0x000fea0003800200 */
.L_x_10992:
[----:B------:R0:W-:Y:S01]  /*8f30*/  STG.E.U8 desc[UR36][R2.64], R0 ;  /* 0x0000000002007986 */ /* 0x0001e2000c101124 */
[----:B------:R-:W-:Y:S05]  /*8f40*/  BRA `(.L_x_10981) ;  /* 0x0000000800147947 */ /* 0x000fea0003800000 */
.L_x_10990:
        /* <DEDUP_REMOVED lines=18> */
.L_x_10997:
[----:B------:R-:W-:-:S04]  /*9070*/  SHF.R.U32.HI R5, RZ, 0x18, R5 ;  /* 0x00000018ff057819 */ /* 0x000fc80000011605 */
[----:B------:R-:W-:-:S07]  /*9080*/  LOP3.LUT R0, R0, 0x80, R5, 0xf8, !PT ;  /* 0x0000008000007812 */ /* 0x000fce00078ef805 */
.L_x_10996:
[----:B------:R-:W-:Y:S05]  /*9090*/  BSYNC.RECONVERGENT B0 ;  /* 0x0000000000007941 */ /* 0x000fea0003800200 */
.L_x_10995:
[----:B------:R0:W-:Y:S01]  /*90a0*/  STG.E.U8 desc[UR36][R2.64], R0 ;  /* 0x0000000002007986 */ /* 0x0001e2000c101124 */
[----:B------:R-:W-:Y:S05]  /*90b0*/  BRA `(.L_x_10981) ;  /* 0x0000000400b87947 */ /* 0x000fea0003800000 */
.L_x_10989:
        /* <DEDUP_REMOVED lines=22> */
.L_x_10999:
[----:B------:R-:W-:-:S06]  /*9220*/  HADD2.F32 R4, -RZ, R0.H0_H0 ;  /* 0x20000000ff047230 */ /* 0x000fcc0000004100 */
[----:B------:R-:W0:Y:S02]  /*9230*/  F2I.U64.TRUNC R4, R4 ;  /* 0x0000000400047311 */ /* 0x000e24000020d800 */
[----:B0-----:R0:W-:Y:S01]  /*9240*/  STG.E.64 desc[UR36][R2.64], R4 ;  /* 0x0000000402007986 */ /* 0x0011e2000c101b24 */
[----:B------:R-:W-:Y:S05]  /*9250*/  BRA `(.L_x_10981) ;  /* 0x0000000400507947 */ /* 0x000fea0003800000 */
.L_x_10998:
[----:B------:R-:W-:-:S04]  /*9260*/  HADD2.F32 R0, -RZ, R0.H0_H0 ;  /* 0x20000000ff007230 */ /* 0x000fc80000004100 */
[----:B------:R-:W0:Y:S02]  /*9270*/  F2I.FTZ.U32.TRUNC.NTZ R5, R0 ;  /* 0x0000000000057305 */ /* 0x000e24000021f000 */
[----:B0-----:R0:W-:Y:S01]  /*9280*/  STG.E desc[UR36][R2.64], R5 ;  /* 0x0000000502007986 */ /* 0x0011e2000c101924 */
[----:B------:R-:W-:Y:S05]  /*9290*/  BRA `(.L_x_10981) ;  /* 0x0000000400407947 */ /* 0x000fea0003800000 */
.L_x_10988:
        /* <DEDUP_REMOVED lines=11> */
.L_x_11001:
[----:B------:R-:W-:Y:S01]  /*9350*/  HADD2.F32 R0, -RZ, R0.H0_H0 ;  /* 0x20000000ff007230 */ /* 0x000fe20000004100 */
[----:B------:R-:W-:-:S04]  /*9360*/  CS2R R6, SRZ ;  /* 0x0000000000067805 */ /* 0x000fc8000001ff00 */
[----:B------:R-:W-:-:S04]  /*9370*/  FMUL.FTZ R0, R0, 1 ;  /* 0x3f80000000007820 */ /* 0x000fc80000410000 */
[----:B------:R-:W0:Y:S02]  /*9380*/  F2F.F64.F32 R4, R0 ;  /* 0x0000000000047310 */ /* 0x000e240000201800 */
[----:B0-----:R0:W-:Y:S01]  /*9390*/  STG.E.128 desc[UR36][R2.64], R4 ;  /* 0x0000000402007986 */ /* 0x0011e2000c101d24 */
[----:B------:R-:W-:Y:S05]  /*93a0*/  BRA `(.L_x_10981) ;  /* 0x0000000000fc7947 */ /* 0x000fea0003800000 */
.L_x_11000:
[----:B------:R-:W-:-:S09]  /*93b0*/  UISETP.NE.AND UP0, UPT, UR4, 0xf, UPT ;  /* 0x0000000f0400788c */ /* 0x000fd2000bf05270 */
[----:B------:R-:W-:Y:S05]  /*93c0*/  BRA.U !UP0, `(.L_x_11002) ;  /* 0x0000000108e87547 */ /* 0x000fea000b800000 */
[----:B------:R-:W-:-:S09]  /*93d0*/  UISETP.NE.AND UP0, UPT, UR4, 0x17, UPT ;  /* 0x000000170400788c */ /* 0x000fd2000bf05270 */
[----:B------:R-:W-:Y:S05]  /*93e0*/  BRA.U !UP0, `(.L_x_11003) ;  /* 0x0000000108907547 */ /* 0x000fea000b800000 */
[----:B------:R-:W-:-:S09]  /*93f0*/  UISETP.NE.AND UP0, UPT, UR4, 0x18, UPT ;  /* 0x000000180400788c */ /* 0x000fd2000bf05270 */
[----:B------:R-:W-:Y:S05]  /*9400*/  BRA.U !UP0, `(.L_x_11004) ;  /* 0x0000000108447547 */ /* 0x000fea000b800000 */
.L_x_10980:
        /* <DEDUP_REMOVED lines=16> */
.L_x_11005:
[----:B------:R-:W-:Y:S05]  /*9510*/  BRA `(.L_x_10981) ;  /* 0x0000000000a07947 */ /* 0x000fea0003800000 */
.L_x_11004:
        /* <DEDUP_REMOVED lines=13> */
.L_x_11007:
[----:B------:R-:W-:Y:S05]  /*95f0*/  BSYNC.RECONVERGENT B0 ;  /* 0x0000000000007941 */ /* 0x000fea0003800200 */
.L_x_11006:
[----:B------:R-:W-:-:S05]  /*9600*/  LOP3.LUT R5, R0, 0x80, R5, 0xf8, !PT ;  /* 0x0000008000057812 */ /* 0x000fca00078ef805 */
[----:B------:R0:W-:Y:S01]  /*9610*/  STG.E.U8 desc[UR36][R2.64], R5 ;  /* 0x0000000502007986 */ /* 0x0001e2000c101124 */
[----:B------:R-:W-:Y:S05]  /*9620*/  BRA `(.L_x_10981) ;  /* 0x00000000005c7947 */ /* 0x000fea0003800000 */
.L_x_11003:
        /* <DEDUP_REMOVED lines=12> */
.L_x_11009:
[----:B------:R-:W-:Y:S01]  /*96f0*/  IMAD.MOV.U32 R0, RZ, RZ, 0x7f ;  /* 0x0000007fff007424 */ /* 0x000fe200078e00ff */
[----:B------:R-:W-:-:S04]  /*9700*/  ISETP.GT.U32.AND P0, PT, R4, 0x7f800000, PT ;  /* 0x7f8000000400780c */ /* 0x000fc80003f04070 */
[----:B------:R-:W-:-:S09]  /*9710*/  SEL R0, R0, 0x7c, P0 ;  /* 0x0000007c00007807 */ /* 0x000fd20000000000 */
.L_x_11010:
[----:B------:R-:W-:Y:S05]  /*9720*/  BSYNC.RECONVERGENT B0 ;  /* 0x0000000000007941 */ /* 0x000fea0003800200 */
.L_x_11008:
[----:B------:R-:W-:-:S04]  /*9730*/  SHF.R.U32.HI R5, RZ, 0x18, R5 ;  /* 0x00000018ff057819 */ /* 0x000fc80000011605 */
[----:B------:R-:W-:-:S05]  /*9740*/  LOP3.LUT R5, R0, 0x80, R5, 0xf8, !PT ;  /* 0x0000008000057812 */ /* 0x000fca00078ef805 */
[----:B------:R0:W-:Y:S01]  /*9750*/  STG.E.U8 desc[UR36][R2.64], R5 ;  /* 0x0000000502007986 */ /* 0x0001e2000c101124 */
[----:B------:R-:W-:Y:S05]  /*9760*/  BRA `(.L_x_10981) ;  /* 0x00000000000c7947 */ /* 0x000fea0003800000 */
.L_x_11002:
[----:B------:R-:W-:-:S05]  /*9770*/  HADD2.F32 R0, -RZ, R0.H0_H0 ;  /* 0x20000000ff007230 */ /* 0x000fca0000004100 */
[----:B------:R-:W-:-:S05]  /*9780*/  F2FP.BF16.F32.PACK_AB R0, RZ, R0 ;  /* 0x00000000ff00723e */ /* 0x000fca00000010ff */
[----:B------:R0:W-:Y:S02]  /*9790*/  STG.E.U16 desc[UR36][R2.64], R0 ;  /* 0x0000000002007986 */ /* 0x0001e4000c101524 */
.L_x_10981:
[----:B------:R-:W-:-:S07]  /*97a0*/  IADD3 R17, PT, PT, R17, 0x80, RZ ;  /* 0x0000008011117810 */ /* 0x000fce0007ffe0ff */
.L_x_10941:
[----:B------:R-:W-:Y:S05]  /*97b0*/  BSYNC.RECONVERGENT B6 ;  /* 0x0000000000067941 */ /* 0x000fea0003800200 */
.L_x_10940:
        /* <DEDUP_REMOVED lines=306> */
.L_x_11011:
[----:B------:R-:W0:Y:S01]  /*aae0*/  LDCU.128 UR8, c[0x0][0x580] ;  /* 0x0000b000ff0877ac */ /* 0x000e220008000c00 */
[----:B------:R-:W-:-:S04]  /*aaf0*/  UPRMT UR4, UR41, 0x9910, URZ ;  /* 0x0000991029047896 */ /* 0x000fc800080000ff */
[----:B------:R-:W-:Y:S01]  /*ab00*/  UISETP.GT.AND UP0, UPT, UR4, 0x9, UPT ;  /* 0x000000090400788c */ /* 0x000fe2000bf04270 */
[----:B0-----:R-:W-:Y:S02]  /*ab10*/  IADD3 R16, P0, PT, R16, UR8, RZ ;  /* 0x0000000810107c10 */ /* 0x001fe4000ff1e0ff */
[----:B-1234-:R-:W-:-:S03]  /*ab20*/  IADD3 R2, P1, PT, R0, UR10, RZ ;  /* 0x0000000a00027c10 */ /* 0x01efc6000ff3e0ff */
        /* <DEDUP_REMOVED lines=15> */
.L_x_11015:
[----:B------:R-:W2:Y:S02]  /*ac20*/  LDG.E.U8 R2, desc[UR36][R2.64] ;  /* 0x0000002402027981 */ /* 0x000ea4000c1e1100 */
[----:B--2---:R-:W-:-:S04]  /*ac30*/  I2FP.F32.U32 R0, R2 ;  /* 0x0000000200007245 */ /* 0x004fc80000201000 */
[----:B------:R-:W-:Y:S01]  /*ac40*/  F2FP.F16.F32.PACK_AB R0, RZ, R0 ;  /* 0x00000000ff00723e */ /* 0x000fe200000000ff */
[----:B------:R-:W-:Y:S06]  /*ac50*/  BRA `(.L_x_11017) ;  /* 0x0000000c007c7947 */ /* 0x000fec0003800000 */
.L_x_11014:
        /* <DEDUP_REMOVED lines=10> */
.L_x_11019:
[----:B------:R-:W2:Y:S02]  /*ad00*/  LDG.E R2, desc[UR36][R2.64] ;  /* 0x0000002402027981 */ /* 0x000ea4000c1e1900 */
[----:B--2---:R-:W-:-:S04]  /*ad10*/  I2FP.F32.S32 R0, R2 ;  /* 0x0000000200007245 */ /* 0x004fc80000201400 */
[----:B------:R-:W-:Y:S01]  /*ad20*/  F2FP.F16.F32.PACK_AB R0, RZ, R0 ;  /* 0x00000000ff00723e */ /* 0x000fe200000000ff */
[----:B------:R-:W-:Y:S06]  /*ad30*/  BRA `(.L_x_11017) ;  /* 0x0000000c00447947 */ /* 0x000fec0003800000 */
.L_x_11018:
[----:B------:R-:W2:Y:S02]  /*ad40*/  LDG.E.U16 R2, desc[UR36][R2.64] ;  /* 0x0000002402027981 */ /* 0x000ea4000c1e1500 */
[----:B--2---:R-:W0:Y:S02]  /*ad50*/  I2F.S16 R0, R2 ;  /* 0x0000000200007306 */ /* 0x004e240000101400 */
[----:B0-----:R-:W-:Y:S01]  /*ad60*/  F2FP.F16.F32.PACK_AB R0, RZ, R0 ;  /* 0x00000000ff00723e */ /* 0x001fe200000000ff */
[----:B------:R-:W-:Y:S06]  /*ad70*/  BRA `(.L_x_11017) ;  /* 0x0000000c00347947 */ /* 0x000fec0003800000 */
.L_x_11013:
        /* <DEDUP_REMOVED lines=9> */
.L_x_11021:
[----:B------:R1:W5:Y:S01]  /*ae10*/  LDG.E.U16 R0, desc[UR36][R2.64] ;  /* 0x0000002402007981 */ /* 0x000362000c1e1500 */
[----:B------:R-:W-:Y:S05]  /*ae20*/  BRA `(.L_x_11017) ;  /* 0x0000000c00087947 */ /* 0x000fea0003800000 */
.L_x_11020:
        /* <DEDUP_REMOVED lines=9> */
.L_x_11023:
[----:B------:R0:W5:Y:S01]  /*aec0*/  LDG.E.U16 R0, desc[UR36][R2.64] ;  /* 0x0000002402007981 */ /* 0x000162000c1e1500 */
[----:B------:R-:W-:Y:S05]  /*aed0*/  BRA `(.L_x_11017) ;  /* 0x0000000800dc7947 */ /* 0x000fea0003800000 */
.L_x_11022:
        /* <DEDUP_REMOVED lines=8> */
.L_x_11012:
        /* <DEDUP_REMOVED lines=13> */
.L_x_11026:
        /* <DEDUP_REMOVED lines=8> */
.L_x_11025:
        /* <DEDUP_REMOVED lines=27> */
.L_x_11028:
        /* <DEDUP_REMOVED lines=13> */
.L_x_11027:
[----:B------:R-:W2:Y:S02]  /*b330*/  LDG.E.U16 R0, desc[UR36][R2.64] ;  /* 0x0000002402007981 */ /* 0x000ea4000c1e1500 */
[----:B--2---:R-:W-:-:S04]  /*b340*/  SHF.L.U32 R0, R0, 0x10, RZ ;  /* 0x0000001000007819 */ /* 0x004fc800000006ff */
[----:B------:R-:W-:Y:S01]  /*b350*/  F2FP.F16.F32.PACK_AB R0, RZ, R0 ;  /* 0x00000000ff00723e */ /* 0x000fe200000000ff */
[----:B------:R-:W-:Y:S06]  /*b360*/  BRA `(.L_x_11017) ;  /* 0x0000000400b87947 */ /* 0x000fec0003800000 */
.L_x_11024:
        /* <DEDUP_REMOVED lines=12> */
.L_x_11031:
        /* <DEDUP_REMOVED lines=21> */
.L_x_11035:
[----:B------:R-:W-:Y:S05]  /*b580*/  BSYNC.RECONVERGENT B1 ;  /* 0x0000000000017941 */ /* 0x000fea0003800200 */
.L_x_11034:
[----:B------:R-:W-:Y:S01]  /*b590*/  IMAD.SHL.U32 R0, R0, 0x100000, RZ ;  /* 0x0010000000007824 */ /* 0x000fe200078e00ff */
[----:B------:R-:W-:-:S04]  /*b5a0*/  LEA R2, R2, 0x3b800000, 0x17 ;  /* 0x3b80000002027811 */ /* 0x000fc800078eb8ff */
[----:B------:R-:W-:-:S07]  /*b5b0*/  LOP3.LUT R0, R2, R0, R7, 0xfe, !PT ;  /* 0x0000000002007212 */ /* 0x000fce00078efe07 */
.L_x_11033:
[----:B------:R-:W-:Y:S05]  /*b5c0*/  BSYNC.RECONVERGENT B0 ;  /* 0x0000000000007941 */ /* 0x000fea0003800200 */
.L_x_11032:
[----:B------:R-:W-:Y:S01]  /*b5d0*/  F2FP.F16.F32.PACK_AB R0, RZ, R0 ;  /* 0x00000000ff00723e */ /* 0x000fe200000000ff */
[----:B------:R-:W-:Y:S06]  /*b5e0*/  BRA `(.L_x_11017) ;  /* 0x0000000400187947 */ /* 0x000fec0003800000 */
.L_x_11030:
        /* <DEDUP_REMOVED lines=21> */
.L_x_11039:
[----:B------:R-:W-:Y:S05]  /*b740*/  BSYNC.RECONVERGENT B1 ;  /* 0x0000000000017941 */ /* 0x000fea0003800200 */
.L_x_11038:
[----:B------:R-:W-:Y:S02]  /*b750*/  SHF.L.U32 R0, R0, 0x15, RZ ;  /* 0x0000001500007819 */ /* 0x000fe400000006ff */
[----:B------:R-:W-:-:S04]  /*b760*/  LEA R2, R2, 0x37800000, 0x17 ;  /* 0x3780000002027811 */ /* 0x000fc800078eb8ff */
[----:B------:R-:W-:-:S07]  /*b770*/  LOP3.LUT R0, R2, R0, R7, 0xfe, !PT ;  /* 0x0000000002007212 */ /* 0x000fce00078efe07 */
.L_x_11037:
[----:B------:R-:W-:Y:S05]  /*b780*/  BSYNC.RECONVERGENT B0 ;  /* 0x0000000000007941 */ /* 0x000fea0003800200 */
.L_x_11036:
[----:B------:R-:W-:Y:S01]  /*b790*/  F2FP.F16.F32.PACK_AB R0, RZ, R0 ;  /* 0x00000000ff00723e */ /* 0x000fe200000000ff */
[----:B------:R-:W-:Y:S06]  /*b7a0*/  BRA `(.L_x_11017) ;  /* 0x0000000000a87947 */ /* 0x000fec0003800000 */
.L_x_11029:
        /* <DEDUP_REMOVED lines=14> */
.L_x_11043:
[----:B------:R-:W-:Y:S05]  /*b890*/  BSYNC.RECONVERGENT B0 ;  /* 0x0000000000007941 */ /* 0x000fea0003800200 */
.L_x_11042:
[----:B------:R-:W-:Y:S01]  /*b8a0*/  F2FP.F16.F32.PACK_AB R0, RZ, R0 ;  /* 0x00000000ff00723e */ /* 0x000fe200000000ff */
[----:B------:R-:W-:Y:S06]  /*b8b0*/  BRA `(.L_x_11017) ;  /* 0x0000000000647947 */ /* 0x000fec0003800000 */
.L_x_11016:
[----:B------:R-:W-:Y:S01]  /*b8c0*/  MOV R0, 0x0 ;  /* 0x0000000000007802 */ /* 0x000fe20000000f00 */
[----:B------:R-:W0:Y:S01]  /*b8d0*/  LDCU.64 UR4, c[0x4][0x128] ;  /* 0x01002500ff0477ac */ /* 0x000e220008000a00 */
[----:B------:R-:W-:Y:S02]  /*b8e0*/  HFMA2 R8, -RZ, RZ, 0, 4.64916229248046875e-06 ;  /* 0x0000004eff087431 */ /* 0x000fe400000001ff */
        /* <DEDUP_REMOVED lines=13> */
.L_x_11044:
[----:B------:R-:W-:Y:S01]  /*b9c0*/  PRMT R0, RZ, 0x7610, R0 ;  /* 0x00007610ff007816 */ /* 0x000fe20000000000 */
[----:B------:R-:W-:Y:S06]  /*b9d0*/  BRA `(.L_x_11017) ;  /* 0x00000000001c7947 */ /* 0x000fec0003800000 */
.L_x_11041:
[----:B------:R-:W2:Y:S02]  /*b9e0*/  LDG.E.64 R2, desc[UR36][R2.64] ;  /* 0x0000002402027981 */ /* 0x000ea4000c1e1b00 */
[----:B--2---:R-:W0:Y:S02]  /*b9f0*/  I2F.U64 R0, R2 ;  /* 0x0000000200007312 */ /* 0x004e240000301000 */
[----:B0-----:R-:W-:Y:S01]  /*ba00*/  F2FP.F16.F32.PACK_AB R0, RZ, R0 ;  /* 0x00000000ff00723e */ /* 0x001fe200000000ff */
[----:B------:R-:W-:Y:S06]  /*ba10*/  BRA `(.L_x_11017) ;  /* 0x00000000000c7947 */ /* 0x000fec0003800000 */
.L_x_11040:
[----:B------:R-:W2:Y:S02]  /*ba20*/  LDG.E R2, desc[UR36][R2.64] ;  /* 0x0000002402027981 */ /* 0x000ea4000c1e1900 */
[----:B--2---:R-:W-:-:S04]  /*ba30*/  I2FP.F32.U32 R0, R2 ;  /* 0x0000000200007245 */ /* 0x004fc80000201000 */
[----:B------:R-:W-:-:S07]  /*ba40*/  F2FP.F16.F32.PACK_AB R0, RZ, R0 ;  /* 0x00000000ff00723e */ /* 0x000fce00000000ff */
.L_x_11017:
[----:B-----5:R-:W-:Y:S01]  /*ba50*/  HADD2.F32 R0, -RZ, R0.H0_H0 ;  /* 0x20000000ff007230 */ /* 0x020fe20000004100 */
[----:B------:R-:W-:-:S04]  /*ba60*/  UPRMT UR4, UR42, 0x9910, URZ ;  /* 0x000099102a047896 */ /* 0x000fc800080000ff */
[----:B01----:R-:W-:Y:S01]  /*ba70*/  FMUL.FTZ R3, R0, R0 ;  /* 0x0000000000037220 */ /* 0x003fe20000410000 */
[----:B------:R-:W-:-:S03]  /*ba80*/  UISETP.GT.AND UP0, UPT, UR4, 0x9, UPT ;  /* 0x000000090400788c */ /* 0x000fc6000bf04270 */
[----:B------:R-:W-:-:S04]  /*ba90*/  FMUL.FTZ R3, R0, R3 ;  /* 0x0000000300037220 */ /* 0x000fc80000410000 */
[----:B------:R-:W-:Y:S01]  /*baa0*/  FFMA.FTZ R3, R3, 0.044714998453855514526, R0 ;  /* 0x3d37271303037823 */ /* 0x000fe20000010000 */
[----:B------:R-:W-:-:S03]  /*bab0*/  FMUL.FTZ R0, R0, 0.5 ;  /* 0x3f00000000007820 */ /* 0x000fc60000410000 */
[----:B------:R-:W-:-:S06]  /*bac0*/  FMUL.FTZ R3, R3, 0.79788458347320556641 ;  /* 0x3f4c422a03037820 */ /* 0x000fcc0000410000 */
[----:B------:R-:W0:Y:S02]  /*bad0*/  MUFU.TANH R3, R3 ;  /* 0x0000000300037308 */ /* 0x000e240000002400 */
[----:B0-----:R-:W-:-:S04]  /*bae0*/  FADD.FTZ R5, R3, 1 ;  /* 0x3f80000003057421 */ /* 0x001fc80000010000 */
        /* <DEDUP_REMOVED lines=15> */
.L_x_11048:
[----:B------:R-:W-:-:S06]  /*bbe0*/  HADD2.F32 R3, -RZ, R0.H0_H0 ;  /* 0x20000000ff037230 */ /* 0x000fcc0000004100 */
[----:B------:R-:W0:Y:S02]  /*bbf0*/  F2I.S64.TRUNC R2, R3 ;  /* 0x0000000300027311 */ /* 0x000e24000020d900 */
[----:B0-----:R-:W-:Y:S01]  /*bc00*/  STG.E.U8 desc[UR36][R16.64], R2 ;  /* 0x0000000210007986 */ /* 0x001fe2000c101124 */
[----:B------:R-:W-:Y:S05]  /*bc10*/  EXIT ;  /* 0x000000000000794d */ /* 0x000fea0003800000 */
.L_x_11047:
        /* <DEDUP_REMOVED lines=10> */
.L_x_11051:
[----:B------:R-:W-:-:S04]  /*bcc0*/  HADD2.F32 R0, -RZ, R0.H0_H0 ;  /* 0x20000000ff007230 */ /* 0x000fc80000004100 */
[----:B------:R-:W0:Y:S02]  /*bcd0*/  F2I.FTZ.TRUNC.NTZ R3, R0 ;  /* 0x0000000000037305 */ /* 0x000e24000021f100 */
[----:B0-----:R-:W-:Y:S01]  /*bce0*/  STG.E desc[UR36][R16.64], R3 ;  /* 0x0000000310007986 */ /* 0x001fe2000c101924 */
[----:B------:R-:W-:Y:S05]  /*bcf0*/  EXIT ;  /* 0x000000000000794d */ /* 0x000fea0003800000 */
.L_x_11050:
[----:B------:R-:W-:-:S04]  /*bd00*/  HADD2.F32 R0, -RZ, R0.H0_H0 ;  /* 0x20000000ff007230 */ /* 0x000fc80000004100 */
[----:B------:R-:W0:Y:S02]  /*bd10*/  F2I.FTZ.TRUNC.NTZ R3, R0 ;  /* 0x0000000000037305 */ /* 0x000e24000021f100 */
[----:B0-----:R-:W-:Y:S01]  /*bd20*/  STG.E.U16 desc[UR36][R16.64], R3 ;  /* 0x0000000310007986 */ /* 0x001fe2000c101524 */
[----:B------:R-:W-:Y:S05]  /*bd30*/  EXIT ;  /* 0x000000000000794d */ /* 0x000fea0003800000 */
.L_x_11046:
        /* <DEDUP_REMOVED lines=9> */
.L_x_11053:
[----:B------:R-:W-:Y:S01]  /*bdd0*/  STG.E.U16 desc[UR36][R16.64], R0 ;  /* 0x0000000010007986 */ /* 0x000fe2000c101524 */
[----:B------:R-:W-:Y:S05]  /*bde0*/  EXIT ;  /* 0x000000000000794d */ /* 0x000fea0003800000 */
.L_x_11052:
        /* <DEDUP_REMOVED lines=10> */
.L_x_11055:
[----:B------:R-:W-:-:S05]  /*be90*/  HADD2.F32 R0, -RZ, R0.H0_H0 ;  /* 0x20000000ff007230 */ /* 0x000fca0000004100 */
[----:B------:R-:W-:-:S04]  /*bea0*/  F2FP.F16.F32.PACK_AB R0, RZ, R0 ;  /* 0x00000000ff00723e */ /* 0x000fc800000000ff */
[----:B------:R-:W-:-:S05]  /*beb0*/  PRMT R0, R0, 0x5410, RZ ;  /* 0x0000541000007816 */ /* 0x000fca00000000ff */
[----:B------:R-:W-:Y:S01]  /*bec0*/  STG.E desc[UR36][R16.64], R0 ;  /* 0x0000000010007986 */ /* 0x000fe2000c101924 */
[----:B------:R-:W-:Y:S05]  /*bed0*/  EXIT ;  /* 0x000000000000794d */ /* 0x000fea0003800000 */
.L_x_11054:
[----:B------:R-:W-:-:S05]  /*bee0*/  HADD2.F32 R2, -RZ, R0.H0_H0 ;  /* 0x20000000ff027230 */ /* 0x000fca0000004100 */
[----:B------:R-:W-:-:S06]  /*bef0*/  FMUL.FTZ R2, R2, 1 ;  /* 0x3f80000002027820 */ /* 0x000fcc0000410000 */
[----:B------:R-:W0:Y:S02]  /*bf00*/  F2F.F64.F32 R2, R2 ;  /* 0x0000000200027310 */ /* 0x000e240000201800 */
[----:B0-----:R-:W-:Y:S01]  /*bf10*/  STG.E.64 desc[UR36][R16.64], R2 ;  /* 0x0000000210007986 */ /* 0x001fe2000c101b24 */
[----:B------:R-:W-:Y:S05]  /*bf20*/  EXIT ;  /* 0x000000000000794d */ /* 0x000fea0003800000 */
.L_x_11045:
        /* <DEDUP_REMOVED lines=14> */
.L_x_11059:
        /* <DEDUP_REMOVED lines=17> */
.L_x_11062:
[----:B------:R-:W-:-:S04]  /*c120*/  SHF.R.U32.HI R3, RZ, 0x18, R3 ;  /* 0x00000018ff037819 */ /* 0x000fc80000011603 */
[----:B------:R-:W-:-:S04]  /*c130*/  LOP3.LUT R0, R0, 0x80, R3, 0xf8, !PT ;  /* 0x0000008000007812 */ /* 0x000fc800078ef803 */
[----:B------:R-:W-:-:S07]  /*c140*/  PRMT R8, R0, 0x7610, R8 ;  /* 0x0000761000087816 */ /* 0x000fce0000000008 */
.L_x_11061:
[----:B------:R-:W-:Y:S05]  /*c150*/  BSYNC.RECONVERGENT B0 ;  /* 0x0000000000007941 */ /* 0x000fea0003800200 */
.L_x_11060:
[----:B------:R-:W-:Y:S01]  /*c160*/  STG.E.U8 desc[UR36][R16.64], R8 ;  /* 0x0000000810007986 */ /* 0x000fe2000c101124 */
[----:B------:R-:W-:Y:S05]  /*c170*/  EXIT ;  /* 0x000000000000794d */ /* 0x000fea0003800000 */
.L_x_11058:
        /* <DEDUP_REMOVED lines=17> */
.L_x_11065:
[----:B------:R-:W-:-:S04]  /*c290*/  SHF.R.U32.HI R3, RZ, 0x18, R3 ;  /* 0x00000018ff037819 */ /* 0x000fc80000011603 */
[----:B------:R-:W-:-:S04]  /*c2a0*/  LOP3.LUT R0, R0, 0x80, R3, 0xf8, !PT ;  /* 0x0000008000007812 */ /* 0x000fc800078ef803 */
[----:B------:R-:W-:-:S07]  /*c2b0*/  PRMT R8, R0, 0x7610, R8 ;  /* 0x0000761000087816 */ /* 0x000fce0000000008 */
.L_x_11064:
[----:B------:R-:W-:Y:S05]  /*c2c0*/  BSYNC.RECONVERGENT B0 ;  /* 0x0000000000007941 */ /* 0x000fea0003800200 */
.L_x_11063:
[----:B------:R-:W-:Y:S01]  /*c2d0*/  STG.E.U8 desc[UR36][R16.64], R8 ;  /* 0x0000000810007986 */ /* 0x000fe2000c101124 */
[----:B------:R-:W-:Y:S05]  /*c2e0*/  EXIT ;  /* 0x000000000000794d */ /* 0x000fea0003800000 */
.L_x_11057:
        /* <DEDUP_REMOVED lines=22> */
.L_x_11067:
[----:B------:R-:W-:-:S06]  /*c450*/  HADD2.F32 R2, -RZ, R0.H0_H0 ;  /* 0x20000000ff027230 */ /* 0x000fcc0000004100 */
[----:B------:R-:W0:Y:S02]  /*c460*/  F2I.U64.TRUNC R2, R2 ;  /* 0x0000000200027311 */ /* 0x000e24000020d800 */
[----:B0-----:R-:W-:Y:S01]  /*c470*/  STG.E.64 desc[UR36][R16.64], R2 ;  /* 0x0000000210007986 */ /* 0x001fe2000c101b24 */
[----:B------:R-:W-:Y:S05]  /*c480*/  EXIT ;  /* 0x000000000000794d */ /* 0x000fea0003800000 */
.L_x_11066:
[----:B------:R-:W-:-:S04]  /*c490*/  HADD2.F32 R0, -RZ, R0.H0_H0 ;  /* 0x20000000ff007230 */ /* 0x000fc80000004100 */
[----:B------:R-:W0:Y:S02]  /*c4a0*/  F2I.FTZ.U32.TRUNC.NTZ R3, R0 ;  /* 0x0000000000037305 */ /* 0x000e24000021f000 */
[----:B0-----:R-:W-:Y:S01]  /*c4b0*/  STG.E desc[UR36][R16.64], R3 ;  /* 0x0000000310007986 */ /* 0x001fe2000c101924 */
[----:B------:R-:W-:Y:S05]  /*c4c0*/  EXIT ;  /* 0x000000000000794d */ /* 0x000fea0003800000 */
.L_x_11056:
        /* <DEDUP_REMOVED lines=11> */
.L_x_11069:
[----:B------:R-:W-:Y:S01]  /*c580*/  HADD2.F32 R0, -RZ, R0.H0_H0 ;  /* 0x20000000ff007230 */ /* 0x000fe20000004100 */
[----:B------:R-:W-:-:S04]  /*c590*/  CS2R R6, SRZ ;  /* 0x0000000000067805 */ /* 0x000fc8000001ff00 */
[----:B------:R-:W-:-:S04]  /*c5a0*/  FMUL.FTZ R0, R0, 1 ;  /* 0x3f80000000007820 */ /* 0x000fc80000410000 */
[----:B------:R-:W0:Y:S02]  /*c5b0*/  F2F.F64.F32 R4, R0 ;  /* 0x0000000000047310 */ /* 0x000e240000201800 */
[----:B0-----:R-:W-:Y:S01]  /*c5c0*/  STG.E.128 desc[UR36][R16.64], R4 ;  /* 0x0000000410007986 */ /* 0x001fe2000c101d24 */
[----:B------:R-:W-:Y:S05]  /*c5d0*/  EXIT ;  /* 0x000000000000794d */ /* 0x000fea0003800000 */
.L_x_11068:
[----:B------:R-:W-:-:S09]  /*c5e0*/  UISETP.NE.AND UP0, UPT, UR4, 0xf, UPT ;  /* 0x0000000f0400788c */ /* 0x000fd2000bf05270 */
[----:B------:R-:W-:Y:S05]  /*c5f0*/  BRA.U !UP0, `(.L_x_11070) ;  /* 0x0000000108e87547 */ /* 0x000fea000b800000 */
[----:B------:R-:W-:-:S09]  /*c600*/  UISETP.NE.AND UP0, UPT, UR4, 0x17, UPT ;  /* 0x000000170400788c */ /* 0x000fd2000bf05270 */
[----:B------:R-:W-:Y:S05]  /*c610*/  BRA.U !UP0, `(.L_x_11071) ;  /* 0x0000000108907547 */ /* 0x000fea000b800000 */
[----:B------:R-:W-:-:S09]  /*c620*/  UISETP.NE.AND UP0, UPT, UR4, 0x18, UPT ;  /* 0x000000180400788c */ /* 0x000fd2000bf05270 */
[----:B------:R-:W-:Y:S05]  /*c630*/  BRA.U !UP0, `(.L_x_11072) ;  /* 0x0000000108447547 */ /* 0x000fea000b800000 */
.L_x_11049:
        /* <DEDUP_REMOVED lines=16> */
.L_x_11073:
[----:B------:R-:W-:Y:S05]  /*c740*/  EXIT ;  /* 0x000000000000794d */ /* 0x000fea0003800000 */
.L_x_11072:
        /* <DEDUP_REMOVED lines=13> */
.L_x_11075:
[----:B------:R-:W-:Y:S05]  /*c820*/  BSYNC.RECONVERGENT B0 ;  /* 0x0000000000007941 */ /* 0x000fea0003800200 */
.L_x_11074:
[----:B------:R-:W-:-:S05]  /*c830*/  LOP3.LUT R3, R0, 0x80, R3, 0xf8, !PT ;  /* 0x0000008000037812 */ /* 0x000fca00078ef803 */
[----:B------:R-:W-:Y:S01]  /*c840*/  STG.E.U8 desc[UR36][R16.64], R3 ;  /* 0x0000000310007986 */ /* 0x000fe2000c101124 */
[----:B------:R-:W-:Y:S05]  /*c850*/  EXIT ;  /* 0x000000000000794d */ /* 0x000fea0003800000 */
.L_x_11071:
        /* <DEDUP_REMOVED lines=12> */
.L_x_11077:
[----:B------:R-:W-:Y:S01]  /*c920*/  HFMA2 R0, -RZ, RZ, 0, 7.569789886474609375e-06 ;  /* 0x0000007fff007431 */ /* 0x000fe200000001ff */
[----:B------:R-:W-:-:S04]  /*c930*/  ISETP.GT.U32.AND P0, PT, R2, 0x7f800000, PT ;  /* 0x7f8000000200780c */ /* 0x000fc80003f04070 */
[----:B------:R-:W-:-:S09]  /*c940*/  SEL R0, R0, 0x7c, P0 ;  /* 0x0000007c00007807 */ /* 0x000fd20000000000 */
.L_x_11078:
[----:B------:R-:W-:Y:S05]  /*c950*/  BSYNC.RECONVERGENT B0 ;  /* 0x0000000000007941 */ /* 0x000fea0003800200 */
.L_x_11076:
[----:B------:R-:W-:-:S04]  /*c960*/  SHF.R.U32.HI R3, RZ, 0x18, R3 ;  /* 0x00000018ff037819 */ /* 0x000fc80000011603 */
[----:B------:R-:W-:-:S05]  /*c970*/  LOP3.LUT R3, R0, 0x80, R3, 0xf8, !PT ;  /* 0x0000008000037812 */ /* 0x000fca00078ef803 */
[----:B------:R-:W-:Y:S01]  /*c980*/  STG.E.U8 desc[UR36][R16.64], R3 ;  /* 0x0000000310007986 */ /* 0x000fe2000c101124 */
[----:B------:R-:W-:Y:S05]  /*c990*/  EXIT ;  /* 0x000000000000794d */ /* 0x000fea0003800000 */
.L_x_11070:
[----:B------:R-:W-:-:S05]  /*c9a0*/  HADD2.F32 R0, -RZ, R0.H0_H0 ;  /* 0x20000000ff007230 */ /* 0x000fca0000004100 */
[----:B------:R-:W-:-:S05]  /*c9b0*/  F2FP.BF16.F32.PACK_AB R0, RZ, R0 ;  /* 0x00000000ff00723e */ /* 0x000fca00000010ff */
[----:B------:R-:W-:Y:S01]  /*c9c0*/  STG.E.U16 desc[UR36][R16.64], R0 ;  /* 0x0000000010007986 */ /* 0x000fe2000c101524 */
[----:B------:R-:W-:Y:S05]  /*c9d0*/  EXIT ;  /* 0x000000000000794d */ /* 0x000fea0003800000 */
.L_x_11079:
        /* <DEDUP_REMOVED lines=10> */
.L_x_12947:


//--------------------- .text._ZN2at6native27unrolled_elementwise_kernelIZZZNS0_18GeluCUDAKernelImplERNS_18TensorIteratorBaseENS0_8GeluTypeEENKUlvE_clEvENKUlvE1_clEvEUlN3c104HalfEE_St5arrayIPcLm2EELi4E23TrivialOffsetCalculatorILi1EjESE_NS0_6memory12LoadWithCastILi1EEENSF_13StoreWithCastILi1EEEEEviT_T0_T2_T3_T4_T5_ --------------------------
	.section	.text._ZN2at6native27unrolled_elementwise_kernelIZZZNS0_18GeluCUDAKernelImplERNS_18TensorIteratorBaseENS0_8GeluTypeEENKUlvE_clEvENKUlvE1_clEvEUlN3c104HalfEE_St5arrayIPcLm2EELi4E23TrivialOffsetCalculatorILi1EjESE_NS0_6memory12LoadWithCastILi1EEENSF_13StoreWithCastILi1EEEEEviT_T0_T2_T3_T4_T5_,"ax",@progbits
	.align	128
        .global         _ZN2at6native27unrolled_elementwise_kernelIZZZNS0_18GeluCUDAKernelImplERNS_18TensorIteratorBaseENS0_8GeluTypeEENKUlvE_clEvENKUlvE1_clEvEUlN3c104HalfEE_St5arrayIPcLm2EELi4E23TrivialOffsetCalculatorILi1EjESE_NS0_6memory12LoadWithCastILi1EEENSF_13StoreWithCastILi1EEEEEviT_T0_T2_T3_T4_T5_
        .type           _ZN2at6native27unrolled_elementwise_kernelIZZZNS0_18GeluCUDAKernelImplERNS_18TensorIteratorBaseENS0_8GeluTypeEENKUlvE_clEvENKUlvE1_clEvEUlN3c104HalfEE_St5arrayIPcLm2EELi4E23TrivialOffsetCalculatorILi1EjESE_NS0_6memory12LoadWithCastILi1EEENSF_13StoreWithCastILi1EEEEEviT_T0_T2_T3_T4_T5_,@function
        .size           _ZN2at6native27unrolled_elementwise_kernelIZZZNS0_18GeluCUDAKernelImplERNS_18TensorIteratorBaseENS0_8GeluTypeEENKUlvE_clEvENKUlvE1_clEvEUlN3c104HalfEE_St5arrayIPcLm2EELi4E23TrivialOffsetCalculatorILi1EjESE_NS0_6memory12LoadWithCastILi1EEENSF_13StoreWithCastILi1EEEEEviT_T0_T2_T3_T4_T5_,(.L_x_12948 - _ZN2at6native27unrolled_elementwise_kernelIZZZNS0_18GeluCUDAKernelImplERNS_18TensorIteratorBaseENS0_8GeluTypeEENKUlvE_clEvENKUlvE1_clEvEUlN3c104HalfEE_St5arrayIPcLm2EELi4E23TrivialOffsetCalculatorILi1EjESE_NS0_6memory12LoadWithCastILi1EEENSF_13StoreWithCastILi1EEEEEviT_T0_T2_T3_T4_T5_)
        .other          _ZN2at6native27unrolled_elementwise_kernelIZZZNS0_18GeluCUDAKernelImplERNS_18TensorIteratorBaseENS0_8GeluTypeEENKUlvE_clEvENKUlvE1_clEvEUlN3c104HalfEE_St5arrayIPcLm2EELi4E23TrivialOffsetCalculatorILi1EjESE_NS0_6memory12LoadWithCastILi1EEENSF_13StoreWithCastILi1EEEEEviT_T0_T2_T3_T4_T5_,@"STO_CUDA_ENTRY STV_DEFAULT"
_ZN2at6native27unrolled_elementwise_kernelIZZZNS0_18GeluCUDAKernelImplERNS_18TensorIteratorBaseENS0_8GeluTypeEENKUlvE_clEvENKUlvE1_clEvEUlN3c104HalfEE_St5arrayIPcLm2EELi4E23TrivialOffsetCalculatorILi1EjESE_NS0_6memory12LoadWithCastILi1EEENSF_13StoreWithCastILi1EEEEEviT_T0_T2_T3_T4_T5_:
.text._ZN2at6native27unrolled_elementwise_kernelIZZZNS0_18GeluCUDAKernelImplERNS_18TensorIteratorBaseENS0_8GeluTypeEENKUlvE_clEvENKUlvE1_clEvEUlN3c104HalfEE_St5arrayIPcLm2EELi4E23TrivialOffsetCalculatorILi1EjESE_NS0_6memory12LoadWithCastILi1EEENSF_13StoreWithCastILi1EEEEEviT_T0_T2_T3_T4_T5_:
        /* <DEDUP_REMOVED lines=34> */
.L_x_11085:
[----:B------:R-:W2:Y:S02]  /*0220*/  LDG.E.U8 R2, desc[UR36][R2.64] ;  /* 0x0000002402027981 */ /* 0x000ea4000c1e1100 */
[----:B--2---:R-:W-:-:S04]  /*0230*/  I2FP.F32.U32 R0, R2 ;  /* 0x0000000200007245 */ /* 0x004fc80000201000 */
[----:B------:R-:W-:-:S04]  /*0240*/  F2FP.F16.F32.PACK_AB R0, RZ, R0 ;  /* 0x00000000ff00723e */ /* 0x000fc800000000ff */
[----:B------:R-:W-:Y:S01]  /*0250*/  PRMT R24, R0, 0x7610, R24 ;  /* 0x0000761000187816 */ /* 0x000fe20000000018 */
[----:B------:R-:W-:Y:S06]  /*0260*/  BRA `(.L_x_11087) ;  /* 0x0000000c00b47947 */ /* 0x000fec0003800000 */
.L_x_11084:
        /* <DEDUP_REMOVED lines=11> */
.L_x_11089:
[----:B------:R-:W2:Y:S02]  /*0320*/  LDG.E R2, desc[UR36][R2.64] ;  /* 0x0000002402027981 */ /* 0x000ea4000c1e1900 */
[----:B--2---:R-:W-:-:S04]  /*0330*/  I2FP.F32.S32 R0, R2 ;  /* 0x0000000200007245 */ /* 0x004fc80000201400 */
[----:B------:R-:W-:-:S04]  /*0340*/  F2FP.F16.F32.PACK_AB R0, RZ, R0 ;  /* 0x00000000ff00723e */ /* 0x000fc800000000ff */
[----:B------:R-:W-:Y:S01]  /*0350*/  PRMT R24, R0, 0x7610, R24 ;  /* 0x0000761000187816 */ /* 0x000fe20000000018 */
[----:B------:R-:W-:Y:S06]  /*0360*/  BRA `(.L_x_11087) ;  /* 0x0000000c00747947 */ /* 0x000fec0003800000 */
.L_x_11088:
[----:B------:R-:W2:Y:S02]  /*0370*/  LDG.E.U16 R2, desc[UR36][R2.64] ;  /* 0x0000002402027981 */ /* 0x000ea4000c1e1500 */
[----:B--2---:R-:W0:Y:S02]  /*0380*/  I2F.S16 R0, R2 ;  /* 0x0000000200007306 */ /* 0x004e240000101400 */
[----:B0-----:R-:W-:-:S04]  /*0390*/  F2FP.F16.F32.PACK_AB R0, RZ, R0 ;  /* 0x00000000ff00723e */ /* 0x001fc800000000ff */
[----:B------:R-:W-:Y:S01]  /*03a0*/  PRMT R24, R0, 0x7610, R24 ;  /* 0x0000761000187816 */ /* 0x000fe20000000018 */
[----:B------:R-:W-:Y:S06]  /*03b0*/  BRA `(.L_x_11087) ;  /* 0x0000000c00607947 */ /* 0x000fec0003800000 */
.L_x_11083:
        /* <DEDUP_REMOVED lines=9> */
.L_x_11091:
[----:B------:R1:W5:Y:S01]  /*0450*/  LDG.E.U16 R24, desc[UR36][R2.64] ;  /* 0x0000002402187981 */ /* 0x000362000c1e1500 */
[----:B------:R-:W-:Y:S05]  /*0460*/  BRA `(.L_x_11087) ;  /* 0x0000000c00347947 */ /* 0x000fea0003800000 */
.L_x_11090:
        /* <DEDUP_REMOVED lines=9> */
.L_x_11093:
[----:B------:R0:W5:Y:S01]  /*0500*/  LDG.E.U16 R24, desc[UR36][R2.64] ;  /* 0x0000002402187981 */ /* 0x000162000c1e1500 */
[----:B------:R-:W-:Y:S05]  /*0510*/  BRA `(.L_x_11087) ;  /* 0x0000000c00087947 */ /* 0x000fea0003800000 */
.L_x_11092:
        /* <DEDUP_REMOVED lines=9> */
.L_x_11082:
        /* <DEDUP_REMOVED lines=14> */
.L_x_11096:
        /* <DEDUP_REMOVED lines=9> */
.L_x_11095:
        /* <DEDUP_REMOVED lines=27> */
.L_x_11098:
        /* <DEDUP_REMOVED lines=14> */
.L_x_11097:
[----:B------:R-:W2:Y:S02]  /*09b0*/  LDG.E.U16 R0, desc[UR36][R2.64] ;  /* 0x0000002402007981 */ /* 0x000ea4000c1e1500 */
[----:B--2---:R-:W-:-:S05]  /*09c0*/  IMAD.U32 R0, R0, 0x10000, RZ ;  /* 0x0001000000007824 */ /* 0x004fca00078e00ff */
[----:B------:R-:W-:-:S04]  /*09d0*/  F2FP.F16.F32.PACK_AB R0, RZ, R0 ;  /* 0x00000000ff00723e */ /* 0x000fc800000000ff */
[----:B------:R-:W-:Y:S01]  /*09e0*/  PRMT R24, R0, 0x7610, R24 ;  /* 0x0000761000187816 */ /* 0x000fe20000000018 */
[----:B------:R-:W-:Y:S06]  /*09f0*/  BRA `(.L_x_11087) ;  /* 0x0000000400d07947 */ /* 0x000fec0003800000 */
.L_x_11094:
        /* <DEDUP_REMOVED lines=13> */
.L_x_11101:
        /* <DEDUP_REMOVED lines=21> */
.L_x_11105:
[----:B------:R-:W-:Y:S05]  /*0c20*/  BSYNC.RECONVERGENT B1 ;  /* 0x0000000000017941 */ /* 0x000fea0003800200 */
.L_x_11104:
[----:B------:R-:W-:Y:S01]  /*0c30*/  IMAD.SHL.U32 R0, R0, 0x100000, RZ ;  /* 0x0010000000007824 */ /* 0x000fe200078e00ff */
[----:B------:R-:W-:-:S04]  /*0c40*/  LEA R2, R2, 0x3b800000, 0x17 ;  /* 0x3b80000002027811 */ /* 0x000fc800078eb8ff */
[----:B------:R-:W-:-:S07]  /*0c50*/  LOP3.LUT R0, R2, R0, R7, 0xfe, !PT ;  /* 0x0000000002007212 */ /* 0x000fce00078efe07 */
.L_x_11103:
[----:B------:R-:W-:Y:S05]  /*0c60*/  BSYNC.RECONVERGENT B0 ;  /* 0x0000000000007941 */ /* 0x000fea0003800200 */
.L_x_11102:
[----:B------:R-:W-:-:S04]  /*0c70*/  F2FP.F16.F32.PACK_AB R0, RZ, R0 ;  /* 0x00000000ff00723e */ /* 0x000fc800000000ff */
[----:B------:R-:W-:Y:S01]  /*0c80*/  PRMT R24, R0, 0x7610, R24 ;  /* 0x0000761000187816 */ /* 0x000fe20000000018 */
[----:B------:R-:W-:Y:S06]  /*0c90*/  BRA `(.L_x_11087) ;  /* 0x0000000400287947 */ /* 0x000fec0003800000 */
.L_x_11100:
        /* <DEDUP_REMOVED lines=21> */
.L_x_11109:
[----:B------:R-:W-:Y:S05]  /*0df0*/  BSYNC.RECONVERGENT B1 ;  /* 0x0000000000017941 */ /* 0x000fea0003800200 */
.L_x_11108:
[----:B------:R-:W-:Y:S01]  /*0e00*/  IMAD.SHL.U32 R0, R0, 0x200000, RZ ;  /* 0x0020000000007824 */ /* 0x000fe200078e00ff */
[----:B------:R-:W-:-:S04]  /*0e10*/  LEA R2, R2, 0x37800000, 0x17 ;  /* 0x3780000002027811 */ /* 0x000fc800078eb8ff */
[----:B------:R-:W-:-:S07]  /*0e20*/  LOP3.LUT R0, R2, R0, R7, 0xfe, !PT ;  /* 0x0000000002007212 */ /* 0x000fce00078efe07 */
.L_x_11107:
[----:B------:R-:W-:Y:S05]  /*0e30*/  BSYNC.RECONVERGENT B0 ;  /* 0x0000000000007941 */ /* 0x000fea0003800200 */
.L_x_11106:
[----:B------:R-:W-:-:S04]  /*0e40*/  F2FP.F16.F32.PACK_AB R0, RZ, R0 ;  /* 0x00000000ff00723e */ /* 0x000fc800000000ff */
[----:B------:R-:W-:Y:S01]  /*0e50*/  PRMT R24, R0, 0x7610, R24 ;  /* 0x0000761000187816 */ /* 0x000fe20000000018 */
[----:B------:R-:W-:Y:S06]  /*0e60*/  BRA `(.L_x_11087) ;  /* 0x0000000000b47947 */ /* 0x000fec0003800000 */
.L_x_11099:
[----:B------:R-:W-:-:S09]  /*0e70*/  UISETP.NE.AND UP0, UPT, UR4, 0x1c, UPT ;  /* 0x0000001c0400788c */ /* 0x000fd2000bf05270 */
[----:B------:R-:W-:Y:S05]  /*0e80*/  BRA.U !UP0, `(.L_x_11110) ;  /* 0x00000001089c7547 */ /* 0x000fea000b800000 */
[----:B------:R-:W-:-:S09]  /*0e90*/  UISETP.NE.AND UP0, UPT, UR4, 0x1d, UPT ;  /* 0x0000001d0400788c */ /* 0x000fd2000bf05270 */
[----:B------:R-:W-:Y:S05]  /*0ea0*/  BRA.U !UP0, `(.L_x_11111) ;  /* 0x0000000108807547 */ /* 0x000fea000b800000 */
[----:B------:R-:W-:-:S09]  /*0eb0*/  UISETP.NE.AND UP0, UPT, UR4, 0x2c, UPT ;  /* 0x0000002c0400788c */ /* 0x000fd2000bf05270 */
[----:B------:R-:W-:Y:S05]  /*0ec0*/  BRA.U !UP0, `(.L_x_11112) ;  /* 0x0000000108487547 */ /* 0x000fea000b800000 */
.L_x_11086:
        /* <DEDUP_REMOVED lines=16> */
.L_x_11113:
[----:B------:R-:W-:Y:S01]  /*0fd0*/  PRMT R24, RZ, 0x7610, R24 ;  /* 0x00007610ff187816 */ /* 0x000fe20000000018 */
[----:B------:R-:W-:Y:S06]  /*0fe0*/  BRA `(.L_x_11087) ;  /* 0x0000000000547947 */ /* 0x000fec0003800000 */
.L_x_11112:
        /* <DEDUP_REMOVED lines=8> */
.L_x_11115:
[----:B------:R-:W-:Y:S05]  /*1070*/  BSYNC.RECONVERGENT B0 ;  /* 0x0000000000007941 */ /* 0x000fea0003800200 */
.L_x_11114:
[----:B------:R-:W-:-:S04]  /*1080*/  F2FP.F16.F32.PACK_AB R0, RZ, R0 ;  /* 0x00000000ff00723e */ /* 0x000fc800000000ff */
[----:B------:R-:W-:Y:S01]  /*1090*/  PRMT R24, R0, 0x7610, R24 ;  /* 0x0000761000187816 */ /* 0x000fe20000000018 */
[----:B------:R-:W-:Y:S06]  /*10a0*/  BRA `(.L_x_11087) ;  /* 0x0000000000247947 */ /* 0x000fec0003800000 */
.L_x_11111:
[----:B------:R-:W2:Y:S02]  /*10b0*/  LDG.E.64 R2, desc[UR36][R2.64] ;  /* 0x0000002402027981 */ /* 0x000ea4000c1e1b00 */
[----:B--2---:R-:W0:Y:S02]  /*10c0*/  I2F.U64 R0, R2 ;  /* 0x0000000200007312 */ /* 0x004e240000301000 */
[----:B0-----:R-:W-:-:S04]  /*10d0*/  F2FP.F16.F32.PACK_AB R0, RZ, R0 ;  /* 0x00000000ff00723e */ /* 0x001fc800000000ff */
[----:B------:R-:W-:Y:S01]  /*10e0*/  PRMT R24, R0, 0x7610, R24 ;  /* 0x0000761000187816 */ /* 0x000fe20000000018 */
[----:B------:R-:W-:Y:S06]  /*10f0*/  BRA `(.L_x_11087) ;  /* 0x0000000000107947 */ /* 0x000fec0003800000 */
.L_x_11110:
[----:B------:R-:W2:Y:S02]  /*1100*/  LDG.E R2, desc[UR36][R2.64] ;  /* 0x0000002402027981 */ /* 0x000ea4000c1e1900 */
[----:B--2---:R-:W-:-:S04]  /*1110*/  I2FP.F32.U32 R0, R2 ;  /* 0x0000000200007245 */ /* 0x004fc80000201000 */
[----:B------:R-:W-:-:S04]  /*1120*/  F2FP.F16.F32.PACK_AB R0, RZ, R0 ;  /* 0x00000000ff00723e */ /* 0x000fc800000000ff */
[----:B------:R-:W-:-:S07]  /*1130*/  PRMT R24, R0, 0x7610, R24 ;  /* 0x0000761000187816 */ /* 0x000fce0000000018 */
.L_x_11087:
[----:B------:R-:W-:-:S07]  /*1140*/  VIADD R16, R19, 0x80 ;  /* 0x0000008013107836 */ /* 0x000fce0000000000 */
.L_x_11081:
[----:B------:R-:W-:Y:S05]  /*1150*/  BSYNC.RECONVERGENT B6 ;  /* 0x0000000000067941 */ /* 0x000fea0003800200 */
.L_x_11080:
        /* <DEDUP_REMOVED lines=26> */
.L_x_11121:
[----:B------:R-:W2:Y:S02]  /*1300*/  LDG.E.U8 R2, desc[UR36][R2.64] ;  /* 0x0000002402027981 */ /* 0x000ea4000c1e1100 */
[----:B--2---:R-:W-:-:S04]  /*1310*/  I2FP.F32.U32 R0, R2 ;  /* 0x0000000200007245 */ /* 0x004fc80000201000 */
[----:B------:R-:W-:-:S04]  /*1320*/  F2FP.F16.F32.PACK_AB R0, RZ, R0 ;  /* 0x00000000ff00723e */ /* 0x000fc800000000ff */
[----:B------:R-:W-:Y:S01]  /*1330*/  PRMT R23, R0, 0x7610, R23 ;  /* 0x0000761000177816 */ /* 0x000fe20000000017 */
[----:B------:R-:W-:Y:S06]  /*1340*/  BRA `(.L_x_11123) ;  /* 0x0000000c00b47947 */ /* 0x000fec0003800000 */
.L_x_11120:
        /* <DEDUP_REMOVED lines=11> */
.L_x_11125:
[----:B------:R-:W2:Y:S02]  /*1400*/  LDG.E R2, desc[UR36][R2.64] ;  /* 0x0000002402027981 */ /* 0x000ea4000c1e1900 */
[----:B--2---:R-:W-:-:S04]  /*1410*/  I2FP.F32.S32 R0, R2 ;  /* 0x0000000200007245 */ /* 0x004fc80000201400 */
[----:B------:R-:W-:-:S04]  /*1420*/  F2FP.F16.F32.PACK_AB R0, RZ, R0 ;  /* 0x00000000ff00723e */ /* 0x000fc800000000ff */
[----:B------:R-:W-:Y:S01]  /*1430*/  PRMT R23, R0, 0x7610, R23 ;  /* 0x0000761000177816 */ /* 0x000fe20000000017 */
[----:B------:R-:W-:Y:S06]  /*1440*/  BRA `(.L_x_11123) ;  /* 0x0000000c00747947 */ /* 0x000fec0003800000 */
.L_x_11124:
[----:B------:R-:W2:Y:S02]  /*1450*/  LDG.E.U16 R2, desc[UR36][R2.64] ;  /* 0x0000002402027981 */ /* 0x000ea4000c1e1500 */
[----:B--2---:R-:W0:Y:S02]  /*1460*/  I2F.S16 R0, R2 ;  /* 0x0000000200007306 */ /* 0x004e240000101400 */
[----:B0-----:R-:W-:-:S04]  /*1470*/  F2FP.F16.F32.PACK_AB R0, RZ, R0 ;  /* 0x00000000ff00723e */ /* 0x001fc800000000ff */
[----:B------:R-:W-:Y:S01]  /*1480*/  PRMT R23, R0, 0x7610, R23 ;  /* 0x0000761000177816 */ /* 0x000fe20000000017 */
[----:B------:R-:W-:Y:S06]  /*1490*/  BRA `(.L_x_11123) ;  /* 0x0000000c00607947 */ /* 0x000fec0003800000 */
.L_x_11119:
        /* <DEDUP_REMOVED lines=9> */
.L_x_11127:
[----:B------:R0:W5:Y:S01]  /*1530*/  LDG.E.U16 R23, desc[UR36][R2.64] ;  /* 0x0000002402177981 */ /* 0x000162000c1e1500 */
[----:B------:R-:W-:Y:S05]  /*1540*/  BRA `(.L_x_11123) ;  /* 0x0000000c00347947 */ /* 0x000fea0003800000 */
.L_x_11126:
        /* <DEDUP_REMOVED lines=9> */
.L_x_11129:
[----:B------:R1:W5:Y:S01]  /*15e0*/  LDG.E.U16 R23, desc[UR36][R2.64] ;  /* 0x0000002402177981 */ /* 0x000362000c1e1500 */
[----:B------:R-:W-:Y:S05]  /*15f0*/  BRA `(.L_x_11123) ;  /* 0x0000000c00087947 */ /* 0x000fea0003800000 */
.L_x_11128:
        /* <DEDUP_REMOVED lines=9> */
.L_x_11118:
        /* <DEDUP_REMOVED lines=14> */
.L_x_11132:
        /* <DEDUP_REMOVED lines=9> */
.L_x_11131:
        /* <DEDUP_REMOVED lines=27> */
.L_x_11134:
        /* <DEDUP_REMOVED lines=14> */
.L_x_11133:
[----:B------:R-:W2:Y:S02]  /*1a90*/  LDG.E.U16 R0, desc[UR36][R2.64] ;  /* 0x0000002402007981 */ /* 0x000ea4000c1e1500 */
[----:B--2---:R-:W-:-:S05]  /*1aa0*/  IMAD.U32 R0, R0, 0x10000, RZ ;  /* 0x0001000000007824 */ /* 0x004fca00078e00ff */
[----:B------:R-:W-:-:S04]  /*1ab0*/  F2FP.F16.F32.PACK_AB R0, RZ, R0 ;  /* 0x00000000ff00723e */ /* 0x000fc800000000ff */
[----:B------:R-:W-:Y:S01]  /*1ac0*/  PRMT R23, R0, 0x7610, R23 ;  /* 0x0000761000177816 */ /* 0x000fe20000000017 */
[----:B------:R-:W-:Y:S06]  /*1ad0*/  BRA `(.L_x_11123) ;  /* 0x0000000400d07947 */ /* 0x000fec0003800000 */
.L_x_11130:
        /* <DEDUP_REMOVED lines=13> */
.L_x_11137:
        /* <DEDUP_REMOVED lines=21> */
.L_x_11141:
[----:B------:R-:W-:Y:S05]  /*1d00*/  BSYNC.RECONVERGENT B1 ;  /* 0x0000000000017941 */ /* 0x000fea0003800200 */
.L_x_11140:
[----:B------:R-:W-:Y:S01]  /*1d10*/  IMAD.SHL.U32 R0, R0, 0x100000, RZ ;  /* 0x0010000000007824 */ /* 0x000fe200078e00ff */
[----:B------:R-:W-:-:S04]  /*1d20*/  LEA R2, R2, 0x3b800000, 0x17 ;  /* 0x3b80000002027811 */ /* 0x000fc800078eb8ff */
[----:B------:R-:W-:-:S07]  /*1d30*/  LOP3.LUT R0, R2, R0, R7, 0xfe, !PT ;  /* 0x0000000002007212 */ /* 0x000fce00078efe07 */
.L_x_11139:
[----:B------:R-:W-:Y:S05]  /*1d40*/  BSYNC.RECONVERGENT B0 ;  /* 0x0000000000007941 */ /* 0x000fea0003800200 */
.L_x_11138:
[----:B------:R-:W-:-:S04]  /*1d50*/  F2FP.F16.F32.PACK_AB R0, RZ, R0 ;  /* 0x00000000ff00723e */ /* 0x000fc800000000ff */
[----:B------:R-:W-:Y:S01]  /*1d60*/  PRMT R23, R0, 0x7610, R23 ;  /* 0x0000761000177816 */ /* 0x000fe20000000017 */
[----:B------:R-:W-:Y:S06]  /*1d70*/  BRA `(.L_x_11123) ;  /* 0x0000000400287947 */ /* 0x000fec0003800000 */
.L_x_11136:
        /* <DEDUP_REMOVED lines=21> */
.L_x_11145:
[----:B------:R-:W-:Y:S05]  /*1ed0*/  BSYNC.RECONVERGENT B1 ;  /* 0x0000000000017941 */ /* 0x000fea0003800200 */
.L_x_11144:
[----:B------:R-:W-:Y:S01]  /*1ee0*/  IMAD.SHL.U32 R0, R0, 0x200000, RZ ;  /* 0x0020000000007824 */ /* 0x000fe200078e00ff */
[----:B------:R-:W-:-:S04]  /*1ef0*/  LEA R2, R2, 0x37800000, 0x17 ;  /* 0x3780000002027811 */ /* 0x000fc800078eb8ff */
[----:B------:R-:W-:-:S07]  /*1f00*/  LOP3.LUT R0, R2, R0, R7, 0xfe, !PT ;  /* 0x0000000002007212 */ /* 0x000fce00078efe07 */
.L_x_11143:
[----:B------:R-:W-:Y:S05]  /*1f10*/  BSYNC.RECONVERGENT B0 ;  /* 0x0000000000007941 */ /* 0x000fea0003800200 */
.L_x_11142:
[----:B------:R-:W-:-:S04]  /*1f20*/  F2FP.F16.F32.PACK_AB R0, RZ, R0 ;  /* 0x00000000ff00723e */ /* 0x000fc800000000ff */
[----:B------:R-:W-:Y:S01]  /*1f30*/  PRMT R23, R0, 0x7610, R23 ;  /* 0x0000761000177816 */ /* 0x000fe20000000017 */
[----:B------:R-:W-:Y:S06]  /*1f40*/  BRA `(.L_x_11123) ;  /* 0x0000000000b47947 */ /* 0x000fec0003800000 */
.L_x_11135:
        /* <DEDUP_REMOVED lines=14> */
.L_x_11149:
[----:B------:R-:W-:Y:S05]  /*2030*/  BSYNC.RECONVERGENT B0 ;  /* 0x0000000000007941 */ /* 0x000fea0003800200 */
.L_x_11148:
[----:B------:R-:W-:-:S04]  /*2040*/  F2FP.F16.F32.PACK_AB R0, RZ, R0 ;  /* 0x00000000ff00723e */ /* 0x000fc800000000ff */
[----:B------:R-:W-:Y:S01]  /*2050*/  PRMT R23, R0, 0x7610, R23 ;  /* 0x0000761000177816 */ /* 0x000fe20000000017 */
[----:B------:R-:W-:Y:S06]  /*2060*/  BRA `(.L_x_11123) ;  /* 0x00000000006c7947 */ /* 0x000fec0003800000 */
.L_x_11122:
        /* <DEDUP_REMOVED lines=16> */
.L_x_11150:
[----:B------:R-:W-:Y:S01]  /*2170*/  PRMT R23, RZ, 0x7610, R23 ;  /* 0x00007610ff177816 */ /* 0x000fe20000000017 */
[----:B------:R-:W-:Y:S06]  /*2180*/  BRA `(.L_x_11123) ;  /* 0x0000000000247947 */ /* 0x000fec0003800000 */
.L_x_11147:
[----:B------:R-:W2:Y:S02]  /*2190*/  LDG.E.64 R2, desc[UR36][R2.64] ;  /* 0x0000002402027981 */ /* 0x000ea4000c1e1b00 */
[----:B--2---:R-:W0:Y:S02]  /*21a0*/  I2F.U64 R0, R2 ;  /* 0x0000000200007312 */ /* 0x004e240000301000 */
[----:B0-----:R-:W-:-:S04]  /*21b0*/  F2FP.F16.F32.PACK_AB R0, RZ, R0 ;  /* 0x00000000ff00723e */ /* 0x001fc800000000ff */
[----:B------:R-:W-:Y:S01]  /*21c0*/  PRMT R23, R0, 0x7610, R23 ;  /* 0x0000761000177816 */ /* 0x000fe20000000017 */
[----:B------:R-:W-:Y:S06]  /*21d0*/  BRA `(.L_x_11123) ;  /* 0x0000000000107947 */ /* 0x000fec0003800000 */
.L_x_11146:
[----:B------:R-:W2:Y:S02]  /*21e0*/  LDG.E R2, desc[UR36][R2.64] ;  /* 0x0000002402027981 */ /* 0x000ea4000c1e1900 */
[----:B--2---:R-:W-:-:S04]  /*21f0*/  I2FP.F32.U32 R0, R2 ;  /* 0x0000000200007245 */ /* 0x004fc80000201000 */
[----:B------:R-:W-:-:S04]  /*2200*/  F2FP.F16.F32.PACK_AB R0, RZ, R0 ;  /* 0x00000000ff00723e */ /* 0x000fc800000000ff */
[----:B------:R-:W-:-:S07]  /*2210*/  PRMT R23, R0, 0x7610, R23 ;  /* 0x0000761000177816 */ /* 0x000fce0000000017 */
.L_x_11123:
[----:B------:R-:W-:-:S07]  /*2220*/  VIADD R16, R16, 0x80 ;  /* 0x0000008010107836 */ /* 0x000fce0000000000 */
.L_x_11117:
[----:B------:R-:W-:Y:S05]  /*2230*/  BSYNC.RECONVERGENT B6 ;  /* 0x0000000000067941 */ /* 0x000fea0003800200 */
.L_x_11116:
        /* <DEDUP_REMOVED lines=26> */
.L_x_11156:
[----:B------:R-:W2:Y:S02]  /*23e0*/  LDG.E.U8 R2, desc[UR36][R2.64] ;  /* 0x0000002402027981 */ /* 0x000ea4000c1e1100 */
[----:B--2---:R-:W-:-:S04]  /*23f0*/  I2FP.F32.U32 R0, R2 ;  /* 0x0000000200007245 */ /* 0x004fc80000201000 */
[----:B------:R-:W-:-:S04]  /*2400*/  F2FP.F16.F32.PACK_AB R0, RZ, R0 ;  /* 0x00000000ff00723e */ /* 0x000fc800000000ff */
[----:B------:R-:W-:Y:S01]  /*2410*/  PRMT R25, R0, 0x7610, R25 ;  /* 0x0000761000197816 */ /* 0x000fe20000000019 */
[----:B------:R-:W-:Y:S06]  /*2420*/  BRA `(.L_x_11158) ;  /* 0x0000000c00b47947 */ /* 0x000fec0003800000 */
.L_x_11155:
        /* <DEDUP_REMOVED lines=11> */
.L_x_11160:
[----:B------:R-:W2:Y:S02]  /*24e0*/  LDG.E R2, desc[UR36][R2.64] ;  /* 0x0000002402027981 */ /* 0x000ea4000c1e1900 */
[----:B--2---:R-:W-:-:S04]  /*24f0*/  I2FP.F32.S32 R0, R2 ;  /* 0x0000000200007245 */ /* 0x004fc80000201400 */
[----:B------:R-:W-:-:S04]  /*2500*/  F2FP.F16.F32.PACK_AB R0, RZ, R0 ;  /* 0x00000000ff00723e */ /* 0x000fc800000000ff */
[----:B------:R-:W-:Y:S01]  /*2510*/  PRMT R25, R0, 0x7610, R25 ;  /* 0x0000761000197816 */ /* 0x000fe20000000019 */
[----:B------:R-:W-:Y:S06]  /*2520*/  BRA `(.L_x_11158) ;  /* 0x0000000c00747947 */ /* 0x000fec0003800000 */
.L_x_11159:
[----:B------:R-:W2:Y:S02]  /*2530*/  LDG.E.U16 R2, desc[UR36][R2.64] ;  /* 0x0000002402027981 */ /* 0x000ea4000c1e1500 */
[----:B--2---:R-:W0:Y:S02]  /*2540*/  I2F.S16 R0, R2 ;  /* 0x0000000200007306 */ /* 0x004e240000101400 */
[----:B0-----:R-:W-:-:S04]  /*2550*/  F2FP.F16.F32.PACK_AB R0, RZ, R0 ;  /* 0x00000000ff00723e */ /* 0x001fc800000000ff */
[----:B------:R-:W-:Y:S01]  /*2560*/  PRMT R25, R0, 0x7610, R25 ;  /* 0x0000761000197816 */ /* 0x000fe20000000019 */
[----:B------:R-:W-:Y:S06]  /*2570*/  BRA `(.L_x_11158) ;  /* 0x0000000c00607947 */ /* 0x000fec0003800000 */
.L_x_11154:
        /* <DEDUP_REMOVED lines=9> */
.L_x_11162:
[----:B------:R0:W5:Y:S01]  /*2610*/  LDG.E.U16 R25, desc[UR36][R2.64] ;  /* 0x0000002402197981 */ /* 0x000162000c1e1500 */
[----:B------:R-:W-:Y:S05]  /*2620*/  BRA `(.L_x_11158) ;  /* 0x0000000c00347947 */ /* 0x000fea0003800000 */
.L_x_11161:
        /* <DEDUP_REMOVED lines=9> */
.L_x_11164:
[----:B------:R1:W5:Y:S01]  /*26c0*/  LDG.E.U16 R25, desc[UR36][R2.64] ;  /* 0x0000002402197981 */ /* 0x000362000c1e1500 */
[----:B------:R-:W-:Y:S05]  /*26d0*/  BRA `(.L_x_11158) ;  /* 0x0000000c00087947 */ /* 0x000fea0003800000 */
.L_x_11163:
        /* <DEDUP_REMOVED lines=9> */
.L_x_11153:
        /* <DEDUP_REMOVED lines=14> */
.L_x_11167:
        /* <DEDUP_REMOVED lines=9> */
.L_x_11166:
        /* <DEDUP_REMOVED lines=27> */
.L_x_11169:
        /* <DEDUP_REMOVED lines=14> */
.L_x_11168:
[----:B------:R-:W2:Y:S02]  /*2b70*/  LDG.E.U16 R0, desc[UR36][R2.64] ;  /* 0x0000002402007981 */ /* 0x000ea4000c1e1500 */
[----:B--2---:R-:W-:-:S05]  /*2b80*/  IMAD.U32 R0, R0, 0x10000, RZ ;  /* 0x0001000000007824 */ /* 0x004fca00078e00ff */
[----:B------:R-:W-:-:S04]  /*2b90*/  F2FP.F16.F32.PACK_AB R0, RZ, R0 ;  /* 0x00000000ff00723e */ /* 0x000fc800000000ff */
[----:B------:R-:W-:Y:S01]  /*2ba0*/  PRMT R25, R0, 0x7610, R25 ;  /* 0x0000761000197816 */ /* 0x000fe20000000019 */
[----:B------:R-:W-:Y:S06]  /*2bb0*/  BRA `(.L_x_11158) ;  /* 0x0000000400d07947 */ /* 0x000fec0003800000 */
.L_x_11165:
        /* <DEDUP_REMOVED lines=13> */
.L_x_11172:
        /* <DEDUP_REMOVED lines=21> */
.L_x_11176:
[----:B------:R-:W-:Y:S05]  /*2de0*/  BSYNC.RECONVERGENT B1 ;  /* 0x0000000000017941 */ /* 0x000fea0003800200 */
.L_x_11175:
[----:B------:R-:W-:Y:S01]  /*2df0*/  IMAD.SHL.U32 R0, R0, 0x100000, RZ ;  /* 0x0010000000007824 */ /* 0x000fe200078e00ff */
[----:B------:R-:W-:-:S04]  /*2e00*/  LEA R2, R2, 0x3b800000, 0x17 ;  /* 0x3b80000002027811 */ /* 0x000fc800078eb8ff */
[----:B------:R-:W-:-:S07]  /*2e10*/  LOP3.LUT R0, R2, R0, R7, 0xfe, !PT ;  /* 0x0000000002007212 */ /* 0x000fce00078efe07 */
.L_x_11174:
[----:B------:R-:W-:Y:S05]  /*2e20*/  BSYNC.RECONVERGENT B0 ;  /* 0x0000000000007941 */ /* 0x000fea0003800200 */
.L_x_11173:
[----:B------:R-:W-:-:S04]  /*2e30*/  F2FP.F16.F32.PACK_AB R0, RZ, R0 ;  /* 0x00000000ff00723e */ /* 0x000fc800000000ff */
[----:B------:R-:W-:Y:S01]  /*2e40*/  PRMT R25, R0, 0x7610, R25 ;  /* 0x0000761000197816 */ /* 0x000fe20000000019 */
[----:B------:R-:W-:Y:S06]  /*2e50*/  BRA `(.L_x_11158) ;  /* 0x0000000400287947 */ /* 0x000fec0003800000 */
.L_x_11171:
        /* <DEDUP_REMOVED lines=21> */
.L_x_11180:
[----:B------:R-:W-:Y:S05]  /*2fb0*/  BSYNC.RECONVERGENT B1 ;  /* 0x0000000000017941 */ /* 0x000fea0003800200 */
.L_x_11179:
[----:B------:R-:W-:Y:S01]  /*2fc0*/  IMAD.SHL.U32 R0, R0, 0x200000, RZ ;  /* 0x0020000000007824 */ /* 0x000fe200078e00ff */
[----:B------:R-:W-:-:S04]  /*2fd0*/  LEA R2, R2, 0x37800000, 0x17 ;  /* 0x3780000002027811 */ /* 0x000fc800078eb8ff */
[----:B------:R-:W-:-:S07]  /*2fe0*/  LOP3.LUT R0, R2, R0, R7, 0xfe, !PT ;  /* 0x0000000002007212 */ /* 0x000fce00078efe07 */
.L_x_11178:
[----:B------:R-:W-:Y:S05]  /*2ff0*/  BSYNC.RECONVERGENT B0 ;  /* 0x0000000000007941 */ /* 0x000fea0003800200 */
.L_x_11177:
[----:B------:R-:W-:-:S04]  /*3000*/  F2FP.F16.F32.PACK_AB R0, RZ, R0 ;  /* 0x00000000ff00723e */ /* 0x000fc800000000ff */
[----:B------:R-:W-:Y:S01]  /*3010*/  PRMT R25, R0, 0x7610, R25 ;  /* 0x0000761000197816 */ /* 0x000fe20000000019 */
[----:B------:R-:W-:Y:S06]  /*3020*/  BRA `(.L_x_11158) ;  /* 0x0000000000b47947 */ /* 0x000fec0003800000 */
.L_x_11170:
        /* <DEDUP_REMOVED lines=14> */
.L_x_11184:
[----:B------:R-:W-:Y:S05]  /*3110*/  BSYNC.RECONVERGENT B0 ;  /* 0x0000000000007941 */ /* 0x000fea0003800200 */
.L_x_11183:
[----:B------:R-:W-:-:S04]  /*3120*/  F2FP.F16.F32.PACK_AB R0, RZ, R0 ;  /* 0x00000000ff00723e */ /* 0x000fc800000000ff */
[----:B------:R-:W-:Y:S01]  /*3130*/  PRMT R25, R0, 0x7610, R25 ;  /* 0x0000761000197816 */ /* 0x000fe20000000019 */
[----:B------:R-:W-:Y:S06]  /*3140*/  BRA `(.L_x_11158) ;  /* 0x00000000006c7947 */ /* 0x000fec0003800000 */
.L_x_11157:
        /* <DEDUP_REMOVED lines=16> */
.L_x_11185:
[----:B------:R-:W-:Y:S01]  /*3250*/  PRMT R25, RZ, 0x7610, R25 ;  /* 0x00007610ff197816 */ /* 0x000fe20000000019 */
[----:B------:R-:W-:Y:S06]  /*3260*/  BRA `(.L_x_11158) ;  /* 0x0000000000247947 */ /* 0x000fec0003800000 */
.L_x_11182:
[----:B------:R-:W2:Y:S02]  /*3270*/  LDG.E.64 R2, desc[UR36][R2.64] ;  /* 0x0000002402027981 */ /* 0x000ea4000c1e1b00 */
[----:B--2---:R-:W0:Y:S02]  /*3280*/  I2F.U64 R0, R2 ;  /* 0x0000000200007312 */ /* 0x004e240000301000 */
[----:B0-----:R-:W-:-:S04]  /*3290*/  F2FP.F16.F32.PACK_AB R0, RZ, R0 ;  /* 0x00000000ff00723e */ /* 0x001fc800000000ff */
[----:B------:R-:W-:Y:S01]  /*32a0*/  PRMT R25, R0, 0x7610, R25 ;  /* 0x0000761000197816 */ /* 0x000fe20000000019 */
[----:B------:R-:W-:Y:S06]  /*32b0*/  BRA `(.L_x_11158) ;  /* 0x0000000000107947 */ /* 0x000fec0003800000 */
.L_x_11181:
[----:B------:R-:W2:Y:S02]  /*32c0*/  LDG.E R2, desc[UR36][R2.64] ;  /* 0x0000002402027981 */ /* 0x000ea4000c1e1900 */
[----:B--2---:R-:W-:-:S04]  /*32d0*/  I2FP.F32.U32 R0, R2 ;  /* 0x0000000200007245 */ /* 0x004fc80000201000 */
[----:B------:R-:W-:-:S04]  /*32e0*/  F2FP.F16.F32.PACK_AB R0, RZ, R0 ;  /* 0x00000000ff00723e */ /* 0x000fc800000000ff */
[----:B------:R-:W-:-:S07]  /*32f0*/  PRMT R25, R0, 0x7610, R25 ;  /* 0x0000761000197816 */ /* 0x000fce0000000019 */
.L_x_11158:
[----:B------:R-:W-:-:S07]  /*3300*/  VIADD R16, R16, 0x80 ;  /* 0x0000008010107836 */ /* 0x000fce0000000000 */
.L_x_11152:
[----:B------:R-:W-:Y:S05]  /*3310*/  BSYNC.RECONVERGENT B6 ;  /* 0x0000000000067941 */ /* 0x000fea0003800200 */
.L_x_11151:
        /* <DEDUP_REMOVED lines=25> */
.L_x_11191:
[----:B------:R-:W2:Y:S02]  /*34b0*/  LDG.E.U8 R2, desc[UR36][R2.64] ;  /* 0x0000002402027981 */ /* 0x000ea4000c1e1100 */
[----:B--2---:R-:W-:-:S04]  /*34c0*/  I2FP.F32.U32 R0, R2 ;  /* 0x0000000200007245 */ /* 0x004fc80000201000 */
[----:B------:R-:W-:Y:S01]  /*34d0*/  F2FP.F16.F32.PACK_AB R0, RZ, R0 ;  /* 0x00000000ff00723e */ /* 0x000fe200000000ff */
[----:B------:R-:W-:Y:S06]  /*34e0*/  BRA `(.L_x_11187) ;  /* 0x0000000c007c7947 */ /* 0x000fec0003800000 */
.L_x_11190:
        /* <DEDUP_REMOVED lines=10> */
.L_x_11194:
[----:B------:R-:W2:Y:S02]  /*3590*/  LDG.E R2, desc[UR36][R2.64] ;  /* 0x0000002402027981 */ /* 0x000ea4000c1e1900 */
[----:B--2---:R-:W-:-:S04]  /*35a0*/  I2FP.F32.S32 R0, R2 ;  /* 0x0000000200007245 */ /* 0x004fc80000201400 */
[----:B------:R-:W-:Y:S01]  /*35b0*/  F2FP.F16.F32.PACK_AB R0, RZ, R0 ;  /* 0x00000000ff00723e */ /* 0x000fe200000000ff */
[----:B------:R-:W-:Y:S06]  /*35c0*/  BRA `(.L_x_11187) ;  /* 0x0000000c00447947 */ /* 0x000fec0003800000 */
.L_x_11193:
[----:B------:R-:W2:Y:S02]  /*35d0*/  LDG.E.U16 R2, desc[UR36][R2.64] ;  /* 0x0000002402027981 */ /* 0x000ea4000c1e1500 */
[----:B--2---:R-:W0:Y:S02]  /*35e0*/  I2F.S16 R0, R2 ;  /* 0x0000000200007306 */ /* 0x004e240000101400 */
[----:B0-----:R-:W-:Y:S01]  /*35f0*/  F2FP.F16.F32.PACK_AB R0, RZ, R0 ;  /* 0x00000000ff00723e */ /* 0x001fe200000000ff */
[----:B------:R-:W-:Y:S06]  /*3600*/  BRA `(.L_x_11187) ;  /* 0x0000000c00347947 */ /* 0x000fec0003800000 */
.L_x_11189:
        /* <DEDUP_REMOVED lines=9> */
.L_x_11196:
[----:B------:R2:W5:Y:S01]  /*36a0*/  LDG.E.U16 R0, desc[UR36][R2.64] ;  /* 0x0000002402007981 */ /* 0x000562000c1e1500 */
[----:B------:R-:W-:Y:S05]  /*36b0*/  BRA `(.L_x_11187) ;  /* 0x0000000c00087947 */ /* 0x000fea0003800000 */
.L_x_11195:
        /* <DEDUP_REMOVED lines=9> */
.L_x_11198:
[----:B------:R3:W5:Y:S01]  /*3750*/  LDG.E.U16 R0, desc[UR36][R2.64] ;  /* 0x0000002402007981 */ /* 0x000762000c1e1500 */
[----:B------:R-:W-:Y:S05]  /*3760*/  BRA `(.L_x_11187) ;  /* 0x0000000800dc7947 */ /* 0x000fea0003800000 */
.L_x_11197:
        /* <DEDUP_REMOVED lines=8> */
.L_x_11188:
        /* <DEDUP_REMOVED lines=13> */
.L_x_11201:
        /* <DEDUP_REMOVED lines=8> */
.L_x_11200:
        /* <DEDUP_REMOVED lines=27> */
.L_x_11203:
        /* <DEDUP_REMOVED lines=13> */
.L_x_11202:
[----:B------:R-:W2:Y:S02]  /*3bc0*/  LDG.E.U16 R0, desc[UR36][R2.64] ;  /* 0x0000002402007981 */ /* 0x000ea4000c1e1500 */
[----:B--2---:R-:W-:-:S05]  /*3bd0*/  IMAD.U32 R0, R0, 0x10000, RZ ;  /* 0x0001000000007824 */ /* 0x004fca00078e00ff */
[----:B------:R-:W-:Y:S01]  /*3be0*/  F2FP.F16.F32.PACK_AB R0, RZ, R0 ;  /* 0x00000000ff00723e */ /* 0x000fe200000000ff */
[----:B------:R-:W-:Y:S06]  /*3bf0*/  BRA `(.L_x_11187) ;  /* 0x0000000400b87947 */ /* 0x000fec0003800000 */
.L_x_11199:
        /* <DEDUP_REMOVED lines=12> */
.L_x_11206:
        /* <DEDUP_REMOVED lines=21> */
.L_x_11210:
[----:B------:R-:W-:Y:S05]  /*3e10*/  BSYNC.RECONVERGENT B1 ;  /* 0x0000000000017941 */ /* 0x000fea0003800200 */
.L_x_11209:
[----:B------:R-:W-:Y:S01]  /*3e20*/  IMAD.SHL.U32 R0, R0, 0x100000, RZ ;  /* 0x0010000000007824 */ /* 0x000fe200078e00ff */
[----:B------:R-:W-:-:S04]  /*3e30*/  LEA R2, R2, 0x3b800000, 0x17 ;  /* 0x3b80000002027811 */ /* 0x000fc800078eb8ff */
[----:B------:R-:W-:-:S07]  /*3e40*/  LOP3.LUT R0, R2, R0, R7, 0xfe, !PT ;  /* 0x0000000002007212 */ /* 0x000fce00078efe07 */
.L_x_11208:
[----:B------:R-:W-:Y:S05]  /*3e50*/  BSYNC.RECONVERGENT B0 ;  /* 0x0000000000007941 */ /* 0x000fea0003800200 */
.L_x_11207:
[----:B------:R-:W-:Y:S01]  /*3e60*/  F2FP.F16.F32.PACK_AB R0, RZ, R0 ;  /* 0x00000000ff00723e */ /* 0x000fe200000000ff */
[----:B------:R-:W-:Y:S06]  /*3e70*/  BRA `(.L_x_11187) ;  /* 0x0000000400187947 */ /* 0x000fec0003800000 */
.L_x_11205:
        /* <DEDUP_REMOVED lines=21> */
.L_x_11214:
[----:B------:R-:W-:Y:S05]  /*3fd0*/  BSYNC.RECONVERGENT B1 ;  /* 0x0000000000017941 */ /* 0x000fea0003800200 */
.L_x_11213:
[----:B------:R-:W-:Y:S01]  /*3fe0*/  IMAD.SHL.U32 R0, R0, 0x200000, RZ ;  /* 0x0020000000007824 */ /* 0x000fe200078e00ff */
[----:B------:R-:W-:-:S04]  /*3ff0*/  LEA R2, R2, 0x37800000, 0x17 ;  /* 0x3780000002027811 */ /* 0x000fc800078eb8ff */
[----:B------:R-:W-:-:S07]  /*4000*/  LOP3.LUT R0, R2, R0, R7, 0xfe, !PT ;  /* 0x0000000002007212 */ /* 0x000fce00078efe07 */
.L_x_11212:
[----:B------:R-:W-:Y:S05]  /*4010*/  BSYNC.RECONVERGENT B0 ;  /* 0x0000000000007941 */ /* 0x000fea0003800200 */
.L_x_11211:
[----:B------:R-:W-:Y:S01]  /*4020*/  F2FP.F16.F32.PACK_AB R0, RZ, R0 ;  /* 0x00000000ff00723e */ /* 0x000fe200000000ff */
[----:B------:R-:W-:Y:S06]  /*4030*/  BRA `(.L_x_11187) ;  /* 0x0000000000a87947 */ /* 0x000fec0003800000 */
.L_x_11204:
        /* <DEDUP_REMOVED lines=14> */
.L_x_11218:
[----:B------:R-:W-:Y:S05]  /*4120*/  BSYNC.RECONVERGENT B0 ;  /* 0x0000000000007941 */ /* 0x000fea0003800200 */
.L_x_11217:
[----:B------:R-:W-:Y:S01]  /*4130*/  F2FP.F16.F32.PACK_AB R0, RZ, R0 ;  /* 0x00000000ff00723e */ /* 0x000fe200000000ff */
[----:B------:R-:W-:Y:S06]  /*4140*/  BRA `(.L_x_11187) ;  /* 0x0000000000647947 */ /* 0x000fec0003800000 */
.L_x_11192:
        /* <DEDUP_REMOVED lines=16> */
.L_x_11219:
[----:B------:R-:W-:Y:S01]  /*4250*/  PRMT R0, RZ, 0x7610, R0 ;  /* 0x00007610ff007816 */ /* 0x000fe20000000000 */
[----:B------:R-:W-:Y:S06]  /*4260*/  BRA `(.L_x_11187) ;  /* 0x00000000001c7947 */ /* 0x000fec0003800000 */
.L_x_11216:
[----:B------:R-:W2:Y:S02]  /*4270*/  LDG.E.64 R2, desc[UR36][R2.64] ;  /* 0x0000002402027981 */ /* 0x000ea4000c1e1b00 */
[----:B--2---:R-:W0:Y:S02]  /*4280*/  I2F.U64 R0, R2 ;  /* 0x0000000200007312 */ /* 0x004e240000301000 */
[----:B0-----:R-:W-:Y:S01]  /*4290*/  F2FP.F16.F32.PACK_AB R0, RZ, R0 ;  /* 0x00000000ff00723e */ /* 0x001fe200000000ff */
[----:B------:R-:W-:Y:S06]  /*42a0*/  BRA `(.L_x_11187) ;  /* 0x00000000000c7947 */ /* 0x000fec0003800000 */
.L_x_11215:
[----:B------:R-:W2:Y:S02]  /*42b0*/  LDG.E R2, desc[UR36][R2.64] ;  /* 0x0000002402027981 */ /* 0x000ea4000c1e1900 */
[----:B--2---:R-:W-:-:S04]  /*42c0*/  I2FP.F32.U32 R0, R2 ;  /* 0x0000000200007245 */ /* 0x004fc80000201000 */
[----:B------:R-:W-:-:S07]  /*42d0*/  F2FP.F16.F32.PACK_AB R0, RZ, R0 ;  /* 0x00000000ff00723e */ /* 0x000fce00000000ff */
.L_x_11187:
[----:B------:R-:W-:Y:S05]  /*42e0*/  BSYNC.RECONVERGENT B6 ;  /* 0x0000000000067941 */ /* 0x000fea0003800200 */
.L_x_11186:
        /* <DEDUP_REMOVED lines=10> */
[----:B-----5:R-:W-:-:S05]  /*4390*/  HADD2.F32 R24, -RZ, R24.H0_H0 ;  /* 0x20000018ff187230 */ /* 0x020fca0000004100 */
        /* <DEDUP_REMOVED lines=8> */
[----:B------:R-:W-:-:S07]  /*4420*/  F2FP.F16.F32.PACK_AB R4, RZ, R4 ;  /* 0x00000004ff04723e */ /* 0x000fce00000000ff */
.L_x_11221:
[----:B------:R-:W-:Y:S05]  /*4430*/  BSYNC.RECONVERGENT B0 ;  /* 0x0000000000007941 */ /* 0x000fea0003800200 */
.L_x_11220:
[----:B------:R-:W-:Y:S04]  /*4440*/  BSSY.RECONVERGENT B0, `(.L_x_11222) ;  /* 0x000000c000007945 */ /* 0x000fe80003800200 */
[----:B------:R-:W-:Y:S05]  /*4450*/  @P1 BRA `(.L_x_11223) ;  /* 0x0000000000281947 */ /* 0x000fea0003800000 */
        /* <DEDUP_REMOVED lines=10> */
.L_x_11223:
[----:B------:R-:W-:Y:S05]  /*4500*/  BSYNC.RECONVERGENT B0 ;  /* 0x0000000000007941 */ /* 0x000fea0003800200 */
.L_x_11222:
        /* <DEDUP_REMOVED lines=12> */
.L_x_11225:
[----:B------:R-:W-:Y:S05]  /*45d0*/  BSYNC.RECONVERGENT B0 ;  /* 0x0000000000007941 */ /* 0x000fea0003800200 */
.L_x_11224:
        /* <DEDUP_REMOVED lines=12> */
.L_x_11227:
[----:B------:R-:W-:Y:S05]  /*46a0*/  BSYNC.RECONVERGENT B0 ;  /* 0x0000000000007941 */ /* 0x000fea0003800200 */
.L_x_11226:
        /* <DEDUP_REMOVED lines=25> */
.L_x_11233:
[----:B------:R-:W-:Y:S02]  /*4840*/  HADD2.F32 R5, -RZ, R4.H0_H0 ;  /* 0x20000004ff057230 */ /* 0x000fe40000004100 */
[----:B------:R-:W-:-:S04]  /*4850*/  IMAD.MOV.U32 R19, RZ, RZ, R22 ;  /* 0x000000ffff137224 */ /* 0x000fc800078e0016 */
[----:B------:R-:W0:Y:S02]  /*4860*/  F2I.S64.TRUNC R4, R5 ;  /* 0x0000000500047311 */ /* 0x000e24000020d900 */
[----:B0-----:R0:W-:Y:S01]  /*4870*/  STG.E.U8 desc[UR36][R2.64], R4 ;  /* 0x0000000402007986 */ /* 0x0011e2000c101124 */
[----:B------:R-:W-:Y:S05]  /*4880*/  BRA `(.L_x_11229) ;  /* 0x0000000c00c07947 */ /* 0x000fea0003800000 */
.L_x_11232:
        /* <DEDUP_REMOVED lines=11> */
.L_x_11236:
[----:B------:R-:W-:Y:S02]  /*4940*/  HADD2.F32 R4, -RZ, R4.H0_H0 ;  /* 0x20000004ff047230 */ /* 0x000fe40000004100 */
[----:B------:R-:W-:Y:S02]  /*4950*/  IMAD.MOV.U32 R19, RZ, RZ, R22 ;  /* 0x000000ffff137224 */ /* 0x000fe400078e0016 */
[----:B------:R-:W0:Y:S02]  /*4960*/  F2I.FTZ.TRUNC.NTZ R5, R4 ;  /* 0x0000000400057305 */ /* 0x000e24000021f100 */
[----:B0-----:R2:W-:Y:S01]  /*4970*/  STG.E desc[UR36][R2.64], R5 ;  /* 0x0000000502007986 */ /* 0x0015e2000c101924 */
[----:B------:R-:W-:Y:S05]  /*4980*/  BRA `(.L_x_11229) ;  /* 0x0000000c00807947 */ /* 0x000fea0003800000 */
.L_x_11235:
[----:B------:R-:W-:Y:S02]  /*4990*/  HADD2.F32 R4, -RZ, R4.H0_H0 ;  /* 0x20000004ff047230 */ /* 0x000fe40000004100 */
[----:B------:R-:W-:Y:S02]  /*49a0*/  IMAD.MOV.U32 R19, RZ, RZ, R22 ;  /* 0x000000ffff137224 */ /* 0x000fe400078e0016 */
[----:B------:R-:W0:Y:S02]  /*49b0*/  F2I.FTZ.TRUNC.NTZ R5, R4 ;  /* 0x0000000400057305 */ /* 0x000e24000021f100 */
[----:B0-----:R0:W-:Y:S01]  /*49c0*/  STG.E.U16 desc[UR36][R2.64], R5 ;  /* 0x0000000502007986 */ /* 0x0011e2000c101524 */
[----:B------:R-:W-:Y:S05]  /*49d0*/  BRA `(.L_x_11229) ;  /* 0x0000000c006c7947 */ /* 0x000fea0003800000 */
.L_x_11231:
        /* <DEDUP_REMOVED lines=10> */
.L_x_11238:
[----:B------:R0:W-:Y:S01]  /*4a80*/  STG.E.U16 desc[UR36][R2.64], R4 ;  /* 0x0000000402007986 */ /* 0x0001e2000c101524 */
[----:B------:R-:W-:Y:S01]  /*4a90*/  IMAD.MOV.U32 R19, RZ, RZ, R22 ;  /* 0x000000ffff137224 */ /* 0x000fe200078e0016 */
[----:B------:R-:W-:Y:S06]  /*4aa0*/  BRA `(.L_x_11229) ;  /* 0x0000000c00387947 */ /* 0x000fec0003800000 */
.L_x_11237:
        /* <DEDUP_REMOVED lines=11> */
.L_x_11240:
[----:B------:R-:W-:Y:S02]  /*4b60*/  HADD2.F32 R0, -RZ, R4.H0_H0 ;  /* 0x20000004ff007230 */ /* 0x000fe40000004100 */
[----:B------:R-:W-:-:S03]  /*4b70*/  IMAD.MOV.U32 R19, RZ, RZ, R22 ;  /* 0x000000ffff137224 */ /* 0x000fc600078e0016 */
[----:B------:R-:W-:-:S04]  /*4b80*/  F2FP.F16.F32.PACK_AB R0, RZ, R0 ;  /* 0x00000000ff00723e */ /* 0x000fc800000000ff */
[----:B------:R-:W-:-:S05]  /*4b90*/  PRMT R0, R0, 0x5410, RZ ;  /* 0x0000541000007816 */ /* 0x000fca00000000ff */
[----:B------:R0:W-:Y:S01]  /*4ba0*/  STG.E desc[UR36][R2.64], R0 ;  /* 0x0000000002007986 */ /* 0x0001e2000c101924 */
[----:B------:R-:W-:Y:S05]  /*4bb0*/  BRA `(.L_x_11229) ;  /* 0x0000000800f47947 */ /* 0x000fea0003800000 */
.L_x_11239:
[----:B------:R-:W-:Y:S02]  /*4bc0*/  HADD2.F32 R4, -RZ, R4.H0_H0 ;  /* 0x20000004ff047230 */ /* 0x000fe40000004100 */
[----:B------:R-:W-:-:S03]  /*4bd0*/  IMAD.MOV.U32 R19, RZ, RZ, R22 ;  /* 0x000000ffff137224 */ /* 0x000fc600078e0016 */
[----:B------:R-:W-:-:S06]  /*4be0*/  FMUL.FTZ R4, R4, 1 ;  /* 0x3f80000004047820 */ /* 0x000fcc0000410000 */
[----:B------:R-:W0:Y:S02]  /*4bf0*/  F2F.F64.F32 R4, R4 ;  /* 0x0000000400047310 */ /* 0x000e240000201800 */
[----:B0-----:R0:W-:Y:S01]  /*4c00*/  STG.E.64 desc[UR36][R2.64], R4 ;  /* 0x0000000402007986 */ /* 0x0011e2000c101b24 */
[----:B------:R-:W-:Y:S05]  /*4c10*/  BRA `(.L_x_11229) ;  /* 0x0000000800dc7947 */ /* 0x000fea0003800000 */
.L_x_11230:
        /* <DEDUP_REMOVED lines=14> */
.L_x_11243:
[----:B------:R-:W-:Y:S01]  /*4d00*/  HADD2.F32 R4, -RZ, R4.H0_H0 ;  /* 0x20000004ff047230 */ /* 0x000fe20000004100 */
[----:B------:R-:W-:Y:S01]  /*4d10*/  CS2R R6, SRZ ;  /* 0x0000000000067805 */ /* 0x000fe2000001ff00 */
[----:B------:R-:W-:-:S03]  /*4d20*/  IMAD.MOV.U32 R19, RZ, RZ, R22 ;  /* 0x000000ffff137224 */ /* 0x000fc600078e0016 */
[----:B------:R-:W-:-:S06]  /*4d30*/  FMUL.FTZ R4, R4, 1 ;  /* 0x3f80000004047820 */ /* 0x000fcc0000410000 */
[----:B------:R-:W0:Y:S02]  /*4d40*/  F2F.F64.F32 R4, R4 ;  /* 0x0000000400047310 */ /* 0x000e240000201800 */
[----:B0-----:R0:W-:Y:S01]  /*4d50*/  STG.E.128 desc[UR36][R2.64], R4 ;  /* 0x0000000402007986 */ /* 0x0011e2000c101d24 */
[----:B------:R-:W-:Y:S05]  /*4d60*/  BRA `(.L_x_11229) ;  /* 0x0000000800887947 */ /* 0x000fea0003800000 */
.L_x_11242:
        /* <DEDUP_REMOVED lines=19> */
.L_x_11247:
[----:B------:R-:W-:Y:S05]  /*4ea0*/  BSYNC.RECONVERGENT B0 ;  /* 0x0000000000007941 */ /* 0x000fea0003800200 */
.L_x_11246:
[----:B------:R-:W-:Y:S01]  /*4eb0*/  LOP3.LUT R5, R0, 0x80, R5, 0xf8, !PT ;  /* 0x0000008000057812 */ /* 0x000fe200078ef805 */
[----:B------:R-:W-:-:S04]  /*4ec0*/  IMAD.MOV.U32 R19, RZ, RZ, R22 ;  /* 0x000000ffff137224 */ /* 0x000fc800078e0016 */
[----:B------:R0:W-:Y:S01]  /*4ed0*/  STG.E.U8 desc[UR36][R2.64], R5 ;  /* 0x0000000502007986 */ /* 0x0001e2000c101124 */
[----:B------:R-:W-:Y:S05]  /*4ee0*/  BRA `(.L_x_11229) ;  /* 0x0000000800287947 */ /* 0x000fea0003800000 */
.L_x_11245:
        /* <DEDUP_REMOVED lines=15> */
.L_x_11249:
[----:B------:R-:W-:Y:S05]  /*4fe0*/  BSYNC.RECONVERGENT B0 ;  /* 0x0000000000007941 */ /* 0x000fea0003800200 */
.L_x_11248:
[----:B------:R-:W-:Y:S01]  /*4ff0*/  LOP3.LUT R5, R0, 0x80, R5, 0xf8, !PT ;  /* 0x0000008000057812 */ /* 0x000fe200078ef805 */
[----:B------:R-:W-:-:S04]  /*5000*/  IMAD.MOV.U32 R19, RZ, RZ, R22 ;  /* 0x000000ffff137224 */ /* 0x000fc800078e0016 */
[----:B------:R0:W-:Y:S01]  /*5010*/  STG.E.U8 desc[UR36][R2.64], R5 ;  /* 0x0000000502007986 */ /* 0x0001e2000c101124 */
[----:B------:R-:W-:Y:S05]  /*5020*/  BRA `(.L_x_11229) ;  /* 0x0000000400d87947 */ /* 0x000fea0003800000 */
.L_x_11244:
[----:B------:R-:W-:Y:S02]  /*5030*/  HADD2.F32 R0, -RZ, R4.H0_H0 ;  /* 0x20000004ff007230 */ /* 0x000fe40000004100 */
[----:B------:R-:W-:-:S03]  /*5040*/  IMAD.MOV.U32 R19, RZ, RZ, R22 ;  /* 0x000000ffff137224 */ /* 0x000fc600078e0016 */
[----:B------:R-:W-:-:S05]  /*5050*/  F2FP.BF16.F32.PACK_AB R0, RZ, R0 ;  /* 0x00000000ff00723e */ /* 0x000fca00000010ff */
[----:B------:R0:W-:Y:S01]  /*5060*/  STG.E.U16 desc[UR36][R2.64], R0 ;  /* 0x0000000002007986 */ /* 0x0001e2000c101524 */
[----:B------:R-:W-:Y:S05]  /*5070*/  BRA `(.L_x_11229) ;  /* 0x0000000400c47947 */ /* 0x000fea0003800000 */
.L_x_11241:
        /* <DEDUP_REMOVED lines=13> */
.L_x_11252:
        /* <DEDUP_REMOVED lines=13> */
.L_x_11255:
[----:B------:R-:W-:-:S04]  /*5220*/  SHF.R.U32.HI R0, RZ, 0x14, R5 ;  /* 0x00000014ff007819 */ /* 0x000fc80000011605 */
[----:B------:R-:W-:-:S04]  /*5230*/  LOP3.LUT R0, R0, 0x1, RZ, 0xc0, !PT ;  /* 0x0000000100007812 */ /* 0x000fc800078ec0ff */
[----:B------:R-:W-:-:S04]  /*5240*/  IADD3 R0, PT, PT, R5, 0x487ffff, R0 ;  /* 0x0487ffff05007810 */ /* 0x000fc80007ffe000 */
[----:B------:R-:W-:-:S04]  /*5250*/  SHF.R.U32.HI R0, RZ, 0x14, R0 ;  /* 0x00000014ff007819 */ /* 0x000fc80000011600 */
[----:B------:R-:W-:-:S07]  /*5260*/  LOP3.LUT R4, R0, 0xff, RZ, 0xc0, !PT ;  /* 0x000000ff00047812 */ /* 0x000fce00078ec0ff */
.L_x_11256:
[----:B------:R-:W-:-:S04]  /*5270*/  SHF.R.U32.HI R5, RZ, 0x18, R5 ;  /* 0x00000018ff057819 */ /* 0x000fc80000011605 */
[----:B------:R-:W-:-:S04]  /*5280*/  LOP3.LUT R4, R4, 0x80, R5, 0xf8, !PT ;  /* 0x0000008004047812 */ /* 0x000fc800078ef805 */
[----:B------:R-:W-:-:S07]  /*5290*/  PRMT R0, R4, 0x7610, R0 ;  /* 0x0000761004007816 */ /* 0x000fce0000000000 */
.L_x_11254:
[----:B------:R-:W-:Y:S05]  /*52a0*/  BSYNC.RECONVERGENT B0 ;  /* 0x0000000000007941 */ /* 0x000fea0003800200 */
.L_x_11253:
[----:B------:R0:W-:Y:S01]  /*52b0*/  STG.E.U8 desc[UR36][R2.64], R0 ;  /* 0x0000000002007986 */ /* 0x0001e2000c101124 */
[----:B------:R-:W-:Y:S01]  /*52c0*/  IMAD.MOV.U32 R19, RZ, RZ, R22 ;  /* 0x000000ffff137224 */ /* 0x000fe200078e0016 */
[----:B------:R-:W-:Y:S06]  /*52d0*/  BRA `(.L_x_11229) ;  /* 0x00000004002c7947 */ /* 0x000fec0003800000 */
.L_x_11251:
        /* <DEDUP_REMOVED lines=13> */
.L_x_11259:
[----:B------:R-:W-:-:S04]  /*53b0*/  SHF.R.U32.HI R0, RZ, 0x15, R5 ;  /* 0x00000015ff007819 */ /* 0x000fc80000011605 */
[----:B------:R-:W-:-:S04]  /*53c0*/  LOP3.LUT R0, R0, 0x1, RZ, 0xc0, !PT ;  /* 0x0000000100007812 */ /* 0x000fc800078ec0ff */
[----:B------:R-:W-:-:S04]  /*53d0*/  IADD3 R0, PT, PT, R5, 0x88fffff, R0 ;  /* 0x088fffff05007810 */ /* 0x000fc80007ffe000 */
[----:B------:R-:W-:-:S04]  /*53e0*/  SHF.R.U32.HI R0, RZ, 0x15, R0 ;  /* 0x00000015ff007819 */ /* 0x000fc80000011600 */
[----:B------:R-:W-:-:S07]  /*53f0*/  LOP3.LUT R4, R0, 0xff, RZ, 0xc0, !PT ;  /* 0x000000ff00047812 */ /* 0x000fce00078ec0ff */
.L_x_11260:
[----:B------:R-:W-:-:S04]  /*5400*/  SHF.R.U32.HI R5, RZ, 0x18, R5 ;  /* 0x00000018ff057819 */ /* 0x000fc80000011605 */
[----:B------:R-:W-:-:S04]  /*5410*/  LOP3.LUT R4, R4, 0x80, R5, 0xf8, !PT ;  /* 0x0000008004047812 */ /* 0x000fc800078ef805 */
[----:B------:R-:W-:-:S07]  /*5420*/  PRMT R0, R4, 0x7610, R0 ;  /* 0x0000761004007816 */ /* 0x000fce0000000000 */
.L_x_11258:
[----:B------:R-:W-:Y:S05]  /*5430*/  BSYNC.RECONVERGENT B0 ;  /* 0x0000000000007941 */ /* 0x000fea0003800200 */
.L_x_11257:
[----:B------:R0:W-:Y:S01]  /*5440*/  STG.E.U8 desc[UR36][R2.64], R0 ;  /* 0x0000000002007986 */ /* 0x0001e2000c101124 */
[----:B------:R-:W-:Y:S01]  /*5450*/  IMAD.MOV.U32 R19, RZ, RZ, R22 ;  /* 0x000000ffff137224 */ /* 0x000fe200078e0016 */
[----:B------:R-:W-:Y:S06]  /*5460*/  BRA `(.L_x_11229) ;  /* 0x0000000000c87947 */ /* 0x000fec0003800000 */
.L_x_11250:
[----:B------:R-:W-:-:S13]  /*5470*/  ISETP.NE.AND P0, PT, R0, 0x1c, PT ;  /* 0x0000001c0000780c */ /* 0x000fda0003f05270 */
[----:B------:R-:W-:Y:S05]  /*5480*/  @!P0 BRA `(.L_x_11261) ;  /* 0x0000000000b08947 */ /* 0x000fea0003800000 */
[----:B------:R-:W-:-:S13]  /*5490*/  ISETP.NE.AND P0, PT, R0, 0x1d, PT ;  /* 0x0000001d0000780c */ /* 0x000fda0003f05270 */
[----:B------:R-:W-:Y:S05]  /*54a0*/  @!P0 BRA `(.L_x_11262) ;  /* 0x0000000000948947 */ /* 0x000fea0003800000 */
[----:B------:R-:W-:-:S13]  /*54b0*/  ISETP.NE.AND P0, PT, R0, 0x2c, PT ;  /* 0x0000002c0000780c */ /* 0x000fda0003f05270 */
[----:B------:R-:W-:Y:S05]  /*54c0*/  @!P0 BRA `(.L_x_11263) ;  /* 0x0000000000488947 */ /* 0x000fea0003800000 */
.L_x_11234:
        /* <DEDUP_REMOVED lines=16> */
.L_x_11264:
[----:B------:R-:W-:Y:S01]  /*55d0*/  IMAD.MOV.U32 R19, RZ, RZ, R22 ;  /* 0x000000ffff137224 */ /* 0x000fe200078e0016 */
[----:B------:R-:W-:Y:S06]  /*55e0*/  BRA `(.L_x_11229) ;  /* 0x0000000000687947 */ /* 0x000fec0003800000 */
.L_x_11263:
        /* <DEDUP_REMOVED lines=17> */
.L_x_11262:
[----:B------:R-:W-:Y:S02]  /*5700*/  HADD2.F32 R4, -RZ, R4.H0_H0 ;  /* 0x20000004ff047230 */ /* 0x000fe40000004100 */
[----:B------:R-:W-:-:S04]  /*5710*/  IMAD.MOV.U32 R19, RZ, RZ, R22 ;  /* 0x000000ffff137224 */ /* 0x000fc800078e0016 */
[----:B------:R-:W0:Y:S02]  /*5720*/  F2I.U64.TRUNC R4, R4 ;  /* 0x0000000400047311 */ /* 0x000e24000020d800 */
[----:B0-----:R0:W-:Y:S01]  /*5730*/  STG.E.64 desc[UR36][R2.64], R4 ;  /* 0x0000000402007986 */ /* 0x0011e2000c101b24 */
[----:B------:R-:W-:Y:S05]  /*5740*/  BRA `(.L_x_11229) ;  /* 0x0000000000107947 */ /* 0x000fea0003800000 */
.L_x_11261:
[----:B------:R-:W-:Y:S02]  /*5750*/  HADD2.F32 R4, -RZ, R4.H0_H0 ;  /* 0x20000004ff047230 */ /* 0x000fe40000004100 */
[----:B------:R-:W-:Y:S02]  /*5760*/  IMAD.MOV.U32 R19, RZ, RZ, R22 ;  /* 0x000000ffff137224 */ /* 0x000fe400078e0016 */
[----:B------:R-:W0:Y:S02]  /*5770*/  F2I.FTZ.U32.TRUNC.NTZ R5, R4 ;  /* 0x0000000400057305 */ /* 0x000e24000021f000 */
[----:B0-----:R0:W-:Y:S03]  /*5780*/  STG.E desc[UR36][R2.64], R5 ;  /* 0x0000000502007986 */ /* 0x0011e6000c101924 */
.L_x_11229:
[----:B------:R-:W-:Y:S05]  /*5790*/  BSYNC.RECONVERGENT B6 ;  /* 0x0000000000067941 */ /* 0x000fea0003800200 */
.L_x_11228:
        /* <DEDUP_REMOVED lines=25> */
.L_x_11270:
[----:B------:R-:W-:-:S06]  /*5930*/  HADD2.F32 R5, -RZ, R26.H0_H0 ;  /* 0x2000001aff057230 */ /* 0x000fcc0000004100 */
[----:B------:R-:W0:Y:S02]  /*5940*/  F2I.S64.TRUNC R4, R5 ;  /* 0x0000000500047311 */ /* 0x000e24000020d900 */
[----:B0-----:R3:W-:Y:S01]  /*5950*/  STG.E.U8 desc[UR36][R2.64], R4 ;  /* 0x0000000402007986 */ /* 0x0017e2000c101124 */
[----:B------:R-:W-:Y:S05]  /*5960*/  BRA `(.L_x_11272) ;  /* 0x0000000c006c7947 */ /* 0x000fea0003800000 */
.L_x_11269:
        /* <DEDUP_REMOVED lines=10> */
.L_x_11274:
[----:B------:R-:W-:-:S04]  /*5a10*/  HADD2.F32 R26, -RZ, R26.H0_H0 ;  /* 0x2000001aff1a7230 */ /* 0x000fc80000004100 */
[----:B------:R-:W0:Y:S02]  /*5a20*/  F2I.FTZ.TRUNC.NTZ R5, R26 ;  /* 0x0000001a00057305 */ /* 0x000e24000021f100 */
[----:B0-----:R2:W-:Y:S01]  /*5a30*/  STG.E desc[UR36][R2.64], R5 ;  /* 0x0000000502007986 */ /* 0x0015e2000c101924 */
[----:B------:R-:W-:Y:S05]  /*5a40*/  BRA `(.L_x_11272) ;  /* 0x0000000c00347947 */ /* 0x000fea0003800000 */
.L_x_11273:
[----:B------:R-:W-:-:S04]  /*5a50*/  HADD2.F32 R26, -RZ, R26.H0_H0 ;  /* 0x2000001aff1a7230 */ /* 0x000fc80000004100 */
[----:B------:R-:W0:Y:S02]  /*5a60*/  F2I.FTZ.TRUNC.NTZ R5, R26 ;  /* 0x0000001a00057305 */ /* 0x000e24000021f100 */
[----:B0-----:R0:W-:Y:S01]  /*5a70*/  STG.E.U16 desc[UR36][R2.64], R5 ;  /* 0x0000000502007986 */ /* 0x0011e2000c101524 */
[----:B------:R-:W-:Y:S05]  /*5a80*/  BRA `(.L_x_11272) ;  /* 0x0000000c00247947 */ /* 0x000fea0003800000 */
.L_x_11268:
        /* <DEDUP_REMOVED lines=9> */
.L_x_11276:
[----:B------:R0:W-:Y:S01]  /*5b20*/  STG.E.U16 desc[UR36][R2.64], R26 ;  /* 0x0000001a02007986 */ /* 0x0001e2000c101524 */
[----:B------:R-:W-:Y:S05]  /*5b30*/  BRA `(.L_x_11272) ;  /* 0x0000000800f87947 */ /* 0x000fea0003800000 */
.L_x_11275:
        /* <DEDUP_REMOVED lines=10> */
.L_x_11278:
[----:B------:R-:W-:-:S05]  /*5be0*/  HADD2.F32 R0, -RZ, R26.H0_H0 ;  /* 0x2000001aff007230 */ /* 0x000fca0000004100 */
[----:B------:R-:W-:-:S04]  /*5bf0*/  F2FP.F16.F32.PACK_AB R0, RZ, R0 ;  /* 0x00000000ff00723e */ /* 0x000fc800000000ff */
[----:B------:R-:W-:-:S05]  /*5c00*/  PRMT R0, R0, 0x5410, RZ ;  /* 0x0000541000007816 */ /* 0x000fca00000000ff */
[----:B------:R0:W-:Y:S01]  /*5c10*/  STG.E desc[UR36][R2.64], R0 ;  /* 0x0000000002007986 */ /* 0x0001e2000c101924 */
[----:B------:R-:W-:Y:S05]  /*5c20*/  BRA `(.L_x_11272) ;  /* 0x0000000800bc7947 */ /* 0x000fea0003800000 */
.L_x_11277:
[----:B------:R-:W-:-:S05]  /*5c30*/  HADD2.F32 R4, -RZ, R26.H0_H0 ;  /* 0x2000001aff047230 */ /* 0x000fca0000004100 */
[----:B------:R-:W-:-:S06]  /*5c40*/  FMUL.FTZ R4, R4, 1 ;  /* 0x3f80000004047820 */ /* 0x000fcc0000410000 */
[----:B------:R-:W0:Y:S02]  /*5c50*/  F2F.F64.F32 R4, R4 ;  /* 0x0000000400047310 */ /* 0x000e240000201800 */
[----:B0-----:R0:W-:Y:S01]  /*5c60*/  STG.E.64 desc[UR36][R2.64], R4 ;  /* 0x0000000402007986 */ /* 0x0011e2000c101b24 */
[----:B------:R-:W-:Y:S05]  /*5c70*/  BRA `(.L_x_11272) ;  /* 0x0000000800a87947 */ /* 0x000fea0003800000 */
.L_x_11267:
        /* <DEDUP_REMOVED lines=14> */
.L_x_11282:
        /* <DEDUP_REMOVED lines=18> */
.L_x_11285:
[----:B------:R-:W-:-:S04]  /*5e80*/  SHF.R.U32.HI R5, RZ, 0x18, R5 ;  /* 0x00000018ff057819 */ /* 0x000fc80000011605 */
[----:B------:R-:W-:-:S07]  /*5e90*/  LOP3.LUT R0, R0, 0x80, R5, 0xf8, !PT ;  /* 0x0000008000007812 */ /* 0x000fce00078ef805 */
.L_x_11284:
[----:B------:R-:W-:Y:S05]  /*5ea0*/  BSYNC.RECONVERGENT B0 ;  /* 0x0000000000007941 */ /* 0x000fea0003800200 */
.L_x_11283:
[----:B------:R0:W-:Y:S01]  /*5eb0*/  STG.E.U8 desc[UR36][R2.64], R0 ;  /* 0x0000000002007986 */ /* 0x0001e2000c101124 */
[----:B------:R-:W-:Y:S05]  /*5ec0*/  BRA `(.L_x_11272) ;  /* 0x0000000800147947 */ /* 0x000fea0003800000 */
.L_x_11281:
        /* <DEDUP_REMOVED lines=18> */
.L_x_11288:
[----:B------:R-:W-:-:S04]  /*5ff0*/  SHF.R.U32.HI R5, RZ, 0x18, R5 ;  /* 0x00000018ff057819 */ /* 0x000fc80000011605 */
[----:B------:R-:W-:-:S07]  /*6000*/  LOP3.LUT R0, R0, 0x80, R5, 0xf8, !PT ;  /* 0x0000008000007812 */ /* 0x000fce00078ef805 */
.L_x_11287:
[----:B------:R-:W-:Y:S05]  /*6010*/  BSYNC.RECONVERGENT B0 ;  /* 0x0000000000007941 */ /* 0x000fea0003800200 */
.L_x_11286:
[----:B------:R0:W-:Y:S01]  /*6020*/  STG.E.U8 desc[UR36][R2.64], R0 ;  /* 0x0000000002007986 */ /* 0x0001e2000c101124 */
[----:B------:R-:W-:Y:S05]  /*6030*/  BRA `(.L_x_11272) ;  /* 0x0000000400b87947 */ /* 0x000fea0003800000 */
.L_x_11280:
        /* <DEDUP_REMOVED lines=22> */
.L_x_11290:
[----:B------:R-:W-:-:S06]  /*61a0*/  HADD2.F32 R4, -RZ, R26.H0_H0 ;  /* 0x2000001aff047230 */ /* 0x000fcc0000004100 */
[----:B------:R-:W0:Y:S02]  /*61b0*/  F2I.U64.TRUNC R4, R4 ;  /* 0x0000000400047311 */ /* 0x000e24000020d800 */
[----:B0-----:R0:W-:Y:S01]  /*61c0*/  STG.E.64 desc[UR36][R2.64], R4 ;  /* 0x0000000402007986 */ /* 0x0011e2000c101b24 */
[----:B------:R-:W-:Y:S05]  /*61d0*/  BRA `(.L_x_11272) ;  /* 0x0000000400507947 */ /* 0x000fea0003800000 */
.L_x_11289:
[----:B------:R-:W-:-:S04]  /*61e0*/  HADD2.F32 R26, -RZ, R26.H0_H0 ;  /* 0x2000001aff1a7230 */ /* 0x000fc80000004100 */
[----:B------:R-:W0:Y:S02]  /*61f0*/  F2I.FTZ.U32.TRUNC.NTZ R5, R26 ;  /* 0x0000001a00057305 */ /* 0x000e24000021f000 */
[----:B0-----:R0:W-:Y:S01]  /*6200*/  STG.E desc[UR36][R2.64], R5 ;  /* 0x0000000502007986 */ /* 0x0011e2000c101924 */
[----:B------:R-:W-:Y:S05]  /*6210*/  BRA `(.L_x_11272) ;  /* 0x0000000400407947 */ /* 0x000fea0003800000 */
.L_x_11279:
        /* <DEDUP_REMOVED lines=11> */
.L_x_11292:
[----:B------:R-:W-:Y:S01]  /*62d0*/  HADD2.F32 R26, -RZ, R26.H0_H0 ;  /* 0x2000001aff1a7230 */ /* 0x000fe20000004100 */
[----:B------:R-:W-:-:S04]  /*62e0*/  CS2R R6, SRZ ;  /* 0x0000000000067805 */ /* 0x000fc8000001ff00 */
[----:B------:R-:W-:-:S06]  /*62f0*/  FMUL.FTZ R4, R26, 1 ;  /* 0x3f8000001a047820 */ /* 0x000fcc0000410000 */
[----:B------:R-:W0:Y:S02]  /*6300*/  F2F.F64.F32 R4, R4 ;  /* 0x0000000400047310 */ /* 0x000e240000201800 */
[----:B0-----:R0:W-:Y:S01]  /*6310*/  STG.E.128 desc[UR36][R2.64], R4 ;  /* 0x0000000402007986 */ /* 0x0011e2000c101d24 */
[----:B------:R-:W-:Y:S05]  /*6320*/  BRA `(.L_x_11272) ;  /* 0x0000000000fc7947 */ /* 0x000fea0003800000 */
.L_x_11291:
[----:B------:R-:W-:-:S13]  /*6330*/  ISETP.NE.AND P0, PT, R0, 0xf, PT ;  /* 0x0000000f0000780c */ /* 0x000fda0003f05270 */
[----:B------:R-:W-:Y:S05]  /*6340*/  @!P0 BRA `(.L_x_11293) ;  /* 0x0000000000e88947 */ /* 0x000fea0003800000 */
[----:B------:R-:W-:-:S13]  /*6350*/  ISETP.NE.AND P0, PT, R0, 0x17, PT ;  /* 0x000000170000780c */ /* 0x000fda0003f05270 */
[----:B------:R-:W-:Y:S05]  /*6360*/  @!P0 BRA `(.L_x_11294) ;  /* 0x0000000000908947 */ /* 0x000fea0003800000 */
[----:B------:R-:W-:-:S13]  /*6370*/  ISETP.NE.AND P0, PT, R0, 0x18, PT ;  /* 0x000000180000780c */ /* 0x000fda0003f05270 */
[----:B------:R-:W-:Y:S05]  /*6380*/  @!P0 BRA `(.L_x_11295) ;  /* 0x0000000000448947 */ /* 0x000fea0003800000 */
.L_x_11271:
        /* <DEDUP_REMOVED lines=16> */
.L_x_11296:
[----:B------:R-:W-:Y:S05]  /*6490*/  BRA `(.L_x_11272) ;  /* 0x0000000000a07947 */ /* 0x000fea0003800000 */
.L_x_11295:
        /* <DEDUP_REMOVED lines=13> */
.L_x_11298:
[----:B------:R-:W-:Y:S05]  /*6570*/  BSYNC.RECONVERGENT B0 ;  /* 0x0000000000007941 */ /* 0x000fea0003800200 */
.L_x_11297:
[----:B------:R-:W-:-:S05]  /*6580*/  LOP3.LUT R5, R0, 0x80, R5, 0xf8, !PT ;  /* 0x0000008000057812 */ /* 0x000fca00078ef805 */
[----:B------:R0:W-:Y:S01]  /*6590*/  STG.E.U8 desc[UR36][R2.64], R5 ;  /* 0x0000000502007986 */ /* 0x0001e2000c101124 */
[----:B------:R-:W-:Y:S05]  /*65a0*/  BRA `(.L_x_11272) ;  /* 0x00000000005c7947 */ /* 0x000fea0003800000 */
.L_x_11294:
        /* <DEDUP_REMOVED lines=12> */
.L_x_11300:
[----:B------:R-:W-:Y:S01]  /*6670*/  IMAD.MOV.U32 R0, RZ, RZ, 0x7f ;  /* 0x0000007fff007424 */ /* 0x000fe200078e00ff */
[----:B------:R-:W-:-:S04]  /*6680*/  ISETP.GT.U32.AND P0, PT, R4, 0x7f800000, PT ;  /* 0x7f8000000400780c */ /* 0x000fc80003f04070 */
[----:B------:R-:W-:-:S09]  /*6690*/  SEL R0, R0, 0x7c, P0 ;  /* 0x0000007c00007807 */ /* 0x000fd20000000000 */
.L_x_11301:
[----:B------:R-:W-:Y:S05]  /*66a0*/  BSYNC.RECONVERGENT B0 ;  /* 0x0000000000007941 */ /* 0x000fea0003800200 */
.L_x_11299:
[----:B------:R-:W-:-:S04]  /*66b0*/  SHF.R.U32.HI R5, RZ, 0x18, R5 ;  /* 0x00000018ff057819 */ /* 0x000fc80000011605 */
[----:B------:R-:W-:-:S05]  /*66c0*/  LOP3.LUT R5, R0, 0x80, R5, 0xf8, !PT ;  /* 0x0000008000057812 */ /* 0x000fca00078ef805 */
[----:B------:R0:W-:Y:S01]  /*66d0*/  STG.E.U8 desc[UR36][R2.64], R5 ;  /* 0x0000000502007986 */ /* 0x0001e2000c101124 */
[----:B------:R-:W-:Y:S05]  /*66e0*/  BRA `(.L_x_11272) ;  /* 0x00000000000c7947 */ /* 0x000fea0003800000 */
.L_x_11293:
[----:B------:R-:W-:-:S05]  /*66f0*/  HADD2.F32 R0, -RZ, R26.H0_H0 ;  /* 0x2000001aff007230 */ /* 0x000fca0000004100 */
[----:B------:R-:W-:-:S05]  /*6700*/  F2FP.BF16.F32.PACK_AB R0, RZ, R0 ;  /* 0x00000000ff00723e */ /* 0x000fca00000010ff */
[----:B------:R0:W-:Y:S02]  /*6710*/  STG.E.U16 desc[UR36][R2.64], R0 ;  /* 0x0000000002007986 */ /* 0x0001e4000c101524 */
.L_x_11272:
        /* <DEDUP_REMOVED lines=25> */
.L_x_11305:
[----:B------:R-:W-:-:S06]  /*68b0*/  HADD2.F32 R5, -RZ, R24.H0_H0 ;  /* 0x20000018ff057230 */ /* 0x000fcc0000004100 */
[----:B------:R-:W0:Y:S02]  /*68c0*/  F2I.S64.TRUNC R4, R5 ;  /* 0x0000000500047311 */ /* 0x000e24000020d900 */
[----:B0-----:R0:W-:Y:S01]  /*68d0*/  STG.E.U8 desc[UR36][R2.64], R4 ;  /* 0x0000000402007986 */ /* 0x0011e2000c101124 */
[----:B------:R-:W-:Y:S05]  /*68e0*/  BRA `(.L_x_11307) ;  /* 0x0000000c006c7947 */ /* 0x000fea0003800000 */
.L_x_11304:
        /* <DEDUP_REMOVED lines=10> */
.L_x_11309:
[----:B------:R-:W-:-:S04]  /*6990*/  HADD2.F32 R24, -RZ, R24.H0_H0 ;  /* 0x20000018ff187230 */ /* 0x000fc80000004100 */
[----:B------:R-:W0:Y:S02]  /*69a0*/  F2I.FTZ.TRUNC.NTZ R5, R24 ;  /* 0x0000001800057305 */ /* 0x000e24000021f100 */
[----:B0-----:R0:W-:Y:S01]  /*69b0*/  STG.E desc[UR36][R2.64], R5 ;  /* 0x0000000502007986 */ /* 0x0011e2000c101924 */
[----:B------:R-:W-:Y:S05]  /*69c0*/  BRA `(.L_x_11307) ;  /* 0x0000000c00347947 */ /* 0x000fea0003800000 */
.L_x_11308:
[----:B------:R-:W-:-:S04]  /*69d0*/  HADD2.F32 R24, -RZ, R24.H0_H0 ;  /* 0x20000018ff187230 */ /* 0x000fc80000004100 */
[----:B------:R-:W0:Y:S02]  /*69e0*/  F2I.FTZ.TRUNC.NTZ R5, R24 ;  /* 0x0000001800057305 */ /* 0x000e24000021f100 */
[----:B0-----:R0:W-:Y:S01]  /*69f0*/  STG.E.U16 desc[UR36][R2.64], R5 ;  /* 0x0000000502007986 */ /* 0x0011e2000c101524 */
[----:B------:R-:W-:Y:S05]  /*6a00*/  BRA `(.L_x_11307) ;  /* 0x0000000c00247947 */ /* 0x000fea0003800000 */
.L_x_11303:
        /* <DEDUP_REMOVED lines=9> */
.L_x_11311:
[----:B------:R0:W-:Y:S01]  /*6aa0*/  STG.E.U16 desc[UR36][R2.64], R24 ;  /* 0x0000001802007986 */ /* 0x0001e2000c101524 */
[----:B------:R-:W-:Y:S05]  /*6ab0*/  BRA `(.L_x_11307) ;  /* 0x0000000800f87947 */ /* 0x000fea0003800000 */
.L_x_11310:
        /* <DEDUP_REMOVED lines=10> */
.L_x_11313:
[----:B------:R-:W-:-:S05]  /*6b60*/  HADD2.F32 R0, -RZ, R24.H0_H0 ;  /* 0x20000018ff007230 */ /* 0x000fca0000004100 */
[----:B------:R-:W-:-:S04]  /*6b70*/  F2FP.F16.F32.PACK_AB R0, RZ, R0 ;  /* 0x00000000ff00723e */ /* 0x000fc800000000ff */
[----:B------:R-:W-:-:S05]  /*6b80*/  PRMT R0, R0, 0x5410, RZ ;  /* 0x0000541000007816 */ /* 0x000fca00000000ff */
[----:B------:R0:W-:Y:S01]  /*6b90*/  STG.E desc[UR36][R2.64], R0 ;  /* 0x0000000002007986 */ /* 0x0001e2000c101924 */
[----:B------:R-:W-:Y:S05]  /*6ba0*/  BRA `(.L_x_11307) ;  /* 0x0000000800bc7947 */ /* 0x000fea0003800000 */
.L_x_11312:
[----:B------:R-:W-:-:S05]  /*6bb0*/  HADD2.F32 R4, -RZ, R24.H0_H0 ;  /* 0x20000018ff047230 */ /* 0x000fca0000004100 */
[----:B------:R-:W-:-:S06]  /*6bc0*/  FMUL.FTZ R4, R4, 1 ;  /* 0x3f80000004047820 */ /* 0x000fcc0000410000 */
[----:B------:R-:W0:Y:S02]  /*6bd0*/  F2F.F64.F32 R4, R4 ;  /* 0x0000000400047310 */ /* 0x000e240000201800 */
[----:B0-----:R0:W-:Y:S01]  /*6be0*/  STG.E.64 desc[UR36][R2.64], R4 ;  /* 0x0000000402007986 */ /* 0x0011e2000c101b24 */
[----:B------:R-:W-:Y:S05]  /*6bf0*/  BRA `(.L_x_11307) ;  /* 0x0000000800a87947 */ /* 0x000fea0003800000 */
.L_x_11302:
        /* <DEDUP_REMOVED lines=14> */
.L_x_11317:
        /* <DEDUP_REMOVED lines=18> */
.L_x_11320:
[----:B------:R-:W-:-:S04]  /*6e00*/  SHF.R.U32.HI R5, RZ, 0x18, R5 ;  /* 0x00000018ff057819 */ /* 0x000fc80000011605 */
[----:B------:R-:W-:-:S07]  /*6e10*/  LOP3.LUT R0, R0, 0x80, R5, 0xf8, !PT ;  /* 0x0000008000007812 */ /* 0x000fce00078ef805 */
.L_x_11319:
[----:B------:R-:W-:Y:S05]  /*6e20*/  BSYNC.RECONVERGENT B0 ;  /* 0x0000000000007941 */ /* 0x000fea0003800200 */
.L_x_11318:
[----:B------:R4:W-:Y:S01]  /*6e30*/  STG.E.U8 desc[UR36][R2.64], R0 ;  /* 0x0000000002007986 */ /* 0x0009e2000c101124 */
[----:B------:R-:W-:Y:S05]  /*6e40*/  BRA `(.L_x_11307) ;  /* 0x0000000800147947 */ /* 0x000fea0003800000 */
.L_x_11316:
        /* <DEDUP_REMOVED lines=18> */
.L_x_11323:
[----:B------:R-:W-:-:S04]  /*6f70*/  SHF.R.U32.HI R5, RZ, 0x18, R5 ;  /* 0x00000018ff057819 */ /* 0x000fc80000011605 */
[----:B------:R-:W-:-:S07]  /*6f80*/  LOP3.LUT R0, R0, 0x80, R5, 0xf8, !PT ;  /* 0x0000008000007812 */ /* 0x000fce00078ef805 */
.L_x_11322:
[----:B------:R-:W-:Y:S05]  /*6f90*/  BSYNC.RECONVERGENT B0 ;  /* 0x0000000000007941 */ /* 0x000fea0003800200 */
.L_x_11321:
[----:B------:R3:W-:Y:S01]  /*6fa0*/  STG.E.U8 desc[UR36][R2.64], R0 ;  /* 0x0000000002007986 */ /* 0x0007e2000c101124 */
[----:B------:R-:W-:Y:S05]  /*6fb0*/  BRA `(.L_x_11307) ;  /* 0x0000000400b87947 */ /* 0x000fea0003800000 */
.L_x_11315:
        /* <DEDUP_REMOVED lines=22> */
.L_x_11325:
[----:B------:R-:W-:-:S06]  /*7120*/  HADD2.F32 R4, -RZ, R24.H0_H0 ;  /* 0x20000018ff047230 */ /* 0x000fcc0000004100 */
[----:B------:R-:W0:Y:S02]  /*7130*/  F2I.U64.TRUNC R4, R4 ;  /* 0x0000000400047311 */ /* 0x000e24000020d800 */
[----:B0-----:R0:W-:Y:S01]  /*7140*/  STG.E.64 desc[UR36][R2.64], R4 ;  /* 0x0000000402007986 */ /* 0x0011e2000c101b24 */
[----:B------:R-:W-:Y:S05]  /*7150*/  BRA `(.L_x_11307) ;  /* 0x0000000400507947 */ /* 0x000fea0003800000 */
.L_x_11324:
[----:B------:R-:W-:-:S04]  /*7160*/  HADD2.F32 R24, -RZ, R24.H0_H0 ;  /* 0x20000018ff187230 */ /* 0x000fc80000004100 */
[----:B------:R-:W0:Y:S02]  /*7170*/  F2I.FTZ.U32.TRUNC.NTZ R5, R24 ;  /* 0x0000001800057305 */ /* 0x000e24000021f000 */
[----:B0-----:R2:W-:Y:S01]  /*7180*/  STG.E desc[UR36][R2.64], R5 ;  /* 0x0000000502007986 */ /* 0x0015e2000c101924 */
[----:B------:R-:W-:Y:S05]  /*7190*/  BRA `(.L_x_11307) ;  /* 0x0000000400407947 */ /* 0x000fea0003800000 */
.L_x_11314:
        /* <DEDUP_REMOVED lines=11> */
.L_x_11327:
[----:B------:R-:W-:Y:S01]  /*7250*/  HADD2.F32 R24, -RZ, R24.H0_H0 ;  /* 0x20000018ff187230 */ /* 0x000fe20000004100 */
[----:B------:R-:W-:-:S04]  /*7260*/  CS2R R6, SRZ ;  /* 0x0000000000067805 */ /* 0x000fc8000001ff00 */
[----:B------:R-:W-:-:S06]  /*7270*/  FMUL.FTZ R4, R24, 1 ;  /* 0x3f80000018047820 */ /* 0x000fcc0000410000 */
[----:B------:R-:W0:Y:S02]  /*7280*/  F2F.F64.F32 R4, R4 ;  /* 0x0000000400047310 */ /* 0x000e240000201800 */
[----:B0-----:R0:W-:Y:S01]  /*7290*/  STG.E.128 desc[UR36][R2.64], R4 ;  /* 0x0000000402007986 */ /* 0x0011e2000c101d24 */
[----:B------:R-:W-:Y:S05]  /*72a0*/  BRA `(.L_x_11307) ;  /* 0x0000000000fc7947 */ /* 0x000fea0003800000 */
.L_x_11326:
[----:B------:R-:W-:-:S13]  /*72b0*/  ISETP.NE.AND P0, PT, R0, 0xf, PT ;  /* 0x0000000f0000780c */ /* 0x000fda0003f05270 */
[----:B------:R-:W-:Y:S05]  /*72c0*/  @!P0 BRA `(.L_x_11328) ;  /* 0x0000000000e88947 */ /* 0x000fea0003800000 */
[----:B------:R-:W-:-:S13]  /*72d0*/  ISETP.NE.AND P0, PT, R0, 0x17, PT ;  /* 0x000000170000780c */ /* 0x000fda0003f05270 */
[----:B------:R-:W-:Y:S05]  /*72e0*/  @!P0 BRA `(.L_x_11329) ;  /* 0x0000000000908947 */ /* 0x000fea0003800000 */
[----:B------:R-:W-:-:S13]  /*72f0*/  ISETP.NE.AND P0, PT, R0, 0x18, PT ;  /* 0x000000180000780c */ /* 0x000fda0003f05270 */
[----:B------:R-:W-:Y:S05]  /*7300*/  @!P0 BRA `(.L_x_11330) ;  /* 0x0000000000448947 */ /* 0x000fea0003800000 */
.L_x_11306:
        /* <DEDUP_REMOVED lines=16> */
.L_x_11331:
[----:B------:R-:W-:Y:S05]  /*7410*/  BRA `(.L_x_11307) ;  /* 0x0000000000a07947 */ /* 0x000fea0003800000 */
.L_x_11330:
        /* <DEDUP_REMOVED lines=13> */
.L_x_11333:
[----:B------:R-:W-:Y:S05]  /*74f0*/  BSYNC.RECONVERGENT B0 ;  /* 0x0000000000007941 */ /* 0x000fea0003800200 */
.L_x_11332:
[----:B------:R-:W-:-:S05]  /*7500*/  LOP3.LUT R5, R0, 0x80, R5, 0xf8, !PT ;  /* 0x0000008000057812 */ /* 0x000fca00078ef805 */
[----:B------:R0:W-:Y:S01]  /*7510*/  STG.E.U8 desc[UR36][R2.64], R5 ;  /* 0x0000000502007986 */ /* 0x0001e2000c101124 */
[----:B------:R-:W-:Y:S05]  /*7520*/  BRA `(.L_x_11307) ;  /* 0x00000000005c7947 */ /* 0x000fea0003800000 */
.L_x_11329:
        /* <DEDUP_REMOVED lines=12> */
.L_x_11335:
[----:B------:R-:W-:Y:S01]  /*75f0*/  IMAD.MOV.U32 R0, RZ, RZ, 0x7f ;  /* 0x0000007fff007424 */ /* 0x000fe200078e00ff */
[----:B------:R-:W-:-:S04]  /*7600*/  ISETP.GT.U32.AND P0, PT, R4, 0x7f800000, PT ;  /* 0x7f8000000400780c */ /* 0x000fc80003f04070 */
[----:B------:R-:W-:-:S09]  /*7610*/  SEL R0, R0, 0x7c, P0 ;  /* 0x0000007c00007807 */ /* 0x000fd20000000000 */
.L_x_11336:
[----:B------:R-:W-:Y:S05]  /*7620*/  BSYNC.RECONVERGENT B0 ;  /* 0x0000000000007941 */ /* 0x000fea0003800200 */
.L_x_11334:
[----:B------:R-:W-:-:S04]  /*7630*/  SHF.R.U32.HI R5, RZ, 0x18, R5 ;  /* 0x00000018ff057819 */ /* 0x000fc80000011605 */
[----:B------:R-:W-:-:S05]  /*7640*/  LOP3.LUT R5, R0, 0x80, R5, 0xf8, !PT ;  /* 0x0000008000057812 */ /* 0x000fca00078ef805 */
[----:B------:R0:W-:Y:S01]  /*7650*/  STG.E.U8 desc[UR36][R2.64], R5 ;  /* 0x0000000502007986 */ /* 0x0001e2000c101124 */
[----:B------:R-:W-:Y:S05]  /*7660*/  BRA `(.L_x_11307) ;  /* 0x00000000000c7947 */ /* 0x000fea0003800000 */
.L_x_11328:
[----:B------:R-:W-:-:S05]  /*7670*/  HADD2.F32 R0, -RZ, R24.H0_H0 ;  /* 0x20000018ff007230 */ /* 0x000fca0000004100 */
[----:B------:R-:W-:-:S05]  /*7680*/  F2FP.BF16.F32.PACK_AB R0, RZ, R0 ;  /* 0x00000000ff00723e */ /* 0x000fca00000010ff */
[----:B------:R0:W-:Y:S02]  /*7690*/  STG.E.U16 desc[UR36][R2.64], R0 ;  /* 0x0000000002007986 */ /* 0x0001e4000c101524 */
.L_x_11307:
[----:B------:R-:W-:-:S07]  /*76a0*/  VIADD R19, R19, 0x80 ;  /* 0x0000008013137836 */ /* 0x000fce0000000000 */
.L_x_11266:
[----:B------:R-:W-:Y:S05]  /*76b0*/  BSYNC.RECONVERGENT B6 ;  /* 0x0000000000067941 */ /* 0x000fea0003800200 */
.L_x_11265:
        /* <DEDUP_REMOVED lines=23> */
.L_x_11340:
[----:B------:R-:W-:-:S06]  /*7830*/  HADD2.F32 R5, -RZ, R23.H0_H0 ;  /* 0x20000017ff057230 */ /* 0x000fcc0000004100 */
[----:B------:R-:W0:Y:S02]  /*7840*/  F2I.S64.TRUNC R4, R5 ;  /* 0x0000000500047311 */ /* 0x000e24000020d900 */
[----:B0-----:R-:W-:Y:S01]  /*7850*/  STG.E.U8 desc[UR36][R2.64], R4 ;  /* 0x0000000402007986 */ /* 0x001fe2000c101124 */
[----:B------:R-:W-:Y:S05]  /*7860*/  EXIT ;  /* 0x000000000000794d */ /* 0x000fea0003800000 */
.L_x_11339:
        /* <DEDUP_REMOVED lines=10> */
.L_x_11343:
[----:B------:R-:W-:-:S06]  /*7910*/  HADD2.F32 R23, -RZ, R23.H0_H0 ;  /* 0x20000017ff177230 */ /* 0x000fcc0000004100 */
[----:B------:R-:W0:Y:S02]  /*7920*/  F2I.FTZ.TRUNC.NTZ R23, R23 ;  /* 0x0000001700177305 */ /* 0x000e24000021f100 */
[----:B0-----:R-:W-:Y:S01]  /*7930*/  STG.E desc[UR36][R2.64], R23 ;  /* 0x0000001702007986 */ /* 0x001fe2000c101924 */
[----:B------:R-:W-:Y:S05]  /*7940*/  EXIT ;  /* 0x000000000000794d */ /* 0x000fea0003800000 */
.L_x_11342:
[----:B------:R-:W-:-:S06]  /*7950*/  HADD2.F32 R23, -RZ, R23.H0_H0 ;  /* 0x20000017ff177230 */ /* 0x000fcc0000004100 */
[----:B------:R-:W0:Y:S02]  /*7960*/  F2I.FTZ.TRUNC.NTZ R23, R23 ;  /* 0x0000001700177305 */ /* 0x000e24000021f100 */
[----:B0-----:R-:W-:Y:S01]  /*7970*/  STG.E.U16 desc[UR36][R2.64], R23 ;  /* 0x0000001702007986 */ /* 0x001fe2000c101524 */
[----:B------:R-:W-:Y:S05]  /*7980*/  EXIT ;  /* 0x000000000000794d */ /* 0x000fea0003800000 */
.L_x_11338:
        /* <DEDUP_REMOVED lines=9> */
.L_x_11345:
[----:B------:R-:W-:Y:S01]  /*7a20*/  STG.E.U16 desc[UR36][R2.64], R23 ;  /* 0x0000001702007986 */ /* 0x000fe2000c101524 */
[----:B------:R-:W-:Y:S05]  /*7a30*/  EXIT ;  /* 0x000000000000794d */ /* 0x000fea0003800000 */
.L_x_11344:
        /* <DEDUP_REMOVED lines=10> */
.L_x_11347:
[----:B------:R-:W-:-:S05]  /*7ae0*/  HADD2.F32 R0, -RZ, R23.H0_H0 ;  /* 0x20000017ff007230 */ /* 0x000fca0000004100 */
[----:B------:R-:W-:-:S04]  /*7af0*/  F2FP.F16.F32.PACK_AB R0, RZ, R0 ;  /* 0x00000000ff00723e */ /* 0x000fc800000000ff */
[----:B------:R-:W-:-:S05]  /*7b00*/  PRMT R0, R0, 0x5410, RZ ;  /* 0x0000541000007816 */ /* 0x000fca00000000ff */
[----:B------:R-:W-:Y:S01]  /*7b10*/  STG.E desc[UR36][R2.64], R0 ;  /* 0x0000000002007986 */ /* 0x000fe2000c101924 */
[----:B------:R-:W-:Y:S05]  /*7b20*/  EXIT ;  /* 0x000000000000794d */ /* 0x000fea0003800000 */
.L_x_11346:
[----:B------:R-:W-:-:S05]  /*7b30*/  HADD2.F32 R4, -RZ, R23.H0_H0 ;  /* 0x20000017ff047230 */ /* 0x000fca0000004100 */
[----:B------:R-:W-:-:S06]  /*7b40*/  FMUL.FTZ R4, R4, 1 ;  /* 0x3f80000004047820 */ /* 0x000fcc0000410000 */
[----:B------:R-:W0:Y:S02]  /*7b50*/  F2F.F64.F32 R4, R4 ;  /* 0x0000000400047310 */ /* 0x000e240000201800 */
[----:B0-----:R-:W-:Y:S01]  /*7b60*/  STG.E.64 desc[UR36][R2.64], R4 ;  /* 0x0000000402007986 */ /* 0x001fe2000c101b24 */
[----:B------:R-:W-:Y:S05]  /*7b70*/  EXIT ;  /* 0x000000000000794d */ /* 0x000fea0003800000 */
.L_x_11337:
        /* <DEDUP_REMOVED lines=14> */
.L_x_11351:
        /* <DEDUP_REMOVED lines=18> */
.L_x_11354:
[----:B------:R-:W-:-:S04]  /*7d80*/  SHF.R.U32.HI R5, RZ, 0x18, R5 ;  /* 0x00000018ff057819 */ /* 0x000fc80000011605 */
[----:B------:R-:W-:-:S07]  /*7d90*/  LOP3.LUT R0, R0, 0x80, R5, 0xf8, !PT ;  /* 0x0000008000007812 */ /* 0x000fce00078ef805 */
.L_x_11353:
[----:B------:R-:W-:Y:S05]  /*7da0*/  BSYNC.RECONVERGENT B0 ;  /* 0x0000000000007941 */ /* 0x000fea0003800200 */
.L_x_11352:
[----:B------:R-:W-:Y:S01]  /*7db0*/  STG.E.U8 desc[UR36][R2.64], R0 ;  /* 0x0000000002007986 */ /* 0x000fe2000c101124 */
[----:B------:R-:W-:Y:S05]  /*7dc0*/  EXIT ;  /* 0x000000000000794d */ /* 0x000fea0003800000 */
.L_x_11350:
        /* <DEDUP_REMOVED lines=18> */
.L_x_11357:
[----:B------:R-:W-:-:S04]  /*7ef0*/  SHF.R.U32.HI R5, RZ, 0x18, R5 ;  /* 0x00000018ff057819 */ /* 0x000fc80000011605 */
[----:B------:R-:W-:-:S07]  /*7f00*/  LOP3.LUT R0, R0, 0x80, R5, 0xf8, !PT ;  /* 0x0000008000007812 */ /* 0x000fce00078ef805 */
.L_x_11356:
[----:B------:R-:W-:Y:S05]  /*7f10*/  BSYNC.RECONVERGENT B0 ;  /* 0x0000000000007941 */ /* 0x000fea0003800200 */
.L_x_11355:
[----:B------:R-:W-:Y:S01]  /*7f20*/  STG.E.U8 desc[UR36][R2.64], R0 ;  /* 0x0000000002007986 */ /* 0x000fe2000c101124 */
[----:B------:R-:W-:Y:S05]  /*7f30*/  EXIT ;  /* 0x000000000000794d */ /* 0x000fea0003800000 */
.L_x_11349:
        /* <DEDUP_REMOVED lines=22> */
.L_x_11359:
[----:B------:R-:W-:-:S06]  /*80a0*/  HADD2.F32 R4, -RZ, R23.H0_H0 ;  /* 0x20000017ff047230 */ /* 0x000fcc0000004100 */
[----:B------:R-:W0:Y:S02]  /*80b0*/  F2I.U64.TRUNC R4, R4 ;  /* 0x0000000400047311 */ /* 0x000e24000020d800 */
[----:B0-----:R-:W-:Y:S01]  /*80c0*/  STG.E.64 desc[UR36][R2.64], R4 ;  /* 0x0000000402007986 */ /* 0x001fe2000c101b24 */
[----:B------:R-:W-:Y:S05]  /*80d0*/  EXIT ;  /* 0x000000000000794d */ /* 0x000fea0003800000 */
.L_x_11358:
[----:B------:R-:W-:-:S06]  /*80e0*/  HADD2.F32 R23, -RZ, R23.H0_H0 ;  /* 0x20000017ff177230 */ /* 0x000fcc0000004100 */
[----:B------:R-:W0:Y:S02]  /*80f0*/  F2I.FTZ.U32.TRUNC.NTZ R23, R23 ;  /* 0x0000001700177305 */ /* 0x000e24000021f000 */
[----:B0-----:R-:W-:Y:S01]  /*8100*/  STG.E desc[UR36][R2.64], R23 ;  /* 0x0000001702007986 */ /* 0x001fe2000c101924 */
[----:B------:R-:W-:Y:S05]  /*8110*/  EXIT ;  /* 0x000000000000794d */ /* 0x000fea0003800000 */
.L_x_11348:
        /* <DEDUP_REMOVED lines=11> */
.L_x_11361:
[----:B------:R-:W-:Y:S01]  /*81d0*/  HADD2.F32 R23, -RZ, R23.H0_H0 ;  /* 0x20000017ff177230 */ /* 0x000fe20000004100 */
[----:B------:R-:W-:-:S04]  /*81e0*/  CS2R R6, SRZ ;  /* 0x0000000000067805 */ /* 0x000fc8000001ff00 */
[----:B------:R-:W-:-:S06]  /*81f0*/  FMUL.FTZ R4, R23, 1 ;  /* 0x3f80000017047820 */ /* 0x000fcc0000410000 */
[----:B------:R-:W0:Y:S02]  /*8200*/  F2F.F64.F32 R4, R4 ;  /* 0x0000000400047310 */ /* 0x000e240000201800 */
[----:B0-----:R-:W-:Y:S01]  /*8210*/  STG.E.128 desc[UR36][R2.64], R4 ;  /* 0x0000000402007986 */ /* 0x001fe2000c101d24 */
[----:B------:R-:W-:Y:S05]  /*8220*/  EXIT ;  /* 0x000000000000794d */ /* 0x000fea0003800000 */
.L_x_11360:
[----:B------:R-:W-:-:S13]  /*8230*/  ISETP.NE.AND P0, PT, R0, 0xf, PT ;  /* 0x0000000f0000780c */ /* 0x000fda0003f05270 */
[----:B------:R-:W-:Y:S05]  /*8240*/  @!P0 BRA `(.L_x_11362) ;  /* 0x0000000000e88947 */ /* 0x000fea0003800000 */
[----:B------:R-:W-:-:S13]  /*8250*/  ISETP.NE.AND P0, PT, R0, 0x17, PT ;  /* 0x000000170000780c */ /* 0x000fda0003f05270 */
[----:B------:R-:W-:Y:S05]  /*8260*/  @!P0 BRA `(.L_x_11363) ;  /* 0x0000000000908947 */ /* 0x000fea0003800000 */
[----:B------:R-:W-:-:S13]  /*8270*/  ISETP.NE.AND P0, PT, R0, 0x18, PT ;  /* 0x000000180000780c */ /* 0x000fda0003f05270 */
[----:B------:R-:W-:Y:S05]  /*8280*/  @!P0 BRA `(.L_x_11364) ;  /* 0x0000000000448947 */ /* 0x000fea0003800000 */
.L_x_11341:
        /* <DEDUP_REMOVED lines=16> */
.L_x_11365:
[----:B------:R-:W-:Y:S05]  /*8390*/  EXIT ;  /* 0x000000000000794d */ /* 0x000fea0003800000 */
.L_x_11364:
        /* <DEDUP_REMOVED lines=13> */
.L_x_11367:
[----:B------:R-:W-:Y:S05]  /*8470*/  BSYNC.RECONVERGENT B0 ;  /* 0x0000000000007941 */ /* 0x000fea0003800200 */
.L_x_11366:
[----:B------:R-:W-:-:S05]  /*8480*/  LOP3.LUT R5, R0, 0x80, R5, 0xf8, !PT ;  /* 0x0000008000057812 */ /* 0x000fca00078ef805 */
[----:B------:R-:W-:Y:S01]  /*8490*/  STG.E.U8 desc[UR36][R2.64], R5 ;  /* 0x0000000502007986 */ /* 0x000fe2000c101124 */
[----:B------:R-:W-:Y:S05]  /*84a0*/  EXIT ;  /* 0x000000000000794d */ /* 0x000fea0003800000 */
.L_x_11363:
        /* <DEDUP_REMOVED lines=12> */
.L_x_11369:
[----:B------:R-:W-:Y:S01]  /*8570*/  IMAD.MOV.U32 R0, RZ, RZ, 0x7f ;  /* 0x0000007fff007424 */ /* 0x000fe200078e00ff */
[----:B------:R-:W-:-:S04]  /*8580*/  ISETP.GT.U32.AND P0, PT, R4, 0x7f800000, PT ;  /* 0x7f8000000400780c */ /* 0x000fc80003f04070 */
[----:B------:R-:W-:-:S09]  /*8590*/  SEL R0, R0, 0x7c, P0 ;  /* 0x0000007c00007807 */ /* 0x000fd20000000000 */
.L_x_11370:
[----:B------:R-:W-:Y:S05]  /*85a0*/  BSYNC.RECONVERGENT B0 ;  /* 0x0000000000007941 */ /* 0x000fea0003800200 */
.L_x_11368:
[----:B------:R-:W-:-:S04]  /*85b0*/  SHF.R.U32.HI R5, RZ, 0x18, R5 ;  /* 0x00000018ff057819 */ /* 0x000fc80000011605 */
[----:B------:R-:W-:-:S05]  /*85c0*/  LOP3.LUT R5, R0, 0x80, R5, 0xf8, !PT ;  /* 0x0000008000057812 */ /* 0x000fca00078ef805 */
[----:B------:R-:W-:Y:S01]  /*85d0*/  STG.E.U8 desc[UR36][R2.64], R5 ;  /* 0x0000000502007986 */ /* 0x000fe2000c101124 */
[----:B------:R-:W-:Y:S05]  /*85e0*/  EXIT ;  /* 0x000000000000794d */ /* 0x000fea0003800000 */
.L_x_11362:
[----:B------:R-:W-:-:S05]  /*85f0*/  HADD2.F32 R0, -RZ, R23.H0_H0 ;  /* 0x20000017ff007230 */ /* 0x000fca0000004100 */
[----:B------:R-:W-:-:S05]  /*8600*/  F2FP.BF16.F32.PACK_AB R0, RZ, R0 ;  /* 0x00000000ff00723e */ /* 0x000fca00000010ff */
[----:B------:R-:W-:Y:S01]  /*8610*/  STG.E.U16 desc[UR36][R2.64], R0 ;  /* 0x0000000002007986 */ /* 0x000fe2000c101524 */
[----:B------:R-:W-:Y:S05]  /*8620*/  EXIT ;  /* 0x000000000000794d */ /* 0x000fea0003800000 */
.L_x_11371:
        /* <DEDUP_REMOVED lines=13> */
.L_x_12948:


//--------------------- .text._ZN2at6native18elementwise_kernelILi128ELi4EZNS0_22gpu_kernel_impl_nocastIZZZNS0_18GeluCUDAKernelImplERNS_18TensorIteratorBaseENS0_8GeluTypeEENKUlvE_clEvENKUlvE1_clEvEUlN3c104HalfEE_EEvS4_RKT_EUliE_EEviT1_ --------------------------
	.section	.text._ZN2at6native18elementwise_kernelILi128ELi4EZNS0_22gpu_kernel_impl_nocastIZZZNS0_18GeluCUDAKernelImplERNS_18TensorIteratorBaseENS0_8GeluTypeEENKUlvE_clEvENKUlvE1_clEvEUlN3c104HalfEE_EEvS4_RKT_EUliE_EEviT1_,"ax",@progbits
	.align	128
        .global         _ZN2at6native18elementwise_kernelILi128ELi4EZNS0_22gpu_kernel_impl_nocastIZZZNS0_18GeluCUDAKernelImplERNS_18TensorIteratorBaseENS0_8GeluTypeEENKUlvE_clEvENKUlvE1_clEvEUlN3c104HalfEE_EEvS4_RKT_EUliE_EEviT1_
        .type           _ZN2at6native18elementwise_kernelILi128ELi4EZNS0_22gpu_kernel_impl_nocastIZZZNS0_18GeluCUDAKernelImplERNS_18TensorIteratorBaseENS0_8GeluTypeEENKUlvE_clEvENKUlvE1_clEvEUlN3c104HalfEE_EEvS4_RKT_EUliE_EEviT1_,@function
        .size           _ZN2at6native18elementwise_kernelILi128ELi4EZNS0_22gpu_kernel_impl_nocastIZZZNS0_18GeluCUDAKernelImplERNS_18TensorIteratorBaseENS0_8GeluTypeEENKUlvE_clEvENKUlvE1_clEvEUlN3c104HalfEE_EEvS4_RKT_EUliE_EEviT1_,(.L_x_12949 - _ZN2at6native18elementwise_kernelILi128ELi4EZNS0_22gpu_kernel_impl_nocastIZZZNS0_18GeluCUDAKernelImplERNS_18TensorIteratorBaseENS0_8GeluTypeEENKUlvE_clEvENKUlvE1_clEvEUlN3c104HalfEE_EEvS4_RKT_EUliE_EEviT1_)
        .other          _ZN2at6native18elementwise_kernelILi128ELi4EZNS0_22gpu_kernel_impl_nocastIZZZNS0_18GeluCUDAKernelImplERNS_18TensorIteratorBaseENS0_8GeluTypeEENKUlvE_clEvENKUlvE1_clEvEUlN3c104HalfEE_EEvS4_RKT_EUliE_EEviT1_,@"STO_CUDA_ENTRY STV_DEFAULT"
_ZN2at6native18elementwise_kernelILi128ELi4EZNS0_22gpu_kernel_impl_nocastIZZZNS0_18GeluCUDAKernelImplERNS_18TensorIteratorBaseENS0_8GeluTypeEENKUlvE_clEvENKUlvE1_clEvEUlN3c104HalfEE_EEvS4_RKT_EUliE_EEviT1_:
.text._ZN2at6native18elementwise_kernelILi128ELi4EZNS0_22gpu_kernel_impl_nocastIZZZNS0_18GeluCUDAKernelImplERNS_18TensorIteratorBaseENS0_8GeluTypeEENKUlvE_clEvENKUlvE1_clEvEUlN3c104HalfEE_EEvS4_RKT_EUliE_EEviT1_:
        /* <DEDUP_REMOVED lines=19> */
[----:B--2---:R-:W-:-:S05]  /*0130*/  HADD2.F32 R0, -RZ, R4.H0_H0 ;  /* 0x20000004ff007230 */ /* 0x004fca0000004100 */
        /* <DEDUP_REMOVED lines=9> */
[----:B------:R-:W-:-:S05]  /*01d0*/  F2FP.F16.F32.PACK_AB R0, RZ, R0 ;  /* 0x00000000ff00723e */ /* 0x000fca00000000ff */
[----:B0-----:R0:W-:Y:S01]  /*01e0*/  STG.E.U16 desc[UR6][R6.64], R0 ;  /* 0x0000000006007986 */ /* 0x0011e2000c101506 */
[----:B------:R-:W-:Y:S05]  /*01f0*/  @P0 BRA `(.L_x_11376) ;  /* 0x0000000000880947 */ /* 0x000fea0003800000 */
[----:B------:R-:W1:Y:S02]  /*0200*/  LDC.64 R4, c[0x0][0x588] ;  /* 0x00016200ff047b82 */ /* 0x000e640000000a00 */
[----:B-1----:R-:W0:Y:S01]  /*0210*/  LDG.E.U16 R4, desc[UR6][R4.64] ;  /* 0x0000000604047981 */ /* 0x002e22000c1e1500 */
[----:B------:R-:W-:Y:S01]  /*0220*/  IADD3 R3, PT, PT, R3, 0x80, RZ ;  /* 0x0000008003037810 */ /* 0x000fe20007ffe0ff */
[----:B0-----:R-:W-:-:S05]  /*0230*/  HADD2.F32 R0, -RZ, R4.H0_H0 ;  /* 0x20000004ff007230 */ /* 0x001fca0000004100 */
        /* <DEDUP_REMOVED lines=10> */
[----:B0-----:R0:W-:Y:S02]  /*02e0*/  STG.E.U16 desc[UR6][R6.64], R0 ;  /* 0x0000000006007986 */ /* 0x0011e4000c101506 */
.L_x_11375:
[----:B------:R-:W-:-:S13]  /*02f0*/  ISETP.GE.AND P0, PT, R3, UR4, PT ;  /* 0x0000000403007c0c */ /* 0x000fda000bf06270 */
[----:B------:R-:W-:Y:S05]  /*0300*/  @P0 BREAK.RELIABLE B1 ;  /* 0x0000000000010942 */ /* 0x000fea0003800100 */
[----:B------:R-:W-:Y:S05]  /*0310*/  @P0 BRA `(.L_x_11376) ;  /* 0x0000000000400947 */ /* 0x000fea0003800000 */
[----:B------:R-:W-:Y:S05]  /*0320*/  BSYNC.RELIABLE B1 ;  /* 0x0000000000017941 */ /* 0x000fea0003800100 */
.L_x_11374:
        /* <DEDUP_REMOVED lines=15> */
.L_x_11376:
[----:B------:R-:W-:Y:S05]  /*0420*/  BSYNC.RECONVERGENT B0 ;  /* 0x0000000000007941 */ /* 0x000fea0003800200 */
.L_x_11373:
[----:B------:R-:W-:Y:S05]  /*0430*/  WARPSYNC.ALL ;  /* 0x0000000000007948 */ /* 0x000fea0003800000 */
[----:B------:R-:W-:-:S13]  /*0440*/  ISETP.GE.AND P0, PT, R3, UR4, PT ;  /* 0x0000000403007c0c */ /* 0x000fda000bf06270 */
[----:B------:R-:W-:Y:S05]  /*0450*/  @P0 EXIT ;  /* 0x000000000000094d */ /* 0x000fea0003800000 */
[----:B------:R-:W2:Y:S02]  /*0460*/  LDC.64 R2, c[0x0][0x588] ;  /* 0x00016200ff027b82 */ /* 0x000ea40000000a00 */
[----:B--2---:R-:W0:Y:S02]  /*0470*/  LDG.E.U16 R2, desc[UR6][R2.64] ;  /* 0x0000000602027981 */ /* 0x004e24000c1e1500 */
[----:B01----:R-:W-:-:S05]  /*0480*/  HADD2.F32 R0, -RZ, R2.H0_H0 ;  /* 0x20000002ff007230 */ /* 0x003fca0000004100 */
        /* <DEDUP_REMOVED lines=10> */
[----:B0-----:R-:W-:Y:S01]  /*0530*/  STG.E.U16 desc[UR6][R4.64], R0 ;  /* 0x0000000004007986 */ /* 0x001fe2000c101506 */
[----:B------:R-:W-:Y:S05]  /*0540*/  EXIT ;  /* 0x000000000000794d */ /* 0x000fea0003800000 */
.L_x_11372:
        /* <DEDUP_REMOVED lines=306> */
.L_x_11380:
[----:B------:R-:W0:Y:S02]  /*1870*/  LDCU.128 UR8, c[0x0][0x580] ;  /* 0x0000b000ff0877ac */ /* 0x000e240008000c00 */
[----:B0-----:R-:W-:-:S04]  /*1880*/  IADD3 R6, P0, PT, R4, UR10, RZ ;  /* 0x0000000a04067c10 */ /* 0x001fc8000ff1e0ff */
[----:B------:R-:W-:-:S05]  /*1890*/  IADD3.X R7, PT, PT, RZ, UR11, RZ, P0, !PT ;  /* 0x0000000bff077c10 */ /* 0x000fca00087fe4ff */
[----:B------:R-:W2:Y:S01]  /*18a0*/  LDG.E.U16 R6, desc[UR6][R6.64] ;  /* 0x0000000606067981 */ /* 0x000ea2000c1e1500 */
[----:B------:R-:W-:Y:S01]  /*18b0*/  IADD3 R3, PT, PT, R3, 0x80, RZ ;  /* 0x0000008003037810 */ /* 0x000fe20007ffe0ff */
[----:B--2---:R-:W-:-:S05]  /*18c0*/  HADD2.F32 R4, -RZ, R6.H0_H0 ;  /* 0x20000006ff047230 */ /* 0x004fca0000004100 */
        /* <DEDUP_REMOVED lines=313> */
.L_x_11382:
        /* <DEDUP_REMOVED lines=16> */
[----:B------:R-:W-:-:S05]  /*2d60*/  IADD3.X R5, PT, PT, RZ, UR9, RZ, P0, !PT ;  /* 0x00000009ff057c10 */ /* 0x000fca00087fe4ff */
[----:B------:R0:W-:Y:S02]  /*2d70*/  STG.E.U16 desc[UR6][R4.64], R11 ;  /* 0x0000000b04007986 */ /* 0x0001e4000c101506 */
.L_x_11379:
[----:B------:R-:W-:-:S13]  /*2d80*/  ISETP.GE.AND P0, PT, R3, UR4, PT ;  /* 0x0000000403007c0c */ /* 0x000fda000bf06270 */
[----:B------:R-:W-:Y:S05]  /*2d90*/  @P0 BREAK.RELIABLE B1 ;  /* 0x0000000000010942 */ /* 0x000fea0003800100 */
[----:B------:R-:W-:Y:S05]  /*2da0*/  @P0 BRA `(.L_x_11381) ;  /* 0x0000001000f40947 */ /* 0x000fea0003800000 */
[----:B------:R-:W-:Y:S05]  /*2db0*/  BSYNC.RELIABLE B1 ;  /* 0x0000000000017941 */ /* 0x000fea0003800100 */
.L_x_11378:
        /* <DEDUP_REMOVED lines=298> */
.L_x_11383:
        /* <DEDUP_REMOVED lines=18> */
.L_x_11381:
[----:B------:R-:W-:Y:S05]  /*4180*/  BSYNC.RECONVERGENT B0 ;  /* 0x0000000000007941 */ /* 0x000fea0003800200 */
.L_x_11377:
        /* <DEDUP_REMOVED lines=301> */
.L_x_11384:
[----:B------:R-:W0:Y:S02]  /*5460*/  LDCU.128 UR8, c[0x0][0x580] ;  /* 0x0000b000ff0877ac */ /* 0x000e240008000c00 */
[----:B0-----:R-:W-:-:S04]  /*5470*/  IADD3 R4, P0, PT, R2, UR10, RZ ;  /* 0x0000000a02047c10 */ /* 0x001fc8000ff1e0ff */
[----:B------:R-:W-:-:S05]  /*5480*/  IADD3.X R5, PT, PT, RZ, UR11, RZ, P0, !PT ;  /* 0x0000000bff057c10 */ /* 0x000fca00087fe4ff */
[----:B------:R-:W2:Y:S01]  /*5490*/  LDG.E.U16 R4, desc[UR6][R4.64] ;  /* 0x0000000604047981 */ /* 0x000ea2000c1e1500 */
[----:B------:R-:W-:-:S04]  /*54a0*/  IADD3 R2, P0, PT, R3, UR8, RZ ;  /* 0x0000000803027c10 */ /* 0x000fc8000ff1e0ff */
[----:B------:R-:W-:Y:S01]  /*54b0*/  IADD3.X R3, PT, PT, RZ, UR9, RZ, P0, !PT ;  /* 0x00000009ff037c10 */ /* 0x000fe200087fe4ff */
        /* <DEDUP_REMOVED lines=9> */
[----:B------:R-:W-:-:S05]  /*5550*/  F2FP.F16.F32.PACK_AB R0, RZ, R0 ;  /* 0x00000000ff00723e */ /* 0x000fca00000000ff */
[----:B------:R-:W-:Y:S01]  /*5560*/  STG.E.U16 desc[UR6][R2.64], R0 ;  /* 0x0000000002007986 */ /* 0x000fe2000c101506 */
[----:B------:R-:W-:Y:S05]  /*5570*/  EXIT ;  /* 0x000000000000794d */ /* 0x000fea0003800000 */
.L_x_11385:
        /* <DEDUP_REMOVED lines=16> */
.L_x_12949:


//--------------------- .text._ZN2at6native27unrolled_elementwise_kernelIZZZNS0_18GeluCUDAKernelImplERNS_18TensorIteratorBaseENS0_8GeluTypeEENKUlvE_clEvENKUlvE1_clEvEUlN3c104HalfEE_St5arrayIPcLm2EELi4E23TrivialOffsetCalculatorILi1EjESE_NS0_6memory15LoadWithoutCastENSF_16StoreWithoutCastEEEviT_T0_T2_T3_T4_T5_ --------------------------
	.section	.text._ZN2at6native27unrolled_elementwise_kernelIZZZNS0_18GeluCUDAKernelImplERNS_18TensorIteratorBaseENS0_8GeluTypeEENKUlvE_clEvENKUlvE1_clEvEUlN3c104HalfEE_St5arrayIPcLm2EELi4E23TrivialOffsetCalculatorILi1EjESE_NS0_6memory15LoadWithoutCastENSF_16StoreWithoutCastEEEviT_T0_T2_T3_T4_T5_,"ax",@progbits
	.align	128
        .global         _ZN2at6native27unrolled_elementwise_kernelIZZZNS0_18GeluCUDAKernelImplERNS_18TensorIteratorBaseENS0_8GeluTypeEENKUlvE_clEvENKUlvE1_clEvEUlN3c104HalfEE_St5arrayIPcLm2EELi4E23TrivialOffsetCalculatorILi1EjESE_NS0_6memory15LoadWithoutCastENSF_16StoreWithoutCastEEEviT_T0_T2_T3_T4_T5_
        .type           _ZN2at6native27unrolled_elementwise_kernelIZZZNS0_18GeluCUDAKernelImplERNS_18TensorIteratorBaseENS0_8GeluTypeEENKUlvE_clEvENKUlvE1_clEvEUlN3c104HalfEE_St5arrayIPcLm2EELi4E23TrivialOffsetCalculatorILi1EjESE_NS0_6memory15LoadWithoutCastENSF_16StoreWithoutCastEEEviT_T0_T2_T3_T4_T5_,@function
        .size           _ZN2at6native27unrolled_elementwise_kernelIZZZNS0_18GeluCUDAKernelImplERNS_18TensorIteratorBaseENS0_8GeluTypeEENKUlvE_clEvENKUlvE1_clEvEUlN3c104HalfEE_St5arrayIPcLm2EELi4E23TrivialOffsetCalculatorILi1EjESE_NS0_6memory15LoadWithoutCastENSF_16StoreWithoutCastEEEviT_T0_T2_T3_T4_T5_,(.L_x_12950 - _ZN2at6native27unrolled_elementwise_kernelIZZZNS0_18GeluCUDAKernelImplERNS_18TensorIteratorBaseENS0_8GeluTypeEENKUlvE_clEvENKUlvE1_clEvEUlN3c104HalfEE_St5arrayIPcLm2EELi4E23TrivialOffsetCalculatorILi1EjESE_NS0_6memory15LoadWithoutCastENSF_16StoreWithoutCastEEEviT_T0_T2_T3_T4_T5_)
        .other          _ZN2at6native27unrolled_elementwise_kernelIZZZNS0_18GeluCUDAKernelImplERNS_18TensorIteratorBaseENS0_8GeluTypeEENKUlvE_clEvENKUlvE1_clEvEUlN3c104HalfEE_St5arrayIPcLm2EELi4E23TrivialOffsetCalculatorILi1EjESE_NS0_6memory15LoadWithoutCastENSF_16StoreWithoutCastEEEviT_T0_T2_T3_T4_T5_,@"STO_CUDA_ENTRY STV_DEFAULT"
_ZN2at6native27unrolled_elementwise_kernelIZZZNS0_18GeluCUDAKernelImplERNS_18TensorIteratorBaseENS0_8GeluTypeEENKUlvE_clEvENKUlvE1_clEvEUlN3c104HalfEE_St5arrayIPcLm2EELi4E23TrivialOffsetCalculatorILi1EjESE_NS0_6memory15LoadWithoutCastENSF_16StoreWithoutCastEEEviT_T0_T2_T3_T4_T5_:
.text._ZN2at6native27unrolled_elementwise_kernelIZZZNS0_18GeluCUDAKernelImplERNS_18TensorIteratorBaseENS0_8GeluTypeEENKUlvE_clEvENKUlvE1_clEvEUlN3c104HalfEE_St5arrayIPcLm2EELi4E23TrivialOffsetCalculatorILi1EjESE_NS0_6memory15LoadWithoutCastENSF_16StoreWithoutCastEEEviT_T0_T2_T3_T4_T5_:
        /* <DEDUP_REMOVED lines=35> */
[C---:B-1----:R-:W-:Y:S02]  /*0230*/  IADD3 R10, PT, PT, R0.reuse, 0x100, RZ ;  /* 0x00000100000a7810 */ /* 0x042fe40007ffe0ff */
[----:B---3--:R-:W-:Y:S01]  /*0240*/  IADD3 R16, PT, PT, R0, 0x180, RZ ;  /* 0x0000018000107810 */ /* 0x008fe20007ffe0ff */
[----:B------:R-:W-:Y:S01]  /*0250*/  BSSY.RECONVERGENT B0, `(.L_x_11386) ;  /* 0x0000015000007945 */ /* 0x000fe20003800200 */
        /* <DEDUP_REMOVED lines=20> */
.L_x_11387:
[----:B------:R-:W-:Y:S05]  /*03a0*/  BSYNC.RECONVERGENT B0 ;  /* 0x0000000000007941 */ /* 0x000fea0003800200 */
.L_x_11386:
        /* <DEDUP_REMOVED lines=12> */
.L_x_11389:
[----:B------:R-:W-:Y:S05]  /*0470*/  BSYNC.RECONVERGENT B0 ;  /* 0x0000000000007941 */ /* 0x000fea0003800200 */
.L_x_11388:
        /* <DEDUP_REMOVED lines=12> */
.L_x_11391:
[----:B------:R-:W-:Y:S05]  /*0540*/  BSYNC.RECONVERGENT B0 ;  /* 0x0000000000007941 */ /* 0x000fea0003800200 */
.L_x_11390:
        /* <DEDUP_REMOVED lines=12> */
.L_x_11393:
[----:B------:R-:W-:Y:S05]  /*0610*/  BSYNC.RECONVERGENT B0 ;  /* 0x0000000000007941 */ /* 0x000fea0003800200 */
.L_x_11392:
        /* <DEDUP_REMOVED lines=14> */
.L_x_11395:
[----:B------:R-:W-:Y:S05]  /*0700*/  BSYNC.RECONVERGENT B0 ;  /* 0x0000000000007941 */ /* 0x000fea0003800200 */
.L_x_11394:
[----:B------:R-:W-:-:S13]  /*0710*/  ISETP.GE.AND P0, PT, R0, R5, PT ;  /* 0x000000050000720c */ /* 0x000fda0003f06270 */
[----:B------:R-:W-:Y:S05]  /*0720*/  @P0 EXIT ;  /* 0x000000000000094d */ /* 0x000fea0003800000 */
[----:B-1----:R-:W1:Y:S01]  /*0730*/  LDC.64 R4, c[0x0][0x388] ;  /* 0x0000e200ff047b82 */ /* 0x002e620000000a00 */
[----:B------:R-:W-:-:S05]  /*0740*/  LEA R3, R3, R0, 0x9 ;  /* 0x0000000003037211 */ /* 0x000fca00078e48ff */
[----:B-1----:R-:W-:-:S05]  /*0750*/  IMAD.WIDE.U32 R2, R3, 0x2, R4 ;  /* 0x0000000203027825 */ /* 0x002fca00078e0004 */
[----:B------:R-:W-:Y:S01]  /*0760*/  STG.E.U16 desc[UR4][R2.64], R10 ;  /* 0x0000000a02007986 */ /* 0x000fe2000c101504 */
[----:B------:R-:W-:Y:S05]  /*0770*/  EXIT ;  /* 0x000000000000794d */ /* 0x000fea0003800000 */
.L_x_11396:
        /* <DEDUP_REMOVED lines=16> */
.L_x_12950:


//--------------------- .text._ZN2at6native29vectorized_elementwise_kernelILi2EZZZNS0_18GeluCUDAKernelImplERNS_18TensorIteratorBaseENS0_8GeluTypeEENKUlvE_clEvENKUlvE1_clEvEUlN3c104HalfEE_St5arrayIPcLm2EEEEviT0_T1_ --------------------------
	.section	.text._ZN2at6native29vectorized_elementwise_kernelILi2EZZZNS0_18GeluCUDAKernelImplERNS_18TensorIteratorBaseENS0_8GeluTypeEENKUlvE_clEvENKUlvE1_clEvEUlN3c104HalfEE_St5arrayIPcLm2EEEEviT0_T1_,"ax",@progbits
	.align	128
        .global         _ZN2at6native29vectorized_elementwise_kernelILi2EZZZNS0_18GeluCUDAKernelImplERNS_18TensorIteratorBaseENS0_8GeluTypeEENKUlvE_clEvENKUlvE1_clEvEUlN3c104HalfEE_St5arrayIPcLm2EEEEviT0_T1_
        .type           _ZN2at6native29vectorized_elementwise_kernelILi2EZZZNS0_18GeluCUDAKernelImplERNS_18TensorIteratorBaseENS0_8GeluTypeEENKUlvE_clEvENKUlvE1_clEvEUlN3c104HalfEE_St5arrayIPcLm2EEEEviT0_T1_,@function
        .size           _ZN2at6native29vectorized_elementwise_kernelILi2EZZZNS0_18GeluCUDAKernelImplERNS_18TensorIteratorBaseENS0_8GeluTypeEENKUlvE_clEvENKUlvE1_clEvEUlN3c104HalfEE_St5arrayIPcLm2EEEEviT0_T1_,(.L_x_12951 - _ZN2at6native29vectorized_elementwise_kernelILi2EZZZNS0_18GeluCUDAKernelImplERNS_18TensorIteratorBaseENS0_8GeluTypeEENKUlvE_clEvENKUlvE1_clEvEUlN3c104HalfEE_St5arrayIPcLm2EEEEviT0_T1_)
        .other          _ZN2at6native29vectorized_elementwise_kernelILi2EZZZNS0_18GeluCUDAKernelImplERNS_18TensorIteratorBaseENS0_8GeluTypeEENKUlvE_clEvENKUlvE1_clEvEUlN3c104HalfEE_St5arrayIPcLm2EEEEviT0_T1_,@"STO_CUDA_ENTRY STV_DEFAULT"
_ZN2at6native29vectorized_elementwise_kernelILi2EZZZNS0_18GeluCUDAKernelImplERNS_18TensorIteratorBaseENS0_8GeluTypeEENKUlvE_clEvENKUlvE1_clEvEUlN3c104HalfEE_St5arrayIPcLm2EEEEviT0_T1_:
.text._ZN2at6native29vectorized_elementwise_kernelILi2EZZZNS0_18GeluCUDAKernelImplERNS_18TensorIteratorBaseENS0_8GeluTypeEENKUlvE_clEvENKUlvE1_clEvEUlN3c104HalfEE_St5arrayIPcLm2EEEEviT0_T1_:
        /* <DEDUP_REMOVED lines=93> */
.L_x_11399:
[----:B------:R-:W-:Y:S05]  /*05d0*/  BSYNC.RECONVERGENT B0 ;  /* 0x0000000000007941 */ /* 0x000fea0003800200 */
.L_x_11398:
[-C--:B------:R-:W-:Y:S01]  /*05e0*/  ISETP.GE.U32.AND P6, PT, R13, R6.reuse, PT ;  /* 0x000000060d00720c */ /* 0x080fe20003fc6070 */
[----:B------:R-:W-:Y:S01]  /*05f0*/  BSSY.RECONVERGENT B0, `(.L_x_11400) ;  /* 0x000000e000007945 */ /* 0x000fe20003800200 */
[----:B------:R-:W-:Y:S01]  /*0600*/  @!P0 IMAD.WIDE.U32 R2, R3, 0x2, R10 ;  /* 0x0000000203028825 */ /* 0x000fe200078e000a */
[----:B------:R-:W-:-:S10]  /*0610*/  ISETP.GE.U32.AND P5, PT, R15, R6, PT ;  /* 0x000000060f00720c */ /* 0x000fd40003fa6070 */
        /* <DEDUP_REMOVED lines=11> */
.L_x_11401:
[----:B------:R-:W-:Y:S05]  /*06d0*/  BSYNC.RECONVERGENT B0 ;  /* 0x0000000000007941 */ /* 0x000fea0003800200 */
.L_x_11400:
[----:B------:R-:W-:Y:S01]  /*06e0*/  ISETP.NE.AND P6, PT, R14, RZ, PT ;  /* 0x000000ff0e00720c */ /* 0x000fe20003fc5270 */
[----:B------:R-:W-:-:S12]  /*06f0*/  BSSY.RECONVERGENT B0, `(.L_x_11402) ;  /* 0x000000c000007945 */ /* 0x000fd80003800200 */
        /* <DEDUP_REMOVED lines=11> */
.L_x_11403:
[----:B------:R-:W-:Y:S05]  /*07b0*/  BSYNC.RECONVERGENT B0 ;  /* 0x0000000000007941 */ /* 0x000fea0003800200 */
.L_x_11402:
        /* <DEDUP_REMOVED lines=12> */
.L_x_11405:
[----:B------:R-:W-:Y:S05]  /*0880*/  BSYNC.RECONVERGENT B0 ;  /* 0x0000000000007941 */ /* 0x000fea0003800200 */
.L_x_11404:
        /* <DEDUP_REMOVED lines=12> */
.L_x_11407:
[----:B------:R-:W-:Y:S05]  /*0950*/  BSYNC.RECONVERGENT B0 ;  /* 0x0000000000007941 */ /* 0x000fea0003800200 */
.L_x_11406:
        /* <DEDUP_REMOVED lines=12> */
.L_x_11409:
[----:B------:R-:W-:Y:S05]  /*0a20*/  BSYNC.RECONVERGENT B0 ;  /* 0x0000000000007941 */ /* 0x000fea0003800200 */
.L_x_11408:
        /* <DEDUP_REMOVED lines=12> */
.L_x_11411:
[----:B------:R-:W-:Y:S05]  /*0af0*/  BSYNC.RECONVERGENT B0 ;  /* 0x0000000000007941 */ /* 0x000fea0003800200 */
.L_x_11410:
        /* <DEDUP_REMOVED lines=12> */
.L_x_11413:
[----:B------:R-:W-:Y:S05]  /*0bc0*/  BSYNC.RECONVERGENT B0 ;  /* 0x0000000000007941 */ /* 0x000fea0003800200 */
.L_x_11412:
        /* <DEDUP_REMOVED lines=18> */
.L_x_11416:
[----:B------:R-:W-:-:S13]  /*0cf0*/  ISETP.GE.U32.AND P0, PT, R5, R6, PT ;  /* 0x000000060500720c */ /* 0x000fda0003f06070 */
[----:B------:R-:W-:Y:S05]  /*0d00*/  @P0 BRA `(.L_x_11418) ;  /* 0x0000000000300947 */ /* 0x000fea0003800000 */
[----:B0-----:R-:W0:Y:S01]  /*0d10*/  LDC.64 R2, c[0x0][0x388] ;  /* 0x0000e200ff027b82 */ /* 0x001e220000000a00 */
[----:B------:R-:W-:Y:S02]  /*0d20*/  IADD3 R11, PT, PT, R8, R5, RZ ;  /* 0x00000005080b7210 */ /* 0x000fe40007ffe0ff */
[----:B------:R-:W-:-:S03]  /*0d30*/  IADD3 R5, PT, PT, R5, 0x80, RZ ;  /* 0x0000008005057810 */ /* 0x000fc60007ffe0ff */
[----:B0-----:R-:W-:-:S05]  /*0d40*/  IMAD.WIDE.U32 R2, R11, 0x2, R2 ;  /* 0x000000020b027825 */ /* 0x001fca00078e0002 */
[----:B------:R1:W-:Y:S02]  /*0d50*/  STG.E.U16 desc[UR4][R2.64], R14 ;  /* 0x0000000e02007986 */ /* 0x0003e4000c101504 */
.L_x_11417:
[----:B------:R-:W-:-:S13]  /*0d60*/  ISETP.GE.U32.AND P0, PT, R5, R6, PT ;  /* 0x000000060500720c */ /* 0x000fda0003f06070 */
[----:B------:R-:W-:Y:S05]  /*0d70*/  @P0 BRA `(.L_x_11419) ;  /* 0x0000000000340947 */ /* 0x000fea0003800000 */
[----:B01----:R-:W0:Y:S01]  /*0d80*/  LDC.64 R2, c[0x0][0x388] ;  /* 0x0000e200ff027b82 */ /* 0x003e220000000a00 */
[----:B------:R-:W-:Y:S02]  /*0d90*/  IADD3 R11, PT, PT, R8, R5, RZ ;  /* 0x00000005080b7210 */ /* 0x000fe40007ffe0ff */
[----:B------:R-:W-:-:S03]  /*0da0*/  IADD3 R5, PT, PT, R5, 0x80, RZ ;  /* 0x0000008005057810 */ /* 0x000fc60007ffe0ff */
[----:B0-----:R-:W-:-:S05]  /*0db0*/  IMAD.WIDE.U32 R2, R11, 0x2, R2 ;  /* 0x000000020b027825 */ /* 0x001fca00078e0002 */
[----:B-----5:R1:W-:Y:S02]  /*0dc0*/  STG.E.U16 desc[UR4][R2.64], R4 ;  /* 0x0000000402007986 */ /* 0x0203e4000c101504 */
.L_x_11418:
        /* <DEDUP_REMOVED lines=8> */
.L_x_11419:
[----:B------:R-:W-:Y:S05]  /*0e50*/  BSYNC.RELIABLE B1 ;  /* 0x0000000000017941 */ /* 0x000fea0003800100 */
.L_x_11415:
[----:B------:R-:W-:-:S13]  /*0e60*/  ISETP.GE.U32.AND P0, PT, R5, R6, PT ;  /* 0x000000060500720c */ /* 0x000fda0003f06070 */
[----:B012---:R-:W0:Y:S01]  /*0e70*/  @!P0 LDC.64 R2, c[0x0][0x388] ;  /* 0x0000e200ff028b82 */ /* 0x007e220000000a00 */
[----:B------:R-:W-:Y:S02]  /*0e80*/  @!P0 IADD3 R11, PT, PT, R8, R5, RZ ;  /* 0x00000005080b8210 */ /* 0x000fe40007ffe0ff */
[----:B------:R-:W-:-:S03]  /*0e90*/  @!P0 IADD3 R5, PT, PT, R5, 0x80, RZ ;  /* 0x0000008005058810 */ /* 0x000fc60007ffe0ff */
[----:B0-----:R-:W-:-:S05]  /*0ea0*/  @!P0 IMAD.WIDE.U32 R2, R11, 0x2, R2 ;  /* 0x000000020b028825 */ /* 0x001fca00078e0002 */
[----:B-----5:R2:W-:Y:S02]  /*0eb0*/  @!P0 STG.E.U16 desc[UR4][R2.64], R9 ;  /* 0x0000000902008986 */ /* 0x0205e4000c101504 */
.L_x_11420:
[----:B------:R-:W-:Y:S05]  /*0ec0*/  BSYNC.RECONVERGENT B0 ;  /* 0x0000000000007941 */ /* 0x000fea0003800200 */
.L_x_11414:
        /* <DEDUP_REMOVED lines=8> */
.L_x_11397:
        /* <DEDUP_REMOVED lines=8> */
[----:B--2---:R-:W-:-:S02]  /*0fd0*/  HADD2.F32 R7, -RZ, R6.H0_H0 ;  /* 0x20000006ff077230 */ /* 0x004fc40000004100 */
[----:B------:R-:W-:Y:S02]  /*0fe0*/  HADD2.F32 R6, -RZ, R6.H1_H1 ;  /* 0x30000006ff067230 */ /* 0x000fe40000004100 */
[--C-:B---3--:R-:W-:Y:S02]  /*0ff0*/  HADD2.F32 R5, -RZ, R9.reuse.H0_H0 ;  /* 0x20000009ff057230 */ /* 0x108fe40000004100 */
[C---:B------:R-:W-:Y:S01]  /*1000*/  FMUL.FTZ R4, R7.reuse, R7 ;  /* 0x0000000707047220 */ /* 0x040fe20000410000 */
[----:B------:R-:W-:Y:S02]  /*1010*/  HADD2.F32 R9, -RZ, R9.H1_H1 ;  /* 0x30000009ff097230 */ /* 0x000fe40000004100 */
[C---:B------:R-:W-:Y:S01]  /*1020*/  FMUL.FTZ R13, R6.reuse, R6 ;  /* 0x00000006060d7220 */ /* 0x040fe20000410000 */
[----:B------:R-:W-:Y:S02]  /*1030*/  FMUL.FTZ R4, R7, R4 ;  /* 0x0000000407047220 */ /* 0x000fe40000410000 */
[----:B------:R-:W-:Y:S01]  /*1040*/  FMUL.FTZ R10, R9, R9 ;  /* 0x00000009090a7220 */ /* 0x000fe20000410000 */
[----:B------:R-:W-:Y:S01]  /*1050*/  FMUL.FTZ R13, R6, R13 ;  /* 0x0000000d060d7220 */ /* 0x000fe20000410000 */
[----:B------:R-:W-:Y:S01]  /*1060*/  FFMA.FTZ R4, R4, 0.044714998453855514526, R7 ;  /* 0x3d37271304047823 */ /* 0x000fe20000010007 */
[----:B------:R-:W-:Y:S01]  /*1070*/  FMUL.FTZ R7, R7, 0.5 ;  /* 0x3f00000007077820 */ /* 0x000fe20000410000 */
[----:B------:R-:W-:Y:S01]  /*1080*/  FMUL.FTZ R10, R9, R10 ;  /* 0x0000000a090a7220 */ /* 0x000fe20000410000 */
[----:B------:R-:W-:Y:S01]  /*1090*/  FFMA.FTZ R13, R13, 0.044714998453855514526, R6 ;  /* 0x3d3727130d0d7823 */ /* 0x000fe20000010006 */
[----:B------:R-:W-:Y:S01]  /*10a0*/  FMUL.FTZ R17, R4, 0.79788458347320556641 ;  /* 0x3f4c422a04117820 */ /* 0x000fe20000410000 */
[----:B------:R-:W-:Y:S01]  /*10b0*/  FMUL.FTZ R4, R5, R5 ;  /* 0x0000000505047220 */ /* 0x000fe20000410000 */
[----:B0-----:R-:W-:Y:S01]  /*10c0*/  FFMA.FTZ R3, R10, 0.044714998453855514526, R9 ;  /* 0x3d3727130a037823 */ /* 0x001fe20000010009 */
[----:B-----5:R-:W-:-:S02]  /*10d0*/  HADD2.F32 R10, -RZ, R15.H0_H0 ;  /* 0x2000000fff0a7230 */ /* 0x020fc40000004100 */
[----:B------:R-:W-:Y:S01]  /*10e0*/  FMUL.FTZ R13, R13, 0.79788458347320556641 ;  /* 0x3f4c422a0d0d7820 */ /* 0x000fe20000410000 */
[----:B------:R-:W-:Y:S01]  /*10f0*/  FMUL.FTZ R2, R5, R4 ;  /* 0x0000000405027220 */ /* 0x000fe20000410000 */
[--C-:B----4-:R-:W-:Y:S01]  /*1100*/  HADD2.F32 R4, -RZ, R11.reuse.H0_H0 ;  /* 0x2000000bff047230 */ /* 0x110fe20000004100 */
[----:B------:R-:W0:Y:S01]  /*1110*/  MUFU.TANH R17, R17 ;  /* 0x0000001100117308 */ /* 0x000e220000002400 */
[----:B------:R-:W-:Y:S02]  /*1120*/  HADD2.F32 R11, -RZ, R11.H1_H1 ;  /* 0x3000000bff0b7230 */ /* 0x000fe40000004100 */
[----:B------:R-:W-:Y:S01]  /*1130*/  FFMA.FTZ R2, R2, 0.044714998453855514526, R5 ;  /* 0x3d37271302027823 */ /* 0x000fe20000010005 */
[----:B------:R-:W-:Y:S02]  /*1140*/  HADD2.F32 R15, -RZ, R15.H1_H1 ;  /* 0x3000000fff0f7230 */ /* 0x000fe40000004100 */
[----:B------:R-:W-:Y:S01]  /*1150*/  FMUL.FTZ R19, R4, R4 ;  /* 0x0000000404137220 */ /* 0x000fe20000410000 */
[----:B------:R-:W-:Y:S01]  /*1160*/  FMUL.FTZ R9, R9, 0.5 ;  /* 0x3f00000009097820 */ /* 0x000fe20000410000 */
[----:B------:R-:W-:Y:S01]  /*1170*/  FMUL.FTZ R12, R11, R11 ;  /* 0x0000000b0b0c7220 */ /* 0x000fe20000410000 */
[----:B------:R-:W-:Y:S01]  /*1180*/  FMUL.FTZ R2, R2, 0.79788458347320556641 ;  /* 0x3f4c422a02027820 */ /* 0x000fe20000410000 */
[----:B------:R-:W-:Y:S01]  /*1190*/  FMUL.FTZ R21, R4, R19 ;  /* 0x0000001304157220 */ /* 0x000fe20000410000 */
[----:B------:R-:W-:Y:S01]  /*11a0*/  FMUL.FTZ R19, R3, 0.79788458347320556641 ;  /* 0x3f4c422a03137820 */ /* 0x000fe20000410000 */
[----:B------:R-:W-:Y:S01]  /*11b0*/  FMUL.FTZ R3, R10, R10 ;  /* 0x0000000a0a037220 */ /* 0x000fe20000410000 */
[----:B------:R-:W-:Y:S01]  /*11c0*/  FMUL.FTZ R20, R15, R15 ;  /* 0x0000000f0f147220 */ /* 0x000fe20000410000 */
[----:B------:R1:W2:Y:S01]  /*11d0*/  MUFU.TANH R16, R13 ;  /* 0x0000000d00107308 */ /* 0x0002a20000002400 */
[----:B------:R-:W-:Y:S01]  /*11e0*/  FMUL.FTZ R12, R11, R12 ;  /* 0x0000000c0b0c7220 */ /* 0x000fe20000410000 */
[----:B------:R-:W-:Y:S01]  /*11f0*/  FFMA.FTZ R21, R21, 0.044714998453855514526, R4 ;  /* 0x3d37271315157823 */ /* 0x000fe20000010004 */
[----:B------:R-:W-:Y:S01]  /*1200*/  FMUL.FTZ R20, R15, R20 ;  /* 0x000000140f147220 */ /* 0x000fe20000410000 */
[----:B------:R-:W-:Y:S01]  /*1210*/  FMUL.FTZ R5, R5, 0.5 ;  /* 0x3f00000005057820 */ /* 0x000fe20000410000 */
[----:B------:R-:W-:Y:S01]  /*1220*/  FFMA.FTZ R12, R12, 0.044714998453855514526, R11 ;  /* 0x3d3727130c0c7823 */ /* 0x000fe2000001000b */
[----:B------:R-:W-:Y:S01]  /*1230*/  FMUL.FTZ R14, R21, 0.79788458347320556641 ;  /* 0x3f4c422a150e7820 */ /* 0x000fe20000410000 */
[----:B------:R-:W-:Y:S01]  /*1240*/  FFMA.FTZ R21, R20, 0.044714998453855514526, R15 ;  /* 0x3d37271314157823 */ /* 0x000fe2000001000f */
[----:B------:R3:W4:Y:S01]  /*1250*/  MUFU.TANH R18, R2 ;  /* 0x0000000200127308 */ /* 0x0007220000002400 */
[----:B-1----:R-:W-:Y:S01]  /*1260*/  FMUL.FTZ R13, R10, R3 ;  /* 0x000000030a0d7220 */ /* 0x002fe20000410000 */
[----:B------:R-:W-:Y:S01]  /*1270*/  FMUL.FTZ R12, R12, 0.79788458347320556641 ;  /* 0x3f4c422a0c0c7820 */ /* 0x000fe20000410000 */
[----:B------:R-:W-:Y:S01]  /*1280*/  FMUL.FTZ R21, R21, 0.79788458347320556641 ;  /* 0x3f4c422a15157820 */ /* 0x000fe20000410000 */
[----:B0-----:R-:W-:Y:S01]  /*1290*/  FADD.FTZ R20, R17, 1 ;  /* 0x3f80000011147421 */ /* 0x001fe20000010000 */
[----:B------:R-:W-:Y:S01]  /*12a0*/  FFMA.FTZ R13, R13, 0.044714998453855514526, R10 ;  /* 0x3d3727130d0d7823 */ /* 0x000fe2000001000a */
[----:B------:R-:W-:Y:S01]  /*12b0*/  FMUL.FTZ R17, R6, 0.5 ;  /* 0x3f00000006117820 */ /* 0x000fe20000410000 */
[----:B------:R-:W-:Y:S01]  /*12c0*/  FMUL.FTZ R4, R4, 0.5 ;  /* 0x3f00000004047820 */ /* 0x000fe20000410000 */
[----:B------:R-:W0:Y:S01]  /*12d0*/  MUFU.TANH R19, R19 ;  /* 0x0000001300137308 */ /* 0x000e220000002400 */
[----:B---3--:R-:W1:Y:S01]  /*12e0*/  LDC.64 R2, c[0x0][0x388] ;  /* 0x0000e200ff027b82 */ /* 0x008e620000000a00 */
[----:B------:R-:W-:Y:S01]  /*12f0*/  FMUL.FTZ R13, R13, 0.79788458347320556641 ;  /* 0x3f4c422a0d0d7820 */ /* 0x000fe20000410000 */
[----:B------:R-:W-:Y:S01]  /*1300*/  FMUL.FTZ R7, R7, R20 ;  /* 0x0000001407077220 */ /* 0x000fe20000410000 */
[----:B--2---:R-:W-:Y:S01]  /*1310*/  FADD.FTZ R16, R16, 1 ;  /* 0x3f80000010107421 */ /* 0x004fe20000010000 */
[----:B------:R-:W-:Y:S01]  /*1320*/  FMUL.FTZ R11, R11, 0.5 ;  /* 0x3f0000000b0b7820 */ /* 0x000fe20000410000 */
[----:B------:R-:W-:Y:S01]  /*1330*/  FMUL.FTZ R10, R10, 0.5 ;  /* 0x3f0000000a0a7820 */ /* 0x000fe20000410000 */
[----:B------:R-:W-:Y:S01]  /*1340*/  FMUL.FTZ R15, R15, 0.5 ;  /* 0x3f0000000f0f7820 */ /* 0x000fe20000410000 */
[----:B------:R-:W2:Y:S01]  /*1350*/  MUFU.TANH R14, R14 ;  /* 0x0000000e000e7308 */ /* 0x000ea20000002400 */
[----:B----4-:R-:W-:Y:S01]  /*1360*/  FADD.FTZ R18, R18, 1 ;  /* 0x3f80000012127421 */ /* 0x010fe20000010000 */
[----:B------:R-:W-:-:S03]  /*1370*/  FMUL.FTZ R16, R17, R16 ;  /* 0x0000001011107220 */ /* 0x000fc60000410000 */
[----:B------:R-:W-:Y:S02]  /*1380*/  FMUL.FTZ R5, R5, R18 ;  /* 0x0000001205057220 */ /* 0x000fe40000410000 */
[----:B------:R-:W-:Y:S01]  /*1390*/  F2FP.F16.F32.PACK_AB R7, R16, R7 ;  /* 0x000000071007723e */ /* 0x000fe200000000ff */
[----:B------:R-:W3:Y:S01]  /*13a0*/  MUFU.TANH R12, R12 ;  /* 0x0000000c000c7308 */ /* 0x000ee20000002400 */
[----:B0-----:R-:W-:-:S07]  /*13b0*/  FADD.FTZ R20, R19, 1 ;  /* 0x3f80000013147421 */ /* 0x001fce0000010000 */
[----:B------:R-:W0:Y:S01]  /*13c0*/  MUFU.TANH R13, R13 ;  /* 0x0000000d000d7308 */ /* 0x000e220000002400 */
[----:B-1----:R-:W-:-:S04]  /*13d0*/  IMAD.WIDE.U32 R2, R8, 0x2, R2 ;  /* 0x0000000208027825 */ /* 0x002fc800078e0002 */
[----:B------:R-:W-:Y:S01]  /*13e0*/  FMUL.FTZ R8, R9, R20 ;  /* 0x0000001409087220 */ /* 0x000fe20000410000 */
[----:B--2---:R-:W-:-:S04]  /*13f0*/  FADD.FTZ R9, R14, 1 ;  /* 0x3f8000000e097421 */ /* 0x004fc80000010000 */
[----:B------:R-:W-:Y:S01]  /*1400*/  FMUL.FTZ R4, R4, R9 ;  /* 0x0000000904047220 */ /* 0x000fe20000410000 */
[----:B------:R-:W1:Y:S01]  /*1410*/  MUFU.TANH R6, R21 ;  /* 0x0000001500067308 */ /* 0x000e620000002400 */
[----:B---3--:R-:W-:Y:S01]  /*1420*/  FADD.FTZ R12, R12, 1 ;  /* 0x3f8000000c0c7421 */ /* 0x008fe20000010000 */
[----:B------:R-:W-:Y:S01]  /*1430*/  IMAD.WIDE.U32 R2, R0, 0x4, R2 ;  /* 0x0000000400027825 */ /* 0x000fe200078e0002 */
[----:B------:R-:W-:-:S03]  /*1440*/  F2FP.F16.F32.PACK_AB R5, R8, R5 ;  /* 0x000000050805723e */ /* 0x000fc600000000ff */
[----:B------:R-:W-:Y:S01]  /*1450*/  FMUL.FTZ R11, R11, R12 ;  /* 0x0000000c0b0b7220 */ /* 0x000fe20000410000 */
[----:B------:R-:W-:Y:S01]  /*1460*/  STG.E desc[UR4][R2.64], R7 ;  /* 0x0000000702007986 */ /* 0x000fe2000c101904 */
[----:B0-----:R-:W-:-:S03]  /*1470*/  FADD.FTZ R13, R13, 1 ;  /* 0x3f8000000d0d7421 */ /* 0x001fc60000010000 */
[----:B------:R-:W-:Y:S01]  /*1480*/  F2FP.F16.F32.PACK_AB R11, R11, R4 ;  /* 0x000000040b0b723e */ /* 0x000fe200000000ff */
[----:B------:R-:W-:Y:S01]  /*1490*/  STG.E desc[UR4][R2.64+0x200], R5 ;  /* 0x0002000502007986 */ /* 0x000fe2000c101904 */
[----:B------:R-:W-:-:S03]  /*14a0*/  FMUL.FTZ R10, R10, R13 ;  /* 0x0000000d0a0a7220 */ /* 0x000fc60000410000 */
[----:B------:R-:W-:Y:S01]  /*14b0*/  STG.E desc[UR4][R2.64+0x400], R11 ;  /* 0x0004000b02007986 */ /* 0x000fe2000c101904 */
[----:B-1----:R-:W-:-:S04]  /*14c0*/  FADD.FTZ R6, R6, 1 ;  /* 0x3f80000006067421 */ /* 0x002fc80000010000 */
[----:B------:R-:W-:-:S05]  /*14d0*/  FMUL.FTZ R15, R15, R6 ;  /* 0x000000060f0f7220 */ /* 0x000fca0000410000 */
[----:B------:R-:W-:-:S05]  /*14e0*/  F2FP.F16.F32.PACK_AB R15, R15, R10 ;  /* 0x0000000a0f0f723e */ /* 0x000fca00000000ff */
[----:B------:R-:W-:Y:S01]  /*14f0*/  STG.E desc[UR4][R2.64+0x600], R15 ;  /* 0x0006000f02007986 */ /* 0x000fe2000c101904 */
[----:B------:R-:W-:Y:S05]  /*1500*/  EXIT ;  /* 0x000000000000794d */ /* 0x000fea0003800000 */
.L_x_11421:
        /* <DEDUP_REMOVED lines=15> */
.L_x_12951:


//--------------------- .text._ZN2at6native29vectorized_elementwise_kernelILi4EZZZNS0_18GeluCUDAKernelImplERNS_18TensorIteratorBaseENS0_8GeluTypeEENKUlvE_clEvENKUlvE1_clEvEUlN3c104HalfEE_St5arrayIPcLm2EEEEviT0_T1_ --------------------------
	.section	.text._ZN2at6native29vectorized_elementwise_kernelILi4EZZZNS0_18GeluCUDAKernelImplERNS_18TensorIteratorBaseENS0_8GeluTypeEENKUlvE_clEvENKUlvE1_clEvEUlN3c104HalfEE_St5arrayIPcLm2EEEEviT0_T1_,"ax",@progbits
	.align	128
        .global         _ZN2at6native29vectorized_elementwise_kernelILi4EZZZNS0_18GeluCUDAKernelImplERNS_18TensorIteratorBaseENS0_8GeluTypeEENKUlvE_clEvENKUlvE1_clEvEUlN3c104HalfEE_St5arrayIPcLm2EEEEviT0_T1_
        .type           _ZN2at6native29vectorized_elementwise_kernelILi4EZZZNS0_18GeluCUDAKernelImplERNS_18TensorIteratorBaseENS0_8GeluTypeEENKUlvE_clEvENKUlvE1_clEvEUlN3c104HalfEE_St5arrayIPcLm2EEEEviT0_T1_,@function
        .size           _ZN2at6native29vectorized_elementwise_kernelILi4EZZZNS0_18GeluCUDAKernelImplERNS_18TensorIteratorBaseENS0_8GeluTypeEENKUlvE_clEvENKUlvE1_clEvEUlN3c104HalfEE_St5arrayIPcLm2EEEEviT0_T1_,(.L_x_12952 - _ZN2at6native29vectorized_elementwise_kernelILi4EZZZNS0_18GeluCUDAKernelImplERNS_18TensorIteratorBaseENS0_8GeluTypeEENKUlvE_clEvENKUlvE1_clEvEUlN3c104HalfEE_St5arrayIPcLm2EEEEviT0_T1_)
        .other          _ZN2at6native29vectorized_elementwise_kernelILi4EZZZNS0_18GeluCUDAKernelImplERNS_18TensorIteratorBaseENS0_8GeluTypeEENKUlvE_clEvENKUlvE1_clEvEUlN3c104HalfEE_St5arrayIPcLm2EEEEviT0_T1_,@"STO_CUDA_ENTRY STV_DEFAULT"
_ZN2at6native29vectorized_elementwise_kernelILi4EZZZNS0_18GeluCUDAKernelImplERNS_18TensorIteratorBaseENS0_8GeluTypeEENKUlvE_clEvENKUlvE1_clEvEUlN3c104HalfEE_St5arrayIPcLm2EEEEviT0_T1_:
.text._ZN2at6native29vectorized_elementwise_kernelILi4EZZZNS0_18GeluCUDAKernelImplERNS_18TensorIteratorBaseENS0_8GeluTypeEENKUlvE_clEvENKUlvE1_clEvEUlN3c104HalfEE_St5arrayIPcLm2EEEEviT0_T1_:
        /* <DEDUP_REMOVED lines=93> */
.L_x_11424:
[----:B------:R-:W-:Y:S05]  /*05d0*/  BSYNC.RECONVERGENT B0 ;  /* 0x0000000000007941 */ /* 0x000fea0003800200 */
.L_x_11423:
        /* <DEDUP_REMOVED lines=15> */
.L_x_11426:
[----:B------:R-:W-:Y:S05]  /*06d0*/  BSYNC.RECONVERGENT B0 ;  /* 0x0000000000007941 */ /* 0x000fea0003800200 */
.L_x_11425:
        /* <DEDUP_REMOVED lines=13> */
.L_x_11428:
[----:B------:R-:W-:Y:S05]  /*07b0*/  BSYNC.RECONVERGENT B0 ;  /* 0x0000000000007941 */ /* 0x000fea0003800200 */
.L_x_11427:
        /* <DEDUP_REMOVED lines=12> */
.L_x_11430:
[----:B------:R-:W-:Y:S05]  /*0880*/  BSYNC.RECONVERGENT B0 ;  /* 0x0000000000007941 */ /* 0x000fea0003800200 */
.L_x_11429:
        /* <DEDUP_REMOVED lines=12> */
.L_x_11432:
[----:B------:R-:W-:Y:S05]  /*0950*/  BSYNC.RECONVERGENT B0 ;  /* 0x0000000000007941 */ /* 0x000fea0003800200 */
.L_x_11431:
        /* <DEDUP_REMOVED lines=12> */
.L_x_11434:
[----:B------:R-:W-:Y:S05]  /*0a20*/  BSYNC.RECONVERGENT B0 ;  /* 0x0000000000007941 */ /* 0x000fea0003800200 */
.L_x_11433:
        /* <DEDUP_REMOVED lines=12> */
.L_x_11436:
[----:B------:R-:W-:Y:S05]  /*0af0*/  BSYNC.RECONVERGENT B0 ;  /* 0x0000000000007941 */ /* 0x000fea0003800200 */
.L_x_11435:
        /* <DEDUP_REMOVED lines=12> */
.L_x_11438:
[----:B------:R-:W-:Y:S05]  /*0bc0*/  BSYNC.RECONVERGENT B0 ;  /* 0x0000000000007941 */ /* 0x000fea0003800200 */
.L_x_11437:
        /* <DEDUP_REMOVED lines=18> */
.L_x_11441:
[----:B------:R-:W-:-:S13]  /*0cf0*/  ISETP.GE.U32.AND P0, PT, R5, R6, PT ;  /* 0x000000060500720c */ /* 0x000fda0003f06070 */
[----:B------:R-:W-:Y:S05]  /*0d00*/  @P0 BRA `(.L_x_11443) ;  /* 0x0000000000300947 */ /* 0x000fea0003800000 */
[----:B0-----:R-:W0:Y:S01]  /*0d10*/  LDC.64 R2, c[0x0][0x388] ;  /* 0x0000e200ff027b82 */ /* 0x001e220000000a00 */
[----:B------:R-:W-:Y:S02]  /*0d20*/  IADD3 R11, PT, PT, R8, R5, RZ ;  /* 0x00000005080b7210 */ /* 0x000fe40007ffe0ff */
[----:B------:R-:W-:-:S03]  /*0d30*/  IADD3 R5, PT, PT, R5, 0x80, RZ ;  /* 0x0000008005057810 */ /* 0x000fc60007ffe0ff */
[----:B0-----:R-:W-:-:S05]  /*0d40*/  IMAD.WIDE.U32 R2, R11, 0x2, R2 ;  /* 0x000000020b027825 */ /* 0x001fca00078e0002 */
[----:B------:R1:W-:Y:S02]  /*0d50*/  STG.E.U16 desc[UR4][R2.64], R14 ;  /* 0x0000000e02007986 */ /* 0x0003e4000c101504 */
.L_x_11442:
[----:B------:R-:W-:-:S13]  /*0d60*/  ISETP.GE.U32.AND P0, PT, R5, R6, PT ;  /* 0x000000060500720c */ /* 0x000fda0003f06070 */
[----:B------:R-:W-:Y:S05]  /*0d70*/  @P0 BRA `(.L_x_11444) ;  /* 0x0000000000340947 */ /* 0x000fea0003800000 */
[----:B01----:R-:W0:Y:S01]  /*0d80*/  LDC.64 R2, c[0x0][0x388] ;  /* 0x0000e200ff027b82 */ /* 0x003e220000000a00 */
[----:B------:R-:W-:Y:S02]  /*0d90*/  IADD3 R11, PT, PT, R8, R5, RZ ;  /* 0x00000005080b7210 */ /* 0x000fe40007ffe0ff */
[----:B------:R-:W-:-:S03]  /*0da0*/  IADD3 R5, PT, PT, R5, 0x80, RZ ;  /* 0x0000008005057810 */ /* 0x000fc60007ffe0ff */
[----:B0-----:R-:W-:-:S05]  /*0db0*/  IMAD.WIDE.U32 R2, R11, 0x2, R2 ;  /* 0x000000020b027825 */ /* 0x001fca00078e0002 */
[----:B-----5:R1:W-:Y:S02]  /*0dc0*/  STG.E.U16 desc[UR4][R2.64], R4 ;  /* 0x0000000402007986 */ /* 0x0203e4000c101504 */
.L_x_11443:
        /* <DEDUP_REMOVED lines=8> */
.L_x_11444:
[----:B------:R-:W-:Y:S05]  /*0e50*/  BSYNC.RELIABLE B1 ;  /* 0x0000000000017941 */ /* 0x000fea0003800100 */
.L_x_11440:
[----:B------:R-:W-:-:S13]  /*0e60*/  ISETP.GE.U32.AND P0, PT, R5, R6, PT ;  /* 0x000000060500720c */ /* 0x000fda0003f06070 */
[----:B012---:R-:W0:Y:S01]  /*0e70*/  @!P0 LDC.64 R2, c[0x0][0x388] ;  /* 0x0000e200ff028b82 */ /* 0x007e220000000a00 */
[----:B------:R-:W-:Y:S02]  /*0e80*/  @!P0 IADD3 R11, PT, PT, R8, R5, RZ ;  /* 0x00000005080b8210 */ /* 0x000fe40007ffe0ff */
[----:B------:R-:W-:-:S03]  /*0e90*/  @!P0 IADD3 R5, PT, PT, R5, 0x80, RZ ;  /* 0x0000008005058810 */ /* 0x000fc60007ffe0ff */
[----:B0-----:R-:W-:-:S05]  /*0ea0*/  @!P0 IMAD.WIDE.U32 R2, R11, 0x2, R2 ;  /* 0x000000020b028825 */ /* 0x001fca00078e0002 */
[----:B-----5:R2:W-:Y:S02]  /*0eb0*/  @!P0 STG.E.U16 desc[UR4][R2.64], R9 ;  /* 0x0000000902008986 */ /* 0x0205e4000c101504 */
.L_x_11445:
[----:B------:R-:W-:Y:S05]  /*0ec0*/  BSYNC.RECONVERGENT B0 ;  /* 0x0000000000007941 */ /* 0x000fea0003800200 */
.L_x_11439:
        /* <DEDUP_REMOVED lines=8> */
.L_x_11422:
[----:B------:R-:W0:Y:S01]  /*0f50*/  S2R R0, SR_TID.X ;  /* 0x0000000000007919 */ /* 0x000e220000002100 */
[----:B------:R-:W1:Y:S02]  /*0f60*/  LDC.64 R2, c[0x0][0x390] ;  /* 0x0000e400ff027b82 */ /* 0x000e640000000a00 */
[----:B-1----:R-:W-:-:S04]  /*0f70*/  IMAD.WIDE.U32 R2, R8, 0x2, R2 ;  /* 0x0000000208027825 */ /* 0x002fc800078e0002 */
[----:B0-----:R-:W-:-:S05]  /*0f80*/  IMAD.WIDE.U32 R6, R0, 0x8, R2 ;  /* 0x0000000800067825 */ /* 0x001fca00078e0002 */
[----:B------:R-:W2:Y:S04]  /*0f90*/  LDG.E.64 R12, desc[UR4][R6.64] ;  /* 0x00000004060c7981 */ /* 0x000ea8000c1e1b00 */
[----:B------:R-:W3:Y:S01]  /*0fa0*/  LDG.E.64 R2, desc[UR4][R6.64+0x400] ;  /* 0x0004000406027981 */ /* 0x000ee2000c1e1b00 */
[--C-:B--2---:R-:W-:Y:S02]  /*0fb0*/  HADD2.F32 R5, -RZ, R12.reuse.H1_H1 ;  /* 0x3000000cff057230 */ /* 0x104fe40000004100 */
[----:B------:R-:W-:Y:S02]  /*0fc0*/  HADD2.F32 R14, -RZ, R12.H0_H0 ;  /* 0x2000000cff0e7230 */ /* 0x000fe40000004100 */
[----:B---3--:R-:W-:Y:S02]  /*0fd0*/  HADD2.F32 R7, -RZ, R2.H1_H1 ;  /* 0x30000002ff077230 */ /* 0x008fe40000004100 */
[----:B------:R-:W-:Y:S01]  /*0fe0*/  FMUL.FTZ R4, R5, R5 ;  /* 0x0000000505047220 */ /* 0x000fe20000410000 */
[----:B------:R-:W-:-:S02]  /*0ff0*/  HADD2.F32 R15, -RZ, R13.H1_H1 ;  /* 0x3000000dff0f7230 */ /* 0x000fc40000004100 */
[C---:B------:R-:W-:Y:S01]  /*1000*/  FMUL.FTZ R9, R14.reuse, R14 ;  /* 0x0000000e0e097220 */ /* 0x040fe20000410000 */
[----:B------:R-:W-:Y:S01]  /*1010*/  FMUL.FTZ R4, R5, R4 ;  /* 0x0000000405047220 */ /* 0x000fe20000410000 */
[C---:B------:R-:W-:Y:S02]  /*1020*/  FMUL.FTZ R12, R7.reuse, R7 ;  /* 0x00000007070c7220 */ /* 0x040fe40000410000 */
[----:B------:R-:W-:Y:S01]  /*1030*/  FMUL.FTZ R11, R14, R9 ;  /* 0x000000090e0b7220 */ /* 0x000fe20000410000 */
[----:B------:R-:W-:Y:S02]  /*1040*/  HADD2.F32 R9, -RZ, R13.H0_H0 ;  /* 0x2000000dff097230 */ /* 0x000fe40000004100 */
[----:B------:R-:W-:Y:S01]  /*1050*/  FFMA.FTZ R4, R4, 0.044714998453855514526, R5 ;  /* 0x3d37271304047823 */ /* 0x000fe20000010005 */
[----:B------:R-:W-:Y:S01]  /*1060*/  FMUL.FTZ R20, R7, R12 ;  /* 0x0000000c07147220 */ /* 0x000fe20000410000 */
[----:B------:R-:W-:Y:S01]  /*1070*/  FFMA.FTZ R11, R11, 0.044714998453855514526, R14 ;  /* 0x3d3727130b0b7823 */ /* 0x000fe2000001000e */
[----:B------:R-:W-:Y:S01]  /*1080*/  FMUL.FTZ R10, R15, R15 ;  /* 0x0000000f0f0a7220 */ /* 0x000fe20000410000 */
[----:B------:R-:W-:Y:S01]  /*1090*/  FMUL.FTZ R6, R9, R9 ;  /* 0x0000000909067220 */ /* 0x000fe20000410000 */
[----:B------:R-:W-:Y:S01]  /*10a0*/  FMUL.FTZ R17, R4, 0.79788458347320556641 ;  /* 0x3f4c422a04117820 */ /* 0x000fe20000410000 */
[----:B------:R-:W-:-:S02]  /*10b0*/  HADD2.F32 R4, -RZ, R2.H0_H0 ;  /* 0x20000002ff047230 */ /* 0x000fc40000004100 */
[----:B------:R-:W-:Y:S01]  /*10c0*/  FFMA.FTZ R20, R20, 0.044714998453855514526, R7 ;  /* 0x3d37271314147823 */ /* 0x000fe20000010007 */
[----:B------:R-:W-:Y:S01]  /*10d0*/  FMUL.FTZ R6, R9, R6 ;  /* 0x0000000609067220 */ /* 0x000fe20000410000 */
[----:B------:R-:W-:Y:S01]  /*10e0*/  FMUL.FTZ R11, R11, 0.79788458347320556641 ;  /* 0x3f4c422a0b0b7820 */ /* 0x000fe20000410000 */
[----:B------:R-:W-:Y:S01]  /*10f0*/  FMUL.FTZ R10, R15, R10 ;  /* 0x0000000a0f0a7220 */ /* 0x000fe20000410000 */
[----:B------:R-:W-:Y:S01]  /*1100*/  FMUL.FTZ R13, R4, R4 ;  /* 0x00000004040d7220 */ /* 0x000fe20000410000 */
[----:B------:R-:W-:Y:S01]  /*1110*/  FFMA.FTZ R6, R6, 0.044714998453855514526, R9 ;  /* 0x3d37271306067823 */ /* 0x000fe20000010009 */
[----:B------:R-:W-:Y:S01]  /*1120*/  FMUL.FTZ R23, R20, 0.79788458347320556641 ;  /* 0x3f4c422a14177820 */ /* 0x000fe20000410000 */
[----:B------:R0:W1:Y:S01]  /*1130*/  MUFU.TANH R16, R11 ;  /* 0x0000000b00107308 */ /* 0x0000620000002400 */
[----:B------:R-:W-:Y:S01]  /*1140*/  FMUL.FTZ R13, R4, R13 ;  /* 0x0000000d040d7220 */ /* 0x000fe20000410000 */
[----:B------:R-:W-:Y:S01]  /*1150*/  FMUL.FTZ R18, R6, 0.79788458347320556641 ;  /* 0x3f4c422a06127820 */ /* 0x000fe20000410000 */
[----:B------:R-:W-:-:S02]  /*1160*/  HADD2.F32 R6, -RZ, R3.H0_H0 ;  /* 0x20000003ff067230 */ /* 0x000fc40000004100 */
[----:B------:R-:W-:Y:S01]  /*1170*/  FFMA.FTZ R10, R10, 0.044714998453855514526, R15 ;  /* 0x3d3727130a0a7823 */ /* 0x000fe2000001000f */
[----:B------:R-:W-:Y:S01]  /*1180*/  FFMA.FTZ R2, R13, 0.044714998453855514526, R4 ;  /* 0x3d3727130d027823 */ /* 0x000fe20000010004 */
[----:B------:R-:W-:Y:S02]  /*1190*/  HADD2.F32 R13, -RZ, R3.H1_H1 ;  /* 0x30000003ff0d7230 */ /* 0x000fe40000004100 */
[----:B------:R-:W-:Y:S01]  /*11a0*/  FMUL.FTZ R21, R9, 0.5 ;  /* 0x3f00000009157820 */ /* 0x000fe20000410000 */
[----:B------:R-:W-:Y:S01]  /*11b0*/  FMUL.FTZ R3, R6, R6 ;  /* 0x0000000606037220 */ /* 0x000fe20000410000 */
[----:B------:R-:W-:Y:S01]  /*11c0*/  FMUL.FTZ R12, R2, 0.79788458347320556641 ;  /* 0x3f4c422a020c7820 */ /* 0x000fe20000410000 */
[----:B------:R-:W2:Y:S01]  /*11d0*/  MUFU.TANH R17, R17 ;  /* 0x0000001100117308 */ /* 0x000ea20000002400 */
[C---:B------:R-:W-:Y:S01]  /*11e0*/  FMUL.FTZ R20, R13.reuse, R13 ;  /* 0x0000000d0d147220 */ /* 0x040fe20000410000 */
[----:B0-----:R-:W-:Y:S01]  /*11f0*/  FMUL.FTZ R11, R6, R3 ;  /* 0x00000003060b7220 */ /* 0x001fe20000410000 */
[----:B------:R-:W-:Y:S01]  /*1200*/  FMUL.FTZ R10, R10, 0.79788458347320556641 ;  /* 0x3f4c422a0a0a7820 */ /* 0x000fe20000410000 */
[----:B------:R-:W0:Y:S01]  /*1210*/  LDC.64 R2, c[0x0][0x388] ;  /* 0x0000e200ff027b82 */ /* 0x000e220000000a00 */
[----:B------:R-:W-:Y:S01]  /*1220*/  FMUL.FTZ R20, R13, R20 ;  /* 0x000000140d147220 */ /* 0x000fe20000410000 */
[----:B------:R-:W-:Y:S01]  /*1230*/  FFMA.FTZ R11, R11, 0.044714998453855514526, R6 ;  /* 0x3d3727130b0b7823 */ /* 0x000fe20000010006 */
[----:B------:R-:W-:Y:S01]  /*1240*/  FMUL.FTZ R14, R14, 0.5 ;  /* 0x3f0000000e0e7820 */ /* 0x000fe20000410000 */
[----:B------:R-:W3:Y:S01]  /*1250*/  MUFU.TANH R19, R10 ;  /* 0x0000000a00137308 */ /* 0x000ee20000002400 */
[----:B------:R-:W-:Y:S01]  /*1260*/  FFMA.FTZ R20, R20, 0.044714998453855514526, R13 ;  /* 0x3d37271314147823 */ /* 0x000fe2000001000d */
[----:B------:R-:W-:Y:S01]  /*1270*/  FMUL.FTZ R11, R11, 0.79788458347320556641 ;  /* 0x3f4c422a0b0b7820 */ /* 0x000fe20000410000 */
[----:B-1----:R-:W-:Y:S01]  /*1280*/  FADD.FTZ R9, R16, 1 ;  /* 0x3f80000010097421 */ /* 0x002fe20000010000 */
[----:B------:R-:W-:Y:S01]  /*1290*/  FMUL.FTZ R22, R15, 0.5 ;  /* 0x3f0000000f167820 */ /* 0x000fe20000410000 */
[----:B------:R-:W-:Y:S01]  /*12a0*/  FMUL.FTZ R24, R20, 0.79788458347320556641 ;  /* 0x3f4c422a14187820 */ /* 0x000fe20000410000 */
[----:B------:R-:W-:Y:S01]  /*12b0*/  FMUL.FTZ R20, R5, 0.5 ;  /* 0x3f00000005147820 */ /* 0x000fe20000410000 */
[----:B------:R-:W-:Y:S01]  /*12c0*/  FMUL.FTZ R9, R14, R9 ;  /* 0x000000090e097220 */ /* 0x000fe20000410000 */
[----:B------:R-:W1:Y:S01]  /*12d0*/  MUFU.TANH R10, R23 ;  /* 0x00000017000a7308 */ /* 0x000e620000002400 */
[----:B--2---:R-:W-:Y:S01]  /*12e0*/  FADD.FTZ R17, R17, 1 ;  /* 0x3f80000011117421 */ /* 0x004fe20000010000 */
[----:B------:R-:W-:Y:S01]  /*12f0*/  FMUL.FTZ R4, R4, 0.5 ;  /* 0x3f00000004047820 */ /* 0x000fe20000410000 */
[----:B------:R-:W-:-:S02]  /*1300*/  FMUL.FTZ R6, R6, 0.5 ;  /* 0x3f00000006067820 */ /* 0x000fc40000410000 */
[----:B------:R-:W-:Y:S01]  /*1310*/  FMUL.FTZ R14, R20, R17 ;  /* 0x00000011140e7220 */ /* 0x000fe20000410000 */
[----:B------:R-:W-:Y:S02]  /*1320*/  FMUL.FTZ R17, R13, 0.5 ;  /* 0x3f0000000d117820 */ /* 0x000fe40000410000 */
[----:B------:R-:W2:Y:S01]  /*1330*/  MUFU.TANH R18, R18 ;  /* 0x0000001200127308 */ /* 0x000ea20000002400 */
[----:B---3--:R-:W-:Y:S01]  /*1340*/  FADD.FTZ R19, R19, 1 ;  /* 0x3f80000013137421 */ /* 0x008fe20000010000 */
[----:B------:R-:W-:Y:S01]  /*1350*/  F2FP.F16.F32.PACK_AB R14, R14, R9 ;  /* 0x000000090e0e723e */ /* 0x000fe200000000ff */
        /* <DEDUP_REMOVED lines=8> */
[----:B--2---:R-:W-:-:S04]  /*13e0*/  FADD.FTZ R18, R18, 1 ;  /* 0x3f80000012127421 */ /* 0x004fc80000010000 */
[----:B------:R-:W-:-:S03]  /*13f0*/  FMUL.FTZ R15, R21, R18 ;  /* 0x00000012150f7220 */ /* 0x000fc60000410000 */
[----:B------:R-:W2:Y:S01]  /*1400*/  MUFU.TANH R5, R24 ;  /* 0x0000001800057308 */ /* 0x000ea20000002400 */
[----:B0-----:R-:W-:Y:S01]  /*1410*/  FADD.FTZ R7, R12, 1 ;  /* 0x3f8000000c077421 */ /* 0x001fe20000010000 */
[----:B------:R-:W-:-:S03]  /*1420*/  F2FP.F16.F32.PACK_AB R15, R16, R15 ;  /* 0x0000000f100f723e */ /* 0x000fc600000000ff */
[----:B------:R-:W-:Y:S02]  /*1430*/  FMUL.FTZ R4, R4, R7 ;  /* 0x0000000704047220 */ /* 0x000fe40000410000 */
[----:B------:R-:W-:Y:S01]  /*1440*/  STG.E.64 desc[UR4][R2.64], R14 ;  /* 0x0000000e02007986 */ /* 0x000fe2000c101b04 */
[----:B-1----:R-:W-:Y:S02]  /*1450*/  FADD.FTZ R11, R11, 1 ;  /* 0x3f8000000b0b7421 */ /* 0x002fe40000010000 */
[----:B------:R-:W-:Y:S02]  /*1460*/  F2FP.F16.F32.PACK_AB R4, R13, R4 ;  /* 0x000000040d04723e */ /* 0x000fe400000000ff */
[----:B------:R-:W-:Y:S01]  /*1470*/  FMUL.FTZ R6, R6, R11 ;  /* 0x0000000b06067220 */ /* 0x000fe20000410000 */
[----:B--2---:R-:W-:-:S04]  /*1480*/  FADD.FTZ R10, R5, 1 ;  /* 0x3f800000050a7421 */ /* 0x004fc80000010000 */
[----:B------:R-:W-:-:S05]  /*1490*/  FMUL.FTZ R17, R17, R10 ;  /* 0x0000000a11117220 */ /* 0x000fca0000410000 */
[----:B------:R-:W-:-:S05]  /*14a0*/  F2FP.F16.F32.PACK_AB R5, R17, R6 ;  /* 0x000000061105723e */ /* 0x000fca00000000ff */
[----:B------:R-:W-:Y:S01]  /*14b0*/  STG.E.64 desc[UR4][R2.64+0x400], R4 ;  /* 0x0004000402007986 */ /* 0x000fe2000c101b04 */
[----:B------:R-:W-:Y:S05]  /*14c0*/  EXIT ;  /* 0x000000000000794d */ /* 0x000fea0003800000 */
.L_x_11446:
        /* <DEDUP_REMOVED lines=11> */
.L_x_12952:


//--------------------- .text._ZN2at6native29vectorized_elementwise_kernelILi8EZZZNS0_18GeluCUDAKernelImplERNS_18TensorIteratorBaseENS0_8GeluTypeEENKUlvE_clEvENKUlvE1_clEvEUlN3c104HalfEE_St5arrayIPcLm2EEEEviT0_T1_ --------------------------
	.section	.text._ZN2at6native29vectorized_elementwise_kernelILi8EZZZNS0_18GeluCUDAKernelImplERNS_18TensorIteratorBaseENS0_8GeluTypeEENKUlvE_clEvENKUlvE1_clEvEUlN3c104HalfEE_St5arrayIPcLm2EEEEviT0_T1_,"ax",@progbits
	.align	128
        .global         _ZN2at6native29vectorized_elementwise_kernelILi8EZZZNS0_18GeluCUDAKernelImplERNS_18TensorIteratorBaseENS0_8GeluTypeEENKUlvE_clEvENKUlvE1_clEvEUlN3c104HalfEE_St5arrayIPcLm2EEEEviT0_T1_
        .type           _ZN2at6native29vectorized_elementwise_kernelILi8EZZZNS0_18GeluCUDAKernelImplERNS_18TensorIteratorBaseENS0_8GeluTypeEENKUlvE_clEvENKUlvE1_clEvEUlN3c104HalfEE_St5arrayIPcLm2EEEEviT0_T1_,@function
        .size           _ZN2at6native29vectorized_elementwise_kernelILi8EZZZNS0_18GeluCUDAKernelImplERNS_18TensorIteratorBaseENS0_8GeluTypeEENKUlvE_clEvENKUlvE1_clEvEUlN3c104HalfEE_St5arrayIPcLm2EEEEviT0_T1_,(.L_x_12953 - _ZN2at6native29vectorized_elementwise_kernelILi8EZZZNS0_18GeluCUDAKernelImplERNS_18TensorIteratorBaseENS0_8GeluTypeEENKUlvE_clEvENKUlvE1_clEvEUlN3c104HalfEE_St5arrayIPcLm2EEEEviT0_T1_)
        .other          _ZN2at6native29vectorized_elementwise_kernelILi8EZZZNS0_18GeluCUDAKernelImplERNS_18TensorIteratorBaseENS0_8GeluTypeEENKUlvE_clEvENKUlvE1_clEvEUlN3c104HalfEE_St5arrayIPcLm2EEEEviT0_T1_,@"STO_CUDA_ENTRY STV_DEFAULT"
_ZN2at6native29vectorized_elementwise_kernelILi8EZZZNS0_18GeluCUDAKernelImplERNS_18TensorIteratorBaseENS0_8GeluTypeEENKUlvE_clEvENKUlvE1_clEvEUlN3c104HalfEE_St5arrayIPcLm2EEEEviT0_T1_:
.text._ZN2at6native29vectorized_elementwise_kernelILi8EZZZNS0_18GeluCUDAKernelImplERNS_18TensorIteratorBaseENS0_8GeluTypeEENKUlvE_clEvENKUlvE1_clEvEUlN3c104HalfEE_St5arrayIPcLm2EEEEviT0_T1_:
        /* <DEDUP_REMOVED lines=93> */
.L_x_11449:
[----:B------:R-:W-:Y:S05]  /*05d0*/  BSYNC.RECONVERGENT B0 ;  /* 0x0000000000007941 */ /* 0x000fea0003800200 */
.L_x_11448:
        /* <DEDUP_REMOVED lines=15> */
.L_x_11451:
[----:B------:R-:W-:Y:S05]  /*06d0*/  BSYNC.RECONVERGENT B0 ;  /* 0x0000000000007941 */ /* 0x000fea0003800200 */
.L_x_11450:
        /* <DEDUP_REMOVED lines=13> */
.L_x_11453:
[----:B------:R-:W-:Y:S05]  /*07b0*/  BSYNC.RECONVERGENT B0 ;  /* 0x0000000000007941 */ /* 0x000fea0003800200 */
.L_x_11452:
        /* <DEDUP_REMOVED lines=12> */
.L_x_11455:
[----:B------:R-:W-:Y:S05]  /*0880*/  BSYNC.RECONVERGENT B0 ;  /* 0x0000000000007941 */ /* 0x000fea0003800200 */
.L_x_11454:
        /* <DEDUP_REMOVED lines=12> */
.L_x_11457:
[----:B------:R-:W-:Y:S05]  /*0950*/  BSYNC.RECONVERGENT B0 ;  /* 0x0000000000007941 */ /* 0x000fea0003800200 */
.L_x_11456:
        /* <DEDUP_REMOVED lines=12> */
.L_x_11459:
[----:B------:R-:W-:Y:S05]  /*0a20*/  BSYNC.RECONVERGENT B0 ;  /* 0x0000000000007941 */ /* 0x000fea0003800200 */
.L_x_11458:
        /* <DEDUP_REMOVED lines=12> */
.L_x_11461:
[----:B------:R-:W-:Y:S05]  /*0af0*/  BSYNC.RECONVERGENT B0 ;  /* 0x0000000000007941 */ /* 0x000fea0003800200 */
.L_x_11460:
        /* <DEDUP_REMOVED lines=12> */
.L_x_11463:
[----:B------:R-:W-:Y:S05]  /*0bc0*/  BSYNC.RECONVERGENT B0 ;  /* 0x0000000000007941 */ /* 0x000fea0003800200 */
.L_x_11462:
        /* <DEDUP_REMOVED lines=18> */
.L_x_11466:
[----:B------:R-:W-:-:S13]  /*0cf0*/  ISETP.GE.U32.AND P0, PT, R5, R6, PT ;  /* 0x000000060500720c */ /* 0x000fda0003f06070 */
[----:B------:R-:W-:Y:S05]  /*0d00*/  @P0 BRA `(.L_x_11468) ;  /* 0x0000000000300947 */ /* 0x000fea0003800000 */
[----:B0-----:R-:W0:Y:S01]  /*0d10*/  LDC.64 R2, c[0x0][0x388] ;  /* 0x0000e200ff027b82 */ /* 0x001e220000000a00 */
[----:B------:R-:W-:Y:S02]  /*0d20*/  IADD3 R11, PT, PT, R8, R5, RZ ;  /* 0x00000005080b7210 */ /* 0x000fe40007ffe0ff */
[----:B------:R-:W-:-:S03]  /*0d30*/  IADD3 R5, PT, PT, R5, 0x80, RZ ;  /* 0x0000008005057810 */ /* 0x000fc60007ffe0ff */
[----:B0-----:R-:W-:-:S05]  /*0d40*/  IMAD.WIDE.U32 R2, R11, 0x2, R2 ;  /* 0x000000020b027825 */ /* 0x001fca00078e0002 */
[----:B------:R1:W-:Y:S02]  /*0d50*/  STG.E.U16 desc[UR4][R2.64], R14 ;  /* 0x0000000e02007986 */ /* 0x0003e4000c101504 */
.L_x_11467:
[----:B------:R-:W-:-:S13]  /*0d60*/  ISETP.GE.U32.AND P0, PT, R5, R6, PT ;  /* 0x000000060500720c */ /* 0x000fda0003f06070 */
[----:B------:R-:W-:Y:S05]  /*0d70*/  @P0 BRA `(.L_x_11469) ;  /* 0x0000000000340947 */ /* 0x000fea0003800000 */
[----:B01----:R-:W0:Y:S01]  /*0d80*/  LDC.64 R2, c[0x0][0x388] ;  /* 0x0000e200ff027b82 */ /* 0x003e220000000a00 */
[----:B------:R-:W-:Y:S02]  /*0d90*/  IADD3 R11, PT, PT, R8, R5, RZ ;  /* 0x00000005080b7210 */ /* 0x000fe40007ffe0ff */
[----:B------:R-:W-:-:S03]  /*0da0*/  IADD3 R5, PT, PT, R5, 0x80, RZ ;  /* 0x0000008005057810 */ /* 0x000fc60007ffe0ff */
[----:B0-----:R-:W-:-:S05]  /*0db0*/  IMAD.WIDE.U32 R2, R11, 0x2, R2 ;  /* 0x000000020b027825 */ /* 0x001fca00078e0002 */
[----:B-----5:R1:W-:Y:S02]  /*0dc0*/  STG.E.U16 desc[UR4][R2.64], R4 ;  /* 0x0000000402007986 */ /* 0x0203e4000c101504 */
.L_x_11468:
        /* <DEDUP_REMOVED lines=8> */
.L_x_11469:
[----:B------:R-:W-:Y:S05]  /*0e50*/  BSYNC.RELIABLE B1 ;  /* 0x0000000000017941 */ /* 0x000fea0003800100 */
.L_x_11465:
[----:B------:R-:W-:-:S13]  /*0e60*/  ISETP.GE.U32.AND P0, PT, R5, R6, PT ;  /* 0x000000060500720c */ /* 0x000fda0003f06070 */
[----:B012---:R-:W0:Y:S01]  /*0e70*/  @!P0 LDC.64 R2, c[0x0][0x388] ;  /* 0x0000e200ff028b82 */ /* 0x007e220000000a00 */
[----:B------:R-:W-:Y:S02]  /*0e80*/  @!P0 IADD3 R11, PT, PT, R8, R5, RZ ;  /* 0x00000005080b8210 */ /* 0x000fe40007ffe0ff */
[----:B------:R-:W-:-:S03]  /*0e90*/  @!P0 IADD3 R5, PT, PT, R5, 0x80, RZ ;  /* 0x0000008005058810 */ /* 0x000fc60007ffe0ff */
[----:B0-----:R-:W-:-:S05]  /*0ea0*/  @!P0 IMAD.WIDE.U32 R2, R11, 0x2, R2 ;  /* 0x000000020b028825 */ /* 0x001fca00078e0002 */
[----:B-----5:R2:W-:Y:S02]  /*0eb0*/  @!P0 STG.E.U16 desc[UR4][R2.64], R9 ;  /* 0x0000000902008986 */ /* 0x0205e4000c101504 */
.L_x_11470:
[----:B------:R-:W-:Y:S05]  /*0ec0*/  BSYNC.RECONVERGENT B0 ;  /* 0x0000000000007941 */ /* 0x000fea0003800200 */
.L_x_11464:
        /* <DEDUP_REMOVED lines=8> */
.L_x_11447:
[----:B------:R-:W0:Y:S01]  /*0f50*/  S2R R0, SR_TID.X ;  /* 0x0000000000007919 */ /* 0x000e220000002100 */
[----:B------:R-:W1:Y:S02]  /*0f60*/  LDC.64 R2, c[0x0][0x390] ;  /* 0x0000e400ff027b82 */ /* 0x000e640000000a00 */
[----:B-1----:R-:W-:-:S04]  /*0f70*/  IMAD.WIDE.U32 R2, R8, 0x2, R2 ;  /* 0x0000000208027825 */ /* 0x002fc800078e0002 */
[----:B0-----:R-:W-:-:S05]  /*0f80*/  IMAD.WIDE.U32 R2, R0, 0x10, R2 ;  /* 0x0000001000027825 */ /* 0x001fca00078e0002 */
[----:B------:R-:W2:Y:S02]  /*0f90*/  LDG.E.128 R4, desc[UR4][R2.64] ;  /* 0x0000000402047981 */ /* 0x000ea4000c1e1d00 */
[--C-:B--2---:R-:W-:Y:S02]  /*0fa0*/  HADD2.F32 R9, -RZ, R4.reuse.H1_H1 ;  /* 0x30000004ff097230 */ /* 0x104fe40000004100 */
[----:B------:R-:W-:Y:S02]  /*0fb0*/  HADD2.F32 R10, -RZ, R4.H0_H0 ;  /* 0x20000004ff0a7230 */ /* 0x000fe40000004100 */
[----:B------:R-:W-:Y:S02]  /*0fc0*/  HADD2.F32 R15, -RZ, R5.H1_H1 ;  /* 0x30000005ff0f7230 */ /* 0x000fe40000004100 */
[C---:B------:R-:W-:Y:S01]  /*0fd0*/  FMUL.FTZ R4, R9.reuse, R9 ;  /* 0x0000000909047220 */ /* 0x040fe20000410000 */
[----:B------:R-:W-:Y:S02]  /*0fe0*/  HADD2.F32 R14, -RZ, R7.H1_H1 ;  /* 0x30000007ff0e7230 */ /* 0x000fe40000004100 */
[----:B------:R-:W-:Y:S01]  /*0ff0*/  FMUL.FTZ R11, R10, R10 ;  /* 0x0000000a0a0b7220 */ /* 0x000fe20000410000 */
[----:B------:R-:W-:Y:S01]  /*1000*/  FMUL.FTZ R4, R9, R4 ;  /* 0x0000000409047220 */ /* 0x000fe20000410000 */
[----:B------:R-:W-:-:S02]  /*1010*/  FMUL.FTZ R12, R15, R15 ;  /* 0x0000000f0f0c7220 */ /* 0x000fc40000410000 */
[----:B------:R-:W-:Y:S01]  /*1020*/  FMUL.FTZ R13, R10, R11 ;  /* 0x0000000b0a0d7220 */ /* 0x000fe20000410000 */
[----:B------:R-:W-:Y:S02]  /*1030*/  HADD2.F32 R11, -RZ, R5.H0_H0 ;  /* 0x20000005ff0b7230 */ /* 0x000fe40000004100 */
[----:B------:R-:W-:Y:S01]  /*1040*/  FFMA.FTZ R4, R4, 0.044714998453855514526, R9 ;  /* 0x3d37271304047823 */ /* 0x000fe20000010009 */
[----:B------:R-:W-:Y:S02]  /*1050*/  HADD2.F32 R5, -RZ, R7.H0_H0 ;  /* 0x20000007ff057230 */ /* 0x000fe40000004100 */
[----:B------:R-:W-:Y:S01]  /*1060*/  FFMA.FTZ R13, R13, 0.044714998453855514526, R10 ;  /* 0x3d3727130d0d7823 */ /* 0x000fe2000001000a */
[----:B------:R-:W-:Y:S01]  /*1070*/  FMUL.FTZ R12, R15, R12 ;  /* 0x0000000c0f0c7220 */ /* 0x000fe20000410000 */
[----:B------:R-:W-:Y:S01]  /*1080*/  FMUL.FTZ R17, R4, 0.79788458347320556641 ;  /* 0x3f4c422a04117820 */ /* 0x000fe20000410000 */
[--C-:B------:R-:W-:Y:S02]  /*1090*/  HADD2.F32 R4, -RZ, R6.reuse.H0_H0 ;  /* 0x20000006ff047230 */ /* 0x100fe40000004100 */
[----:B------:R-:W-:Y:S01]  /*10a0*/  FMUL.FTZ R13, R13, 0.79788458347320556641 ;  /* 0x3f4c422a0d0d7820 */ /* 0x000fe20000410000 */
[----:B------:R-:W-:-:S02]  /*10b0*/  HADD2.F32 R6, -RZ, R6.H1_H1 ;  /* 0x30000006ff067230 */ /* 0x000fc40000004100 */
[----:B------:R-:W-:Y:S01]  /*10c0*/  FMUL.FTZ R2, R11, R11 ;  /* 0x0000000b0b027220 */ /* 0x000fe20000410000 */
[----:B------:R-:W-:Y:S01]  /*10d0*/  FMUL.FTZ R20, R5, R5 ;  /* 0x0000000505147220 */ /* 0x000fe20000410000 */
[----:B------:R0:W-:Y:S01]  /*10e0*/  MUFU.TANH R16, R13 ;  /* 0x0000000d00107308 */ /* 0x0001e20000002400 */
[----:B------:R-:W-:Y:S01]  /*10f0*/  FMUL.FTZ R3, R4, R4 ;  /* 0x0000000404037220 */ /* 0x000fe20000410000 */
[----:B------:R-:W-:Y:S01]  /*1100*/  FMUL.FTZ R2, R11, R2 ;  /* 0x000000020b027220 */ /* 0x000fe20000410000 */
[----:B------:R-:W-:Y:S01]  /*1110*/  FFMA.FTZ R12, R12, 0.044714998453855514526, R15 ;  /* 0x3d3727130c0c7823 */ /* 0x000fe2000001000f */
[----:B------:R-:W-:Y:S01]  /*1120*/  FMUL.FTZ R20, R5, R20 ;  /* 0x0000001405147220 */ /* 0x000fe20000410000 */
[----:B------:R-:W-:Y:S01]  /*1130*/  FMUL.FTZ R3, R4, R3 ;  /* 0x0000000304037220 */ /* 0x000fe20000410000 */
[----:B------:R-:W-:Y:S01]  /*1140*/  FFMA.FTZ R2, R2, 0.044714998453855514526, R11 ;  /* 0x3d37271302027823 */ /* 0x000fe2000001000b */
[----:B------:R-:W-:Y:S01]  /*1150*/  FMUL.FTZ R12, R12, 0.79788458347320556641 ;  /* 0x3f4c422a0c0c7820 */ /* 0x000fe20000410000 */
[----:B------:R-:W-:Y:S01]  /*1160*/  FFMA.FTZ R20, R20, 0.044714998453855514526, R5 ;  /* 0x3d37271314147823 */ /* 0x000fe20000010005 */
[----:B0-----:R-:W-:Y:S01]  /*1170*/  FMUL.FTZ R13, R6, R6 ;  /* 0x00000006060d7220 */ /* 0x001fe20000410000 */
[----:B------:R-:W-:Y:S01]  /*1180*/  FMUL.FTZ R2, R2, 0.79788458347320556641 ;  /* 0x3f4c422a02027820 */ /* 0x000fe20000410000 */
[----:B------:R-:W-:Y:S01]  /*1190*/  FFMA.FTZ R3, R3, 0.044714998453855514526, R4 ;  /* 0x3d37271303037823 */ /* 0x000fe20000010004 */
[----:B------:R0:W1:Y:S01]  /*11a0*/  MUFU.TANH R19, R12 ;  /* 0x0000000c00137308 */ /* 0x0000620000002400 */
[----:B------:R-:W-:Y:S01]  /*11b0*/  FMUL.FTZ R21, R6, R13 ;  /* 0x0000000d06157220 */ /* 0x000fe20000410000 */
[----:B------:R-:W-:Y:S01]  /*11c0*/  FMUL.FTZ R10, R10, 0.5 ;  /* 0x3f0000000a0a7820 */ /* 0x000fe20000410000 */
[----:B------:R-:W-:Y:S01]  /*11d0*/  FMUL.FTZ R13, R3, 0.79788458347320556641 ;  /* 0x3f4c422a030d7820 */ /* 0x000fe20000410000 */
[----:B------:R-:W-:Y:S01]  /*11e0*/  FMUL.FTZ R4, R4, 0.5 ;  /* 0x3f00000004047820 */ /* 0x000fe20000410000 */
[----:B------:R-:W-:Y:S01]  /*11f0*/  FFMA.FTZ R21, R21, 0.044714998453855514526, R6 ;  /* 0x3d37271315157823 */ /* 0x000fe20000010006 */
[----:B------:R-:W-:Y:S01]  /*1200*/  FMUL.FTZ R22, R15, 0.5 ;  /* 0x3f0000000f167820 */ /* 0x000fe20000410000 */
[----:B------:R-:W-:Y:S01]  /*1210*/  FMUL.FTZ R5, R5, 0.5 ;  /* 0x3f00000005057820 */ /* 0x000fe20000410000 */
[----:B------:R2:W3:Y:S01]  /*1220*/  MUFU.TANH R18, R2 ;  /* 0x0000000200127308 */ /* 0x0004e20000002400 */
[----:B------:R-:W-:Y:S01]  /*1230*/  FMUL.FTZ R7, R21, 0.79788458347320556641 ;  /* 0x3f4c422a15077820 */ /* 0x000fe20000410000 */
[----:B------:R-:W-:Y:S01]  /*1240*/  FMUL.FTZ R21, R14, R14 ;  /* 0x0000000e0e157220 */ /* 0x000fe20000410000 */
[----:B0-----:R-:W-:Y:S01]  /*1250*/  FMUL.FTZ R12, R20, 0.79788458347320556641 ;  /* 0x3f4c422a140c7820 */ /* 0x001fe20000410000 */
[----:B------:R-:W-:-:S02]  /*1260*/  FMUL.FTZ R20, R9, 0.5 ;  /* 0x3f00000009147820 */ /* 0x000fc40000410000 */
[C---:B------:R-:W-:Y:S02]  /*1270*/  FMUL.FTZ R21, R14.reuse, R21 ;  /* 0x000000150e157220 */ /* 0x040fe40000410000 */
[----:B------:R-:W0:Y:S01]  /*1280*/  MUFU.TANH R13, R13 ;  /* 0x0000000d000d7308 */ /* 0x000e220000002400 */
[----:B--2---:R-:W2:Y:S01]  /*1290*/  LDC.64 R2, c[0x0][0x388] ;  /* 0x0000e200ff027b82 */ /* 0x004ea20000000a00 */
[----:B------:R-:W-:Y:S01]  /*12a0*/  FFMA.FTZ R21, R21, 0.044714998453855514526, R14 ;  /* 0x3d37271315157823 */ /* 0x000fe2000001000e */
[----:B-1----:R-:W-:Y:S01]  /*12b0*/  FADD.FTZ R19, R19, 1 ;  /* 0x3f80000013137421 */ /* 0x002fe20000010000 */
[----:B------:R-:W-:Y:S02]  /*12c0*/  FMUL.FTZ R14, R14, 0.5 ;  /* 0x3f0000000e0e7820 */ /* 0x000fe40000410000 */
[----:B------:R-:W-:Y:S01]  /*12d0*/  FMUL.FTZ R23, R21, 0.79788458347320556641 ;  /* 0x3f4c422a15177820 */ /* 0x000fe20000410000 */
[----:B------:R-:W-:Y:S01]  /*12e0*/  FMUL.FTZ R21, R11, 0.5 ;  /* 0x3f0000000b157820 */ /* 0x000fe20000410000 */
[----:B------:R-:W1:Y:S01]  /*12f0*/  MUFU.TANH R7, R7 ;  /* 0x0000000700077308 */ /* 0x000e620000002400 */
[----:B------:R-:W-:Y:S01]  /*1300*/  FADD.FTZ R11, R16, 1 ;  /* 0x3f800000100b7421 */ /* 0x000fe20000010000 */
[----:B---3--:R-:W-:Y:S01]  /*1310*/  FADD.FTZ R18, R18, 1 ;  /* 0x3f80000012127421 */ /* 0x008fe20000010000 */
[----:B------:R-:W-:-:S02]  /*1320*/  FMUL.FTZ R16, R22, R19 ;  /* 0x0000001316107220 */ /* 0x000fc40000410000 */
[----:B------:R-:W-:Y:S01]  /*1330*/  FMUL.FTZ R10, R10, R11 ;  /* 0x0000000b0a0a7220 */ /* 0x000fe20000410000 */
[----:B------:R-:W-:Y:S02]  /*1340*/  FMUL.FTZ R15, R21, R18 ;  /* 0x00000012150f7220 */ /* 0x000fe40000410000 */
[----:B------:R-:W3:Y:S01]  /*1350*/  MUFU.TANH R17, R17 ;  /* 0x0000001100117308 */ /* 0x000ee20000002400 */
[----:B0-----:R-:W-:-:S07]  /*1360*/  FADD.FTZ R13, R13, 1 ;  /* 0x3f8000000d0d7421 */ /* 0x001fce0000010000 */
[----:B------:R-:W0:Y:S01]  /*1370*/  MUFU.TANH R12, R12 ;  /* 0x0000000c000c7308 */ /* 0x000e220000002400 */
[----:B--2---:R-:W-:-:S04]  /*1380*/  IMAD.WIDE.U32 R2, R8, 0x2, R2 ;  /* 0x0000000208027825 */ /* 0x004fc800078e0002 */
[----:B------:R-:W-:Y:S01]  /*1390*/  FMUL.FTZ R8, R6, 0.5 ;  /* 0x3f00000006087820 */ /* 0x000fe20000410000 */
[----:B-1----:R-:W-:Y:S01]  /*13a0*/  FADD.FTZ R7, R7, 1 ;  /* 0x3f80000007077421 */ /* 0x002fe20000010000 */
[----:B------:R-:W-:-:S03]  /*13b0*/  FMUL.FTZ R6, R4, R13 ;  /* 0x0000000d04067220 */ /* 0x000fc60000410000 */
[----:B------:R-:W-:Y:S01]  /*13c0*/  FMUL.FTZ R7, R8, R7 ;  /* 0x0000000708077220 */ /* 0x000fe20000410000 */
[----:B------:R-:W1:Y:S01]  /*13d0*/  MUFU.TANH R9, R23 ;  /* 0x0000001700097308 */ /* 0x000e620000002400 */
[----:B---3--:R-:W-:Y:S01]  /*13e0*/  FADD.FTZ R17, R17, 1 ;  /* 0x3f80000011117421 */ /* 0x008fe20000010000 */
[----:B------:R-:W-:Y:S02]  /*13f0*/  IMAD.WIDE.U32 R2, R0, 0x10, R2 ;  /* 0x0000001000027825 */ /* 0x000fe400078e0002 */
[----:B------:R-:W-:Y:S02]  /*1400*/  F2FP.F16.F32.PACK_AB R6, R7, R6 ;  /* 0x000000060706723e */ /* 0x000fe400000000ff */
[----:B------:R-:W-:Y:S01]  /*1410*/  FMUL.FTZ R11, R20, R17 ;  /* 0x00000011140b7220 */ /* 0x000fe20000410000 */
[----:B0-----:R-:W-:-:S04]  /*1420*/  FADD.FTZ R12, R12, 1 ;  /* 0x3f8000000c0c7421 */ /* 0x001fc80000010000 */
[----:B------:R-:W-:Y:S01]  /*1430*/  F2FP.F16.F32.PACK_AB R4, R11, R10 ;  /* 0x0000000a0b04723e */ /* 0x000fe200000000ff */
[----:B------:R-:W-:Y:S01]  /*1440*/  FMUL.FTZ R12, R5, R12 ;  /* 0x0000000c050c7220 */ /* 0x000fe20000410000 */
[----:B------:R-:W-:Y:S01]  /*1450*/  F2FP.F16.F32.PACK_AB R5, R16, R15 ;  /* 0x0000000f1005723e */ /* 0x000fe200000000ff */
[----:B-1----:R-:W-:-:S04]  /*1460*/  FADD.FTZ R9, R9, 1 ;  /* 0x3f80000009097421 */ /* 0x002fc80000010000 */
[----:B------:R-:W-:-:S05]  /*1470*/  FMUL.FTZ R9, R14, R9 ;  /* 0x000000090e097220 */ /* 0x000fca0000410000 */
[----:B------:R-:W-:-:S05]  /*1480*/  F2FP.F16.F32.PACK_AB R7, R9, R12 ;  /* 0x0000000c0907723e */ /* 0x000fca00000000ff */
[----:B------:R-:W-:Y:S01]  /*1490*/  STG.E.128 desc[UR4][R2.64], R4 ;  /* 0x0000000402007986 */ /* 0x000fe2000c101d04 */
[----:B------:R-:W-:Y:S05]  /*14a0*/  EXIT ;  /* 0x000000000000794d */ /* 0x000fea0003800000 */
.L_x_11471:
        /* <DEDUP_REMOVED lines=13> */
.L_x_12953:


//--------------------- .text._ZN2at6native18elementwise_kernelILi128ELi4EZNS0_15gpu_kernel_implIZZZNS0_18GeluCUDAKernelImplERNS_18TensorIteratorBaseENS0_8GeluTypeEENKUlvE_clEvENKUlvE0_clEvEUlfE_EEvS4_RKT_EUliE_EEviT1_ --------------------------
	.section	.text._ZN2at6native18elementwise_kernelILi128ELi4EZNS0_15gpu_kernel_implIZZZNS0_18GeluCUDAKernelImplERNS_18TensorIteratorBaseENS0_8GeluTypeEENKUlvE_clEvENKUlvE0_clEvEUlfE_EEvS4_RKT_EUliE_EEviT1_,"ax",@progbits
	.align	128
        .global         _ZN2at6native18elementwise_kernelILi128ELi4EZNS0_15gpu_kernel_implIZZZNS0_18GeluCUDAKernelImplERNS_18TensorIteratorBaseENS0_8GeluTypeEENKUlvE_clEvENKUlvE0_clEvEUlfE_EEvS4_RKT_EUliE_EEviT1_
        .type           _ZN2at6native18elementwise_kernelILi128ELi4EZNS0_15gpu_kernel_implIZZZNS0_18GeluCUDAKernelImplERNS_18TensorIteratorBaseENS0_8GeluTypeEENKUlvE_clEvENKUlvE0_clEvEUlfE_EEvS4_RKT_EUliE_EEviT1_,@function
        .size           _ZN2at6native18elementwise_kernelILi128ELi4EZNS0_15gpu_kernel_implIZZZNS0_18GeluCUDAKernelImplERNS_18TensorIteratorBaseENS0_8GeluTypeEENKUlvE_clEvENKUlvE0_clEvEUlfE_EEvS4_RKT_EUliE_EEviT1_,(.L_x_12954 - _ZN2at6native18elementwise_kernelILi128ELi4EZNS0_15gpu_kernel_implIZZZNS0_18GeluCUDAKernelImplERNS_18TensorIteratorBaseENS0_8GeluTypeEENKUlvE_clEvENKUlvE0_clEvEUlfE_EEvS4_RKT_EUliE_EEviT1_)
        .other          _ZN2at6native18elementwise_kernelILi128ELi4EZNS0_15gpu_kernel_implIZZZNS0_18GeluCUDAKernelImplERNS_18TensorIteratorBaseENS0_8GeluTypeEENKUlvE_clEvENKUlvE0_clEvEUlfE_EEvS4_RKT_EUliE_EEviT1_,@"STO_CUDA_ENTRY STV_DEFAULT"
_ZN2at6native18elementwise_kernelILi128ELi4EZNS0_15gpu_kernel_implIZZZNS0_18GeluCUDAKernelImplERNS_18TensorIteratorBaseENS0_8GeluTypeEENKUlvE_clEvENKUlvE0_clEvEUlfE_EEvS4_RKT_EUliE_EEviT1_:
.text._ZN2at6native18elementwise_kernelILi128ELi4EZNS0_15gpu_kernel_implIZZZNS0_18GeluCUDAKernelImplERNS_18TensorIteratorBaseENS0_8GeluTypeEENKUlvE_clEvENKUlvE0_clEvEUlfE_EEvS4_RKT_EUliE_EEviT1_:
        /* <DEDUP_REMOVED lines=319> */
.L_x_11474:
        /* <DEDUP_REMOVED lines=18> */
.L_x_11479:
[----:B------:R-:W2:Y:S02]  /*1510*/  LDG.E.U8 R0, desc[UR36][R2.64] ;  /* 0x0000002402007981 */ /* 0x000ea4000c1e1100 */
[----:B--2---:R-:W-:Y:S01]  /*1520*/  I2FP.F32.U32 R0, R0 ;  /* 0x0000000000007245 */ /* 0x004fe20000201000 */
[----:B------:R-:W-:Y:S06]  /*1530*/  BRA `(.L_x_11481) ;  /* 0x0000000c00247947 */ /* 0x000fec0003800000 */
.L_x_11478:
        /* <DEDUP_REMOVED lines=9> */
.L_x_11483:
[----:B------:R-:W2:Y:S02]  /*15d0*/  LDG.E R0, desc[UR36][R2.64] ;  /* 0x0000002402007981 */ /* 0x000ea4000c1e1900 */
[----:B--2---:R-:W-:Y:S01]  /*15e0*/  I2FP.F32.S32 R0, R0 ;  /* 0x0000000000007245 */ /* 0x004fe20000201400 */
[----:B------:R-:W-:Y:S06]  /*15f0*/  BRA `(.L_x_11481) ;  /* 0x0000000800f47947 */ /* 0x000fec0003800000 */
.L_x_11482:
[----:B------:R-:W2:Y:S02]  /*1600*/  LDG.E.U16 R0, desc[UR36][R2.64] ;  /* 0x0000002402007981 */ /* 0x000ea4000c1e1500 */
[----:B--2---:R-:W0:Y:S01]  /*1610*/  I2F.S16 R0, R0 ;  /* 0x0000000000007306 */ /* 0x004e220000101400 */
[----:B------:R-:W-:Y:S05]  /*1620*/  BRA `(.L_x_11481) ;  /* 0x0000000800e87947 */ /* 0x000fea0003800000 */
.L_x_11477:
        /* <DEDUP_REMOVED lines=8> */
.L_x_11485:
[----:B------:R-:W2:Y:S02]  /*16b0*/  LDG.E.U16 R0, desc[UR36][R2.64] ;  /* 0x0000002402007981 */ /* 0x000ea4000c1e1500 */
[----:B--2---:R-:W-:Y:S01]  /*16c0*/  HADD2.F32 R0, -RZ, R0.H0_H0 ;  /* 0x20000000ff007230 */ /* 0x004fe20000004100 */
[----:B------:R-:W-:Y:S06]  /*16d0*/  BRA `(.L_x_11481) ;  /* 0x0000000800bc7947 */ /* 0x000fec0003800000 */
.L_x_11484:
        /* <DEDUP_REMOVED lines=8> */
.L_x_11487:
[----:B------:R-:W2:Y:S02]  /*1760*/  LDG.E.U16 R0, desc[UR36][R2.64] ;  /* 0x0000002402007981 */ /* 0x000ea4000c1e1500 */
[----:B--2---:R-:W-:Y:S01]  /*1770*/  HADD2.F32 R0, -RZ, R0.H0_H0 ;  /* 0x20000000ff007230 */ /* 0x004fe20000004100 */
[----:B------:R-:W-:Y:S06]  /*1780*/  BRA `(.L_x_11481) ;  /* 0x0000000800907947 */ /* 0x000fec0003800000 */
.L_x_11486:
[----:B------:R-:W2:Y:S01]  /*1790*/  LDG.E.64 R2, desc[UR36][R2.64] ;  /* 0x0000002402027981 */ /* 0x000ea2000c1e1b00 */
[----:B------:R-:W-:Y:S01]  /*17a0*/  UMOV UR4, 0xf0000000 ;  /* 0xf000000000047882 */ /* 0x000fe20000000000 */
[----:B------:R-:W-:Y:S01]  /*17b0*/  UMOV UR5, 0x380fffff ;  /* 0x380fffff00057882 */ /* 0x000fe20000000000 */
[----:B--2---:R-:W0:Y:S01]  /*17c0*/  F2F.F32.F64 R0, R2 ;  /* 0x0000000200007310 */ /* 0x004e220000301000 */
[----:B------:R-:W-:-:S14]  /*17d0*/  DSETP.GEU.AND P0, PT, |R2|, UR4, PT ;  /* 0x0000000402007e2a */ /* 0x000fdc000bf0e200 */
[----:B0-----:R-:W-:Y:S01]  /*17e0*/  @!P0 FMUL R0, R0, 1.175494350822287508e-38 ;  /* 0x0080000000008820 */ /* 0x001fe20000400000 */
[----:B------:R-:W-:Y:S06]  /*17f0*/  BRA `(.L_x_11481) ;  /* 0x0000000800747947 */ /* 0x000fec0003800000 */
.L_x_11476:
        /* <DEDUP_REMOVED lines=12> */
.L_x_11490:
[----:B------:R-:W2:Y:S01]  /*18c0*/  LDG.E.64 R2, desc[UR36][R2.64] ;  /* 0x0000002402027981 */ /* 0x000ea2000c1e1b00 */
[----:B------:R-:W-:Y:S01]  /*18d0*/  UMOV UR4, 0xf0000000 ;  /* 0xf000000000047882 */ /* 0x000fe20000000000 */
[----:B------:R-:W-:Y:S01]  /*18e0*/  UMOV UR5, 0x380fffff ;  /* 0x380fffff00057882 */ /* 0x000fe20000000000 */
[----:B--2---:R-:W0:Y:S01]  /*18f0*/  F2F.F32.F64 R0, R2 ;  /* 0x0000000200007310 */ /* 0x004e220000301000 */
[----:B------:R-:W-:-:S14]  /*1900*/  DSETP.GEU.AND P0, PT, |R2|, UR4, PT ;  /* 0x0000000402007e2a */ /* 0x000fdc000bf0e200 */
[----:B0-----:R-:W-:Y:S01]  /*1910*/  @!P0 FMUL R0, R0, 1.175494350822287508e-38 ;  /* 0x0080000000008820 */ /* 0x001fe20000400000 */
[----:B------:R-:W-:Y:S06]  /*1920*/  BRA `(.L_x_11481) ;  /* 0x0000000800287947 */ /* 0x000fec0003800000 */
.L_x_11489:
        /* <DEDUP_REMOVED lines=25> */
.L_x_11492:
        /* <DEDUP_REMOVED lines=12> */
.L_x_11491:
[----:B------:R-:W2:Y:S02]  /*1b80*/  LDG.E.U16 R0, desc[UR36][R2.64] ;  /* 0x0000002402007981 */ /* 0x000ea4000c1e1500 */
[----:B--2---:R-:W-:Y:S01]  /*1b90*/  SHF.L.U32 R0, R0, 0x10, RZ ;  /* 0x0000001000007819 */ /* 0x004fe200000006ff */
[----:B------:R-:W-:Y:S06]  /*1ba0*/  BRA `(.L_x_11481) ;  /* 0x0000000400887947 */ /* 0x000fec0003800000 */
.L_x_11488:
        /* <DEDUP_REMOVED lines=11> */
.L_x_11495:
        /* <DEDUP_REMOVED lines=20> */
.L_x_11497:
[----:B------:R-:W-:Y:S05]  /*1da0*/  BSYNC.RECONVERGENT B0 ;  /* 0x0000000000007941 */ /* 0x000fea0003800200 */
.L_x_11496:
[----:B------:R-:W-:Y:S01]  /*1db0*/  IMAD.SHL.U32 R0, R0, 0x100000, RZ ;  /* 0x0010000000007824 */ /* 0x000fe200078e00ff */
[----:B------:R-:W-:-:S04]  /*1dc0*/  LEA R2, R2, 0x3b800000, 0x17 ;  /* 0x3b80000002027811 */ /* 0x000fc800078eb8ff */
[----:B------:R-:W-:Y:S01]  /*1dd0*/  LOP3.LUT R0, R2, R0, R7, 0xfe, !PT ;  /* 0x0000000002007212 */ /* 0x000fe200078efe07 */
[----:B------:R-:W-:Y:S06]  /*1de0*/  BRA `(.L_x_11481) ;  /* 0x0000000000f87947 */ /* 0x000fec0003800000 */
.L_x_11494:
        /* <DEDUP_REMOVED lines=20> */
.L_x_11499:
[----:B------:R-:W-:Y:S05]  /*1f30*/  BSYNC.RECONVERGENT B0 ;  /* 0x0000000000007941 */ /* 0x000fea0003800200 */
.L_x_11498:
[----:B------:R-:W-:Y:S01]  /*1f40*/  IMAD.SHL.U32 R0, R0, 0x200000, RZ ;  /* 0x0020000000007824 */ /* 0x000fe200078e00ff */
[----:B------:R-:W-:-:S04]  /*1f50*/  LEA R2, R2, 0x37800000, 0x17 ;  /* 0x3780000002027811 */ /* 0x000fc800078eb8ff */
[----:B------:R-:W-:Y:S01]  /*1f60*/  LOP3.LUT R0, R2, R0, R7, 0xfe, !PT ;  /* 0x0000000002007212 */ /* 0x000fe200078efe07 */
[----:B------:R-:W-:Y:S06]  /*1f70*/  BRA `(.L_x_11481) ;  /* 0x0000000000947947 */ /* 0x000fec0003800000 */
.L_x_11493:
[----:B------:R-:W-:-:S09]  /*1f80*/  UISETP.NE.AND UP0, UPT, UR4, 0x1c, UPT ;  /* 0x0000001c0400788c */ /* 0x000fd2000bf05270 */
[----:B------:R-:W-:Y:S05]  /*1f90*/  BRA.U !UP0, `(.L_x_11500) ;  /* 0x0000000108847547 */ /* 0x000fea000b800000 */
[----:B------:R-:W-:-:S09]  /*1fa0*/  UISETP.NE.AND UP0, UPT, UR4, 0x1d, UPT ;  /* 0x0000001d0400788c */ /* 0x000fd2000bf05270 */
[----:B------:R-:W-:Y:S05]  /*1fb0*/  BRA.U !UP0, `(.L_x_11501) ;  /* 0x0000000108707547 */ /* 0x000fea000b800000 */
[----:B------:R-:W-:-:S09]  /*1fc0*/  UISETP.NE.AND UP0, UPT, UR4, 0x2c, UPT ;  /* 0x0000002c0400788c */ /* 0x000fd2000bf05270 */
[----:B------:R-:W-:Y:S05]  /*1fd0*/  BRA.U !UP0, `(.L_x_11502) ;  /* 0x0000000108487547 */ /* 0x000fea000b800000 */
.L_x_11480:
        /* <DEDUP_REMOVED lines=16> */
.L_x_11503:
[----:B------:R-:W-:Y:S01]  /*20e0*/  IMAD.MOV.U32 R0, RZ, RZ, RZ ;  /* 0x000000ffff007224 */ /* 0x000fe200078e00ff */
[----:B------:R-:W-:Y:S06]  /*20f0*/  BRA `(.L_x_11481) ;  /* 0x0000000000347947 */ /* 0x000fec0003800000 */
.L_x_11502:
        /* <DEDUP_REMOVED lines=8> */
.L_x_11501:
[----:B------:R-:W2:Y:S02]  /*2180*/  LDG.E.64 R2, desc[UR36][R2.64] ;  /* 0x0000002402027981 */ /* 0x000ea4000c1e1b00 */
[----:B--2---:R0:W1:Y:S01]  /*2190*/  I2F.U64 R0, R2 ;  /* 0x0000000200007312 */ /* 0x0040620000301000 */
[----:B------:R-:W-:Y:S05]  /*21a0*/  BRA `(.L_x_11481) ;  /* 0x0000000000087947 */ /* 0x000fea0003800000 */
.L_x_11500:
[----:B------:R-:W2:Y:S02]  /*21b0*/  LDG.E R0, desc[UR36][R2.64] ;  /* 0x0000002402007981 */ /* 0x000ea4000c1e1900 */
[----:B--2---:R-:W-:-:S07]  /*21c0*/  I2FP.F32.U32 R0, R0 ;  /* 0x0000000000007245 */ /* 0x004fce0000201000 */
.L_x_11481:
[----:B------:R-:W-:Y:S05]  /*21d0*/  BSYNC.RECONVERGENT B6 ;  /* 0x0000000000067941 */ /* 0x000fea0003800200 */
.L_x_11475:
[CC--:B012345:R-:W-:Y:S01]  /*21e0*/  FMUL.FTZ R3, R0.reuse, R0.reuse ;  /* 0x0000000000037220 */ /* 0x0fffe20000410000 */
[----:B------:R-:W0:Y:S01]  /*21f0*/  LDCU.64 UR6, c[0x0][0x580] ;  /* 0x0000b000ff0677ac */ /* 0x000e220008000a00 */
[----:B------:R-:W-:Y:S02]  /*2200*/  FMUL.FTZ R4, R0, 0.5 ;  /* 0x3f00000000047820 */ /* 0x000fe40000410000 */
[----:B------:R-:W-:Y:S01]  /*2210*/  FMUL.FTZ R3, R3, R0 ;  /* 0x0000000003037220 */ /* 0x000fe20000410000 */
[----:B------:R-:W-:-:S03]  /*2220*/  UPRMT UR4, UR42, 0x9910, URZ ;  /* 0x000099102a047896 */ /* 0x000fc600080000ff */
[----:B------:R-:W-:Y:S01]  /*2230*/  FFMA.FTZ R3, R3, 0.044714998453855514526, R0 ;  /* 0x3d37271303037823 */ /* 0x000fe20000010000 */
[----:B------:R-:W-:-:S03]  /*2240*/  UISETP.GT.AND UP0, UPT, UR4, 0x9, UPT ;  /* 0x000000090400788c */ /* 0x000fc6000bf04270 */
[----:B------:R-:W-:-:S06]  /*2250*/  FMUL.FTZ R5, R3, 0.79788458347320556641 ;  /* 0x3f4c422a03057820 */ /* 0x000fcc0000410000 */
[----:B------:R-:W1:Y:S01]  /*2260*/  MUFU.TANH R5, R5 ;  /* 0x0000000500057308 */ /* 0x000e620000002400 */
[----:B0-----:R-:W-:-:S04]  /*2270*/  IADD3 R2, P0, PT, R16, UR6, RZ ;  /* 0x0000000610027c10 */ /* 0x001fc8000ff1e0ff */
[----:B------:R-:W-:Y:S01]  /*2280*/  IADD3.X R3, PT, PT, RZ, UR7, RZ, P0, !PT ;  /* 0x00000007ff037c10 */ /* 0x000fe200087fe4ff */
[----:B-1----:R-:W-:-:S04]  /*2290*/  FADD.FTZ R7, R5, 1 ;  /* 0x3f80000005077421 */ /* 0x002fc80000010000 */
        /* <DEDUP_REMOVED lines=13> */
.L_x_11507:
[----:B------:R-:W0:Y:S02]  /*2370*/  F2I.S64.TRUNC R4, R4 ;  /* 0x0000000400047311 */ /* 0x000e24000020d900 */
[----:B0-----:R-:W-:-:S05]  /*2380*/  IMAD.MOV.U32 R7, RZ, RZ, R4 ;  /* 0x000000ffff077224 */ /* 0x001fca00078e0004 */
[----:B------:R0:W-:Y:S01]  /*2390*/  STG.E.U8 desc[UR36][R2.64], R7 ;  /* 0x0000000702007986 */ /* 0x0001e2000c101124 */
[----:B------:R-:W-:Y:S05]  /*23a0*/  BRA `(.L_x_11509) ;  /* 0x0000000c002c7947 */ /* 0x000fea0003800000 */
.L_x_11506:
        /* <DEDUP_REMOVED lines=9> */
.L_x_11511:
[----:B------:R-:W0:Y:S02]  /*2440*/  F2I.FTZ.TRUNC.NTZ R5, R4 ;  /* 0x0000000400057305 */ /* 0x000e24000021f100 */
[----:B0-----:R0:W-:Y:S01]  /*2450*/  STG.E desc[UR36][R2.64], R5 ;  /* 0x0000000502007986 */ /* 0x0011e2000c101924 */
[----:B------:R-:W-:Y:S05]  /*2460*/  BRA `(.L_x_11509) ;  /* 0x0000000800fc7947 */ /* 0x000fea0003800000 */
.L_x_11510:
[----:B------:R-:W0:Y:S02]  /*2470*/  F2I.FTZ.TRUNC.NTZ R5, R4 ;  /* 0x0000000400057305 */ /* 0x000e24000021f100 */
[----:B0-----:R0:W-:Y:S01]  /*2480*/  STG.E.U16 desc[UR36][R2.64], R5 ;  /* 0x0000000502007986 */ /* 0x0011e2000c101524 */
[----:B------:R-:W-:Y:S05]  /*2490*/  BRA `(.L_x_11509) ;  /* 0x0000000800f07947 */ /* 0x000fea0003800000 */
.L_x_11505:
        /* <DEDUP_REMOVED lines=8> */
.L_x_11513:
[----:B------:R-:W-:-:S05]  /*2520*/  F2FP.F16.F32.PACK_AB R4, RZ, R4 ;  /* 0x00000004ff04723e */ /* 0x000fca00000000ff */
[----:B------:R0:W-:Y:S01]  /*2530*/  STG.E.U16 desc[UR36][R2.64], R4 ;  /* 0x0000000402007986 */ /* 0x0001e2000c101524 */
[----:B------:R-:W-:Y:S05]  /*2540*/  BRA `(.L_x_11509) ;  /* 0x0000000800c47947 */ /* 0x000fea0003800000 */
.L_x_11512:
        /* <DEDUP_REMOVED lines=9> */
.L_x_11515:
[----:B------:R-:W-:-:S04]  /*25e0*/  F2FP.F16.F32.PACK_AB R5, RZ, R4 ;  /* 0x00000004ff05723e */ /* 0x000fc800000000ff */
[----:B------:R-:W-:-:S05]  /*25f0*/  PRMT R5, R5, 0x5410, RZ ;  /* 0x0000541005057816 */ /* 0x000fca00000000ff */
[----:B------:R0:W-:Y:S01]  /*2600*/  STG.E desc[UR36][R2.64], R5 ;  /* 0x0000000502007986 */ /* 0x0001e2000c101924 */
[----:B------:R-:W-:Y:S05]  /*2610*/  BRA `(.L_x_11509) ;  /* 0x0000000800907947 */ /* 0x000fea0003800000 */
.L_x_11514:
[----:B------:R-:W-:-:S06]  /*2620*/  FMUL.FTZ R4, R4, 1 ;  /* 0x3f80000004047820 */ /* 0x000fcc0000410000 */
[----:B------:R-:W0:Y:S02]  /*2630*/  F2F.F64.F32 R4, R4 ;  /* 0x0000000400047310 */ /* 0x000e240000201800 */
[----:B0-----:R0:W-:Y:S01]  /*2640*/  STG.E.64 desc[UR36][R2.64], R4 ;  /* 0x0000000402007986 */ /* 0x0011e2000c101b24 */
[----:B------:R-:W-:Y:S05]  /*2650*/  BRA `(.L_x_11509) ;  /* 0x0000000800807947 */ /* 0x000fea0003800000 */
.L_x_11504:
        /* <DEDUP_REMOVED lines=12> */
.L_x_11518:
[----:B------:R-:W-:Y:S01]  /*2720*/  FMUL.FTZ R4, R4, 1 ;  /* 0x3f80000004047820 */ /* 0x000fe20000410000 */
[----:B------:R-:W-:-:S05]  /*2730*/  CS2R R6, SRZ ;  /* 0x0000000000067805 */ /* 0x000fca000001ff00 */
[----:B------:R-:W0:Y:S02]  /*2740*/  F2F.F64.F32 R4, R4 ;  /* 0x0000000400047310 */ /* 0x000e240000201800 */
[----:B0-----:R0:W-:Y:S01]  /*2750*/  STG.E.128 desc[UR36][R2.64], R4 ;  /* 0x0000000402007986 */ /* 0x0011e2000c101d24 */
[----:B------:R-:W-:Y:S05]  /*2760*/  BRA `(.L_x_11509) ;  /* 0x00000008003c7947 */ /* 0x000fea0003800000 */
.L_x_11517:
        /* <DEDUP_REMOVED lines=18> */
.L_x_11522:
[----:B------:R-:W-:Y:S05]  /*2890*/  BSYNC.RECONVERGENT B0 ;  /* 0x0000000000007941 */ /* 0x000fea0003800200 */
.L_x_11521:
[----:B------:R-:W-:-:S05]  /*28a0*/  LOP3.LUT R7, R0, 0x80, R7, 0xf8, !PT ;  /* 0x0000008000077812 */ /* 0x000fca00078ef807 */
[----:B------:R0:W-:Y:S01]  /*28b0*/  STG.E.U8 desc[UR36][R2.64], R7 ;  /* 0x0000000702007986 */ /* 0x0001e2000c101124 */
[----:B------:R-:W-:Y:S05]  /*28c0*/  BRA `(.L_x_11509) ;  /* 0x0000000400e47947 */ /* 0x000fea0003800000 */
.L_x_11520:
        /* <DEDUP_REMOVED lines=14> */
.L_x_11524:
[----:B------:R-:W-:Y:S05]  /*29b0*/  BSYNC.RECONVERGENT B0 ;  /* 0x0000000000007941 */ /* 0x000fea0003800200 */
.L_x_11523:
[----:B------:R-:W-:-:S05]  /*29c0*/  LOP3.LUT R5, R0, 0x80, R7, 0xf8, !PT ;  /* 0x0000008000057812 */ /* 0x000fca00078ef807 */
[----:B------:R0:W-:Y:S01]  /*29d0*/  STG.E.U8 desc[UR36][R2.64], R5 ;  /* 0x0000000502007986 */ /* 0x0001e2000c101124 */
[----:B------:R-:W-:Y:S05]  /*29e0*/  BRA `(.L_x_11509) ;  /* 0x00000004009c7947 */ /* 0x000fea0003800000 */
.L_x_11519:
[----:B------:R-:W-:-:S05]  /*29f0*/  F2FP.BF16.F32.PACK_AB R4, RZ, R4 ;  /* 0x00000004ff04723e */ /* 0x000fca00000010ff */
[----:B------:R0:W-:Y:S01]  /*2a00*/  STG.E.U16 desc[UR36][R2.64], R4 ;  /* 0x0000000402007986 */ /* 0x0001e2000c101524 */
[----:B------:R-:W-:Y:S05]  /*2a10*/  BRA `(.L_x_11509) ;  /* 0x0000000400907947 */ /* 0x000fea0003800000 */
.L_x_11516:
        /* <DEDUP_REMOVED lines=11> */
.L_x_11527:
        /* <DEDUP_REMOVED lines=12> */
.L_x_11530:
[----:B------:R-:W-:-:S04]  /*2b90*/  SHF.R.U32.HI R0, RZ, 0x14, R4 ;  /* 0x00000014ff007819 */ /* 0x000fc80000011604 */
[----:B------:R-:W-:-:S04]  /*2ba0*/  LOP3.LUT R5, R0, 0x1, RZ, 0xc0, !PT ;  /* 0x0000000100057812 */ /* 0x000fc800078ec0ff */
[----:B------:R-:W-:-:S04]  /*2bb0*/  IADD3 R0, PT, PT, R4, 0x487ffff, R5 ;  /* 0x0487ffff04007810 */ /* 0x000fc80007ffe005 */
[----:B------:R-:W-:-:S04]  /*2bc0*/  SHF.R.U32.HI R0, RZ, 0x14, R0 ;  /* 0x00000014ff007819 */ /* 0x000fc80000011600 */
[----:B------:R-:W-:-:S07]  /*2bd0*/  LOP3.LUT R5, R0, 0xff, RZ, 0xc0, !PT ;  /* 0x000000ff00057812 */ /* 0x000fce00078ec0ff */
.L_x_11531:
[----:B------:R-:W-:-:S04]  /*2be0*/  SHF.R.U32.HI R4, RZ, 0x18, R4 ;  /* 0x00000018ff047819 */ /* 0x000fc80000011604 */
[----:B------:R-:W-:-:S04]  /*2bf0*/  LOP3.LUT R5, R5, 0x80, R4, 0xf8, !PT ;  /* 0x0000008005057812 */ /* 0x000fc800078ef804 */
[----:B------:R-:W-:-:S07]  /*2c00*/  PRMT R0, R5, 0x7610, R0 ;  /* 0x0000761005007816 */ /* 0x000fce0000000000 */
.L_x_11529:
[----:B------:R-:W-:Y:S05]  /*2c10*/  BSYNC.RECONVERGENT B0 ;  /* 0x0000000000007941 */ /* 0x000fea0003800200 */
.L_x_11528:
[----:B------:R4:W-:Y:S01]  /*2c20*/  STG.E.U8 desc[UR36][R2.64], R0 ;  /* 0x0000000002007986 */ /* 0x0009e2000c101124 */
[----:B------:R-:W-:Y:S05]  /*2c30*/  BRA `(.L_x_11509) ;  /* 0x0000000400087947 */ /* 0x000fea0003800000 */
.L_x_11526:
        /* <DEDUP_REMOVED lines=12> */
.L_x_11534:
[----:B------:R-:W-:-:S04]  /*2d00*/  SHF.R.U32.HI R0, RZ, 0x15, R4 ;  /* 0x00000015ff007819 */ /* 0x000fc80000011604 */
[----:B------:R-:W-:-:S04]  /*2d10*/  LOP3.LUT R5, R0, 0x1, RZ, 0xc0, !PT ;  /* 0x0000000100057812 */ /* 0x000fc800078ec0ff */
[----:B------:R-:W-:-:S04]  /*2d20*/  IADD3 R0, PT, PT, R4, 0x88fffff, R5 ;  /* 0x088fffff04007810 */ /* 0x000fc80007ffe005 */
[----:B------:R-:W-:-:S04]  /*2d30*/  SHF.R.U32.HI R0, RZ, 0x15, R0 ;  /* 0x00000015ff007819 */ /* 0x000fc80000011600 */
[----:B------:R-:W-:-:S07]  /*2d40*/  LOP3.LUT R5, R0, 0xff, RZ, 0xc0, !PT ;  /* 0x000000ff00057812 */ /* 0x000fce00078ec0ff */
.L_x_11535:
[----:B------:R-:W-:-:S04]  /*2d50*/  SHF.R.U32.HI R4, RZ, 0x18, R4 ;  /* 0x00000018ff047819 */ /* 0x000fc80000011604 */
[----:B------:R-:W-:-:S04]  /*2d60*/  LOP3.LUT R5, R5, 0x80, R4, 0xf8, !PT ;  /* 0x0000008005057812 */ /* 0x000fc800078ef804 */
[----:B------:R-:W-:-:S07]  /*2d70*/  PRMT R0, R5, 0x7610, R0 ;  /* 0x0000761005007816 */ /* 0x000fce0000000000 */
.L_x_11533:
[----:B------:R-:W-:Y:S05]  /*2d80*/  BSYNC.RECONVERGENT B0 ;  /* 0x0000000000007941 */ /* 0x000fea0003800200 */
.L_x_11532:
[----:B------:R3:W-:Y:S01]  /*2d90*/  STG.E.U8 desc[UR36][R2.64], R0 ;  /* 0x0000000002007986 */ /* 0x0007e2000c101124 */
[----:B------:R-:W-:Y:S05]  /*2da0*/  BRA `(.L_x_11509) ;  /* 0x0000000000ac7947 */ /* 0x000fea0003800000 */
.L_x_11525:
[----:B------:R-:W-:-:S09]  /*2db0*/  UISETP.NE.AND UP0, UPT, UR4, 0x1c, UPT ;  /* 0x0000001c0400788c */ /* 0x000fd2000bf05270 */
[----:B------:R-:W-:Y:S05]  /*2dc0*/  BRA.U !UP0, `(.L_x_11536) ;  /* 0x00000001089c7547 */ /* 0x000fea000b800000 */
[----:B------:R-:W-:-:S09]  /*2dd0*/  UISETP.NE.AND UP0, UPT, UR4, 0x1d, UPT ;  /* 0x0000001d0400788c */ /* 0x000fd2000bf05270 */
[----:B------:R-:W-:Y:S05]  /*2de0*/  BRA.U !UP0, `(.L_x_11537) ;  /* 0x0000000108887547 */ /* 0x000fea000b800000 */
[----:B------:R-:W-:-:S09]  /*2df0*/  UISETP.NE.AND UP0, UPT, UR4, 0x2c, UPT ;  /* 0x0000002c0400788c */ /* 0x000fd2000bf05270 */
[----:B------:R-:W-:Y:S05]  /*2e00*/  BRA.U !UP0, `(.L_x_11538) ;  /* 0x0000000108447547 */ /* 0x000fea000b800000 */
.L_x_11508:
        /* <DEDUP_REMOVED lines=16> */
.L_x_11539:
[----:B------:R-:W-:Y:S05]  /*2f10*/  BRA `(.L_x_11509) ;  /* 0x0000000000507947 */ /* 0x000fea0003800000 */
.L_x_11538:
        /* <DEDUP_REMOVED lines=15> */
.L_x_11537:
[----:B------:R-:W0:Y:S02]  /*3010*/  F2I.U64.TRUNC R4, R4 ;  /* 0x0000000400047311 */ /* 0x000e24000020d800 */
[----:B0-----:R1:W-:Y:S01]  /*3020*/  STG.E.64 desc[UR36][R2.64], R4 ;  /* 0x0000000402007986 */ /* 0x0013e2000c101b24 */
[----:B------:R-:W-:Y:S05]  /*3030*/  BRA `(.L_x_11509) ;  /* 0x0000000000087947 */ /* 0x000fea0003800000 */
.L_x_11536:
[----:B------:R-:W0:Y:S02]  /*3040*/  F2I.FTZ.U32.TRUNC.NTZ R5, R4 ;  /* 0x0000000400057305 */ /* 0x000e24000021f000 */
[----:B0-----:R0:W-:Y:S02]  /*3050*/  STG.E desc[UR36][R2.64], R5 ;  /* 0x0000000502007986 */ /* 0x0011e4000c101924 */
.L_x_11509:
[----:B------:R-:W-:-:S07]  /*3060*/  VIADD R17, R17, 0x80 ;  /* 0x0000008011117836 */ /* 0x000fce0000000000 */
.L_x_11473:
[----:B------:R-:W-:Y:S05]  /*3070*/  BSYNC.RECONVERGENT B7 ;  /* 0x0000000000077941 */ /* 0x000fea0003800200 */
.L_x_11472:
[----:B------:R-:W5:Y:S01]  /*3080*/  LDCU UR4, c[0x0][0x380] ;  /* 0x00007000ff0477ac */ /* 0x000f620008000800 */
[----:B------:R-:W-:Y:S01]  /*3090*/  BSSY.RECONVERGENT B7, `(.L_x_11540) ;  /* 0x00002f9000077945 */ /* 0x000fe20003800200 */
[----:B-----5:R-:W-:-:S13]  /*30a0*/  ISETP.GE.AND P0, PT, R17, UR4, PT ;  /* 0x0000000411007c0c */ /* 0x020fda000bf06270 */
[----:B------:R-:W-:Y:S05]  /*30b0*/  @P0 BRA `(.L_x_11541) ;  /* 0x0000002c00d80947 */ /* 0x000fea0003800000 */
[----:B------:R-:W5:Y:S01]  /*30c0*/  LDCU UR4, c[0x0][0x388] ;  /* 0x00007100ff0477ac */ /* 0x000f620008000800 */
[----:B---34-:R-:W-:Y:S02]  /*30d0*/  HFMA2 R0, -RZ, RZ, 0, 0 ;  /* 0x00000000ff007431 */ /* 0x018fe400000001ff */
[----:B------:R-:W-:Y:S01]  /*30e0*/  IMAD.MOV.U32 R16, RZ, RZ, RZ ;  /* 0x000000ffff107224 */ /* 0x000fe200078e00ff */
[----:B-----5:R-:W-:-:S09]  /*30f0*/  UISETP.NE.AND UP0, UPT, UR4, URZ, UPT ;  /* 0x000000ff0400728c */ /* 0x020fd2000bf05270 */
[----:B------:R-:W-:Y:S05]  /*3100*/  BRA.U !UP0, `(.L_x_11542) ;  /* 0x0000001108a87547 */ /* 0x000fea000b800000 */
[----:B------:R-:W0:Y:S01]  /*3110*/  LDCU.64 UR4, c[0x0][0x390] ;  /* 0x00007200ff0477ac */ /* 0x000e220008000a00 */
[----:B------:R-:W-:Y:S01]  /*3120*/  IMAD.MOV.U32 R16, RZ, RZ, RZ ;  /* 0x000000ffff107224 */ /* 0x000fe200078e00ff */
[----:B------:R-:W3:Y:S01]  /*3130*/  LDCU UR6, c[0x0][0x38c] ;  /* 0x00007180ff0677ac */ /* 0x000ee20008000800 */
[----:B------:R-:W4:Y:S01]  /*3140*/  LDCU.64 UR8, c[0x0][0x4b8] ;  /* 0x00009700ff0877ac */ /* 0x000f220008000a00 */
[----:B------:R-:W-:Y:S01]  /*3150*/  UISETP.NE.AND UP0, UPT, UR40, URZ, UPT ;  /* 0x000000ff2800728c */ /* 0x000fe2000bf05270 */
[----:B012---:R-:W-:-:S05]  /*3160*/  IMAD.HI.U32 R2, R17, UR4, R16 ;  /* 0x0000000411027c27 */ /* 0x007fca000f8e0010 */
[----:B------:R-:W-:-:S04]  /*3170*/  SHF.R.U32.HI R3, RZ, UR5, R2 ;  /* 0x00000005ff037c19 */ /* 0x000fc80008011602 */
[----:B------:R-:W-:-:S05]  /*3180*/  IADD3 R0, PT, PT, -R3, RZ, RZ ;  /* 0x000000ff03007210 */ /* 0x000fca0007ffe1ff */
        /* <DEDUP_REMOVED lines=290> */
.L_x_11542:
        /* <DEDUP_REMOVED lines=18> */
.L_x_11547:
[----:B------:R-:W2:Y:S02]  /*44d0*/  LDG.E.U8 R0, desc[UR36][R2.64] ;  /* 0x0000002402007981 */ /* 0x000ea4000c1e1100 */
[----:B--2---:R-:W-:Y:S01]  /*44e0*/  I2FP.F32.U32 R0, R0 ;  /* 0x0000000000007245 */ /* 0x004fe20000201000 */
[----:B------:R-:W-:Y:S06]  /*44f0*/  BRA `(.L_x_11549) ;  /* 0x0000000c00247947 */ /* 0x000fec0003800000 */
.L_x_11546:
        /* <DEDUP_REMOVED lines=9> */
.L_x_11551:
[----:B------:R-:W2:Y:S02]  /*4590*/  LDG.E R0, desc[UR36][R2.64] ;  /* 0x0000002402007981 */ /* 0x000ea4000c1e1900 */
[----:B--2---:R-:W-:Y:S01]  /*45a0*/  I2FP.F32.S32 R0, R0 ;  /* 0x0000000000007245 */ /* 0x004fe20000201400 */
[----:B------:R-:W-:Y:S06]  /*45b0*/  BRA `(.L_x_11549) ;  /* 0x0000000800f47947 */ /* 0x000fec0003800000 */
.L_x_11550:
[----:B------:R-:W2:Y:S02]  /*45c0*/  LDG.E.U16 R0, desc[UR36][R2.64] ;  /* 0x0000002402007981 */ /* 0x000ea4000c1e1500 */
[----:B--2---:R-:W0:Y:S01]  /*45d0*/  I2F.S16 R0, R0 ;  /* 0x0000000000007306 */ /* 0x004e220000101400 */
[----:B------:R-:W-:Y:S05]  /*45e0*/  BRA `(.L_x_11549) ;  /* 0x0000000800e87947 */ /* 0x000fea0003800000 */
.L_x_11545:
        /* <DEDUP_REMOVED lines=8> */
.L_x_11553:
[----:B------:R-:W2:Y:S02]  /*4670*/  LDG.E.U16 R0, desc[UR36][R2.64] ;  /* 0x0000002402007981 */ /* 0x000ea4000c1e1500 */
[----:B--2---:R-:W-:Y:S01]  /*4680*/  HADD2.F32 R0, -RZ, R0.H0_H0 ;  /* 0x20000000ff007230 */ /* 0x004fe20000004100 */
[----:B------:R-:W-:Y:S06]  /*4690*/  BRA `(.L_x_11549) ;  /* 0x0000000800bc7947 */ /* 0x000fec0003800000 */
.L_x_11552:
        /* <DEDUP_REMOVED lines=8> */
.L_x_11555:
[----:B------:R-:W2:Y:S02]  /*4720*/  LDG.E.U16 R0, desc[UR36][R2.64] ;  /* 0x0000002402007981 */ /* 0x000ea4000c1e1500 */
[----:B--2---:R-:W-:Y:S01]  /*4730*/  HADD2.F32 R0, -RZ, R0.H0_H0 ;  /* 0x20000000ff007230 */ /* 0x004fe20000004100 */
[----:B------:R-:W-:Y:S06]  /*4740*/  BRA `(.L_x_11549) ;  /* 0x0000000800907947 */ /* 0x000fec0003800000 */
.L_x_11554:
[----:B------:R-:W2:Y:S01]  /*4750*/  LDG.E.64 R2, desc[UR36][R2.64] ;  /* 0x0000002402027981 */ /* 0x000ea2000c1e1b00 */
[----:B------:R-:W-:Y:S01]  /*4760*/  UMOV UR4, 0xf0000000 ;  /* 0xf000000000047882 */ /* 0x000fe20000000000 */
[----:B------:R-:W-:Y:S01]  /*4770*/  UMOV UR5, 0x380fffff ;  /* 0x380fffff00057882 */ /* 0x000fe20000000000 */
[----:B--2---:R-:W0:Y:S01]  /*4780*/  F2F.F32.F64 R0, R2 ;  /* 0x0000000200007310 */ /* 0x004e220000301000 */
[----:B------:R-:W-:-:S14]  /*4790*/  DSETP.GEU.AND P0, PT, |R2|, UR4, PT ;  /* 0x0000000402007e2a */ /* 0x000fdc000bf0e200 */
[----:B0-----:R-:W-:Y:S01]  /*47a0*/  @!P0 FMUL R0, R0, 1.175494350822287508e-38 ;  /* 0x0080000000008820 */ /* 0x001fe20000400000 */
[----:B------:R-:W-:Y:S06]  /*47b0*/  BRA `(.L_x_11549) ;  /* 0x0000000800747947 */ /* 0x000fec0003800000 */
.L_x_11544:
        /* <DEDUP_REMOVED lines=12> */
.L_x_11558:
[----:B------:R-:W2:Y:S01]  /*4880*/  LDG.E.64 R2, desc[UR36][R2.64] ;  /* 0x0000002402027981 */ /* 0x000ea2000c1e1b00 */
[----:B------:R-:W-:Y:S01]  /*4890*/  UMOV UR4, 0xf0000000 ;  /* 0xf000000000047882 */ /* 0x000fe20000000000 */
[----:B------:R-:W-:Y:S01]  /*48a0*/  UMOV UR5, 0x380fffff ;  /* 0x380fffff00057882 */ /* 0x000fe20000000000 */
[----:B--2---:R-:W0:Y:S01]  /*48b0*/  F2F.F32.F64 R0, R2 ;  /* 0x0000000200007310 */ /* 0x004e220000301000 */
[----:B------:R-:W-:-:S14]  /*48c0*/  DSETP.GEU.AND P0, PT, |R2|, UR4, PT ;  /* 0x0000000402007e2a */ /* 0x000fdc000bf0e200 */
[----:B0-----:R-:W-:Y:S01]  /*48d0*/  @!P0 FMUL R0, R0, 1.175494350822287508e-38 ;  /* 0x0080000000008820 */ /* 0x001fe20000400000 */
[----:B------:R-:W-:Y:S06]  /*48e0*/  BRA `(.L_x_11549) ;  /* 0x0000000800287947 */ /* 0x000fec0003800000 */
.L_x_11557:
        /* <DEDUP_REMOVED lines=25> */
.L_x_11560:
        /* <DEDUP_REMOVED lines=12> */
.L_x_11559:
[----:B------:R-:W2:Y:S02]  /*4b40*/  LDG.E.U16 R0, desc[UR36][R2.64] ;  /* 0x0000002402007981 */ /* 0x000ea4000c1e1500 */
[----:B--2---:R-:W-:Y:S01]  /*4b50*/  IMAD.U32 R0, R0, 0x10000, RZ ;  /* 0x0001000000007824 */ /* 0x004fe200078e00ff */
[----:B------:R-:W-:Y:S06]  /*4b60*/  BRA `(.L_x_11549) ;  /* 0x0000000400887947 */ /* 0x000fec0003800000 */
.L_x_11556:
        /* <DEDUP_REMOVED lines=11> */
.L_x_11563:
        /* <DEDUP_REMOVED lines=20> */
.L_x_11565:
[----:B------:R-:W-:Y:S05]  /*4d60*/  BSYNC.RECONVERGENT B0 ;  /* 0x0000000000007941 */ /* 0x000fea0003800200 */
.L_x_11564:
[----:B------:R-:W-:Y:S01]  /*4d70*/  IMAD.SHL.U32 R0, R0, 0x100000, RZ ;  /* 0x0010000000007824 */ /* 0x000fe200078e00ff */
[----:B------:R-:W-:-:S04]  /*4d80*/  LEA R2, R2, 0x3b800000, 0x17 ;  /* 0x3b80000002027811 */ /* 0x000fc800078eb8ff */
[----:B------:R-:W-:Y:S01]  /*4d90*/  LOP3.LUT R0, R2, R0, R7, 0xfe, !PT ;  /* 0x0000000002007212 */ /* 0x000fe200078efe07 */
[----:B------:R-:W-:Y:S06]  /*4da0*/  BRA `(.L_x_11549) ;  /* 0x0000000000f87947 */ /* 0x000fec0003800000 */
.L_x_11562:
        /* <DEDUP_REMOVED lines=20> */
.L_x_11567:
[----:B------:R-:W-:Y:S05]  /*4ef0*/  BSYNC.RECONVERGENT B0 ;  /* 0x0000000000007941 */ /* 0x000fea0003800200 */
.L_x_11566:
[----:B------:R-:W-:Y:S02]  /*4f00*/  SHF.L.U32 R0, R0, 0x15, RZ ;  /* 0x0000001500007819 */ /* 0x000fe400000006ff */
[----:B------:R-:W-:-:S04]  /*4f10*/  LEA R2, R2, 0x37800000, 0x17 ;  /* 0x3780000002027811 */ /* 0x000fc800078eb8ff */
[----:B------:R-:W-:Y:S01]  /*4f20*/  LOP3.LUT R0, R2, R0, R7, 0xfe, !PT ;  /* 0x0000000002007212 */ /* 0x000fe200078efe07 */
[----:B------:R-:W-:Y:S06]  /*4f30*/  BRA `(.L_x_11549) ;  /* 0x0000000000947947 */ /* 0x000fec0003800000 */
.L_x_11561:
        /* <DEDUP_REMOVED lines=14> */
.L_x_11548:
        /* <DEDUP_REMOVED lines=16> */
.L_x_11570:
[----:B------:R-:W-:Y:S01]  /*5120*/  IMAD.MOV.U32 R0, RZ, RZ, RZ ;  /* 0x000000ffff007224 */ /* 0x000fe200078e00ff */
[----:B------:R-:W-:Y:S06]  /*5130*/  BRA `(.L_x_11549) ;  /* 0x0000000000147947 */ /* 0x000fec0003800000 */
.L_x_11569:
[----:B------:R-:W2:Y:S02]  /*5140*/  LDG.E.64 R2, desc[UR36][R2.64] ;  /* 0x0000002402027981 */ /* 0x000ea4000c1e1b00 */
[----:B--2---:R0:W1:Y:S01]  /*5150*/  I2F.U64 R0, R2 ;  /* 0x0000000200007312 */ /* 0x0040620000301000 */
[----:B------:R-:W-:Y:S05]  /*5160*/  BRA `(.L_x_11549) ;  /* 0x0000000000087947 */ /* 0x000fea0003800000 */
.L_x_11568:
[----:B------:R-:W2:Y:S02]  /*5170*/  LDG.E R0, desc[UR36][R2.64] ;  /* 0x0000002402007981 */ /* 0x000ea4000c1e1900 */
[----:B--2---:R-:W-:-:S07]  /*5180*/  I2FP.F32.U32 R0, R0 ;  /* 0x0000000000007245 */ /* 0x004fce0000201000 */
.L_x_11549:
[----:B------:R-:W-:Y:S05]  /*5190*/  BSYNC.RECONVERGENT B6 ;  /* 0x0000000000067941 */ /* 0x000fea0003800200 */
.L_x_11543:
        /* <DEDUP_REMOVED lines=9> */
[----:B0-----:R-:W-:-:S05]  /*5230*/  IADD3 R2, P0, PT, R16, UR6, RZ ;  /* 0x0000000610027c10 */ /* 0x001fca000ff1e0ff */
[----:B------:R-:W-:Y:S02]  /*5240*/  IMAD.X R3, RZ, RZ, UR7, P0 ;  /* 0x00000007ff037e24 */ /* 0x000fe400080e06ff */
        /* <DEDUP_REMOVED lines=14> */
.L_x_11574:
[----:B------:R-:W0:Y:S02]  /*5330*/  F2I.S64.TRUNC R4, R4 ;  /* 0x0000000400047311 */ /* 0x000e24000020d900 */
[----:B0-----:R-:W-:-:S05]  /*5340*/  MOV R7, R4 ;  /* 0x0000000400077202 */ /* 0x001fca0000000f00 */
[----:B------:R3:W-:Y:S01]  /*5350*/  STG.E.U8 desc[UR36][R2.64], R7 ;  /* 0x0000000702007986 */ /* 0x0007e2000c101124 */
[----:B------:R-:W-:Y:S05]  /*5360*/  BRA `(.L_x_11576) ;  /* 0x0000000c00287947 */ /* 0x000fea0003800000 */
.L_x_11573:
        /* <DEDUP_REMOVED lines=9> */
.L_x_11578:
[----:B------:R-:W0:Y:S02]  /*5400*/  F2I.FTZ.TRUNC.NTZ R5, R4 ;  /* 0x0000000400057305 */ /* 0x000e24000021f100 */
[----:B0-----:R2:W-:Y:S01]  /*5410*/  STG.E desc[UR36][R2.64], R5 ;  /* 0x0000000502007986 */ /* 0x0015e2000c101924 */
[----:B------:R-:W-:Y:S05]  /*5420*/  BRA `(.L_x_11576) ;  /* 0x0000000800f87947 */ /* 0x000fea0003800000 */
.L_x_11577:
[----:B------:R-:W0:Y:S02]  /*5430*/  F2I.FTZ.TRUNC.NTZ R5, R4 ;  /* 0x0000000400057305 */ /* 0x000e24000021f100 */
[----:B0-----:R0:W-:Y:S01]  /*5440*/  STG.E.U16 desc[UR36][R2.64], R5 ;  /* 0x0000000502007986 */ /* 0x0011e2000c101524 */
[----:B------:R-:W-:Y:S05]  /*5450*/  BRA `(.L_x_11576) ;  /* 0x0000000800ec7947 */ /* 0x000fea0003800000 */
.L_x_11572:
        /* <DEDUP_REMOVED lines=8> */
.L_x_11580:
[----:B------:R-:W-:-:S05]  /*54e0*/  F2FP.F16.F32.PACK_AB R4, RZ, R4 ;  /* 0x00000004ff04723e */ /* 0x000fca00000000ff */
[----:B------:R0:W-:Y:S01]  /*54f0*/  STG.E.U16 desc[UR36][R2.64], R4 ;  /* 0x0000000402007986 */ /* 0x0001e2000c101524 */
[----:B------:R-:W-:Y:S05]  /*5500*/  BRA `(.L_x_11576) ;  /* 0x0000000800c07947 */ /* 0x000fea0003800000 */
.L_x_11579:
        /* <DEDUP_REMOVED lines=9> */
.L_x_11582:
[----:B------:R-:W-:-:S04]  /*55a0*/  F2FP.F16.F32.PACK_AB R5, RZ, R4 ;  /* 0x00000004ff05723e */ /* 0x000fc800000000ff */
[----:B------:R-:W-:-:S05]  /*55b0*/  PRMT R5, R5, 0x5410, RZ ;  /* 0x0000541005057816 */ /* 0x000fca00000000ff */
[----:B------:R0:W-:Y:S01]  /*55c0*/  STG.E desc[UR36][R2.64], R5 ;  /* 0x0000000502007986 */ /* 0x0001e2000c101924 */
[----:B------:R-:W-:Y:S05]  /*55d0*/  BRA `(.L_x_11576) ;  /* 0x00000008008c7947 */ /* 0x000fea0003800000 */
.L_x_11581:
[----:B------:R-:W-:-:S06]  /*55e0*/  FMUL.FTZ R4, R4, 1 ;  /* 0x3f80000004047820 */ /* 0x000fcc0000410000 */
[----:B------:R-:W0:Y:S02]  /*55f0*/  F2F.F64.F32 R4, R4 ;  /* 0x0000000400047310 */ /* 0x000e240000201800 */
[----:B0-----:R0:W-:Y:S01]  /*5600*/  STG.E.64 desc[UR36][R2.64], R4 ;  /* 0x0000000402007986 */ /* 0x0011e2000c101b24 */
[----:B------:R-:W-:Y:S05]  /*5610*/  BRA `(.L_x_11576) ;  /* 0x00000008007c7947 */ /* 0x000fea0003800000 */
.L_x_11571:
        /* <DEDUP_REMOVED lines=13> */
.L_x_11586:
        /* <DEDUP_REMOVED lines=16> */
.L_x_11589:
[----:B------:R-:W-:-:S04]  /*57f0*/  SHF.R.U32.HI R4, RZ, 0x18, R4 ;  /* 0x00000018ff047819 */ /* 0x000fc80000011604 */
[----:B------:R-:W-:-:S04]  /*5800*/  LOP3.LUT R4, R5, 0x80, R4, 0xf8, !PT ;  /* 0x0000008005047812 */ /* 0x000fc800078ef804 */
[----:B------:R-:W-:-:S07]  /*5810*/  PRMT R0, R4, 0x7610, R0 ;  /* 0x0000761004007816 */ /* 0x000fce0000000000 */
.L_x_11588:
[----:B------:R-:W-:Y:S05]  /*5820*/  BSYNC.RECONVERGENT B0 ;  /* 0x0000000000007941 */ /* 0x000fea0003800200 */
.L_x_11587:
[----:B------:R0:W-:Y:S01]  /*5830*/  STG.E.U8 desc[UR36][R2.64], R0 ;  /* 0x0000000002007986 */ /* 0x0001e2000c101124 */
[----:B------:R-:W-:Y:S05]  /*5840*/  BRA `(.L_x_11576) ;  /* 0x0000000400f07947 */ /* 0x000fea0003800000 */
.L_x_11585:
        /* <DEDUP_REMOVED lines=16> */
.L_x_11592:
[----:B------:R-:W-:-:S04]  /*5950*/  SHF.R.U32.HI R4, RZ, 0x18, R4 ;  /* 0x00000018ff047819 */ /* 0x000fc80000011604 */
[----:B------:R-:W-:-:S04]  /*5960*/  LOP3.LUT R5, R5, 0x80, R4, 0xf8, !PT ;  /* 0x0000008005057812 */ /* 0x000fc800078ef804 */
[----:B------:R-:W-:-:S07]  /*5970*/  PRMT R0, R5, 0x7610, R0 ;  /* 0x0000761005007816 */ /* 0x000fce0000000000 */
.L_x_11591:
[----:B------:R-:W-:Y:S05]  /*5980*/  BSYNC.RECONVERGENT B0 ;  /* 0x0000000000007941 */ /* 0x000fea0003800200 */
.L_x_11590:
[----:B------:R0:W-:Y:S01]  /*5990*/  STG.E.U8 desc[UR36][R2.64], R0 ;  /* 0x0000000002007986 */ /* 0x0001e2000c101124 */
[----:B------:R-:W-:Y:S05]  /*59a0*/  BRA `(.L_x_11576) ;  /* 0x0000000400987947 */ /* 0x000fea0003800000 */
.L_x_11584:
        /* <DEDUP_REMOVED lines=21> */
.L_x_11594:
[----:B------:R-:W0:Y:S02]  /*5b00*/  F2I.U64.TRUNC R4, R4 ;  /* 0x0000000400047311 */ /* 0x000e24000020d800 */
[----:B0-----:R0:W-:Y:S01]  /*5b10*/  STG.E.64 desc[UR36][R2.64], R4 ;  /* 0x0000000402007986 */ /* 0x0011e2000c101b24 */
[----:B------:R-:W-:Y:S05]  /*5b20*/  BRA `(.L_x_11576) ;  /* 0x0000000400387947 */ /* 0x000fea0003800000 */
.L_x_11593:
[----:B------:R-:W0:Y:S02]  /*5b30*/  F2I.FTZ.U32.TRUNC.NTZ R5, R4 ;  /* 0x0000000400057305 */ /* 0x000e24000021f000 */
[----:B0-----:R0:W-:Y:S01]  /*5b40*/  STG.E desc[UR36][R2.64], R5 ;  /* 0x0000000502007986 */ /* 0x0011e2000c101924 */
[----:B------:R-:W-:Y:S05]  /*5b50*/  BRA `(.L_x_11576) ;  /* 0x00000004002c7947 */ /* 0x000fea0003800000 */
.L_x_11583:
        /* <DEDUP_REMOVED lines=10> */
.L_x_11596:
[----:B------:R-:W-:Y:S01]  /*5c00*/  FMUL.FTZ R4, R4, 1 ;  /* 0x3f80000004047820 */ /* 0x000fe20000410000 */
[----:B------:R-:W-:-:S05]  /*5c10*/  CS2R R6, SRZ ;  /* 0x0000000000067805 */ /* 0x000fca000001ff00 */
[----:B------:R-:W0:Y:S02]  /*5c20*/  F2F.F64.F32 R4, R4 ;  /* 0x0000000400047310 */ /* 0x000e240000201800 */
[----:B0-----:R0:W-:Y:S01]  /*5c30*/  STG.E.128 desc[UR36][R2.64], R4 ;  /* 0x0000000402007986 */ /* 0x0011e2000c101d24 */
[----:B------:R-:W-:Y:S05]  /*5c40*/  BRA `(.L_x_11576) ;  /* 0x0000000000f07947 */ /* 0x000fea0003800000 */
.L_x_11595:
[----:B------:R-:W-:-:S09]  /*5c50*/  UISETP.NE.AND UP0, UPT, UR4, 0xf, UPT ;  /* 0x0000000f0400788c */ /* 0x000fd2000bf05270 */
[----:B------:R-:W-:Y:S05]  /*5c60*/  BRA.U !UP0, `(.L_x_11597) ;  /* 0x0000000108e07547 */ /* 0x000fea000b800000 */
[----:B------:R-:W-:-:S09]  /*5c70*/  UISETP.NE.AND UP0, UPT, UR4, 0x17, UPT ;  /* 0x000000170400788c */ /* 0x000fd2000bf05270 */
[----:B------:R-:W-:Y:S05]  /*5c80*/  BRA.U !UP0, `(.L_x_11598) ;  /* 0x00000001088c7547 */ /* 0x000fea000b800000 */
[----:B------:R-:W-:-:S09]  /*5c90*/  UISETP.NE.AND UP0, UPT, UR4, 0x18, UPT ;  /* 0x000000180400788c */ /* 0x000fd2000bf05270 */
[----:B------:R-:W-:Y:S05]  /*5ca0*/  BRA.U !UP0, `(.L_x_11599) ;  /* 0x0000000108447547 */ /* 0x000fea000b800000 */
.L_x_11575:
        /* <DEDUP_REMOVED lines=16> */
.L_x_11600:
[----:B------:R-:W-:Y:S05]  /*5db0*/  BRA `(.L_x_11576) ;  /* 0x0000000000947947 */ /* 0x000fea0003800000 */
.L_x_11599:
        /* <DEDUP_REMOVED lines=12> */
.L_x_11602:
[----:B------:R-:W-:Y:S05]  /*5e80*/  BSYNC.RECONVERGENT B0 ;  /* 0x0000000000007941 */ /* 0x000fea0003800200 */
.L_x_11601:
[----:B------:R-:W-:-:S05]  /*5e90*/  LOP3.LUT R5, R0, 0x80, R7, 0xf8, !PT ;  /* 0x0000008000057812 */ /* 0x000fca00078ef807 */
[----:B------:R0:W-:Y:S01]  /*5ea0*/  STG.E.U8 desc[UR36][R2.64], R5 ;  /* 0x0000000502007986 */ /* 0x0001e2000c101124 */
[----:B------:R-:W-:Y:S05]  /*5eb0*/  BRA `(.L_x_11576) ;  /* 0x0000000000547947 */ /* 0x000fea0003800000 */
.L_x_11598:
        /* <DEDUP_REMOVED lines=11> */
.L_x_11604:
[----:B------:R-:W-:Y:S02]  /*5f70*/  ISETP.GT.U32.AND P0, PT, R6, 0x7f800000, PT ;  /* 0x7f8000000600780c */ /* 0x000fe40003f04070 */
[----:B------:R-:W-:-:S04]  /*5f80*/  MOV R0, 0x7f ;  /* 0x0000007f00007802 */ /* 0x000fc80000000f00 */
[----:B------:R-:W-:-:S07]  /*5f90*/  SEL R0, R0, 0x7c, P0 ;  /* 0x0000007c00007807 */ /* 0x000fce0000000000 */
.L_x_11605:
[----:B------:R-:W-:Y:S05]  /*5fa0*/  BSYNC.RECONVERGENT B0 ;  /* 0x0000000000007941 */ /* 0x000fea0003800200 */
.L_x_11603:
[----:B------:R-:W-:-:S04]  /*5fb0*/  SHF.R.U32.HI R5, RZ, 0x18, R4 ;  /* 0x00000018ff057819 */ /* 0x000fc80000011604 */
[----:B------:R-:W-:-:S05]  /*5fc0*/  LOP3.LUT R5, R0, 0x80, R5, 0xf8, !PT ;  /* 0x0000008000057812 */ /* 0x000fca00078ef805 */
[----:B------:R0:W-:Y:S01]  /*5fd0*/  STG.E.U8 desc[UR36][R2.64], R5 ;  /* 0x0000000502007986 */ /* 0x0001e2000c101124 */
[----:B------:R-:W-:Y:S05]  /*5fe0*/  BRA `(.L_x_11576) ;  /* 0x0000000000087947 */ /* 0x000fea0003800000 */
.L_x_11597:
[----:B------:R-:W-:-:S05]  /*5ff0*/  F2FP.BF16.F32.PACK_AB R4, RZ, R4 ;  /* 0x00000004ff04723e */ /* 0x000fca00000010ff */
[----:B------:R0:W-:Y:S02]  /*6000*/  STG.E.U16 desc[UR36][R2.64], R4 ;  /* 0x0000000402007986 */ /* 0x0001e4000c101524 */
.L_x_11576:
[----:B------:R-:W-:-:S07]  /*6010*/  VIADD R17, R17, 0x80 ;  /* 0x0000008011117836 */ /* 0x000fce0000000000 */
.L_x_11541:
[----:B------:R-:W-:Y:S05]  /*6020*/  BSYNC.RECONVERGENT B7 ;  /* 0x0000000000077941 */ /* 0x000fea0003800200 */
.L_x_11540:
[----:B------:R-:W5:Y:S01]  /*6030*/  LDCU UR4, c[0x0][0x380] ;  /* 0x00007000ff0477ac */ /* 0x000f620008000800 */
[----:B------:R-:W-:Y:S01]  /*6040*/  BSSY.RECONVERGENT B7, `(.L_x_11606) ;  /* 0x00002f9000077945 */ /* 0x000fe20003800200 */
[----:B-----5:R-:W-:-:S13]  /*6050*/  ISETP.GE.AND P0, PT, R17, UR4, PT ;  /* 0x0000000411007c0c */ /* 0x020fda000bf06270 */
[----:B------:R-:W-:Y:S05]  /*6060*/  @P0 BRA `(.L_x_11607) ;  /* 0x0000002c00d80947 */ /* 0x000fea0003800000 */
[----:B------:R-:W5:Y:S01]  /*6070*/  LDCU UR4, c[0x0][0x388] ;  /* 0x00007100ff0477ac */ /* 0x000f620008000800 */
[----:B------:R-:W-:Y:S02]  /*6080*/  HFMA2 R16, -RZ, RZ, 0, 0 ;  /* 0x00000000ff107431 */ /* 0x000fe400000001ff */
        /* <DEDUP_REMOVED lines=301> */
.L_x_11608:
        /* <DEDUP_REMOVED lines=18> */
.L_x_11613:
[----:B------:R-:W2:Y:S02]  /*7480*/  LDG.E.U8 R0, desc[UR36][R2.64] ;  /* 0x0000002402007981 */ /* 0x000ea4000c1e1100 */
[----:B--2---:R-:W-:Y:S01]  /*7490*/  I2FP.F32.U32 R0, R0 ;  /* 0x0000000000007245 */ /* 0x004fe20000201000 */
[----:B------:R-:W-:Y:S06]  /*74a0*/  BRA `(.L_x_11615) ;  /* 0x0000000c00247947 */ /* 0x000fec0003800000 */
.L_x_11612:
        /* <DEDUP_REMOVED lines=9> */
.L_x_11617:
[----:B------:R-:W2:Y:S02]  /*7540*/  LDG.E R0, desc[UR36][R2.64] ;  /* 0x0000002402007981 */ /* 0x000ea4000c1e1900 */
[----:B--2---:R-:W-:Y:S01]  /*7550*/  I2FP.F32.S32 R0, R0 ;  /* 0x0000000000007245 */ /* 0x004fe20000201400 */
[----:B------:R-:W-:Y:S06]  /*7560*/  BRA `(.L_x_11615) ;  /* 0x0000000800f47947 */ /* 0x000fec0003800000 */
.L_x_11616:
[----:B------:R-:W2:Y:S02]  /*7570*/  LDG.E.U16 R0, desc[UR36][R2.64] ;  /* 0x0000002402007981 */ /* 0x000ea4000c1e1500 */
[----:B--2---:R-:W2:Y:S01]  /*7580*/  I2F.S16 R0, R0 ;  /* 0x0000000000007306 */ /* 0x004ea20000101400 */
[----:B------:R-:W-:Y:S05]  /*7590*/  BRA `(.L_x_11615) ;  /* 0x0000000800e87947 */ /* 0x000fea0003800000 */
.L_x_11611:
        /* <DEDUP_REMOVED lines=8> */
.L_x_11619:
[----:B------:R-:W2:Y:S02]  /*7620*/  LDG.E.U16 R0, desc[UR36][R2.64] ;  /* 0x0000002402007981 */ /* 0x000ea4000c1e1500 */
[----:B--2---:R-:W-:Y:S01]  /*7630*/  HADD2.F32 R0, -RZ, R0.H0_H0 ;  /* 0x20000000ff007230 */ /* 0x004fe20000004100 */
[----:B------:R-:W-:Y:S06]  /*7640*/  BRA `(.L_x_11615) ;  /* 0x0000000800bc7947 */ /* 0x000fec0003800000 */
.L_x_11618:
        /* <DEDUP_REMOVED lines=8> */
.L_x_11621:
[----:B------:R-:W2:Y:S02]  /*76d0*/  LDG.E.U16 R0, desc[UR36][R2.64] ;  /* 0x0000002402007981 */ /* 0x000ea4000c1e1500 */
[----:B--2---:R-:W-:Y:S01]  /*76e0*/  HADD2.F32 R0, -RZ, R0.H0_H0 ;  /* 0x20000000ff007230 */ /* 0x004fe20000004100 */
[----:B------:R-:W-:Y:S06]  /*76f0*/  BRA `(.L_x_11615) ;  /* 0x0000000800907947 */ /* 0x000fec0003800000 */
.L_x_11620:
[----:B------:R-:W2:Y:S01]  /*7700*/  LDG.E.64 R2, desc[UR36][R2.64] ;  /* 0x0000002402027981 */ /* 0x000ea2000c1e1b00 */
[----:B------:R-:W-:Y:S01]  /*7710*/  UMOV UR4, 0xf0000000 ;  /* 0xf000000000047882 */ /* 0x000fe20000000000 */
[----:B------:R-:W-:Y:S01]  /*7720*/  UMOV UR5, 0x380fffff ;  /* 0x380fffff00057882 */ /* 0x000fe20000000000 */
[----:B--2---:R-:W0:Y:S01]  /*7730*/  F2F.F32.F64 R0, R2 ;  /* 0x0000000200007310 */ /* 0x004e220000301000 */
[----:B------:R-:W-:-:S14]  /*7740*/  DSETP.GEU.AND P0, PT, |R2|, UR4, PT ;  /* 0x0000000402007e2a */ /* 0x000fdc000bf0e200 */
[----:B0-----:R-:W-:Y:S01]  /*7750*/  @!P0 FMUL R0, R0, 1.175494350822287508e-38 ;  /* 0x0080000000008820 */ /* 0x001fe20000400000 */
[----:B------:R-:W-:Y:S06]  /*7760*/  BRA `(.L_x_11615) ;  /* 0x0000000800747947 */ /* 0x000fec0003800000 */
.L_x_11610:
        /* <DEDUP_REMOVED lines=12> */
.L_x_11624:
[----:B------:R-:W2:Y:S01]  /*7830*/  LDG.E.64 R2, desc[UR36][R2.64] ;  /* 0x0000002402027981 */ /* 0x000ea2000c1e1b00 */
[----:B------:R-:W-:Y:S01]  /*7840*/  UMOV UR4, 0xf0000000 ;  /* 0xf000000000047882 */ /* 0x000fe20000000000 */
[----:B------:R-:W-:Y:S01]  /*7850*/  UMOV UR5, 0x380fffff ;  /* 0x380fffff00057882 */ /* 0x000fe20000000000 */
[----:B--2---:R-:W0:Y:S01]  /*7860*/  F2F.F32.F64 R0, R2 ;  /* 0x0000000200007310 */ /* 0x004e220000301000 */
[----:B------:R-:W-:-:S14]  /*7870*/  DSETP.GEU.AND P0, PT, |R2|, UR4, PT ;  /* 0x0000000402007e2a */ /* 0x000fdc000bf0e200 */
[----:B0-----:R-:W-:Y:S01]  /*7880*/  @!P0 FMUL R0, R0, 1.175494350822287508e-38 ;  /* 0x0080000000008820 */ /* 0x001fe20000400000 */
[----:B------:R-:W-:Y:S06]  /*7890*/  BRA `(.L_x_11615) ;  /* 0x0000000800287947 */ /* 0x000fec0003800000 */
.L_x_11623:
        /* <DEDUP_REMOVED lines=25> */
.L_x_11626:
        /* <DEDUP_REMOVED lines=12> */
.L_x_11625:
[----:B------:R-:W2:Y:S02]  /*7af0*/  LDG.E.U16 R0, desc[UR36][R2.64] ;  /* 0x0000002402007981 */ /* 0x000ea4000c1e1500 */
[----:B--2---:R-:W-:Y:S01]  /*7b00*/  SHF.L.U32 R0, R0, 0x10, RZ ;  /* 0x0000001000007819 */ /* 0x004fe200000006ff */
[----:B------:R-:W-:Y:S06]  /*7b10*/  BRA `(.L_x_11615) ;  /* 0x0000000400887947 */ /* 0x000fec0003800000 */
.L_x_11622:
        /* <DEDUP_REMOVED lines=11> */
.L_x_11629:
        /* <DEDUP_REMOVED lines=20> */
.L_x_11631:
[----:B------:R-:W-:Y:S05]  /*7d10*/  BSYNC.RECONVERGENT B0 ;  /* 0x0000000000007941 */ /* 0x000fea0003800200 */
.L_x_11630:
[----:B------:R-:W-:Y:S01]  /*7d20*/  IMAD.SHL.U32 R0, R0, 0x100000, RZ ;  /* 0x0010000000007824 */ /* 0x000fe200078e00ff */
[----:B------:R-:W-:-:S04]  /*7d30*/  LEA R2, R2, 0x3b800000, 0x17 ;  /* 0x3b80000002027811 */ /* 0x000fc800078eb8ff */
[----:B------:R-:W-:Y:S01]  /*7d40*/  LOP3.LUT R0, R2, R0, R7, 0xfe, !PT ;  /* 0x0000000002007212 */ /* 0x000fe200078efe07 */
[----:B------:R-:W-:Y:S06]  /*7d50*/  BRA `(.L_x_11615) ;  /* 0x0000000000f87947 */ /* 0x000fec0003800000 */
.L_x_11628:
        /* <DEDUP_REMOVED lines=20> */
.L_x_11633:
[----:B------:R-:W-:Y:S05]  /*7ea0*/  BSYNC.RECONVERGENT B0 ;  /* 0x0000000000007941 */ /* 0x000fea0003800200 */
.L_x_11632:
[----:B------:R-:W-:Y:S02]  /*7eb0*/  SHF.L.U32 R0, R0, 0x15, RZ ;  /* 0x0000001500007819 */ /* 0x000fe400000006ff */
[----:B------:R-:W-:-:S04]  /*7ec0*/  LEA R2, R2, 0x37800000, 0x17 ;  /* 0x3780000002027811 */ /* 0x000fc800078eb8ff */
[----:B------:R-:W-:Y:S01]  /*7ed0*/  LOP3.LUT R0, R2, R0, R7, 0xfe, !PT ;  /* 0x0000000002007212 */ /* 0x000fe200078efe07 */
[----:B------:R-:W-:Y:S06]  /*7ee0*/  BRA `(.L_x_11615) ;  /* 0x0000000000947947 */ /* 0x000fec0003800000 */
.L_x_11627:
        /* <DEDUP_REMOVED lines=14> */
.L_x_11614:
        /* <DEDUP_REMOVED lines=16> */
.L_x_11636:
[----:B------:R-:W-:Y:S01]  /*80d0*/  IMAD.MOV.U32 R0, RZ, RZ, RZ ;  /* 0x000000ffff007224 */ /* 0x000fe200078e00ff */
[----:B------:R-:W-:Y:S06]  /*80e0*/  BRA `(.L_x_11615) ;  /* 0x0000000000147947 */ /* 0x000fec0003800000 */
.L_x_11635:
[----:B------:R-:W2:Y:S02]  /*80f0*/  LDG.E.64 R2, desc[UR36][R2.64] ;  /* 0x0000002402027981 */ /* 0x000ea4000c1e1b00 */
[----:B--2---:R0:W1:Y:S01]  /*8100*/  I2F.U64 R0, R2 ;  /* 0x0000000200007312 */ /* 0x0040620000301000 */
[----:B------:R-:W-:Y:S05]  /*8110*/  BRA `(.L_x_11615) ;  /* 0x0000000000087947 */ /* 0x000fea0003800000 */
.L_x_11634:
[----:B------:R-:W2:Y:S02]  /*8120*/  LDG.E R0, desc[UR36][R2.64] ;  /* 0x0000002402007981 */ /* 0x000ea4000c1e1900 */
[----:B--2---:R-:W-:-:S07]  /*8130*/  I2FP.F32.U32 R0, R0 ;  /* 0x0000000000007245 */ /* 0x004fce0000201000 */
.L_x_11615:
[----:B------:R-:W-:Y:S05]  /*8140*/  BSYNC.RECONVERGENT B6 ;  /* 0x0000000000067941 */ /* 0x000fea0003800200 */
.L_x_11609:
        /* <DEDUP_REMOVED lines=25> */
.L_x_11640:
[----:B------:R-:W0:Y:S02]  /*82e0*/  F2I.S64.TRUNC R4, R4 ;  /* 0x0000000400047311 */ /* 0x000e24000020d900 */
[----:B0-----:R-:W-:-:S05]  /*82f0*/  IMAD.MOV.U32 R7, RZ, RZ, R4 ;  /* 0x000000ffff077224 */ /* 0x001fca00078e0004 */
[----:B------:R0:W-:Y:S01]  /*8300*/  STG.E.U8 desc[UR36][R2.64], R7 ;  /* 0x0000000702007986 */ /* 0x0001e2000c101124 */
[----:B------:R-:W-:Y:S05]  /*8310*/  BRA `(.L_x_11642) ;  /* 0x0000000c00287947 */ /* 0x000fea0003800000 */
.L_x_11639:
        /* <DEDUP_REMOVED lines=9> */
.L_x_11644:
[----:B------:R-:W0:Y:S02]  /*83b0*/  F2I.FTZ.TRUNC.NTZ R5, R4 ;  /* 0x0000000400057305 */ /* 0x000e24000021f100 */
[----:B0-----:R0:W-:Y:S01]  /*83c0*/  STG.E desc[UR36][R2.64], R5 ;  /* 0x0000000502007986 */ /* 0x0011e2000c101924 */
[----:B------:R-:W-:Y:S05]  /*83d0*/  BRA `(.L_x_11642) ;  /* 0x0000000800f87947 */ /* 0x000fea0003800000 */
.L_x_11643:
[----:B------:R-:W0:Y:S02]  /*83e0*/  F2I.FTZ.TRUNC.NTZ R5, R4 ;  /* 0x0000000400057305 */ /* 0x000e24000021f100 */
[----:B0-----:R0:W-:Y:S01]  /*83f0*/  STG.E.U16 desc[UR36][R2.64], R5 ;  /* 0x0000000502007986 */ /* 0x0011e2000c101524 */
[----:B------:R-:W-:Y:S05]  /*8400*/  BRA `(.L_x_11642) ;  /* 0x0000000800ec7947 */ /* 0x000fea0003800000 */
.L_x_11638:
        /* <DEDUP_REMOVED lines=8> */
.L_x_11646:
[----:B------:R-:W-:-:S05]  /*8490*/  F2FP.F16.F32.PACK_AB R4, RZ, R4 ;  /* 0x00000004ff04723e */ /* 0x000fca00000000ff */
[----:B------:R0:W-:Y:S01]  /*84a0*/  STG.E.U16 desc[UR36][R2.64], R4 ;  /* 0x0000000402007986 */ /* 0x0001e2000c101524 */
[----:B------:R-:W-:Y:S05]  /*84b0*/  BRA `(.L_x_11642) ;  /* 0x0000000800c07947 */ /* 0x000fea0003800000 */
.L_x_11645:
        /* <DEDUP_REMOVED lines=9> */
.L_x_11648:
[----:B------:R-:W-:-:S04]  /*8550*/  F2FP.F16.F32.PACK_AB R5, RZ, R4 ;  /* 0x00000004ff05723e */ /* 0x000fc800000000ff */
[----:B------:R-:W-:-:S05]  /*8560*/  PRMT R5, R5, 0x5410, RZ ;  /* 0x0000541005057816 */ /* 0x000fca00000000ff */
[----:B------:R0:W-:Y:S01]  /*8570*/  STG.E desc[UR36][R2.64], R5 ;  /* 0x0000000502007986 */ /* 0x0001e2000c101924 */
[----:B------:R-:W-:Y:S05]  /*8580*/  BRA `(.L_x_11642) ;  /* 0x00000008008c7947 */ /* 0x000fea0003800000 */
.L_x_11647:
[----:B------:R-:W-:-:S06]  /*8590*/  FMUL.FTZ R4, R4, 1 ;  /* 0x3f80000004047820 */ /* 0x000fcc0000410000 */
[----:B------:R-:W0:Y:S02]  /*85a0*/  F2F.F64.F32 R4, R4 ;  /* 0x0000000400047310 */ /* 0x000e240000201800 */
[----:B0-----:R0:W-:Y:S01]  /*85b0*/  STG.E.64 desc[UR36][R2.64], R4 ;  /* 0x0000000402007986 */ /* 0x0011e2000c101b24 */
[----:B------:R-:W-:Y:S05]  /*85c0*/  BRA `(.L_x_11642) ;  /* 0x00000008007c7947 */ /* 0x000fea0003800000 */
.L_x_11637:
        /* <DEDUP_REMOVED lines=13> */
.L_x_11652:
        /* <DEDUP_REMOVED lines=16> */
.L_x_11655:
[----:B------:R-:W-:-:S04]  /*87a0*/  SHF.R.U32.HI R4, RZ, 0x18, R4 ;  /* 0x00000018ff047819 */ /* 0x000fc80000011604 */
[----:B------:R-:W-:-:S04]  /*87b0*/  LOP3.LUT R4, R5, 0x80, R4, 0xf8, !PT ;  /* 0x0000008005047812 */ /* 0x000fc800078ef804 */
[----:B------:R-:W-:-:S07]  /*87c0*/  PRMT R0, R4, 0x7610, R0 ;  /* 0x0000761004007816 */ /* 0x000fce0000000000 */
.L_x_11654:
[----:B------:R-:W-:Y:S05]  /*87d0*/  BSYNC.RECONVERGENT B0 ;  /* 0x0000000000007941 */ /* 0x000fea0003800200 */
.L_x_11653:
[----:B------:R0:W-:Y:S01]  /*87e0*/  STG.E.U8 desc[UR36][R2.64], R0 ;  /* 0x0000000002007986 */ /* 0x0001e2000c101124 */
[----:B------:R-:W-:Y:S05]  /*87f0*/  BRA `(.L_x_11642) ;  /* 0x0000000400f07947 */ /* 0x000fea0003800000 */
.L_x_11651:
[----:B------:R-:W-:Y:S01]  /*8800*/  LOP3.LUT R6, R4, 0x7fffffff, RZ, 0xc0, !PT ;  /* 0x7fffffff04067812 */ /* 0x000fe200078ec0ff */
[----:B------:R-:W-:Y:S01]  /*8810*/  BSSY.RECONVERGENT B0, `(.L_x_11656) ;  /* 0x0000012000007945 */ /* 0x000fe20003800200 */
[----:B------:R-:W-:Y:S02]  /*8820*/  MOV R0, 0x80 ;  /* 0x0000008000007802 */ /* 0x000fe40000000f00 */
        /* <DEDUP_REMOVED lines=13> */
.L_x_11658:
[----:B------:R-:W-:-:S04]  /*8900*/  SHF.R.U32.HI R4, RZ, 0x18, R4 ;  /* 0x00000018ff047819 */ /* 0x000fc80000011604 */
[----:B------:R-:W-:-:S04]  /*8910*/  LOP3.LUT R5, R5, 0x80, R4, 0xf8, !PT ;  /* 0x0000008005057812 */ /* 0x000fc800078ef804 */
[----:B------:R-:W-:-:S07]  /*8920*/  PRMT R0, R5, 0x7610, R0 ;  /* 0x0000761005007816 */ /* 0x000fce0000000000 */
.L_x_11657:
[----:B------:R-:W-:Y:S05]  /*8930*/  BSYNC.RECONVERGENT B0 ;  /* 0x0000000000007941 */ /* 0x000fea0003800200 */
.L_x_11656:
[----:B------:R0:W-:Y:S01]  /*8940*/  STG.E.U8 desc[UR36][R2.64], R0 ;  /* 0x0000000002007986 */ /* 0x0001e2000c101124 */
[----:B------:R-:W-:Y:S05]  /*8950*/  BRA `(.L_x_11642) ;  /* 0x0000000400987947 */ /* 0x000fea0003800000 */
.L_x_11650:
        /* <DEDUP_REMOVED lines=21> */
.L_x_11660:
[----:B------:R-:W0:Y:S02]  /*8ab0*/  F2I.U64.TRUNC R4, R4 ;  /* 0x0000000400047311 */ /* 0x000e24000020d800 */
[----:B0-----:R0:W-:Y:S01]  /*8ac0*/  STG.E.64 desc[UR36][R2.64], R4 ;  /* 0x0000000402007986 */ /* 0x0011e2000c101b24 */
[----:B------:R-:W-:Y:S05]  /*8ad0*/  BRA `(.L_x_11642) ;  /* 0x0000000400387947 */ /* 0x000fea0003800000 */
.L_x_11659:
[----:B------:R-:W0:Y:S02]  /*8ae0*/  F2I.FTZ.U32.TRUNC.NTZ R5, R4 ;  /* 0x0000000400057305 */ /* 0x000e24000021f000 */
[----:B0-----:R0:W-:Y:S01]  /*8af0*/  STG.E desc[UR36][R2.64], R5 ;  /* 0x0000000502007986 */ /* 0x0011e2000c101924 */
[----:B------:R-:W-:Y:S05]  /*8b00*/  BRA `(.L_x_11642) ;  /* 0x00000004002c7947 */ /* 0x000fea0003800000 */
.L_x_11649:
        /* <DEDUP_REMOVED lines=10> */
.L_x_11662:
[----:B------:R-:W-:Y:S01]  /*8bb0*/  FMUL.FTZ R4, R4, 1 ;  /* 0x3f80000004047820 */ /* 0x000fe20000410000 */
[----:B------:R-:W-:-:S05]  /*8bc0*/  CS2R R6, SRZ ;  /* 0x0000000000067805 */ /* 0x000fca000001ff00 */
[----:B------:R-:W0:Y:S02]  /*8bd0*/  F2F.F64.F32 R4, R4 ;  /* 0x0000000400047310 */ /* 0x000e240000201800 */
[----:B0-----:R4:W-:Y:S01]  /*8be0*/  STG.E.128 desc[UR36][R2.64], R4 ;  /* 0x0000000402007986 */ /* 0x0019e2000c101d24 */
[----:B------:R-:W-:Y:S05]  /*8bf0*/  BRA `(.L_x_11642) ;  /* 0x0000000000f07947 */ /* 0x000fea0003800000 */
.L_x_11661:
[----:B------:R-:W-:-:S09]  /*8c00*/  UISETP.NE.AND UP0, UPT, UR4, 0xf, UPT ;  /* 0x0000000f0400788c */ /* 0x000fd2000bf05270 */
[----:B------:R-:W-:Y:S05]  /*8c10*/  BRA.U !UP0, `(.L_x_11663) ;  /* 0x0000000108e07547 */ /* 0x000fea000b800000 */
[----:B------:R-:W-:-:S09]  /*8c20*/  UISETP.NE.AND UP0, UPT, UR4, 0x17, UPT ;  /* 0x000000170400788c */ /* 0x000fd2000bf05270 */
[----:B------:R-:W-:Y:S05]  /*8c30*/  BRA.U !UP0, `(.L_x_11664) ;  /* 0x00000001088c7547 */ /* 0x000fea000b800000 */
[----:B------:R-:W-:-:S09]  /*8c40*/  UISETP.NE.AND UP0, UPT, UR4, 0x18, UPT ;  /* 0x000000180400788c */ /* 0x000fd2000bf05270 */
[----:B------:R-:W-:Y:S05]  /*8c50*/  BRA.U !UP0, `(.L_x_11665) ;  /* 0x0000000108447547 */ /* 0x000fea000b800000 */
.L_x_11641:
        /* <DEDUP_REMOVED lines=16> */
.L_x_11666:
[----:B------:R-:W-:Y:S05]  /*8d60*/  BRA `(.L_x_11642) ;  /* 0x0000000000947947 */ /* 0x000fea0003800000 */
.L_x_11665:
        /* <DEDUP_REMOVED lines=12> */
.L_x_11668:
[----:B------:R-:W-:Y:S05]  /*8e30*/  BSYNC.RECONVERGENT B0 ;  /* 0x0000000000007941 */ /* 0x000fea0003800200 */
.L_x_11667:
[----:B------:R-:W-:-:S05]  /*8e40*/  LOP3.LUT R5, R0, 0x80, R7, 0xf8, !PT ;  /* 0x0000008000057812 */ /* 0x000fca00078ef807 */
[----:B------:R2:W-:Y:S01]  /*8e50*/  STG.E.U8 desc[UR36][R2.64], R5 ;  /* 0x0000000502007986 */ /* 0x0005e2000c101124 */
[----:B------:R-:W-:Y:S05]  /*8e60*/  BRA `(.L_x_11642) ;  /* 0x0000000000547947 */ /* 0x000fea0003800000 */
.L_x_11664:
        /* <DEDUP_REMOVED lines=11> */
.L_x_11670:
[----:B------:R-:W-:Y:S01]  /*8f20*/  IMAD.MOV.U32 R0, RZ, RZ, 0x7f ;  /* 0x0000007fff007424 */ /* 0x000fe200078e00ff */
[----:B------:R-:W-:-:S04]  /*8f30*/  ISETP.GT.U32.AND P0, PT, R6, 0x7f800000, PT ;  /* 0x7f8000000600780c */ /* 0x000fc80003f04070 */
[----:B------:R-:W-:-:S09]  /*8f40*/  SEL R0, R0, 0x7c, P0 ;  /* 0x0000007c00007807 */ /* 0x000fd20000000000 */
.L_x_11671:
[----:B------:R-:W-:Y:S05]  /*8f50*/  BSYNC.RECONVERGENT B0 ;  /* 0x0000000000007941 */ /* 0x000fea0003800200 */
.L_x_11669:
[----:B------:R-:W-:-:S04]  /*8f60*/  SHF.R.U32.HI R5, RZ, 0x18, R4 ;  /* 0x00000018ff057819 */ /* 0x000fc80000011604 */
[----:B------:R-:W-:-:S05]  /*8f70*/  LOP3.LUT R5, R0, 0x80, R5, 0xf8, !PT ;  /* 0x0000008000057812 */ /* 0x000fca00078ef805 */
[----:B------:R1:W-:Y:S01]  /*8f80*/  STG.E.U8 desc[UR36][R2.64], R5 ;  /* 0x0000000502007986 */ /* 0x0003e2000c101124 */
[----:B------:R-:W-:Y:S05]  /*8f90*/  BRA `(.L_x_11642) ;  /* 0x0000000000087947 */ /* 0x000fea0003800000 */
.L_x_11663:
[----:B------:R-:W-:-:S05]  /*8fa0*/  F2FP.BF16.F32.PACK_AB R4, RZ, R4 ;  /* 0x00000004ff04723e */ /* 0x000fca00000010ff */
[----:B------:R0:W-:Y:S02]  /*8fb0*/  STG.E.U16 desc[UR36][R2.64], R4 ;  /* 0x0000000402007986 */ /* 0x0001e4000c101524 */
.L_x_11642:
[----:B------:R-:W-:-:S07]  /*8fc0*/  IADD3 R17, PT, PT, R17, 0x80, RZ ;  /* 0x0000008011117810 */ /* 0x000fce0007ffe0ff */
.L_x_11607:
[----:B------:R-:W-:Y:S05]  /*8fd0*/  BSYNC.RECONVERGENT B7 ;  /* 0x0000000000077941 */ /* 0x000fea0003800200 */
.L_x_11606:
[----:B------:R-:W5:Y:S02]  /*8fe0*/  LDCU UR4, c[0x0][0x380] ;  /* 0x00007000ff0477ac */ /* 0x000f640008000800 */
[----:B-----5:R-:W-:-:S13]  /*8ff0*/  ISETP.GE.AND P0, PT, R17, UR4, PT ;  /* 0x0000000411007c0c */ /* 0x020fda000bf06270 */
[----:B------:R-:W-:Y:S05]  /*9000*/  @P0 EXIT ;  /* 0x000000000000094d */ /* 0x000fea0003800000 */
        /* <DEDUP_REMOVED lines=303> */
.L_x_11672:
        /* <DEDUP_REMOVED lines=20> */
.L_x_11677:
[----:B------:R-:W2:Y:S02]  /*a440*/  LDG.E.U8 R0, desc[UR36][R2.64] ;  /* 0x0000002402007981 */ /* 0x000ea4000c1e1100 */
[----:B--2---:R-:W-:Y:S01]  /*a450*/  I2FP.F32.U32 R0, R0 ;  /* 0x0000000000007245 */ /* 0x004fe20000201000 */
[----:B------:R-:W-:Y:S06]  /*a460*/  BRA `(.L_x_11679) ;  /* 0x0000000c00247947 */ /* 0x000fec0003800000 */
.L_x_11676:
        /* <DEDUP_REMOVED lines=9> */
.L_x_11681:
[----:B------:R-:W2:Y:S02]  /*a500*/  LDG.E R0, desc[UR36][R2.64] ;  /* 0x0000002402007981 */ /* 0x000ea4000c1e1900 */
[----:B--2---:R-:W-:Y:S01]  /*a510*/  I2FP.F32.S32 R0, R0 ;  /* 0x0000000000007245 */ /* 0x004fe20000201400 */
[----:B------:R-:W-:Y:S06]  /*a520*/  BRA `(.L_x_11679) ;  /* 0x0000000800f47947 */ /* 0x000fec0003800000 */
.L_x_11680:
[----:B------:R-:W2:Y:S02]  /*a530*/  LDG.E.U16 R0, desc[UR36][R2.64] ;  /* 0x0000002402007981 */ /* 0x000ea4000c1e1500 */
[----:B--2---:R-:W0:Y:S01]  /*a540*/  I2F.S16 R0, R0 ;  /* 0x0000000000007306 */ /* 0x004e220000101400 */
[----:B------:R-:W-:Y:S05]  /*a550*/  BRA `(.L_x_11679) ;  /* 0x0000000800e87947 */ /* 0x000fea0003800000 */
.L_x_11675:
        /* <DEDUP_REMOVED lines=8> */
.L_x_11683:
[----:B------:R-:W2:Y:S02]  /*a5e0*/  LDG.E.U16 R0, desc[UR36][R2.64] ;  /* 0x0000002402007981 */ /* 0x000ea4000c1e1500 */
[----:B--2---:R-:W-:Y:S01]  /*a5f0*/  HADD2.F32 R0, -RZ, R0.H0_H0 ;  /* 0x20000000ff007230 */ /* 0x004fe20000004100 */
[----:B------:R-:W-:Y:S06]  /*a600*/  BRA `(.L_x_11679) ;  /* 0x0000000800bc7947 */ /* 0x000fec0003800000 */
.L_x_11682:
        /* <DEDUP_REMOVED lines=8> */
.L_x_11685:
[----:B------:R-:W2:Y:S02]  /*a690*/  LDG.E.U16 R0, desc[UR36][R2.64] ;  /* 0x0000002402007981 */ /* 0x000ea4000c1e1500 */
[----:B--2---:R-:W-:Y:S01]  /*a6a0*/  HADD2.F32 R0, -RZ, R0.H0_H0 ;  /* 0x20000000ff007230 */ /* 0x004fe20000004100 */
[----:B------:R-:W-:Y:S06]  /*a6b0*/  BRA `(.L_x_11679) ;  /* 0x0000000800907947 */ /* 0x000fec0003800000 */
.L_x_11684:
[----:B------:R-:W2:Y:S01]  /*a6c0*/  LDG.E.64 R2, desc[UR36][R2.64] ;  /* 0x0000002402027981 */ /* 0x000ea2000c1e1b00 */
[----:B------:R-:W-:Y:S01]  /*a6d0*/  UMOV UR4, 0xf0000000 ;  /* 0xf000000000047882 */ /* 0x000fe20000000000 */
[----:B------:R-:W-:Y:S01]  /*a6e0*/  UMOV UR5, 0x380fffff ;  /* 0x380fffff00057882 */ /* 0x000fe20000000000 */
[----:B--2---:R-:W0:Y:S01]  /*a6f0*/  F2F.F32.F64 R0, R2 ;  /* 0x0000000200007310 */ /* 0x004e220000301000 */
[----:B------:R-:W-:-:S14]  /*a700*/  DSETP.GEU.AND P0, PT, |R2|, UR4, PT ;  /* 0x0000000402007e2a */ /* 0x000fdc000bf0e200 */
[----:B0-----:R-:W-:Y:S01]  /*a710*/  @!P0 FMUL R0, R0, 1.175494350822287508e-38 ;  /* 0x0080000000008820 */ /* 0x001fe20000400000 */
[----:B------:R-:W-:Y:S06]  /*a720*/  BRA `(.L_x_11679) ;  /* 0x0000000800747947 */ /* 0x000fec0003800000 */
.L_x_11674:
        /* <DEDUP_REMOVED lines=12> */
.L_x_11688:
[----:B------:R-:W2:Y:S01]  /*a7f0*/  LDG.E.64 R2, desc[UR36][R2.64] ;  /* 0x0000002402027981 */ /* 0x000ea2000c1e1b00 */
[----:B------:R-:W-:Y:S01]  /*a800*/  UMOV UR4, 0xf0000000 ;  /* 0xf000000000047882 */ /* 0x000fe20000000000 */
[----:B------:R-:W-:Y:S01]  /*a810*/  UMOV UR5, 0x380fffff ;  /* 0x380fffff00057882 */ /* 0x000fe20000000000 */
[----:B--2---:R-:W0:Y:S01]  /*a820*/  F2F.F32.F64 R0, R2 ;  /* 0x0000000200007310 */ /* 0x004e220000301000 */
[----:B------:R-:W-:-:S14]  /*a830*/  DSETP.GEU.AND P0, PT, |R2|, UR4, PT ;  /* 0x0000000402007e2a */ /* 0x000fdc000bf0e200 */
[----:B0-----:R-:W-:Y:S01]  /*a840*/  @!P0 FMUL R0, R0, 1.175494350822287508e-38 ;  /* 0x0080000000008820 */ /* 0x001fe20000400000 */
[----:B------:R-:W-:Y:S06]  /*a850*/  BRA `(.L_x_11679) ;  /* 0x0000000800287947 */ /* 0x000fec0003800000 */
.L_x_11687:
        /* <DEDUP_REMOVED lines=25> */
.L_x_11690:
        /* <DEDUP_REMOVED lines=12> */
.L_x_11689:
[----:B------:R-:W2:Y:S02]  /*aab0*/  LDG.E.U16 R0, desc[UR36][R2.64] ;  /* 0x0000002402007981 */ /* 0x000ea4000c1e1500 */
[----:B--2---:R-:W-:Y:S01]  /*aac0*/  SHF.L.U32 R0, R0, 0x10, RZ ;  /* 0x0000001000007819 */ /* 0x004fe200000006ff */
[----:B------:R-:W-:Y:S06]  /*aad0*/  BRA `(.L_x_11679) ;  /* 0x0000000400887947 */ /* 0x000fec0003800000 */
.L_x_11686:
        /* <DEDUP_REMOVED lines=11> */
.L_x_11693:
        /* <DEDUP_REMOVED lines=20> */
.L_x_11695:
[----:B------:R-:W-:Y:S05]  /*acd0*/  BSYNC.RECONVERGENT B0 ;  /* 0x0000000000007941 */ /* 0x000fea0003800200 */
.L_x_11694:
[----:B------:R-:W-:Y:S01]  /*ace0*/  IMAD.SHL.U32 R0, R0, 0x100000, RZ ;  /* 0x0010000000007824 */ /* 0x000fe200078e00ff */
[----:B------:R-:W-:-:S04]  /*acf0*/  LEA R2, R2, 0x3b800000, 0x17 ;  /* 0x3b80000002027811 */ /* 0x000fc800078eb8ff */
[----:B------:R-:W-:Y:S01]  /*ad00*/  LOP3.LUT R0, R2, R0, R7, 0xfe, !PT ;  /* 0x0000000002007212 */ /* 0x000fe200078efe07 */
[----:B------:R-:W-:Y:S06]  /*ad10*/  BRA `(.L_x_11679) ;  /* 0x0000000000f87947 */ /* 0x000fec0003800000 */
.L_x_11692:
        /* <DEDUP_REMOVED lines=20> */
.L_x_11697:
[----:B------:R-:W-:Y:S05]  /*ae60*/  BSYNC.RECONVERGENT B0 ;  /* 0x0000000000007941 */ /* 0x000fea0003800200 */
.L_x_11696:
[----:B------:R-:W-:Y:S02]  /*ae70*/  SHF.L.U32 R0, R0, 0x15, RZ ;  /* 0x0000001500007819 */ /* 0x000fe400000006ff */
[----:B------:R-:W-:-:S04]  /*ae80*/  LEA R2, R2, 0x37800000, 0x17 ;  /* 0x3780000002027811 */ /* 0x000fc800078eb8ff */
[----:B------:R-:W-:Y:S01]  /*ae90*/  LOP3.LUT R0, R2, R0, R7, 0xfe, !PT ;  /* 0x0000000002007212 */ /* 0x000fe200078efe07 */
[----:B------:R-:W-:Y:S06]  /*aea0*/  BRA `(.L_x_11679) ;  /* 0x0000000000947947 */ /* 0x000fec0003800000 */
.L_x_11691:
        /* <DEDUP_REMOVED lines=14> */
.L_x_11678:
        /* <DEDUP_REMOVED lines=16> */
.L_x_11700:
[----:B------:R-:W-:Y:S01]  /*b090*/  IMAD.MOV.U32 R0, RZ, RZ, RZ ;  /* 0x000000ffff007224 */ /* 0x000fe200078e00ff */
[----:B------:R-:W-:Y:S06]  /*b0a0*/  BRA `(.L_x_11679) ;  /* 0x0000000000147947 */ /* 0x000fec0003800000 */
.L_x_11699:
[----:B------:R-:W2:Y:S02]  /*b0b0*/  LDG.E.64 R2, desc[UR36][R2.64] ;  /* 0x0000002402027981 */ /* 0x000ea4000c1e1b00 */
[----:B--2---:R0:W1:Y:S01]  /*b0c0*/  I2F.U64 R0, R2 ;  /* 0x0000000200007312 */ /* 0x0040620000301000 */
[----:B------:R-:W-:Y:S05]  /*b0d0*/  BRA `(.L_x_11679) ;  /* 0x0000000000087947 */ /* 0x000fea0003800000 */
.L_x_11698:
[----:B------:R-:W2:Y:S02]  /*b0e0*/  LDG.E R0, desc[UR36][R2.64] ;  /* 0x0000002402007981 */ /* 0x000ea4000c1e1900 */
[----:B--2---:R-:W-:-:S07]  /*b0f0*/  I2FP.F32.U32 R0, R0 ;  /* 0x0000000000007245 */ /* 0x004fce0000201000 */
.L_x_11679:
[----:B------:R-:W-:Y:S05]  /*b100*/  BSYNC.RECONVERGENT B6 ;  /* 0x0000000000067941 */ /* 0x000fea0003800200 */
.L_x_11673:
[CC--:B0123-5:R-:W-:Y:S01]  /*b110*/  FMUL.FTZ R3, R0.reuse, R0.reuse ;  /* 0x0000000000037220 */ /* 0x0effe20000410000 */
[----:B------:R-:W-:Y:S01]  /*b120*/  UPRMT UR4, UR42, 0x9910, URZ ;  /* 0x000099102a047896 */ /* 0x000fe200080000ff */
[----:B----4-:R-:W-:Y:S02]  /*b130*/  FMUL.FTZ R2, R0, 0.5 ;  /* 0x3f00000000027820 */ /* 0x010fe40000410000 */
[----:B------:R-:W-:Y:S01]  /*b140*/  FMUL.FTZ R3, R3, R0 ;  /* 0x0000000003037220 */ /* 0x000fe20000410000 */
[----:B------:R-:W-:-:S03]  /*b150*/  UISETP.GT.AND UP0, UPT, UR4, 0x9, UPT ;  /* 0x000000090400788c */ /* 0x000fc6000bf04270 */
[----:B------:R-:W-:-:S04]  /*b160*/  FFMA.FTZ R3, R3, 0.044714998453855514526, R0 ;  /* 0x3d37271303037823 */ /* 0x000fc80000010000 */
[----:B------:R-:W-:-:S06]  /*b170*/  FMUL.FTZ R3, R3, 0.79788458347320556641 ;  /* 0x3f4c422a03037820 */ /* 0x000fcc0000410000 */
[----:B------:R-:W0:Y:S02]  /*b180*/  MUFU.TANH R3, R3 ;  /* 0x0000000300037308 */ /* 0x000e240000002400 */
[----:B0-----:R-:W-:-:S04]  /*b190*/  FADD.FTZ R5, R3, 1 ;  /* 0x3f80000003057421 */ /* 0x001fc80000010000 */
        /* <DEDUP_REMOVED lines=13> */
.L_x_11704:
[----:B------:R-:W0:Y:S02]  /*b270*/  F2I.S64.TRUNC R2, R2 ;  /* 0x0000000200027311 */ /* 0x000e24000020d900 */
[----:B0-----:R-:W-:-:S05]  /*b280*/  MOV R5, R2 ;  /* 0x0000000200057202 */ /* 0x001fca0000000f00 */
[----:B------:R-:W-:Y:S01]  /*b290*/  STG.E.U8 desc[UR36][R16.64], R5 ;  /* 0x0000000510007986 */ /* 0x000fe2000c101124 */
[----:B------:R-:W-:Y:S05]  /*b2a0*/  EXIT ;  /* 0x000000000000794d */ /* 0x000fea0003800000 */
.L_x_11703:
        /* <DEDUP_REMOVED lines=9> */
.L_x_11707:
[----:B------:R-:W0:Y:S02]  /*b340*/  F2I.FTZ.TRUNC.NTZ R3, R2 ;  /* 0x0000000200037305 */ /* 0x000e24000021f100 */
[----:B0-----:R-:W-:Y:S01]  /*b350*/  STG.E desc[UR36][R16.64], R3 ;  /* 0x0000000310007986 */ /* 0x001fe2000c101924 */
[----:B------:R-:W-:Y:S05]  /*b360*/  EXIT ;  /* 0x000000000000794d */ /* 0x000fea0003800000 */
.L_x_11706:
[----:B------:R-:W0:Y:S02]  /*b370*/  F2I.FTZ.TRUNC.NTZ R3, R2 ;  /* 0x0000000200037305 */ /* 0x000e24000021f100 */
[----:B0-----:R-:W-:Y:S01]  /*b380*/  STG.E.U16 desc[UR36][R16.64], R3 ;  /* 0x0000000310007986 */ /* 0x001fe2000c101524 */
[----:B------:R-:W-:Y:S05]  /*b390*/  EXIT ;  /* 0x000000000000794d */ /* 0x000fea0003800000 */
.L_x_11702:
        /* <DEDUP_REMOVED lines=8> */
.L_x_11709:
[----:B------:R-:W-:-:S05]  /*b420*/  F2FP.F16.F32.PACK_AB R2, RZ, R2 ;  /* 0x00000002ff02723e */ /* 0x000fca00000000ff */
[----:B------:R-:W-:Y:S01]  /*b430*/  STG.E.U16 desc[UR36][R16.64], R2 ;  /* 0x0000000210007986 */ /* 0x000fe2000c101524 */
[----:B------:R-:W-:Y:S05]  /*b440*/  EXIT ;  /* 0x000000000000794d */ /* 0x000fea0003800000 */
.L_x_11708:
        /* <DEDUP_REMOVED lines=9> */
.L_x_11711:
[----:B------:R-:W-:-:S04]  /*b4e0*/  F2FP.F16.F32.PACK_AB R3, RZ, R2 ;  /* 0x00000002ff03723e */ /* 0x000fc800000000ff */
[----:B------:R-:W-:-:S05]  /*b4f0*/  PRMT R3, R3, 0x5410, RZ ;  /* 0x0000541003037816 */ /* 0x000fca00000000ff */
[----:B------:R-:W-:Y:S01]  /*b500*/  STG.E desc[UR36][R16.64], R3 ;  /* 0x0000000310007986 */ /* 0x000fe2000c101924 */
[----:B------:R-:W-:Y:S05]  /*b510*/  EXIT ;  /* 0x000000000000794d */ /* 0x000fea0003800000 */
.L_x_11710:
[----:B------:R-:W-:-:S06]  /*b520*/  FMUL.FTZ R2, R2, 1 ;  /* 0x3f80000002027820 */ /* 0x000fcc0000410000 */
[----:B------:R-:W0:Y:S02]  /*b530*/  F2F.F64.F32 R2, R2 ;  /* 0x0000000200027310 */ /* 0x000e240000201800 */
[----:B0-----:R-:W-:Y:S01]  /*b540*/  STG.E.64 desc[UR36][R16.64], R2 ;  /* 0x0000000210007986 */ /* 0x001fe2000c101b24 */
[----:B------:R-:W-:Y:S05]  /*b550*/  EXIT ;  /* 0x000000000000794d */ /* 0x000fea0003800000 */
.L_x_11701:
        /* <DEDUP_REMOVED lines=13> */
.L_x_11715:
        /* <DEDUP_REMOVED lines=16> */
.L_x_11718:
[----:B------:R-:W-:-:S04]  /*b730*/  SHF.R.U32.HI R2, RZ, 0x18, R2 ;  /* 0x00000018ff027819 */ /* 0x000fc80000011602 */
[----:B------:R-:W-:-:S04]  /*b740*/  LOP3.LUT R2, R3, 0x80, R2, 0xf8, !PT ;  /* 0x0000008003027812 */ /* 0x000fc800078ef802 */
[----:B------:R-:W-:-:S07]  /*b750*/  PRMT R8, R2, 0x7610, R8 ;  /* 0x0000761002087816 */ /* 0x000fce0000000008 */
.L_x_11717:
[----:B------:R-:W-:Y:S05]  /*b760*/  BSYNC.RECONVERGENT B0 ;  /* 0x0000000000007941 */ /* 0x000fea0003800200 */
.L_x_11716:
[----:B------:R-:W-:Y:S01]  /*b770*/  STG.E.U8 desc[UR36][R16.64], R8 ;  /* 0x0000000810007986 */ /* 0x000fe2000c101124 */
[----:B------:R-:W-:Y:S05]  /*b780*/  EXIT ;  /* 0x000000000000794d */ /* 0x000fea0003800000 */
.L_x_11714:
        /* <DEDUP_REMOVED lines=16> */
.L_x_11721:
[----:B------:R-:W-:-:S04]  /*b890*/  SHF.R.U32.HI R2, RZ, 0x18, R2 ;  /* 0x00000018ff027819 */ /* 0x000fc80000011602 */
[----:B------:R-:W-:-:S04]  /*b8a0*/  LOP3.LUT R3, R3, 0x80, R2, 0xf8, !PT ;  /* 0x0000008003037812 */ /* 0x000fc800078ef802 */
[----:B------:R-:W-:-:S07]  /*b8b0*/  PRMT R8, R3, 0x7610, R8 ;  /* 0x0000761003087816 */ /* 0x000fce0000000008 */
.L_x_11720:
[----:B------:R-:W-:Y:S05]  /*b8c0*/  BSYNC.RECONVERGENT B0 ;  /* 0x0000000000007941 */ /* 0x000fea0003800200 */
.L_x_11719:
[----:B------:R-:W-:Y:S01]  /*b8d0*/  STG.E.U8 desc[UR36][R16.64], R8 ;  /* 0x0000000810007986 */ /* 0x000fe2000c101124 */
[----:B------:R-:W-:Y:S05]  /*b8e0*/  EXIT ;  /* 0x000000000000794d */ /* 0x000fea0003800000 */
.L_x_11713:
        /* <DEDUP_REMOVED lines=21> */
.L_x_11723:
[----:B------:R-:W0:Y:S02]  /*ba40*/  F2I.U64.TRUNC R2, R2 ;  /* 0x0000000200027311 */ /* 0x000e24000020d800 */
[----:B0-----:R-:W-:Y:S01]  /*ba50*/  STG.E.64 desc[UR36][R16.64], R2 ;  /* 0x0000000210007986 */ /* 0x001fe2000c101b24 */
[----:B------:R-:W-:Y:S05]  /*ba60*/  EXIT ;  /* 0x000000000000794d */ /* 0x000fea0003800000 */
.L_x_11722:
[----:B------:R-:W0:Y:S02]  /*ba70*/  F2I.FTZ.U32.TRUNC.NTZ R3, R2 ;  /* 0x0000000200037305 */ /* 0x000e24000021f000 */
[----:B0-----:R-:W-:Y:S01]  /*ba80*/  STG.E desc[UR36][R16.64], R3 ;  /* 0x0000000310007986 */ /* 0x001fe2000c101924 */
[----:B------:R-:W-:Y:S05]  /*ba90*/  EXIT ;  /* 0x000000000000794d */ /* 0x000fea0003800000 */
.L_x_11712:
        /* <DEDUP_REMOVED lines=10> */
.L_x_11725:
[----:B------:R-:W-:Y:S01]  /*bb40*/  FMUL.FTZ R4, R2, 1 ;  /* 0x3f80000002047820 */ /* 0x000fe20000410000 */
[----:B------:R-:W-:-:S05]  /*bb50*/  CS2R R6, SRZ ;  /* 0x0000000000067805 */ /* 0x000fca000001ff00 */
[----:B------:R-:W0:Y:S02]  /*bb60*/  F2F.F64.F32 R4, R4 ;  /* 0x0000000400047310 */ /* 0x000e240000201800 */
[----:B0-----:R-:W-:Y:S01]  /*bb70*/  STG.E.128 desc[UR36][R16.64], R4 ;  /* 0x0000000410007986 */ /* 0x001fe2000c101d24 */
[----:B------:R-:W-:Y:S05]  /*bb80*/  EXIT ;  /* 0x000000000000794d */ /* 0x000fea0003800000 */
.L_x_11724:
[----:B------:R-:W-:-:S09]  /*bb90*/  UISETP.NE.AND UP0, UPT, UR4, 0xf, UPT ;  /* 0x0000000f0400788c */ /* 0x000fd2000bf05270 */
[----:B------:R-:W-:Y:S05]  /*bba0*/  BRA.U !UP0, `(.L_x_11726) ;  /* 0x0000000108e07547 */ /* 0x000fea000b800000 */
[----:B------:R-:W-:-:S09]  /*bbb0*/  UISETP.NE.AND UP0, UPT, UR4, 0x17, UPT ;  /* 0x000000170400788c */ /* 0x000fd2000bf05270 */
[----:B------:R-:W-:Y:S05]  /*bbc0*/  BRA.U !UP0, `(.L_x_11727) ;  /* 0x00000001088c7547 */ /* 0x000fea000b800000 */
[----:B------:R-:W-:-:S09]  /*bbd0*/  UISETP.NE.AND UP0, UPT, UR4, 0x18, UPT ;  /* 0x000000180400788c */ /* 0x000fd2000bf05270 */
[----:B------:R-:W-:Y:S05]  /*bbe0*/  BRA.U !UP0, `(.L_x_11728) ;  /* 0x0000000108447547 */ /* 0x000fea000b800000 */
.L_x_11705:
        /* <DEDUP_REMOVED lines=16> */
.L_x_11729:
[----:B------:R-:W-:Y:S05]  /*bcf0*/  EXIT ;  /* 0x000000000000794d */ /* 0x000fea0003800000 */
.L_x_11728:
        /* <DEDUP_REMOVED lines=12> */
.L_x_11731:
[----:B------:R-:W-:Y:S05]  /*bdc0*/  BSYNC.RECONVERGENT B0 ;  /* 0x0000000000007941 */ /* 0x000fea0003800200 */
.L_x_11730:
[----:B------:R-:W-:-:S05]  /*bdd0*/  LOP3.LUT R3, R0, 0x80, R5, 0xf8, !PT ;  /* 0x0000008000037812 */ /* 0x000fca00078ef805 */
[----:B------:R-:W-:Y:S01]  /*bde0*/  STG.E.U8 desc[UR36][R16.64], R3 ;  /* 0x0000000310007986 */ /* 0x000fe2000c101124 */
[----:B------:R-:W-:Y:S05]  /*bdf0*/  EXIT ;  /* 0x000000000000794d */ /* 0x000fea0003800000 */
.L_x_11727:
        /* <DEDUP_REMOVED lines=11> */
.L_x_11733:
[----:B------:R-:W-:Y:S01]  /*beb0*/  HFMA2 R0, -RZ, RZ, 0, 7.569789886474609375e-06 ;  /* 0x0000007fff007431 */ /* 0x000fe200000001ff */
[----:B------:R-:W-:-:S04]  /*bec0*/  ISETP.GT.U32.AND P0, PT, R4, 0x7f800000, PT ;  /* 0x7f8000000400780c */ /* 0x000fc80003f04070 */
[----:B------:R-:W-:-:S09]  /*bed0*/  SEL R0, R0, 0x7c, P0 ;  /* 0x0000007c00007807 */ /* 0x000fd20000000000 */
.L_x_11734:
[----:B------:R-:W-:Y:S05]  /*bee0*/  BSYNC.RECONVERGENT B0 ;  /* 0x0000000000007941 */ /* 0x000fea0003800200 */
.L_x_11732:
[----:B------:R-:W-:-:S04]  /*bef0*/  SHF.R.U32.HI R3, RZ, 0x18, R2 ;  /* 0x00000018ff037819 */ /* 0x000fc80000011602 */
[----:B------:R-:W-:-:S05]  /*bf00*/  LOP3.LUT R3, R0, 0x80, R3, 0xf8, !PT ;  /* 0x0000008000037812 */ /* 0x000fca00078ef803 */
[----:B------:R-:W-:Y:S01]  /*bf10*/  STG.E.U8 desc[UR36][R16.64], R3 ;  /* 0x0000000310007986 */ /* 0x000fe2000c101124 */
[----:B------:R-:W-:Y:S05]  /*bf20*/  EXIT ;  /* 0x000000000000794d */ /* 0x000fea0003800000 */
.L_x_11726:
[----:B------:R-:W-:-:S05]  /*bf30*/  F2FP.BF16.F32.PACK_AB R2, RZ, R2 ;  /* 0x00000002ff02723e */ /* 0x000fca00000010ff */
[----:B------:R-:W-:Y:S01]  /*bf40*/  STG.E.U16 desc[UR36][R16.64], R2 ;  /* 0x0000000210007986 */ /* 0x000fe2000c101524 */
[----:B------:R-:W-:Y:S05]  /*bf50*/  EXIT ;  /* 0x000000000000794d */ /* 0x000fea0003800000 */
.L_x_11735:
        /* <DEDUP_REMOVED lines=10> */
.L_x_12954:


//--------------------- .text._ZN2at6native27unrolled_elementwise_kernelIZZZNS0_18GeluCUDAKernelImplERNS_18TensorIteratorBaseENS0_8GeluTypeEENKUlvE_clEvENKUlvE0_clEvEUlfE_St5arrayIPcLm2EELi4E23TrivialOffsetCalculatorILi1EjESC_NS0_6memory12LoadWithCastILi1EEENSD_13StoreWithCastILi1EEEEEviT_T0_T2_T3_T4_T5_ --------------------------
	.section	.text._ZN2at6native27unrolled_elementwise_kernelIZZZNS0_18GeluCUDAKernelImplERNS_18TensorIteratorBaseENS0_8GeluTypeEENKUlvE_clEvENKUlvE0_clEvEUlfE_St5arrayIPcLm2EELi4E23TrivialOffsetCalculatorILi1EjESC_NS0_6memory12LoadWithCastILi1EEENSD_13StoreWithCastILi1EEEEEviT_T0_T2_T3_T4_T5_,"ax",@progbits
	.align	128
        .global         _ZN2at6native27unrolled_elementwise_kernelIZZZNS0_18GeluCUDAKernelImplERNS_18TensorIteratorBaseENS0_8GeluTypeEENKUlvE_clEvENKUlvE0_clEvEUlfE_St5arrayIPcLm2EELi4E23TrivialOffsetCalculatorILi1EjESC_NS0_6memory12LoadWithCastILi1EEENSD_13StoreWithCastILi1EEEEEviT_T0_T2_T3_T4_T5_
        .type           _ZN2at6native27unrolled_elementwise_kernelIZZZNS0_18GeluCUDAKernelImplERNS_18TensorIteratorBaseENS0_8GeluTypeEENKUlvE_clEvENKUlvE0_clEvEUlfE_St5arrayIPcLm2EELi4E23TrivialOffsetCalculatorILi1EjESC_NS0_6memory12LoadWithCastILi1EEENSD_13StoreWithCastILi1EEEEEviT_T0_T2_T3_T4_T5_,@function
        .size           _ZN2at6native27unrolled_elementwise_kernelIZZZNS0_18GeluCUDAKernelImplERNS_18TensorIteratorBaseENS0_8GeluTypeEENKUlvE_clEvENKUlvE0_clEvEUlfE_St5arrayIPcLm2EELi4E23TrivialOffsetCalculatorILi1EjESC_NS0_6memory12LoadWithCastILi1EEENSD_13StoreWithCastILi1EEEEEviT_T0_T2_T3_T4_T5_,(.L_x_12955 - _ZN2at6native27unrolled_elementwise_kernelIZZZNS0_18GeluCUDAKernelImplERNS_18TensorIteratorBaseENS0_8GeluTypeEENKUlvE_clEvENKUlvE0_clEvEUlfE_St5arrayIPcLm2EELi4E23TrivialOffsetCalculatorILi1EjESC_NS0_6memory12LoadWithCastILi1EEENSD_13StoreWithCastILi1EEEEEviT_T0_T2_T3_T4_T5_)
        .other          _ZN2at6native27unrolled_elementwise_kernelIZZZNS0_18GeluCUDAKernelImplERNS_18TensorIteratorBaseENS0_8GeluTypeEENKUlvE_clEvENKUlvE0_clEvEUlfE_St5arrayIPcLm2EELi4E23TrivialOffsetCalculatorILi1EjESC_NS0_6memory12LoadWithCastILi1EEENSD_13StoreWithCastILi1EEEEEviT_T0_T2_T3_T4_T5_,@"STO_CUDA_ENTRY STV_DEFAULT"
_ZN2at6native27unrolled_elementwise_kernelIZZZNS0_18GeluCUDAKernelImplERNS_18TensorIteratorBaseENS0_8GeluTypeEENKUlvE_clEvENKUlvE0_clEvEUlfE_St5arrayIPcLm2EELi4E23TrivialOffsetCalculatorILi1EjESC_NS0_6memory12LoadWithCastILi1EEENSD_13StoreWithCastILi1EEEEEviT_T0_T2_T3_T4_T5_:
.text._ZN2at6native27unrolled_elementwise_kernelIZZZNS0_18GeluCUDAKernelImplERNS_18TensorIteratorBaseENS0_8GeluTypeEENKUlvE_clEvENKUlvE0_clEvEUlfE_St5arrayIPcLm2EELi4E23TrivialOffsetCalculatorILi1EjESC_NS0_6memory12LoadWithCastILi1EEENSD_13StoreWithCastILi1EEEEEviT_T0_T2_T3_T4_T5_:
        /* <DEDUP_REMOVED lines=33> */
.L_x_11742:
[----:B------:R-:W2:Y:S02]  /*0210*/  LDG.E.U8 R4, desc[UR36][R4.64] ;  /* 0x0000002404047981 */ /* 0x000ea4000c1e1100 */
[----:B--2---:R-:W-:Y:S01]  /*0220*/  I2FP.F32.U32 R18, R4 ;  /* 0x0000000400127245 */ /* 0x004fe20000201000 */
[----:B------:R-:W-:Y:S06]  /*0230*/  BRA `(.L_x_11744) ;  /* 0x0000000c00287947 */ /* 0x000fec0003800000 */
.L_x_11741:
        /* <DEDUP_REMOVED lines=9> */
.L_x_11746:
[----:B------:R-:W2:Y:S02]  /*02d0*/  LDG.E R4, desc[UR36][R4.64] ;  /* 0x0000002404047981 */ /* 0x000ea4000c1e1900 */
[----:B--2---:R-:W-:Y:S01]  /*02e0*/  I2FP.F32.S32 R18, R4 ;  /* 0x0000000400127245 */ /* 0x004fe20000201400 */
[----:B------:R-:W-:Y:S06]  /*02f0*/  BRA `(.L_x_11744) ;  /* 0x0000000800f87947 */ /* 0x000fec0003800000 */
.L_x_11745:
[----:B------:R-:W2:Y:S02]  /*0300*/  LDG.E.U16 R4, desc[UR36][R4.64] ;  /* 0x0000002404047981 */ /* 0x000ea4000c1e1500 */
[----:B--2---:R2:W3:Y:S01]  /*0310*/  I2F.S16 R18, R4 ;  /* 0x0000000400127306 */ /* 0x0044e20000101400 */
[----:B------:R-:W-:Y:S05]  /*0320*/  BRA `(.L_x_11744) ;  /* 0x0000000800ec7947 */ /* 0x000fea0003800000 */
.L_x_11740:
        /* <DEDUP_REMOVED lines=8> */
.L_x_11748:
[----:B------:R-:W2:Y:S02]  /*03b0*/  LDG.E.U16 R4, desc[UR36][R4.64] ;  /* 0x0000002404047981 */ /* 0x000ea4000c1e1500 */
[----:B--2---:R-:W-:Y:S01]  /*03c0*/  HADD2.F32 R18, -RZ, R4.H0_H0 ;  /* 0x20000004ff127230 */ /* 0x004fe20000004100 */
[----:B------:R-:W-:Y:S06]  /*03d0*/  BRA `(.L_x_11744) ;  /* 0x0000000800c07947 */ /* 0x000fec0003800000 */
.L_x_11747:
        /* <DEDUP_REMOVED lines=8> */
.L_x_11750:
[----:B------:R-:W2:Y:S02]  /*0460*/  LDG.E.U16 R4, desc[UR36][R4.64] ;  /* 0x0000002404047981 */ /* 0x000ea4000c1e1500 */
[----:B--2---:R-:W-:Y:S01]  /*0470*/  HADD2.F32 R18, -RZ, R4.H0_H0 ;  /* 0x20000004ff127230 */ /* 0x004fe20000004100 */
[----:B------:R-:W-:Y:S06]  /*0480*/  BRA `(.L_x_11744) ;  /* 0x0000000800947947 */ /* 0x000fec0003800000 */
.L_x_11749:
[----:B------:R-:W2:Y:S01]  /*0490*/  LDG.E.64 R4, desc[UR36][R4.64] ;  /* 0x0000002404047981 */ /* 0x000ea2000c1e1b00 */
[----:B------:R-:W-:Y:S01]  /*04a0*/  UMOV UR4, 0xf0000000 ;  /* 0xf000000000047882 */ /* 0x000fe20000000000 */
[----:B------:R-:W-:Y:S01]  /*04b0*/  UMOV UR5, 0x380fffff ;  /* 0x380fffff00057882 */ /* 0x000fe20000000000 */
[----:B--2---:R-:W0:Y:S01]  /*04c0*/  F2F.F32.F64 R18, R4 ;  /* 0x0000000400127310 */ /* 0x004e220000301000 */
[----:B------:R-:W-:-:S14]  /*04d0*/  DSETP.GEU.AND P0, PT, |R4|, UR4, PT ;  /* 0x0000000404007e2a */ /* 0x000fdc000bf0e200 */
[----:B0-----:R-:W-:Y:S01]  /*04e0*/  @!P0 FMUL R18, R18, 1.175494350822287508e-38 ;  /* 0x0080000012128820 */ /* 0x001fe20000400000 */
[----:B------:R-:W-:Y:S06]  /*04f0*/  BRA `(.L_x_11744) ;  /* 0x0000000800787947 */ /* 0x000fec0003800000 */
.L_x_11739:
        /* <DEDUP_REMOVED lines=12> */
.L_x_11753:
[----:B------:R-:W2:Y:S01]  /*05c0*/  LDG.E.64 R4, desc[UR36][R4.64] ;  /* 0x0000002404047981 */ /* 0x000ea2000c1e1b00 */
[----:B------:R-:W-:Y:S01]  /*05d0*/  UMOV UR4, 0xf0000000 ;  /* 0xf000000000047882 */ /* 0x000fe20000000000 */
[----:B------:R-:W-:Y:S01]  /*05e0*/  UMOV UR5, 0x380fffff ;  /* 0x380fffff00057882 */ /* 0x000fe20000000000 */
[----:B--2---:R-:W0:Y:S01]  /*05f0*/  F2F.F32.F64 R18, R4 ;  /* 0x0000000400127310 */ /* 0x004e220000301000 */
[----:B------:R-:W-:-:S14]  /*0600*/  DSETP.GEU.AND P0, PT, |R4|, UR4, PT ;  /* 0x0000000404007e2a */ /* 0x000fdc000bf0e200 */
[----:B0-----:R-:W-:Y:S01]  /*0610*/  @!P0 FMUL R18, R18, 1.175494350822287508e-38 ;  /* 0x0080000012128820 */ /* 0x001fe20000400000 */
[----:B------:R-:W-:Y:S06]  /*0620*/  BRA `(.L_x_11744) ;  /* 0x00000008002c7947 */ /* 0x000fec0003800000 */
.L_x_11752:
        /* <DEDUP_REMOVED lines=25> */
.L_x_11755:
        /* <DEDUP_REMOVED lines=13> */
.L_x_11754:
[----:B------:R-:W2:Y:S02]  /*0890*/  LDG.E.U16 R4, desc[UR36][R4.64] ;  /* 0x0000002404047981 */ /* 0x000ea4000c1e1500 */
[----:B--2---:R-:W-:Y:S01]  /*08a0*/  IMAD.U32 R18, R4, 0x10000, RZ ;  /* 0x0001000004127824 */ /* 0x004fe200078e00ff */
[----:B------:R-:W-:Y:S06]  /*08b0*/  BRA `(.L_x_11744) ;  /* 0x0000000400887947 */ /* 0x000fec0003800000 */
.L_x_11751:
        /* <DEDUP_REMOVED lines=11> */
.L_x_11758:
        /* <DEDUP_REMOVED lines=20> */
.L_x_11760:
[----:B------:R-:W-:Y:S05]  /*0ab0*/  BSYNC.RECONVERGENT B0 ;  /* 0x0000000000007941 */ /* 0x000fea0003800200 */
.L_x_11759:
[----:B------:R-:W-:Y:S01]  /*0ac0*/  IMAD.SHL.U32 R0, R0, 0x100000, RZ ;  /* 0x0010000000007824 */ /* 0x000fe200078e00ff */
[----:B------:R-:W-:-:S04]  /*0ad0*/  LEA R3, R3, 0x3b800000, 0x17 ;  /* 0x3b80000003037811 */ /* 0x000fc800078eb8ff */
[----:B------:R-:W-:Y:S01]  /*0ae0*/  LOP3.LUT R18, R3, R0, R7, 0xfe, !PT ;  /* 0x0000000003127212 */ /* 0x000fe200078efe07 */
[----:B------:R-:W-:Y:S06]  /*0af0*/  BRA `(.L_x_11744) ;  /* 0x0000000000f87947 */ /* 0x000fec0003800000 */
.L_x_11757:
        /* <DEDUP_REMOVED lines=20> */
.L_x_11762:
[----:B------:R-:W-:Y:S05]  /*0c40*/  BSYNC.RECONVERGENT B0 ;  /* 0x0000000000007941 */ /* 0x000fea0003800200 */
.L_x_11761:
[----:B------:R-:W-:Y:S01]  /*0c50*/  IMAD.SHL.U32 R0, R0, 0x200000, RZ ;  /* 0x0020000000007824 */ /* 0x000fe200078e00ff */
[----:B------:R-:W-:-:S04]  /*0c60*/  LEA R3, R3, 0x37800000, 0x17 ;  /* 0x3780000003037811 */ /* 0x000fc800078eb8ff */
[----:B------:R-:W-:Y:S01]  /*0c70*/  LOP3.LUT R18, R3, R0, R7, 0xfe, !PT ;  /* 0x0000000003127212 */ /* 0x000fe200078efe07 */
[----:B------:R-:W-:Y:S06]  /*0c80*/  BRA `(.L_x_11744) ;  /* 0x0000000000947947 */ /* 0x000fec0003800000 */
.L_x_11756:
[----:B------:R-:W-:-:S09]  /*0c90*/  UISETP.NE.AND UP0, UPT, UR4, 0x1c, UPT ;  /* 0x0000001c0400788c */ /* 0x000fd2000bf05270 */
[----:B------:R-:W-:Y:S05]  /*0ca0*/  BRA.U !UP0, `(.L_x_11763) ;  /* 0x0000000108847547 */ /* 0x000fea000b800000 */
[----:B------:R-:W-:-:S09]  /*0cb0*/  UISETP.NE.AND UP0, UPT, UR4, 0x1d, UPT ;  /* 0x0000001d0400788c */ /* 0x000fd2000bf05270 */
[----:B------:R-:W-:Y:S05]  /*0cc0*/  BRA.U !UP0, `(.L_x_11764) ;  /* 0x0000000108707547 */ /* 0x000fea000b800000 */
[----:B------:R-:W-:-:S09]  /*0cd0*/  UISETP.NE.AND UP0, UPT, UR4, 0x2c, UPT ;  /* 0x0000002c0400788c */ /* 0x000fd2000bf05270 */
[----:B------:R-:W-:Y:S05]  /*0ce0*/  BRA.U !UP0, `(.L_x_11765) ;  /* 0x0000000108487547 */ /* 0x000fea000b800000 */
.L_x_11743:
        /* <DEDUP_REMOVED lines=16> */
.L_x_11766:
[----:B------:R-:W-:Y:S01]  /*0df0*/  IMAD.MOV.U32 R18, RZ, RZ, RZ ;  /* 0x000000ffff127224 */ /* 0x000fe200078e00ff */
[----:B------:R-:W-:Y:S06]  /*0e00*/  BRA `(.L_x_11744) ;  /* 0x0000000000347947 */ /* 0x000fec0003800000 */
.L_x_11765:
        /* <DEDUP_REMOVED lines=8> */
.L_x_11764:
[----:B------:R-:W2:Y:S02]  /*0e90*/  LDG.E.64 R18, desc[UR36][R4.64] ;  /* 0x0000002404127981 */ /* 0x000ea4000c1e1b00 */
[----:B--2---:R0:W1:Y:S01]  /*0ea0*/  I2F.U64 R18, R18 ;  /* 0x0000001200127312 */ /* 0x0040620000301000 */
[----:B------:R-:W-:Y:S05]  /*0eb0*/  BRA `(.L_x_11744) ;  /* 0x0000000000087947 */ /* 0x000fea0003800000 */
.L_x_11763:
[----:B------:R-:W2:Y:S02]  /*0ec0*/  LDG.E R4, desc[UR36][R4.64] ;  /* 0x0000002404047981 */ /* 0x000ea4000c1e1900 */
[----:B--2---:R-:W-:-:S07]  /*0ed0*/  I2FP.F32.U32 R18, R4 ;  /* 0x0000000400127245 */ /* 0x004fce0000201000 */
.L_x_11744:
[----:B------:R-:W-:Y:S05]  /*0ee0*/  BSYNC.RECONVERGENT B6 ;  /* 0x0000000000067941 */ /* 0x000fea0003800200 */
.L_x_11738:
[----:B------:R-:W-:-:S07]  /*0ef0*/  VIADD R16, R25, 0x80 ;  /* 0x0000008019107836 */ /* 0x000fce0000000000 */
.L_x_11737:
[----:B------:R-:W-:Y:S05]  /*0f00*/  BSYNC.RECONVERGENT B7 ;  /* 0x0000000000077941 */ /* 0x000fea0003800200 */
.L_x_11736:
        /* <DEDUP_REMOVED lines=25> */
.L_x_11773:
[----:B------:R-:W2:Y:S02]  /*10a0*/  LDG.E.U8 R4, desc[UR36][R4.64] ;  /* 0x0000002404047981 */ /* 0x000ea4000c1e1100 */
[----:B--2---:R-:W-:Y:S01]  /*10b0*/  I2FP.F32.U32 R19, R4 ;  /* 0x0000000400137245 */ /* 0x004fe20000201000 */
[----:B------:R-:W-:Y:S06]  /*10c0*/  BRA `(.L_x_11775) ;  /* 0x0000000c00247947 */ /* 0x000fec0003800000 */
.L_x_11772:
        /* <DEDUP_REMOVED lines=9> */
.L_x_11777:
[----:B------:R-:W2:Y:S02]  /*1160*/  LDG.E R4, desc[UR36][R4.64] ;  /* 0x0000002404047981 */ /* 0x000ea4000c1e1900 */
[----:B--2---:R-:W-:Y:S01]  /*1170*/  I2FP.F32.S32 R19, R4 ;  /* 0x0000000400137245 */ /* 0x004fe20000201400 */
[----:B------:R-:W-:Y:S06]  /*1180*/  BRA `(.L_x_11775) ;  /* 0x0000000800f47947 */ /* 0x000fec0003800000 */
.L_x_11776:
[----:B------:R-:W2:Y:S02]  /*1190*/  LDG.E.U16 R4, desc[UR36][R4.64] ;  /* 0x0000002404047981 */ /* 0x000ea4000c1e1500 */
[----:B--2---:R0:W2:Y:S01]  /*11a0*/  I2F.S16 R19, R4 ;  /* 0x0000000400137306 */ /* 0x0040a20000101400 */
[----:B------:R-:W-:Y:S05]  /*11b0*/  BRA `(.L_x_11775) ;  /* 0x0000000800e87947 */ /* 0x000fea0003800000 */
.L_x_11771:
        /* <DEDUP_REMOVED lines=8> */
.L_x_11779:
[----:B------:R-:W2:Y:S02]  /*1240*/  LDG.E.U16 R4, desc[UR36][R4.64] ;  /* 0x0000002404047981 */ /* 0x000ea4000c1e1500 */
[----:B--2---:R-:W-:Y:S01]  /*1250*/  HADD2.F32 R19, -RZ, R4.H0_H0 ;  /* 0x20000004ff137230 */ /* 0x004fe20000004100 */
[----:B------:R-:W-:Y:S06]  /*1260*/  BRA `(.L_x_11775) ;  /* 0x0000000800bc7947 */ /* 0x000fec0003800000 */
.L_x_11778:
        /* <DEDUP_REMOVED lines=8> */
.L_x_11781:
[----:B------:R-:W2:Y:S02]  /*12f0*/  LDG.E.U16 R4, desc[UR36][R4.64] ;  /* 0x0000002404047981 */ /* 0x000ea4000c1e1500 */
[----:B--2---:R-:W-:Y:S01]  /*1300*/  HADD2.F32 R19, -RZ, R4.H0_H0 ;  /* 0x20000004ff137230 */ /* 0x004fe20000004100 */
[----:B------:R-:W-:Y:S06]  /*1310*/  BRA `(.L_x_11775) ;  /* 0x0000000800907947 */ /* 0x000fec0003800000 */
.L_x_11780:
[----:B------:R-:W2:Y:S01]  /*1320*/  LDG.E.64 R4, desc[UR36][R4.64] ;  /* 0x0000002404047981 */ /* 0x000ea2000c1e1b00 */
[----:B------:R-:W-:Y:S01]  /*1330*/  UMOV UR4, 0xf0000000 ;  /* 0xf000000000047882 */ /* 0x000fe20000000000 */
[----:B------:R-:W-:Y:S01]  /*1340*/  UMOV UR5, 0x380fffff ;  /* 0x380fffff00057882 */ /* 0x000fe20000000000 */
[----:B--2---:R-:W0:Y:S01]  /*1350*/  F2F.F32.F64 R19, R4 ;  /* 0x0000000400137310 */ /* 0x004e220000301000 */
[----:B------:R-:W-:-:S14]  /*1360*/  DSETP.GEU.AND P0, PT, |R4|, UR4, PT ;  /* 0x0000000404007e2a */ /* 0x000fdc000bf0e200 */
[----:B0-----:R-:W-:Y:S01]  /*1370*/  @!P0 FMUL R19, R19, 1.175494350822287508e-38 ;  /* 0x0080000013138820 */ /* 0x001fe20000400000 */
[----:B------:R-:W-:Y:S06]  /*1380*/  BRA `(.L_x_11775) ;  /* 0x0000000800747947 */ /* 0x000fec0003800000 */
.L_x_11770:
        /* <DEDUP_REMOVED lines=12> */
.L_x_11784:
[----:B------:R-:W2:Y:S01]  /*1450*/  LDG.E.64 R4, desc[UR36][R4.64] ;  /* 0x0000002404047981 */ /* 0x000ea2000c1e1b00 */
[----:B------:R-:W-:Y:S01]  /*1460*/  UMOV UR4, 0xf0000000 ;  /* 0xf000000000047882 */ /* 0x000fe20000000000 */
[----:B------:R-:W-:Y:S01]  /*1470*/  UMOV UR5, 0x380fffff ;  /* 0x380fffff00057882 */ /* 0x000fe20000000000 */
[----:B--2---:R-:W0:Y:S01]  /*1480*/  F2F.F32.F64 R19, R4 ;  /* 0x0000000400137310 */ /* 0x004e220000301000 */
[----:B------:R-:W-:-:S14]  /*1490*/  DSETP.GEU.AND P0, PT, |R4|, UR4, PT ;  /* 0x0000000404007e2a */ /* 0x000fdc000bf0e200 */
[----:B0-----:R-:W-:Y:S01]  /*14a0*/  @!P0 FMUL R19, R19, 1.175494350822287508e-38 ;  /* 0x0080000013138820 */ /* 0x001fe20000400000 */
[----:B------:R-:W-:Y:S06]  /*14b0*/  BRA `(.L_x_11775) ;  /* 0x0000000800287947 */ /* 0x000fec0003800000 */
.L_x_11783:
        /* <DEDUP_REMOVED lines=25> */
.L_x_11786:
        /* <DEDUP_REMOVED lines=12> */
.L_x_11785:
[----:B------:R-:W2:Y:S02]  /*1710*/  LDG.E.U16 R4, desc[UR36][R4.64] ;  /* 0x0000002404047981 */ /* 0x000ea4000c1e1500 */
[----:B--2---:R-:W-:Y:S01]  /*1720*/  IMAD.U32 R19, R4, 0x10000, RZ ;  /* 0x0001000004137824 */ /* 0x004fe200078e00ff */
[----:B------:R-:W-:Y:S06]  /*1730*/  BRA `(.L_x_11775) ;  /* 0x0000000400887947 */ /* 0x000fec0003800000 */
.L_x_11782:
        /* <DEDUP_REMOVED lines=11> */
.L_x_11789:
        /* <DEDUP_REMOVED lines=20> */
.L_x_11791:
[----:B------:R-:W-:Y:S05]  /*1930*/  BSYNC.RECONVERGENT B0 ;  /* 0x0000000000007941 */ /* 0x000fea0003800200 */
.L_x_11790:
[----:B------:R-:W-:Y:S01]  /*1940*/  IMAD.SHL.U32 R0, R0, 0x100000, RZ ;  /* 0x0010000000007824 */ /* 0x000fe200078e00ff */
[----:B------:R-:W-:-:S04]  /*1950*/  LEA R3, R3, 0x3b800000, 0x17 ;  /* 0x3b80000003037811 */ /* 0x000fc800078eb8ff */
[----:B------:R-:W-:Y:S01]  /*1960*/  LOP3.LUT R19, R3, R0, R19, 0xfe, !PT ;  /* 0x0000000003137212 */ /* 0x000fe200078efe13 */
[----:B------:R-:W-:Y:S06]  /*1970*/  BRA `(.L_x_11775) ;  /* 0x0000000000f87947 */ /* 0x000fec0003800000 */
.L_x_11788:
        /* <DEDUP_REMOVED lines=20> */
.L_x_11793:
[----:B------:R-:W-:Y:S05]  /*1ac0*/  BSYNC.RECONVERGENT B0 ;  /* 0x0000000000007941 */ /* 0x000fea0003800200 */
.L_x_11792:
[----:B------:R-:W-:Y:S01]  /*1ad0*/  IMAD.SHL.U32 R0, R0, 0x200000, RZ ;  /* 0x0020000000007824 */ /* 0x000fe200078e00ff */
[----:B------:R-:W-:-:S04]  /*1ae0*/  LEA R3, R3, 0x37800000, 0x17 ;  /* 0x3780000003037811 */ /* 0x000fc800078eb8ff */
[----:B------:R-:W-:Y:S01]  /*1af0*/  LOP3.LUT R19, R3, R0, R19, 0xfe, !PT ;  /* 0x0000000003137212 */ /* 0x000fe200078efe13 */
[----:B------:R-:W-:Y:S06]  /*1b00*/  BRA `(.L_x_11775) ;  /* 0x0000000000947947 */ /* 0x000fec0003800000 */
.L_x_11787:
        /* <DEDUP_REMOVED lines=14> */
.L_x_11774:
        /* <DEDUP_REMOVED lines=16> */
.L_x_11796:
[----:B------:R-:W-:Y:S01]  /*1cf0*/  IMAD.MOV.U32 R19, RZ, RZ, RZ ;  /* 0x000000ffff137224 */ /* 0x000fe200078e00ff */
[----:B------:R-:W-:Y:S06]  /*1d00*/  BRA `(.L_x_11775) ;  /* 0x0000000000147947 */ /* 0x000fec0003800000 */
.L_x_11795:
[----:B------:R-:W2:Y:S02]  /*1d10*/  LDG.E.64 R4, desc[UR36][R4.64] ;  /* 0x0000002404047981 */ /* 0x000ea4000c1e1b00 */
[----:B--2---:R0:W2:Y:S01]  /*1d20*/  I2F.U64 R19, R4 ;  /* 0x0000000400137312 */ /* 0x0040a20000301000 */
[----:B------:R-:W-:Y:S05]  /*1d30*/  BRA `(.L_x_11775) ;  /* 0x0000000000087947 */ /* 0x000fea0003800000 */
.L_x_11794:
[----:B------:R-:W2:Y:S02]  /*1d40*/  LDG.E R4, desc[UR36][R4.64] ;  /* 0x0000002404047981 */ /* 0x000ea4000c1e1900 */
[----:B--2---:R-:W-:-:S07]  /*1d50*/  I2FP.F32.U32 R19, R4 ;  /* 0x0000000400137245 */ /* 0x004fce0000201000 */
.L_x_11775:
[----:B------:R-:W-:Y:S05]  /*1d60*/  BSYNC.RECONVERGENT B6 ;  /* 0x0000000000067941 */ /* 0x000fea0003800200 */
.L_x_11769:
[----:B------:R-:W-:-:S07]  /*1d70*/  VIADD R16, R16, 0x80 ;  /* 0x0000008010107836 */ /* 0x000fce0000000000 */
.L_x_11768:
[----:B------:R-:W-:Y:S05]  /*1d80*/  BSYNC.RECONVERGENT B7 ;  /* 0x0000000000077941 */ /* 0x000fea0003800200 */
.L_x_11767:
        /* <DEDUP_REMOVED lines=25> */
.L_x_11803:
[----:B------:R-:W2:Y:S02]  /*1f20*/  LDG.E.U8 R4, desc[UR36][R4.64] ;  /* 0x0000002404047981 */ /* 0x000ea4000c1e1100 */
[----:B--2---:R-:W-:Y:S01]  /*1f30*/  I2FP.F32.U32 R22, R4 ;  /* 0x0000000400167245 */ /* 0x004fe20000201000 */
[----:B------:R-:W-:Y:S06]  /*1f40*/  BRA `(.L_x_11805) ;  /* 0x0000000c00287947 */ /* 0x000fec0003800000 */
.L_x_11802:
        /* <DEDUP_REMOVED lines=9> */
.L_x_11807:
[----:B------:R-:W2:Y:S02]  /*1fe0*/  LDG.E R4, desc[UR36][R4.64] ;  /* 0x0000002404047981 */ /* 0x000ea4000c1e1900 */
[----:B--2---:R-:W-:Y:S01]  /*1ff0*/  I2FP.F32.S32 R22, R4 ;  /* 0x0000000400167245 */ /* 0x004fe20000201400 */
[----:B------:R-:W-:Y:S06]  /*2000*/  BRA `(.L_x_11805) ;  /* 0x0000000800f87947 */ /* 0x000fec0003800000 */
.L_x_11806:
[----:B------:R-:W2:Y:S02]  /*2010*/  LDG.E.U16 R4, desc[UR36][R4.64] ;  /* 0x0000002404047981 */ /* 0x000ea4000c1e1500 */
[----:B--2---:R4:W0:Y:S01]  /*2020*/  I2F.S16 R22, R4 ;  /* 0x0000000400167306 */ /* 0x0048220000101400 */
[----:B------:R-:W-:Y:S05]  /*2030*/  BRA `(.L_x_11805) ;  /* 0x0000000800ec7947 */ /* 0x000fea0003800000 */
.L_x_11801:
        /* <DEDUP_REMOVED lines=8> */
.L_x_11809:
[----:B------:R-:W2:Y:S02]  /*20c0*/  LDG.E.U16 R4, desc[UR36][R4.64] ;  /* 0x0000002404047981 */ /* 0x000ea4000c1e1500 */
[----:B--2---:R-:W-:Y:S01]  /*20d0*/  HADD2.F32 R22, -RZ, R4.H0_H0 ;  /* 0x20000004ff167230 */ /* 0x004fe20000004100 */
[----:B------:R-:W-:Y:S06]  /*20e0*/  BRA `(.L_x_11805) ;  /* 0x0000000800c07947 */ /* 0x000fec0003800000 */
.L_x_11808:
        /* <DEDUP_REMOVED lines=8> */
.L_x_11811:
[----:B------:R-:W2:Y:S02]  /*2170*/  LDG.E.U16 R4, desc[UR36][R4.64] ;  /* 0x0000002404047981 */ /* 0x000ea4000c1e1500 */
[----:B--2---:R-:W-:Y:S01]  /*2180*/  HADD2.F32 R22, -RZ, R4.H0_H0 ;  /* 0x20000004ff167230 */ /* 0x004fe20000004100 */
[----:B------:R-:W-:Y:S06]  /*2190*/  BRA `(.L_x_11805) ;  /* 0x0000000800947947 */ /* 0x000fec0003800000 */
.L_x_11810:
[----:B------:R-:W2:Y:S01]  /*21a0*/  LDG.E.64 R4, desc[UR36][R4.64] ;  /* 0x0000002404047981 */ /* 0x000ea2000c1e1b00 */
[----:B------:R-:W-:Y:S01]  /*21b0*/  UMOV UR4, 0xf0000000 ;  /* 0xf000000000047882 */ /* 0x000fe20000000000 */
[----:B------:R-:W-:Y:S01]  /*21c0*/  UMOV UR5, 0x380fffff ;  /* 0x380fffff00057882 */ /* 0x000fe20000000000 */
[----:B--2---:R-:W0:Y:S01]  /*21d0*/  F2F.F32.F64 R22, R4 ;  /* 0x0000000400167310 */ /* 0x004e220000301000 */
[----:B------:R-:W-:-:S14]  /*21e0*/  DSETP.GEU.AND P0, PT, |R4|, UR4, PT ;  /* 0x0000000404007e2a */ /* 0x000fdc000bf0e200 */
[----:B0-----:R-:W-:Y:S01]  /*21f0*/  @!P0 FMUL R22, R22, 1.175494350822287508e-38 ;  /* 0x0080000016168820 */ /* 0x001fe20000400000 */
[----:B------:R-:W-:Y:S06]  /*2200*/  BRA `(.L_x_11805) ;  /* 0x0000000800787947 */ /* 0x000fec0003800000 */
.L_x_11800:
        /* <DEDUP_REMOVED lines=12> */
.L_x_11814:
[----:B------:R-:W2:Y:S01]  /*22d0*/  LDG.E.64 R4, desc[UR36][R4.64] ;  /* 0x0000002404047981 */ /* 0x000ea2000c1e1b00 */
[----:B------:R-:W-:Y:S01]  /*22e0*/  UMOV UR4, 0xf0000000 ;  /* 0xf000000000047882 */ /* 0x000fe20000000000 */
[----:B------:R-:W-:Y:S01]  /*22f0*/  UMOV UR5, 0x380fffff ;  /* 0x380fffff00057882 */ /* 0x000fe20000000000 */
[----:B--2---:R-:W0:Y:S01]  /*2300*/  F2F.F32.F64 R22, R4 ;  /* 0x0000000400167310 */ /* 0x004e220000301000 */
[----:B------:R-:W-:-:S14]  /*2310*/  DSETP.GEU.AND P0, PT, |R4|, UR4, PT ;  /* 0x0000000404007e2a */ /* 0x000fdc000bf0e200 */
[----:B0-----:R-:W-:Y:S01]  /*2320*/  @!P0 FMUL R22, R22, 1.175494350822287508e-38 ;  /* 0x0080000016168820 */ /* 0x001fe20000400000 */
[----:B------:R-:W-:Y:S06]  /*2330*/  BRA `(.L_x_11805) ;  /* 0x00000008002c7947 */ /* 0x000fec0003800000 */
.L_x_11813:
        /* <DEDUP_REMOVED lines=25> */
.L_x_11816:
        /* <DEDUP_REMOVED lines=13> */
.L_x_11815:
[----:B------:R-:W2:Y:S02]  /*25a0*/  LDG.E.U16 R4, desc[UR36][R4.64] ;  /* 0x0000002404047981 */ /* 0x000ea4000c1e1500 */
[----:B--2---:R-:W-:Y:S01]  /*25b0*/  IMAD.U32 R22, R4, 0x10000, RZ ;  /* 0x0001000004167824 */ /* 0x004fe200078e00ff */
[----:B------:R-:W-:Y:S06]  /*25c0*/  BRA `(.L_x_11805) ;  /* 0x0000000400887947 */ /* 0x000fec0003800000 */
.L_x_11812:
        /* <DEDUP_REMOVED lines=11> */
.L_x_11819:
        /* <DEDUP_REMOVED lines=20> */
.L_x_11821:
[----:B------:R-:W-:Y:S05]  /*27c0*/  BSYNC.RECONVERGENT B0 ;  /* 0x0000000000007941 */ /* 0x000fea0003800200 */
.L_x_11820:
[----:B------:R-:W-:Y:S01]  /*27d0*/  IMAD.SHL.U32 R0, R0, 0x100000, RZ ;  /* 0x0010000000007824 */ /* 0x000fe200078e00ff */
[----:B------:R-:W-:-:S04]  /*27e0*/  LEA R3, R3, 0x3b800000, 0x17 ;  /* 0x3b80000003037811 */ /* 0x000fc800078eb8ff */
[----:B------:R-:W-:Y:S01]  /*27f0*/  LOP3.LUT R22, R3, R0, R7, 0xfe, !PT ;  /* 0x0000000003167212 */ /* 0x000fe200078efe07 */
[----:B------:R-:W-:Y:S06]  /*2800*/  BRA `(.L_x_11805) ;  /* 0x0000000000f87947 */ /* 0x000fec0003800000 */
.L_x_11818:
        /* <DEDUP_REMOVED lines=20> */
.L_x_11823:
[----:B------:R-:W-:Y:S05]  /*2950*/  BSYNC.RECONVERGENT B0 ;  /* 0x0000000000007941 */ /* 0x000fea0003800200 */
.L_x_11822:
[----:B------:R-:W-:Y:S01]  /*2960*/  IMAD.SHL.U32 R0, R0, 0x200000, RZ ;  /* 0x0020000000007824 */ /* 0x000fe200078e00ff */
[----:B------:R-:W-:-:S04]  /*2970*/  LEA R3, R3, 0x37800000, 0x17 ;  /* 0x3780000003037811 */ /* 0x000fc800078eb8ff */
[----:B------:R-:W-:Y:S01]  /*2980*/  LOP3.LUT R22, R3, R0, R7, 0xfe, !PT ;  /* 0x0000000003167212 */ /* 0x000fe200078efe07 */
[----:B------:R-:W-:Y:S06]  /*2990*/  BRA `(.L_x_11805) ;  /* 0x0000000000947947 */ /* 0x000fec0003800000 */
.L_x_11817:
        /* <DEDUP_REMOVED lines=14> */
.L_x_11804:
        /* <DEDUP_REMOVED lines=16> */
.L_x_11826:
[----:B------:R-:W-:Y:S01]  /*2b80*/  IMAD.MOV.U32 R22, RZ, RZ, RZ ;  /* 0x000000ffff167224 */ /* 0x000fe200078e00ff */
[----:B------:R-:W-:Y:S06]  /*2b90*/  BRA `(.L_x_11805) ;  /* 0x0000000000147947 */ /* 0x000fec0003800000 */
.L_x_11825:
[----:B------:R-:W2:Y:S02]  /*2ba0*/  LDG.E.64 R22, desc[UR36][R4.64] ;  /* 0x0000002404167981 */ /* 0x000ea4000c1e1b00 */
[----:B--2---:R0:W2:Y:S01]  /*2bb0*/  I2F.U64 R22, R22 ;  /* 0x0000001600167312 */ /* 0x0040a20000301000 */
[----:B------:R-:W-:Y:S05]  /*2bc0*/  BRA `(.L_x_11805) ;  /* 0x0000000000087947 */ /* 0x000fea0003800000 */
.L_x_11824:
[----:B------:R-:W2:Y:S02]  /*2bd0*/  LDG.E R4, desc[UR36][R4.64] ;  /* 0x0000002404047981 */ /* 0x000ea4000c1e1900 */
[----:B--2---:R-:W-:-:S07]  /*2be0*/  I2FP.F32.U32 R22, R4 ;  /* 0x0000000400167245 */ /* 0x004fce0000201000 */
.L_x_11805:
[----:B------:R-:W-:Y:S05]  /*2bf0*/  BSYNC.RECONVERGENT B6 ;  /* 0x0000000000067941 */ /* 0x000fea0003800200 */
.L_x_11799:
[----:B------:R-:W-:-:S07]  /*2c00*/  VIADD R16, R16, 0x80 ;  /* 0x0000008010107836 */ /* 0x000fce0000000000 */
.L_x_11798:
[----:B------:R-:W-:Y:S05]  /*2c10*/  BSYNC.RECONVERGENT B7 ;  /* 0x0000000000077941 */ /* 0x000fea0003800200 */
.L_x_11797:
[----:B------:R-:W-:Y:S01]  /*2c20*/  ISETP.GE.AND P0, PT, R16, R17, PT ;  /* 0x000000111000720c */ /* 0x000fe20003f06270 */
[----:B------:R-:W-:Y:S01]  /*2c30*/  BSSY.RECONVERGENT B6, `(.L_x_11827) ;  /* 0x00000e0000067945 */ /* 0x000fe20003800200 */
[----:B0-----:R-:W-:-:S11]  /*2c40*/  IMAD.MOV.U32 R23, RZ, RZ, RZ ;  /* 0x000000ffff177224 */ /* 0x001fd600078e00ff */
[----:B------:R-:W-:Y:S05]  /*2c50*/  @P0 BRA `(.L_x_11828) ;  /* 0x0000000c00740947 */ /* 0x000fea0003800000 */
[----:B--2-4-:R-:W0:Y:S01]  /*2c60*/  LDC.64 R4, c[0x0][0x390] ;  /* 0x0000e400ff047b82 */ /* 0x014e220000000a00 */
        /* <DEDUP_REMOVED lines=19> */
.L_x_11832:
[----:B------:R-:W2:Y:S02]  /*2da0*/  LDG.E.U8 R4, desc[UR36][R4.64] ;  /* 0x0000002404047981 */ /* 0x000ea4000c1e1100 */
[----:B--2---:R-:W-:Y:S01]  /*2db0*/  I2FP.F32.U32 R23, R4 ;  /* 0x0000000400177245 */ /* 0x004fe20000201000 */
[----:B------:R-:W-:Y:S06]  /*2dc0*/  BRA `(.L_x_11828) ;  /* 0x0000000c00187947 */ /* 0x000fec0003800000 */
.L_x_11831:
        /* <DEDUP_REMOVED lines=9> */
.L_x_11835:
[----:B------:R-:W2:Y:S02]  /*2e60*/  LDG.E R4, desc[UR36][R4.64] ;  /* 0x0000002404047981 */ /* 0x000ea4000c1e1900 */
[----:B--2---:R-:W-:Y:S01]  /*2e70*/  I2FP.F32.S32 R23, R4 ;  /* 0x0000000400177245 */ /* 0x004fe20000201400 */
[----:B------:R-:W-:Y:S06]  /*2e80*/  BRA `(.L_x_11828) ;  /* 0x0000000800e87947 */ /* 0x000fec0003800000 */
.L_x_11834:
[----:B------:R-:W2:Y:S02]  /*2e90*/  LDG.E.U16 R4, desc[UR36][R4.64] ;  /* 0x0000002404047981 */ /* 0x000ea4000c1e1500 */
[----:B--2---:R0:W2:Y:S01]  /*2ea0*/  I2F.S16 R23, R4 ;  /* 0x0000000400177306 */ /* 0x0040a20000101400 */
[----:B------:R-:W-:Y:S05]  /*2eb0*/  BRA `(.L_x_11828) ;  /* 0x0000000800dc7947 */ /* 0x000fea0003800000 */
.L_x_11830:
        /* <DEDUP_REMOVED lines=8> */
.L_x_11837:
[----:B------:R-:W2:Y:S02]  /*2f40*/  LDG.E.U16 R4, desc[UR36][R4.64] ;  /* 0x0000002404047981 */ /* 0x000ea4000c1e1500 */
[----:B--2---:R-:W-:Y:S01]  /*2f50*/  HADD2.F32 R23, -RZ, R4.H0_H0 ;  /* 0x20000004ff177230 */ /* 0x004fe20000004100 */
[----:B------:R-:W-:Y:S06]  /*2f60*/  BRA `(.L_x_11828) ;  /* 0x0000000800b07947 */ /* 0x000fec0003800000 */
.L_x_11836:
        /* <DEDUP_REMOVED lines=8> */
.L_x_11839:
[----:B------:R-:W2:Y:S02]  /*2ff0*/  LDG.E.U16 R4, desc[UR36][R4.64] ;  /* 0x0000002404047981 */ /* 0x000ea4000c1e1500 */
[----:B--2---:R-:W-:Y:S01]  /*3000*/  HADD2.F32 R23, -RZ, R4.H0_H0 ;  /* 0x20000004ff177230 */ /* 0x004fe20000004100 */
[----:B------:R-:W-:Y:S06]  /*3010*/  BRA `(.L_x_11828) ;  /* 0x0000000800847947 */ /* 0x000fec0003800000 */
.L_x_11838:
[----:B------:R-:W2:Y:S01]  /*3020*/  LDG.E.64 R4, desc[UR36][R4.64] ;  /* 0x0000002404047981 */ /* 0x000ea2000c1e1b00 */
[----:B------:R-:W-:Y:S01]  /*3030*/  UMOV UR4, 0xf0000000 ;  /* 0xf000000000047882 */ /* 0x000fe20000000000 */
[----:B------:R-:W-:Y:S01]  /*3040*/  UMOV UR5, 0x380fffff ;  /* 0x380fffff00057882 */ /* 0x000fe20000000000 */
[----:B--2---:R-:W0:Y:S01]  /*3050*/  F2F.F32.F64 R23, R4 ;  /* 0x0000000400177310 */ /* 0x004e220000301000 */
[----:B------:R-:W-:-:S14]  /*3060*/  DSETP.GEU.AND P0, PT, |R4|, UR4, PT ;  /* 0x0000000404007e2a */ /* 0x000fdc000bf0e200 */
[----:B0-----:R-:W-:Y:S01]  /*3070*/  @!P0 FMUL R23, R23, 1.175494350822287508e-38 ;  /* 0x0080000017178820 */ /* 0x001fe20000400000 */
[----:B------:R-:W-:Y:S06]  /*3080*/  BRA `(.L_x_11828) ;  /* 0x0000000800687947 */ /* 0x000fec0003800000 */
.L_x_11829:
        /* <DEDUP_REMOVED lines=12> */
.L_x_11842:
[----:B------:R-:W2:Y:S01]  /*3150*/  LDG.E.64 R4, desc[UR36][R4.64] ;  /* 0x0000002404047981 */ /* 0x000ea2000c1e1b00 */
[----:B------:R-:W-:Y:S01]  /*3160*/  UMOV UR4, 0xf0000000 ;  /* 0xf000000000047882 */ /* 0x000fe20000000000 */
[----:B------:R-:W-:Y:S01]  /*3170*/  UMOV UR5, 0x380fffff ;  /* 0x380fffff00057882 */ /* 0x000fe20000000000 */
[----:B--2---:R-:W0:Y:S01]  /*3180*/  F2F.F32.F64 R23, R4 ;  /* 0x0000000400177310 */ /* 0x004e220000301000 */
[----:B------:R-:W-:-:S14]  /*3190*/  DSETP.GEU.AND P0, PT, |R4|, UR4, PT ;  /* 0x0000000404007e2a */ /* 0x000fdc000bf0e200 */
[----:B0-----:R-:W-:Y:S01]  /*31a0*/  @!P0 FMUL R23, R23, 1.175494350822287508e-38 ;  /* 0x0080000017178820 */ /* 0x001fe20000400000 */
[----:B------:R-:W-:Y:S06]  /*31b0*/  BRA `(.L_x_11828) ;  /* 0x00000008001c7947 */ /* 0x000fec0003800000 */
.L_x_11841:
        /* <DEDUP_REMOVED lines=25> */
.L_x_11844:
        /* <DEDUP_REMOVED lines=12> */
.L_x_11843:
[----:B------:R-:W2:Y:S02]  /*3410*/  LDG.E.U16 R4, desc[UR36][R4.64] ;  /* 0x0000002404047981 */ /* 0x000ea4000c1e1500 */
[----:B--2---:R-:W-:Y:S01]  /*3420*/  IMAD.U32 R23, R4, 0x10000, RZ ;  /* 0x0001000004177824 */ /* 0x004fe200078e00ff */
[----:B------:R-:W-:Y:S06]  /*3430*/  BRA `(.L_x_11828) ;  /* 0x00000004007c7947 */ /* 0x000fec0003800000 */
.L_x_11840:
        /* <DEDUP_REMOVED lines=11> */
.L_x_11847:
        /* <DEDUP_REMOVED lines=19> */
.L_x_11849:
[----:B------:R-:W-:Y:S05]  /*3620*/  BSYNC.RECONVERGENT B0 ;  /* 0x0000000000007941 */ /* 0x000fea0003800200 */
.L_x_11848:
[----:B------:R-:W-:Y:S01]  /*3630*/  IMAD.SHL.U32 R0, R0, 0x100000, RZ ;  /* 0x0010000000007824 */ /* 0x000fe200078e00ff */
[----:B------:R-:W-:-:S04]  /*3640*/  LEA R3, R3, 0x3b800000, 0x17 ;  /* 0x3b80000003037811 */ /* 0x000fc800078eb8ff */
[----:B------:R-:W-:Y:S01]  /*3650*/  LOP3.LUT R23, R3, R0, R23, 0xfe, !PT ;  /* 0x0000000003177212 */ /* 0x000fe200078efe17 */
[----:B------:R-:W-:Y:S06]  /*3660*/  BRA `(.L_x_11828) ;  /* 0x0000000000f07947 */ /* 0x000fec0003800000 */
.L_x_11846:
        /* <DEDUP_REMOVED lines=19> */
.L_x_11851:
[----:B------:R-:W-:Y:S05]  /*37a0*/  BSYNC.RECONVERGENT B0 ;  /* 0x0000000000007941 */ /* 0x000fea0003800200 */
.L_x_11850:
[----:B------:R-:W-:Y:S01]  /*37b0*/  IMAD.SHL.U32 R0, R0, 0x200000, RZ ;  /* 0x0020000000007824 */ /* 0x000fe200078e00ff */
[----:B------:R-:W-:-:S04]  /*37c0*/  LEA R3, R3, 0x37800000, 0x17 ;  /* 0x3780000003037811 */ /* 0x000fc800078eb8ff */
[----:B------:R-:W-:Y:S01]  /*37d0*/  LOP3.LUT R23, R3, R0, R23, 0xfe, !PT ;  /* 0x0000000003177212 */ /* 0x000fe200078efe17 */
[----:B------:R-:W-:Y:S06]  /*37e0*/  BRA `(.L_x_11828) ;  /* 0x0000000000907947 */ /* 0x000fec0003800000 */
.L_x_11845:
        /* <DEDUP_REMOVED lines=14> */
.L_x_11833:
        /* <DEDUP_REMOVED lines=16> */
.L_x_11854:
[----:B------:R-:W-:Y:S05]  /*39d0*/  BRA `(.L_x_11828) ;  /* 0x0000000000147947 */ /* 0x000fea0003800000 */
.L_x_11853:
[----:B------:R-:W2:Y:S02]  /*39e0*/  LDG.E.64 R4, desc[UR36][R4.64] ;  /* 0x0000002404047981 */ /* 0x000ea4000c1e1b00 */
[----:B--2---:R0:W2:Y:S01]  /*39f0*/  I2F.U64 R23, R4 ;  /* 0x0000000400177312 */ /* 0x0040a20000301000 */
[----:B------:R-:W-:Y:S05]  /*3a00*/  BRA `(.L_x_11828) ;  /* 0x0000000000087947 */ /* 0x000fea0003800000 */
.L_x_11852:
[----:B------:R-:W2:Y:S02]  /*3a10*/  LDG.E R4, desc[UR36][R4.64] ;  /* 0x0000002404047981 */ /* 0x000ea4000c1e1900 */
[----:B--2---:R-:W-:-:S07]  /*3a20*/  I2FP.F32.U32 R23, R4 ;  /* 0x0000000400177245 */ /* 0x004fce0000201000 */
.L_x_11828:
[----:B------:R-:W-:Y:S05]  /*3a30*/  BSYNC.RECONVERGENT B6 ;  /* 0x0000000000067941 */ /* 0x000fea0003800200 */
.L_x_11827:
[C---:B------:R-:W-:Y:S01]  /*3a40*/  VIADD R0, R25.reuse, 0x100 ;  /* 0x0000010019007836 */ /* 0x040fe20000000000 */
[CC--:B------:R-:W-:Y:S01]  /*3a50*/  ISETP.GE.AND P0, PT, R25.reuse, R17.reuse, PT ;  /* 0x000000111900720c */ /* 0x0c0fe20003f06270 */
[C---:B------:R-:W-:Y:S01]  /*3a60*/  VIADD R26, R25.reuse, 0x80 ;  /* 0x00000080191a7836 */ /* 0x040fe20000000000 */
[----:B------:R-:W4:Y:S01]  /*3a70*/  LDC.U8 R16, c[0x0][0x3a4] ;  /* 0x0000e900ff107b82 */ /* 0x000f220000000000 */
[----:B------:R-:W-:Y:S01]  /*3a80*/  BSSY.RECONVERGENT B6, `(.L_x_11855) ;  /* 0x0000120000067945 */ /* 0x000fe20003800200 */
[-C--:B------:R-:W-:Y:S01]  /*3a90*/  ISETP.GE.AND P2, PT, R0, R17.reuse, PT ;  /* 0x000000110000720c */ /* 0x080fe20003f46270 */
[----:B------:R-:W-:Y:S01]  /*3aa0*/  VIADD R0, R25, 0x180 ;  /* 0x0000018019007836 */ /* 0x000fe20000000000 */
[----:B------:R-:W-:-:S04]  /*3ab0*/  ISETP.GE.AND P1, PT, R26, R17, PT ;  /* 0x000000111a00720c */ /* 0x000fc80003f26270 */
[----:B------:R-:W-:-:S03]  /*3ac0*/  ISETP.GE.AND P3, PT, R0, R17, PT ;  /* 0x000000110000720c */ /* 0x000fc60003f66270 */
[----:B-1-3-5:R-:W-:-:S04]  /*3ad0*/  @!P0 FMUL.FTZ R3, R18, R18 ;  /* 0x0000001212038220 */ /* 0x02afc80000410000 */
[C---:B0-2---:R-:W-:Y:S01]  /*3ae0*/  @!P2 FMUL.FTZ R5, R22.reuse, R22 ;  /* 0x000000161605a220 */ /* 0x045fe20000410000 */
[----:B------:R-:W-:Y:S01]  /*3af0*/  @!P0 FMUL.FTZ R3, R3, R18 ;  /* 0x0000001203038220 */ /* 0x000fe20000410000 */
[----:B------:R-:W-:Y:S02]  /*3b00*/  @!P2 FMUL.FTZ R7, R22, 0.5 ;  /* 0x3f0000001607a820 */ /* 0x000fe40000410000 */
[----:B------:R-:W-:Y:S01]  /*3b10*/  @!P2 FMUL.FTZ R5, R5, R22 ;  /* 0x000000160505a220 */ /* 0x000fe20000410000 */
[----:B------:R-:W-:Y:S01]  /*3b20*/  @!P0 FFMA.FTZ R3, R3, 0.044714998453855514526, R18 ;  /* 0x3d37271303038823 */ /* 0x000fe20000010012 */
[-C--:B------:R-:W-:Y:S02]  /*3b30*/  @!P3 FMUL.FTZ R6, R23, R23.reuse ;  /* 0x000000171706b220 */ /* 0x080fe40000410000 */
[----:B------:R-:W-:Y:S01]  /*3b40*/  @!P2 FFMA.FTZ R5, R5, 0.044714998453855514526, R22 ;  /* 0x3d3727130505a823 */ /* 0x000fe20000010016 */
[----:B------:R-:W-:Y:S01]  /*3b50*/  @!P0 FMUL.FTZ R0, R3, 0.79788458347320556641 ;  /* 0x3f4c422a03008820 */ /* 0x000fe20000410000 */
[----:B------:R-:W-:Y:S01]  /*3b60*/  @!P3 FMUL.FTZ R8, R6, R23 ;  /* 0x000000170608b220 */ /* 0x000fe20000410000 */
[-C--:B------:R-:W-:Y:S01]  /*3b70*/  @!P1 FMUL.FTZ R6, R19, R19.reuse ;  /* 0x0000001313069220 */ /* 0x080fe20000410000 */
[----:B------:R-:W-:Y:S01]  /*3b80*/  @!P2 FMUL.FTZ R5, R5, 0.79788458347320556641 ;  /* 0x3f4c422a0505a820 */ /* 0x000fe20000410000 */
[----:B------:R-:W-:Y:S01]  /*3b90*/  @!P0 FMUL.FTZ R3, R18, 0.5 ;  /* 0x3f00000012038820 */ /* 0x000fe20000410000 */
[----:B------:R-:W-:Y:S01]  /*3ba0*/  @!P3 FFMA.FTZ R8, R8, 0.044714998453855514526, R23 ;  /* 0x3d3727130808b823 */ /* 0x000fe20000010017 */
[----:B------:R-:W-:Y:S01]  /*3bb0*/  @!P1 FMUL.FTZ R6, R6, R19 ;  /* 0x0000001306069220 */ /* 0x000fe20000410000 */
[----:B------:R-:W0:Y:S01]  /*3bc0*/  @!P0 MUFU.TANH R0, R0 ;  /* 0x0000000000008308 */ /* 0x000e220000002400 */
[----:B------:R-:W-:Y:S01]  /*3bd0*/  @!P3 FMUL.FTZ R23, R23, 0.5 ;  /* 0x3f0000001717b820 */ /* 0x000fe20000410000 */
[----:B------:R-:W-:Y:S01]  /*3be0*/  @!P3 FMUL.FTZ R8, R8, 0.79788458347320556641 ;  /* 0x3f4c422a0808b820 */ /* 0x000fe20000410000 */
[----:B------:R-:W-:Y:S01]  /*3bf0*/  @!P1 FFMA.FTZ R6, R6, 0.044714998453855514526, R19 ;  /* 0x3d37271306069823 */ /* 0x000fe20000010013 */
[----:B------:R-:W-:-:S03]  /*3c00*/  @!P1 FMUL.FTZ R19, R19, 0.5 ;  /* 0x3f00000013139820 */ /* 0x000fc60000410000 */
[----:B------:R-:W-:Y:S01]  /*3c10*/  @!P1 FMUL.FTZ R6, R6, 0.79788458347320556641 ;  /* 0x3f4c422a06069820 */ /* 0x000fe20000410000 */
[----:B------:R-:W1:Y:S08]  /*3c20*/  @!P3 MUFU.TANH R8, R8 ;  /* 0x000000080008b308 */ /* 0x000e700000002400 */
[----:B------:R-:W2:Y:S01]  /*3c30*/  @!P2 MUFU.TANH R5, R5 ;  /* 0x000000050005a308 */ /* 0x000ea20000002400 */
[----:B0-----:R-:W-:-:S04]  /*3c40*/  @!P0 FADD.FTZ R0, R0, 1 ;  /* 0x3f80000000008421 */ /* 0x001fc80000010000 */
[----:B----4-:R-:W-:-:S03]  /*3c50*/  @!P0 FMUL.FTZ R4, R3, R0 ;  /* 0x0000000003048220 */ /* 0x010fc60000410000 */
[----:B------:R-:W0:Y:S01]  /*3c60*/  @!P1 MUFU.TANH R6, R6 ;  /* 0x0000000600069308 */ /* 0x000e220000002400 */
[----:B-1----:R-:W-:-:S04]  /*3c70*/  @!P3 FADD.FTZ R12, R8, 1 ;  /* 0x3f800000080cb421 */ /* 0x002fc80000010000 */
[----:B------:R-:W-:Y:S01]  /*3c80*/  @!P3 FMUL.FTZ R24, R23, R12 ;  /* 0x0000000c1718b220 */ /* 0x000fe20000410000 */
[----:B--2---:R-:W-:-:S04]  /*3c90*/  @!P2 FADD.FTZ R10, R5, 1 ;  /* 0x3f800000050aa421 */ /* 0x004fc80000010000 */
[----:B------:R-:W-:Y:S01]  /*3ca0*/  @!P2 FMUL.FTZ R22, R7, R10 ;  /* 0x0000000a0716a220 */ /* 0x000fe20000410000 */
[----:B0-----:R-:W-:-:S04]  /*3cb0*/  @!P1 FADD.FTZ R8, R6, 1 ;  /* 0x3f80000006089421 */ /* 0x001fc80000010000 */
[----:B------:R-:W-:Y:S01]  /*3cc0*/  @!P1 FMUL.FTZ R18, R19, R8 ;  /* 0x0000000813129220 */ /* 0x000fe20000410000 */
[----:B------:R-:W-:Y:S06]  /*3cd0*/  @P0 BRA `(.L_x_11856) ;  /* 0x0000000c00e80947 */ /* 0x000fec0003800000 */
[----:B------:R-:W0:Y:S01]  /*3ce0*/  LDCU UR4, c[0x0][0x3a8] ;  /* 0x00007500ff0477ac */ /* 0x000e220008000800 */
[----:B------:R-:W1:Y:S01]  /*3cf0*/  LDC.64 R8, c[0x0][0x388] ;  /* 0x0000e200ff087b82 */ /* 0x000e620000000a00 */
[----:B------:R-:W-:Y:S01]  /*3d00*/  IMAD R0, R2, 0x200, R25 ;  /* 0x0000020002007824 */ /* 0x000fe200078e0219 */
[----:B------:R-:W-:-:S03]  /*3d10*/  PRMT R5, R16, 0x9910, RZ ;  /* 0x0000991010057816 */ /* 0x000fc600000000ff */
        /* <DEDUP_REMOVED lines=18> */
.L_x_11860:
[----:B------:R-:W0:Y:S01]  /*3e40*/  F2I.S64.TRUNC R4, R4 ;  /* 0x0000000400047311 */ /* 0x000e22000020d900 */
[----:B------:R-:W-:Y:S02]  /*3e50*/  IMAD.MOV.U32 R25, RZ, RZ, R26 ;  /* 0x000000ffff197224 */ /* 0x000fe400078e001a */
[----:B0-----:R-:W-:-:S05]  /*3e60*/  IMAD.MOV.U32 R3, RZ, RZ, R4 ;  /* 0x000000ffff037224 */ /* 0x001fca00078e0004 */
[----:B------:R0:W-:Y:S01]  /*3e70*/  STG.E.U8 desc[UR36][R8.64], R3 ;  /* 0x0000000308007986 */ /* 0x0001e2000c101124 */
[----:B------:R-:W-:Y:S05]  /*3e80*/  BRA `(.L_x_11856) ;  /* 0x0000000c007c7947 */ /* 0x000fea0003800000 */
.L_x_11859:
        /* <DEDUP_REMOVED lines=10> */
.L_x_11863:
[----:B------:R-:W0:Y:S01]  /*3f30*/  F2I.FTZ.TRUNC.NTZ R3, R4 ;  /* 0x0000000400037305 */ /* 0x000e22000021f100 */
[----:B------:R-:W-:Y:S01]  /*3f40*/  IMAD.MOV.U32 R25, RZ, RZ, R26 ;  /* 0x000000ffff197224 */ /* 0x000fe200078e001a */
[----:B0-----:R0:W-:Y:S01]  /*3f50*/  STG.E desc[UR36][R8.64], R3 ;  /* 0x0000000308007986 */ /* 0x0011e2000c101924 */
[----:B------:R-:W-:Y:S05]  /*3f60*/  BRA `(.L_x_11856) ;  /* 0x0000000c00447947 */ /* 0x000fea0003800000 */
.L_x_11862:
[----:B------:R-:W0:Y:S01]  /*3f70*/  F2I.FTZ.TRUNC.NTZ R3, R4 ;  /* 0x0000000400037305 */ /* 0x000e22000021f100 */
[----:B------:R-:W-:Y:S01]  /*3f80*/  IMAD.MOV.U32 R25, RZ, RZ, R26 ;  /* 0x000000ffff197224 */ /* 0x000fe200078e001a */
[----:B0-----:R0:W-:Y:S01]  /*3f90*/  STG.E.U16 desc[UR36][R8.64], R3 ;  /* 0x0000000308007986 */ /* 0x0011e2000c101524 */
[----:B------:R-:W-:Y:S05]  /*3fa0*/  BRA `(.L_x_11856) ;  /* 0x0000000c00347947 */ /* 0x000fea0003800000 */
.L_x_11858:
        /* <DEDUP_REMOVED lines=9> */
.L_x_11865:
[----:B------:R-:W-:Y:S01]  /*4040*/  F2FP.F16.F32.PACK_AB R4, RZ, R4 ;  /* 0x00000004ff04723e */ /* 0x000fe200000000ff */
[----:B------:R-:W-:-:S04]  /*4050*/  IMAD.MOV.U32 R25, RZ, RZ, R26 ;  /* 0x000000ffff197224 */ /* 0x000fc800078e001a */
[----:B------:R0:W-:Y:S01]  /*4060*/  STG.E.U16 desc[UR36][R8.64], R4 ;  /* 0x0000000408007986 */ /* 0x0001e2000c101524 */
[----:B------:R-:W-:Y:S05]  /*4070*/  BRA `(.L_x_11856) ;  /* 0x0000000c00007947 */ /* 0x000fea0003800000 */
.L_x_11864:
        /* <DEDUP_REMOVED lines=10> */
.L_x_11867:
[----:B------:R-:W-:Y:S01]  /*4120*/  F2FP.F16.F32.PACK_AB R3, RZ, R4 ;  /* 0x00000004ff03723e */ /* 0x000fe200000000ff */
[----:B------:R-:W-:-:S03]  /*4130*/  IMAD.MOV.U32 R25, RZ, RZ, R26 ;  /* 0x000000ffff197224 */ /* 0x000fc600078e001a */
[----:B------:R-:W-:-:S05]  /*4140*/  PRMT R3, R3, 0x5410, RZ ;  /* 0x0000541003037816 */ /* 0x000fca00000000ff */
[----:B------:R0:W-:Y:S01]  /*4150*/  STG.E desc[UR36][R8.64], R3 ;  /* 0x0000000308007986 */ /* 0x0001e2000c101924 */
[----:B------:R-:W-:Y:S05]  /*4160*/  BRA `(.L_x_11856) ;  /* 0x0000000800c47947 */ /* 0x000fea0003800000 */
.L_x_11866:
[----:B------:R-:W-:Y:S01]  /*4170*/  FMUL.FTZ R4, R4, 1 ;  /* 0x3f80000004047820 */ /* 0x000fe20000410000 */
[----:B------:R-:W-:-:S05]  /*4180*/  IMAD.MOV.U32 R25, RZ, RZ, R26 ;  /* 0x000000ffff197224 */ /* 0x000fca00078e001a */
[----:B------:R-:W0:Y:S02]  /*4190*/  F2F.F64.F32 R4, R4 ;  /* 0x0000000400047310 */ /* 0x000e240000201800 */
[----:B0-----:R0:W-:Y:S01]  /*41a0*/  STG.E.64 desc[UR36][R8.64], R4 ;  /* 0x0000000408007986 */ /* 0x0011e2000c101b24 */
[----:B------:R-:W-:Y:S05]  /*41b0*/  BRA `(.L_x_11856) ;  /* 0x0000000800b07947 */ /* 0x000fea0003800000 */
.L_x_11857:
        /* <DEDUP_REMOVED lines=13> */
.L_x_11870:
[----:B------:R-:W-:Y:S01]  /*4290*/  FMUL.FTZ R4, R4, 1 ;  /* 0x3f80000004047820 */ /* 0x000fe20000410000 */
[----:B------:R-:W-:Y:S01]  /*42a0*/  CS2R R6, SRZ ;  /* 0x0000000000067805 */ /* 0x000fe2000001ff00 */
[----:B------:R-:W-:-:S04]  /*42b0*/  IMAD.MOV.U32 R25, RZ, RZ, R26 ;  /* 0x000000ffff197224 */ /* 0x000fc800078e001a */
[----:B------:R-:W0:Y:S02]  /*42c0*/  F2F.F64.F32 R4, R4 ;  /* 0x0000000400047310 */ /* 0x000e240000201800 */
[----:B0-----:R0:W-:Y:S01]  /*42d0*/  STG.E.128 desc[UR36][R8.64], R4 ;  /* 0x0000000408007986 */ /* 0x0011e2000c101d24 */
[----:B------:R-:W-:Y:S05]  /*42e0*/  BRA `(.L_x_11856) ;  /* 0x0000000800647947 */ /* 0x000fea0003800000 */
.L_x_11869:
        /* <DEDUP_REMOVED lines=18> */
.L_x_11874:
[----:B------:R-:W-:Y:S05]  /*4410*/  BSYNC.RECONVERGENT B0 ;  /* 0x0000000000007941 */ /* 0x000fea0003800200 */
.L_x_11873:
[----:B------:R-:W-:Y:S01]  /*4420*/  LOP3.LUT R5, R0, 0x80, R5, 0xf8, !PT ;  /* 0x0000008000057812 */ /* 0x000fe200078ef805 */
[----:B------:R-:W-:-:S04]  /*4430*/  IMAD.MOV.U32 R25, RZ, RZ, R26 ;  /* 0x000000ffff197224 */ /* 0x000fc800078e001a */
[----:B------:R0:W-:Y:S01]  /*4440*/  STG.E.U8 desc[UR36][R8.64], R5 ;  /* 0x0000000508007986 */ /* 0x0001e2000c101124 */
[----:B------:R-:W-:Y:S05]  /*4450*/  BRA `(.L_x_11856) ;  /* 0x0000000800087947 */ /* 0x000fea0003800000 */
.L_x_11872:
        /* <DEDUP_REMOVED lines=14> */
.L_x_11876:
[----:B------:R-:W-:Y:S05]  /*4540*/  BSYNC.RECONVERGENT B0 ;  /* 0x0000000000007941 */ /* 0x000fea0003800200 */
.L_x_11875:
[----:B------:R-:W-:Y:S01]  /*4550*/  LOP3.LUT R3, R0, 0x80, R7, 0xf8, !PT ;  /* 0x0000008000037812 */ /* 0x000fe200078ef807 */
[----:B------:R-:W-:-:S04]  /*4560*/  IMAD.MOV.U32 R25, RZ, RZ, R26 ;  /* 0x000000ffff197224 */ /* 0x000fc800078e001a */
[----:B------:R0:W-:Y:S01]  /*4570*/  STG.E.U8 desc[UR36][R8.64], R3 ;  /* 0x0000000308007986 */ /* 0x0001e2000c101124 */
[----:B------:R-:W-:Y:S05]  /*4580*/  BRA `(.L_x_11856) ;  /* 0x0000000400bc7947 */ /* 0x000fea0003800000 */
.L_x_11871:
[----:B------:R-:W-:Y:S01]  /*4590*/  F2FP.BF16.F32.PACK_AB R4, RZ, R4 ;  /* 0x00000004ff04723e */ /* 0x000fe200000010ff */
[----:B------:R-:W-:-:S04]  /*45a0*/  IMAD.MOV.U32 R25, RZ, RZ, R26 ;  /* 0x000000ffff197224 */ /* 0x000fc800078e001a */
[----:B------:R0:W-:Y:S01]  /*45b0*/  STG.E.U16 desc[UR36][R8.64], R4 ;  /* 0x0000000408007986 */ /* 0x0001e2000c101524 */
[----:B------:R-:W-:Y:S05]  /*45c0*/  BRA `(.L_x_11856) ;  /* 0x0000000400ac7947 */ /* 0x000fea0003800000 */
.L_x_11868:
        /* <DEDUP_REMOVED lines=12> */
.L_x_11879:
        /* <DEDUP_REMOVED lines=12> */
.L_x_11882:
[----:B------:R-:W-:-:S04]  /*4750*/  SHF.R.U32.HI R0, RZ, 0x14, R4 ;  /* 0x00000014ff007819 */ /* 0x000fc80000011604 */
[----:B------:R-:W-:-:S04]  /*4760*/  LOP3.LUT R3, R0, 0x1, RZ, 0xc0, !PT ;  /* 0x0000000100037812 */ /* 0x000fc800078ec0ff */
[----:B------:R-:W-:-:S04]  /*4770*/  IADD3 R0, PT, PT, R4, 0x487ffff, R3 ;  /* 0x0487ffff04007810 */ /* 0x000fc80007ffe003 */
[----:B------:R-:W-:-:S04]  /*4780*/  SHF.R.U32.HI R0, RZ, 0x14, R0 ;  /* 0x00000014ff007819 */ /* 0x000fc80000011600 */
[----:B------:R-:W-:-:S07]  /*4790*/  LOP3.LUT R3, R0, 0xff, RZ, 0xc0, !PT ;  /* 0x000000ff00037812 */ /* 0x000fce00078ec0ff */
.L_x_11883:
[----:B------:R-:W-:-:S04]  /*47a0*/  SHF.R.U32.HI R4, RZ, 0x18, R4 ;  /* 0x00000018ff047819 */ /* 0x000fc80000011604 */
[----:B------:R-:W-:-:S04]  /*47b0*/  LOP3.LUT R3, R3, 0x80, R4, 0xf8, !PT ;  /* 0x0000008003037812 */ /* 0x000fc800078ef804 */
[----:B------:R-:W-:-:S07]  /*47c0*/  PRMT R0, R3, 0x7610, R0 ;  /* 0x0000761003007816 */ /* 0x000fce0000000000 */
.L_x_11881:
[----:B------:R-:W-:Y:S05]  /*47d0*/  BSYNC.RECONVERGENT B0 ;  /* 0x0000000000007941 */ /* 0x000fea0003800200 */
.L_x_11880:
[----:B------:R1:W-:Y:S01]  /*47e0*/  STG.E.U8 desc[UR36][R8.64], R0 ;  /* 0x0000000008007986 */ /* 0x0003e2000c101124 */
[----:B------:R-:W-:Y:S01]  /*47f0*/  IMAD.MOV.U32 R25, RZ, RZ, R26 ;  /* 0x000000ffff197224 */ /* 0x000fe200078e001a */
[----:B------:R-:W-:Y:S06]  /*4800*/  BRA `(.L_x_11856) ;  /* 0x00000004001c7947 */ /* 0x000fec0003800000 */
.L_x_11878:
        /* <DEDUP_REMOVED lines=12> */
.L_x_11886:
[----:B------:R-:W-:-:S04]  /*48d0*/  SHF.R.U32.HI R0, RZ, 0x15, R4 ;  /* 0x00000015ff007819 */ /* 0x000fc80000011604 */
[----:B------:R-:W-:-:S04]  /*48e0*/  LOP3.LUT R3, R0, 0x1, RZ, 0xc0, !PT ;  /* 0x0000000100037812 */ /* 0x000fc800078ec0ff */
[----:B------:R-:W-:-:S04]  /*48f0*/  IADD3 R0, PT, PT, R4, 0x88fffff, R3 ;  /* 0x088fffff04007810 */ /* 0x000fc80007ffe003 */
[----:B------:R-:W-:-:S04]  /*4900*/  SHF.R.U32.HI R0, RZ, 0x15, R0 ;  /* 0x00000015ff007819 */ /* 0x000fc80000011600 */
[----:B------:R-:W-:-:S07]  /*4910*/  LOP3.LUT R3, R0, 0xff, RZ, 0xc0, !PT ;  /* 0x000000ff00037812 */ /* 0x000fce00078ec0ff */
.L_x_11887:
[----:B------:R-:W-:-:S04]  /*4920*/  SHF.R.U32.HI R4, RZ, 0x18, R4 ;  /* 0x00000018ff047819 */ /* 0x000fc80000011604 */
[----:B------:R-:W-:-:S04]  /*4930*/  LOP3.LUT R3, R3, 0x80, R4, 0xf8, !PT ;  /* 0x0000008003037812 */ /* 0x000fc800078ef804 */
[----:B------:R-:W-:-:S07]  /*4940*/  PRMT R0, R3, 0x7610, R0 ;  /* 0x0000761003007816 */ /* 0x000fce0000000000 */
.L_x_11885:
[----:B------:R-:W-:Y:S05]  /*4950*/  BSYNC.RECONVERGENT B0 ;  /* 0x0000000000007941 */ /* 0x000fea0003800200 */
.L_x_11884:
[----:B------:R2:W-:Y:S01]  /*4960*/  STG.E.U8 desc[UR36][R8.64], R0 ;  /* 0x0000000008007986 */ /* 0x0005e2000c101124 */
[----:B------:R-:W-:Y:S01]  /*4970*/  IMAD.MOV.U32 R25, RZ, RZ, R26 ;  /* 0x000000ffff197224 */ /* 0x000fe200078e001a */
[----:B------:R-:W-:Y:S06]  /*4980*/  BRA `(.L_x_11856) ;  /* 0x0000000000bc7947 */ /* 0x000fec0003800000 */
.L_x_11877:
[----:B------:R-:W-:-:S13]  /*4990*/  ISETP.NE.AND P0, PT, R0, 0x1c, PT ;  /* 0x0000001c0000780c */ /* 0x000fda0003f05270 */
[----:B------:R-:W-:Y:S05]  /*49a0*/  @!P0 BRA `(.L_x_11888) ;  /* 0x0000000000a88947 */ /* 0x000fea0003800000 */
[----:B------:R-:W-:-:S13]  /*49b0*/  ISETP.NE.AND P0, PT, R0, 0x1d, PT ;  /* 0x0000001d0000780c */ /* 0x000fda0003f05270 */
[----:B------:R-:W-:Y:S05]  /*49c0*/  @!P0 BRA `(.L_x_11889) ;  /* 0x0000000000908947 */ /* 0x000fea0003800000 */
[----:B------:R-:W-:-:S13]  /*49d0*/  ISETP.NE.AND P0, PT, R0, 0x2c, PT ;  /* 0x0000002c0000780c */ /* 0x000fda0003f05270 */
[----:B------:R-:W-:Y:S05]  /*49e0*/  @!P0 BRA `(.L_x_11890) ;  /* 0x0000000000488947 */ /* 0x000fea0003800000 */
.L_x_11861:
        /* <DEDUP_REMOVED lines=16> */
.L_x_11891:
[----:B------:R-:W-:Y:S01]  /*4af0*/  IMAD.MOV.U32 R25, RZ, RZ, R26 ;  /* 0x000000ffff197224 */ /* 0x000fe200078e001a */
[----:B------:R-:W-:Y:S06]  /*4b00*/  BRA `(.L_x_11856) ;  /* 0x00000000005c7947 */ /* 0x000fec0003800000 */
.L_x_11890:
        /* <DEDUP_REMOVED lines=16> */
.L_x_11889:
[----:B------:R-:W0:Y:S01]  /*4c10*/  F2I.U64.TRUNC R4, R4 ;  /* 0x0000000400047311 */ /* 0x000e22000020d800 */
[----:B------:R-:W-:Y:S01]  /*4c20*/  IMAD.MOV.U32 R25, RZ, RZ, R26 ;  /* 0x000000ffff197224 */ /* 0x000fe200078e001a */
[----:B0-----:R0:W-:Y:S01]  /*4c30*/  STG.E.64 desc[UR36][R8.64], R4 ;  /* 0x0000000408007986 */ /* 0x0011e2000c101b24 */
[----:B------:R-:W-:Y:S05]  /*4c40*/  BRA `(.L_x_11856) ;  /* 0x00000000000c7947 */ /* 0x000fea0003800000 */
.L_x_11888:
[----:B------:R-:W0:Y:S01]  /*4c50*/  F2I.FTZ.U32.TRUNC.NTZ R3, R4 ;  /* 0x0000000400037305 */ /* 0x000e22000021f000 */
[----:B------:R-:W-:Y:S01]  /*4c60*/  IMAD.MOV.U32 R25, RZ, RZ, R26 ;  /* 0x000000ffff197224 */ /* 0x000fe200078e001a */
[----:B0-----:R3:W-:Y:S06]  /*4c70*/  STG.E desc[UR36][R8.64], R3 ;  /* 0x0000000308007986 */ /* 0x0017ec000c101924 */
.L_x_11856:
[----:B------:R-:W-:Y:S05]  /*4c80*/  BSYNC.RECONVERGENT B6 ;  /* 0x0000000000067941 */ /* 0x000fea0003800200 */
.L_x_11855:
[----:B------:R-:W-:Y:S01]  /*4c90*/  ISETP.GE.AND P0, PT, R25, R17, PT ;  /* 0x000000111900720c */ /* 0x000fe20003f06270 */
[----:B------:R-:W-:-:S12]  /*4ca0*/  BSSY.RECONVERGENT B6, `(.L_x_11892) ;  /* 0x00001cc000067945 */ /* 0x000fd80003800200 */
        /* <DEDUP_REMOVED lines=22> */
.L_x_11897:
[----:B------:R-:W0:Y:S02]  /*4e10*/  F2I.S64.TRUNC R18, R18 ;  /* 0x0000001200127311 */ /* 0x000e24000020d900 */
[----:B0-----:R-:W-:-:S05]  /*4e20*/  IMAD.MOV.U32 R3, RZ, RZ, R18 ;  /* 0x000000ffff037224 */ /* 0x001fca00078e0012 */
[----:B------:R0:W-:Y:S01]  /*4e30*/  STG.E.U8 desc[UR36][R8.64], R3 ;  /* 0x0000000308007986 */ /* 0x0001e2000c101124 */
[----:B------:R-:W-:Y:S05]  /*4e40*/  BRA `(.L_x_11899) ;  /* 0x0000000c00287947 */ /* 0x000fea0003800000 */
.L_x_11896:
        /* <DEDUP_REMOVED lines=9> */
.L_x_11901:
[----:B------:R-:W0:Y:S02]  /*4ee0*/  F2I.FTZ.TRUNC.NTZ R3, R18 ;  /* 0x0000001200037305 */ /* 0x000e24000021f100 */
[----:B0-----:R0:W-:Y:S01]  /*4ef0*/  STG.E desc[UR36][R8.64], R3 ;  /* 0x0000000308007986 */ /* 0x0011e2000c101924 */
[----:B------:R-:W-:Y:S05]  /*4f00*/  BRA `(.L_x_11899) ;  /* 0x0000000800f87947 */ /* 0x000fea0003800000 */
.L_x_11900:
[----:B------:R-:W0:Y:S02]  /*4f10*/  F2I.FTZ.TRUNC.NTZ R3, R18 ;  /* 0x0000001200037305 */ /* 0x000e24000021f100 */
[----:B0-----:R0:W-:Y:S01]  /*4f20*/  STG.E.U16 desc[UR36][R8.64], R3 ;  /* 0x0000000308007986 */ /* 0x0011e2000c101524 */
[----:B------:R-:W-:Y:S05]  /*4f30*/  BRA `(.L_x_11899) ;  /* 0x0000000800ec7947 */ /* 0x000fea0003800000 */
.L_x_11895:
        /* <DEDUP_REMOVED lines=8> */
.L_x_11903:
[----:B------:R-:W-:-:S05]  /*4fc0*/  F2FP.F16.F32.PACK_AB R18, RZ, R18 ;  /* 0x00000012ff12723e */ /* 0x000fca00000000ff */
[----:B------:R0:W-:Y:S01]  /*4fd0*/  STG.E.U16 desc[UR36][R8.64], R18 ;  /* 0x0000001208007986 */ /* 0x0001e2000c101524 */
[----:B------:R-:W-:Y:S05]  /*4fe0*/  BRA `(.L_x_11899) ;  /* 0x0000000800c07947 */ /* 0x000fea0003800000 */
.L_x_11902:
        /* <DEDUP_REMOVED lines=9> */
.L_x_11905:
[----:B------:R-:W-:-:S04]  /*5080*/  F2FP.F16.F32.PACK_AB R3, RZ, R18 ;  /* 0x00000012ff03723e */ /* 0x000fc800000000ff */
[----:B------:R-:W-:-:S05]  /*5090*/  PRMT R3, R3, 0x5410, RZ ;  /* 0x0000541003037816 */ /* 0x000fca00000000ff */
[----:B------:R0:W-:Y:S01]  /*50a0*/  STG.E desc[UR36][R8.64], R3 ;  /* 0x0000000308007986 */ /* 0x0001e2000c101924 */
[----:B------:R-:W-:Y:S05]  /*50b0*/  BRA `(.L_x_11899) ;  /* 0x00000008008c7947 */ /* 0x000fea0003800000 */
.L_x_11904:
[----:B------:R-:W-:-:S06]  /*50c0*/  FMUL.FTZ R4, R18, 1 ;  /* 0x3f80000012047820 */ /* 0x000fcc0000410000 */
[----:B------:R-:W0:Y:S02]  /*50d0*/  F2F.F64.F32 R4, R4 ;  /* 0x0000000400047310 */ /* 0x000e240000201800 */
[----:B0-----:R0:W-:Y:S01]  /*50e0*/  STG.E.64 desc[UR36][R8.64], R4 ;  /* 0x0000000408007986 */ /* 0x0011e2000c101b24 */
[----:B------:R-:W-:Y:S05]  /*50f0*/  BRA `(.L_x_11899) ;  /* 0x00000008007c7947 */ /* 0x000fea0003800000 */
.L_x_11894:
        /* <DEDUP_REMOVED lines=13> */
.L_x_11909:
        /* <DEDUP_REMOVED lines=16> */
.L_x_11912:
[----:B------:R-:W-:-:S04]  /*52d0*/  SHF.R.U32.HI R18, RZ, 0x18, R18 ;  /* 0x00000018ff127819 */ /* 0x000fc80000011612 */
[----:B------:R-:W-:-:S04]  /*52e0*/  LOP3.LUT R3, R3, 0x80, R18, 0xf8, !PT ;  /* 0x0000008003037812 */ /* 0x000fc800078ef812 */
[----:B------:R-:W-:-:S07]  /*52f0*/  PRMT R4, R3, 0x7610, R4 ;  /* 0x0000761003047816 */ /* 0x000fce0000000004 */
.L_x_11911:
[----:B------:R-:W-:Y:S05]  /*5300*/  BSYNC.RECONVERGENT B0 ;  /* 0x0000000000007941 */ /* 0x000fea0003800200 */
.L_x_11910:
[----:B------:R0:W-:Y:S01]  /*5310*/  STG.E.U8 desc[UR36][R8.64], R4 ;  /* 0x0000000408007986 */ /* 0x0001e2000c101124 */
[----:B------:R-:W-:Y:S05]  /*5320*/  BRA `(.L_x_11899) ;  /* 0x0000000400f07947 */ /* 0x000fea0003800000 */
.L_x_11908:
        /* <DEDUP_REMOVED lines=16> */
.L_x_11915:
[----:B------:R-:W-:-:S04]  /*5430*/  SHF.R.U32.HI R18, RZ, 0x18, R18 ;  /* 0x00000018ff127819 */ /* 0x000fc80000011612 */
[----:B------:R-:W-:-:S04]  /*5440*/  LOP3.LUT R3, R3, 0x80, R18, 0xf8, !PT ;  /* 0x0000008003037812 */ /* 0x000fc800078ef812 */
[----:B------:R-:W-:-:S07]  /*5450*/  PRMT R4, R3, 0x7610, R4 ;  /* 0x0000761003047816 */ /* 0x000fce0000000004 */
.L_x_11914:
[----:B------:R-:W-:Y:S05]  /*5460*/  BSYNC.RECONVERGENT B0 ;  /* 0x0000000000007941 */ /* 0x000fea0003800200 */
.L_x_11913:
[----:B------:R0:W-:Y:S01]  /*5470*/  STG.E.U8 desc[UR36][R8.64], R4 ;  /* 0x0000000408007986 */ /* 0x0001e2000c101124 */
[----:B------:R-:W-:Y:S05]  /*5480*/  BRA `(.L_x_11899) ;  /* 0x0000000400987947 */ /* 0x000fea0003800000 */
.L_x_11907:
        /* <DEDUP_REMOVED lines=21> */
.L_x_11917:
[----:B------:R-:W0:Y:S02]  /*55e0*/  F2I.U64.TRUNC R18, R18 ;  /* 0x0000001200127311 */ /* 0x000e24000020d800 */
[----:B0-----:R0:W-:Y:S01]  /*55f0*/  STG.E.64 desc[UR36][R8.64], R18 ;  /* 0x0000001208007986 */ /* 0x0011e2000c101b24 */
[----:B------:R-:W-:Y:S05]  /*5600*/  BRA `(.L_x_11899) ;  /* 0x0000000400387947 */ /* 0x000fea0003800000 */
.L_x_11916:
[----:B------:R-:W0:Y:S02]  /*5610*/  F2I.FTZ.U32.TRUNC.NTZ R3, R18 ;  /* 0x0000001200037305 */ /* 0x000e24000021f000 */
[----:B0-----:R0:W-:Y:S01]  /*5620*/  STG.E desc[UR36][R8.64], R3 ;  /* 0x0000000308007986 */ /* 0x0011e2000c101924 */
[----:B------:R-:W-:Y:S05]  /*5630*/  BRA `(.L_x_11899) ;  /* 0x00000004002c7947 */ /* 0x000fea0003800000 */
.L_x_11906:
        /* <DEDUP_REMOVED lines=10> */
.L_x_11919:
[----:B------:R-:W-:Y:S01]  /*56e0*/  FMUL.FTZ R4, R18, 1 ;  /* 0x3f80000012047820 */ /* 0x000fe20000410000 */
[----:B------:R-:W-:-:S05]  /*56f0*/  CS2R R6, SRZ ;  /* 0x0000000000067805 */ /* 0x000fca000001ff00 */
[----:B------:R-:W0:Y:S02]  /*5700*/  F2F.F64.F32 R4, R4 ;  /* 0x0000000400047310 */ /* 0x000e240000201800 */
[----:B0-----:R4:W-:Y:S01]  /*5710*/  STG.E.128 desc[UR36][R8.64], R4 ;  /* 0x0000000408007986 */ /* 0x0019e2000c101d24 */
[----:B------:R-:W-:Y:S05]  /*5720*/  BRA `(.L_x_11899) ;  /* 0x0000000000f07947 */ /* 0x000fea0003800000 */
.L_x_11918:
[----:B------:R-:W-:-:S13]  /*5730*/  ISETP.NE.AND P0, PT, R0, 0xf, PT ;  /* 0x0000000f0000780c */ /* 0x000fda0003f05270 */
[----:B------:R-:W-:Y:S05]  /*5740*/  @!P0 BRA `(.L_x_11920) ;  /* 0x0000000000e08947 */ /* 0x000fea0003800000 */
[----:B------:R-:W-:-:S13]  /*5750*/  ISETP.NE.AND P0, PT, R0, 0x17, PT ;  /* 0x000000170000780c */ /* 0x000fda0003f05270 */
[----:B------:R-:W-:Y:S05]  /*5760*/  @!P0 BRA `(.L_x_11921) ;  /* 0x00000000008c8947 */ /* 0x000fea0003800000 */
[----:B------:R-:W-:-:S13]  /*5770*/  ISETP.NE.AND P0, PT, R0, 0x18, PT ;  /* 0x000000180000780c */ /* 0x000fda0003f05270 */
[----:B------:R-:W-:Y:S05]  /*5780*/  @!P0 BRA `(.L_x_11922) ;  /* 0x0000000000448947 */ /* 0x000fea0003800000 */
.L_x_11898:
        /* <DEDUP_REMOVED lines=16> */
.L_x_11923:
[----:B------:R-:W-:Y:S05]  /*5890*/  BRA `(.L_x_11899) ;  /* 0x0000000000947947 */ /* 0x000fea0003800000 */
.L_x_11922:
        /* <DEDUP_REMOVED lines=12> */
.L_x_11925:
[----:B------:R-:W-:Y:S05]  /*5960*/  BSYNC.RECONVERGENT B0 ;  /* 0x0000000000007941 */ /* 0x000fea0003800200 */
.L_x_11924:
[----:B------:R-:W-:-:S05]  /*5970*/  LOP3.LUT R3, R0, 0x80, R5, 0xf8, !PT ;  /* 0x0000008000037812 */ /* 0x000fca00078ef805 */
[----:B------:R1:W-:Y:S01]  /*5980*/  STG.E.U8 desc[UR36][R8.64], R3 ;  /* 0x0000000308007986 */ /* 0x0003e2000c101124 */
[----:B------:R-:W-:Y:S05]  /*5990*/  BRA `(.L_x_11899) ;  /* 0x0000000000547947 */ /* 0x000fea0003800000 */
.L_x_11921:
        /* <DEDUP_REMOVED lines=11> */
.L_x_11927:
[----:B------:R-:W-:Y:S01]  /*5a50*/  IMAD.MOV.U32 R0, RZ, RZ, 0x7f ;  /* 0x0000007fff007424 */ /* 0x000fe200078e00ff */
[----:B------:R-:W-:-:S04]  /*5a60*/  ISETP.GT.U32.AND P0, PT, R4, 0x7f800000, PT ;  /* 0x7f8000000400780c */ /* 0x000fc80003f04070 */
[----:B------:R-:W-:-:S09]  /*5a70*/  SEL R0, R0, 0x7c, P0 ;  /* 0x0000007c00007807 */ /* 0x000fd20000000000 */
.L_x_11928:
[----:B------:R-:W-:Y:S05]  /*5a80*/  BSYNC.RECONVERGENT B0 ;  /* 0x0000000000007941 */ /* 0x000fea0003800200 */
.L_x_11926:
[----:B------:R-:W-:-:S04]  /*5a90*/  SHF.R.U32.HI R3, RZ, 0x18, R18 ;  /* 0x00000018ff037819 */ /* 0x000fc80000011612 */
[----:B------:R-:W-:-:S05]  /*5aa0*/  LOP3.LUT R3, R0, 0x80, R3, 0xf8, !PT ;  /* 0x0000008000037812 */ /* 0x000fca00078ef803 */
[----:B------:R2:W-:Y:S01]  /*5ab0*/  STG.E.U8 desc[UR36][R8.64], R3 ;  /* 0x0000000308007986 */ /* 0x0005e2000c101124 */
[----:B------:R-:W-:Y:S05]  /*5ac0*/  BRA `(.L_x_11899) ;  /* 0x0000000000087947 */ /* 0x000fea0003800000 */
.L_x_11920:
[----:B------:R-:W-:-:S05]  /*5ad0*/  F2FP.BF16.F32.PACK_AB R18, RZ, R18 ;  /* 0x00000012ff12723e */ /* 0x000fca00000010ff */
[----:B------:R0:W-:Y:S02]  /*5ae0*/  STG.E.U16 desc[UR36][R8.64], R18 ;  /* 0x0000001208007986 */ /* 0x0001e4000c101524 */
.L_x_11899:
        /* <DEDUP_REMOVED lines=24> */
.L_x_11932:
[----:B------:R-:W0:Y:S02]  /*5c70*/  F2I.S64.TRUNC R22, R22 ;  /* 0x0000001600167311 */ /* 0x000e24000020d900 */
[----:B0-----:R-:W-:-:S05]  /*5c80*/  IMAD.MOV.U32 R3, RZ, RZ, R22 ;  /* 0x000000ffff037224 */ /* 0x001fca00078e0016 */
[----:B------:R0:W-:Y:S01]  /*5c90*/  STG.E.U8 desc[UR36][R8.64], R3 ;  /* 0x0000000308007986 */ /* 0x0001e2000c101124 */
[----:B------:R-:W-:Y:S05]  /*5ca0*/  BRA `(.L_x_11934) ;  /* 0x0000000c00287947 */ /* 0x000fea0003800000 */
.L_x_11931:
        /* <DEDUP_REMOVED lines=9> */
.L_x_11936:
[----:B------:R-:W0:Y:S02]  /*5d40*/  F2I.FTZ.TRUNC.NTZ R3, R22 ;  /* 0x0000001600037305 */ /* 0x000e24000021f100 */
[----:B0-----:R0:W-:Y:S01]  /*5d50*/  STG.E desc[UR36][R8.64], R3 ;  /* 0x0000000308007986 */ /* 0x0011e2000c101924 */
[----:B------:R-:W-:Y:S05]  /*5d60*/  BRA `(.L_x_11934) ;  /* 0x0000000800f87947 */ /* 0x000fea0003800000 */
.L_x_11935:
[----:B------:R-:W0:Y:S02]  /*5d70*/  F2I.FTZ.TRUNC.NTZ R3, R22 ;  /* 0x0000001600037305 */ /* 0x000e24000021f100 */
[----:B0-----:R0:W-:Y:S01]  /*5d80*/  STG.E.U16 desc[UR36][R8.64], R3 ;  /* 0x0000000308007986 */ /* 0x0011e2000c101524 */
[----:B------:R-:W-:Y:S05]  /*5d90*/  BRA `(.L_x_11934) ;  /* 0x0000000800ec7947 */ /* 0x000fea0003800000 */
.L_x_11930:
        /* <DEDUP_REMOVED lines=8> */
.L_x_11938:
[----:B------:R-:W-:-:S05]  /*5e20*/  F2FP.F16.F32.PACK_AB R22, RZ, R22 ;  /* 0x00000016ff16723e */ /* 0x000fca00000000ff */
[----:B------:R0:W-:Y:S01]  /*5e30*/  STG.E.U16 desc[UR36][R8.64], R22 ;  /* 0x0000001608007986 */ /* 0x0001e2000c101524 */
[----:B------:R-:W-:Y:S05]  /*5e40*/  BRA `(.L_x_11934) ;  /* 0x0000000800c07947 */ /* 0x000fea0003800000 */
.L_x_11937:
        /* <DEDUP_REMOVED lines=9> */
.L_x_11940:
[----:B------:R-:W-:-:S04]  /*5ee0*/  F2FP.F16.F32.PACK_AB R3, RZ, R22 ;  /* 0x00000016ff03723e */ /* 0x000fc800000000ff */
[----:B------:R-:W-:-:S05]  /*5ef0*/  PRMT R3, R3, 0x5410, RZ ;  /* 0x0000541003037816 */ /* 0x000fca00000000ff */
[----:B------:R0:W-:Y:S01]  /*5f00*/  STG.E desc[UR36][R8.64], R3 ;  /* 0x0000000308007986 */ /* 0x0001e2000c101924 */
[----:B------:R-:W-:Y:S05]  /*5f10*/  BRA `(.L_x_11934) ;  /* 0x00000008008c7947 */ /* 0x000fea0003800000 */
.L_x_11939:
[----:B------:R-:W-:-:S06]  /*5f20*/  FMUL.FTZ R4, R22, 1 ;  /* 0x3f80000016047820 */ /* 0x000fcc0000410000 */
[----:B------:R-:W0:Y:S02]  /*5f30*/  F2F.F64.F32 R4, R4 ;  /* 0x0000000400047310 */ /* 0x000e240000201800 */
[----:B0-----:R0:W-:Y:S01]  /*5f40*/  STG.E.64 desc[UR36][R8.64], R4 ;  /* 0x0000000408007986 */ /* 0x0011e2000c101b24 */
[----:B------:R-:W-:Y:S05]  /*5f50*/  BRA `(.L_x_11934) ;  /* 0x00000008007c7947 */ /* 0x000fea0003800000 */
.L_x_11929:
        /* <DEDUP_REMOVED lines=13> */
.L_x_11944:
        /* <DEDUP_REMOVED lines=16> */
.L_x_11947:
[----:B------:R-:W-:-:S04]  /*6130*/  SHF.R.U32.HI R22, RZ, 0x18, R22 ;  /* 0x00000018ff167819 */ /* 0x000fc80000011616 */
[----:B------:R-:W-:-:S04]  /*6140*/  LOP3.LUT R3, R3, 0x80, R22, 0xf8, !PT ;  /* 0x0000008003037812 */ /* 0x000fc800078ef816 */
[----:B------:R-:W-:-:S07]  /*6150*/  PRMT R4, R3, 0x7610, R4 ;  /* 0x0000761003047816 */ /* 0x000fce0000000004 */
.L_x_11946:
[----:B------:R-:W-:Y:S05]  /*6160*/  BSYNC.RECONVERGENT B0 ;  /* 0x0000000000007941 */ /* 0x000fea0003800200 */
.L_x_11945:
[----:B------:R0:W-:Y:S01]  /*6170*/  STG.E.U8 desc[UR36][R8.64], R4 ;  /* 0x0000000408007986 */ /* 0x0001e2000c101124 */
[----:B------:R-:W-:Y:S05]  /*6180*/  BRA `(.L_x_11934) ;  /* 0x0000000400f07947 */ /* 0x000fea0003800000 */
.L_x_11943:
        /* <DEDUP_REMOVED lines=16> */
.L_x_11950:
[----:B------:R-:W-:-:S04]  /*6290*/  SHF.R.U32.HI R22, RZ, 0x18, R22 ;  /* 0x00000018ff167819 */ /* 0x000fc80000011616 */
[----:B------:R-:W-:-:S04]  /*62a0*/  LOP3.LUT R3, R3, 0x80, R22, 0xf8, !PT ;  /* 0x0000008003037812 */ /* 0x000fc800078ef816 */
[----:B------:R-:W-:-:S07]  /*62b0*/  PRMT R4, R3, 0x7610, R4 ;  /* 0x0000761003047816 */ /* 0x000fce0000000004 */
.L_x_11949:
[----:B------:R-:W-:Y:S05]  /*62c0*/  BSYNC.RECONVERGENT B0 ;  /* 0x0000000000007941 */ /* 0x000fea0003800200 */
.L_x_11948:
[----:B------:R0:W-:Y:S01]  /*62d0*/  STG.E.U8 desc[UR36][R8.64], R4 ;  /* 0x0000000408007986 */ /* 0x0001e2000c101124 */
[----:B------:R-:W-:Y:S05]  /*62e0*/  BRA `(.L_x_11934) ;  /* 0x0000000400987947 */ /* 0x000fea0003800000 */
.L_x_11942:
        /* <DEDUP_REMOVED lines=21> */
.L_x_11952:
[----:B------:R-:W0:Y:S02]  /*6440*/  F2I.U64.TRUNC R22, R22 ;  /* 0x0000001600167311 */ /* 0x000e24000020d800 */
[----:B0-----:R0:W-:Y:S01]  /*6450*/  STG.E.64 desc[UR36][R8.64], R22 ;  /* 0x0000001608007986 */ /* 0x0011e2000c101b24 */
[----:B------:R-:W-:Y:S05]  /*6460*/  BRA `(.L_x_11934) ;  /* 0x0000000400387947 */ /* 0x000fea0003800000 */
.L_x_11951:
[----:B------:R-:W0:Y:S02]  /*6470*/  F2I.FTZ.U32.TRUNC.NTZ R3, R22 ;  /* 0x0000001600037305 */ /* 0x000e24000021f000 */
[----:B0-----:R0:W-:Y:S01]  /*6480*/  STG.E desc[UR36][R8.64], R3 ;  /* 0x0000000308007986 */ /* 0x0011e2000c101924 */
[----:B------:R-:W-:Y:S05]  /*6490*/  BRA `(.L_x_11934) ;  /* 0x00000004002c7947 */ /* 0x000fea0003800000 */
.L_x_11941:
        /* <DEDUP_REMOVED lines=10> */
.L_x_11954:
[----:B------:R-:W-:Y:S01]  /*6540*/  FMUL.FTZ R4, R22, 1 ;  /* 0x3f80000016047820 */ /* 0x000fe20000410000 */
[----:B------:R-:W-:-:S05]  /*6550*/  CS2R R6, SRZ ;  /* 0x0000000000067805 */ /* 0x000fca000001ff00 */
[----:B------:R-:W0:Y:S02]  /*6560*/  F2F.F64.F32 R4, R4 ;  /* 0x0000000400047310 */ /* 0x000e240000201800 */
[----:B0-----:R0:W-:Y:S01]  /*6570*/  STG.E.128 desc[UR36][R8.64], R4 ;  /* 0x0000000408007986 */ /* 0x0011e2000c101d24 */
[----:B------:R-:W-:Y:S05]  /*6580*/  BRA `(.L_x_11934) ;  /* 0x0000000000f07947 */ /* 0x000fea0003800000 */
.L_x_11953:
[----:B------:R-:W-:-:S13]  /*6590*/  ISETP.NE.AND P0, PT, R0, 0xf, PT ;  /* 0x0000000f0000780c */ /* 0x000fda0003f05270 */
[----:B------:R-:W-:Y:S05]  /*65a0*/  @!P0 BRA `(.L_x_11955) ;  /* 0x0000000000e08947 */ /* 0x000fea0003800000 */
[----:B------:R-:W-:-:S13]  /*65b0*/  ISETP.NE.AND P0, PT, R0, 0x17, PT ;  /* 0x000000170000780c */ /* 0x000fda0003f05270 */
[----:B------:R-:W-:Y:S05]  /*65c0*/  @!P0 BRA `(.L_x_11956) ;  /* 0x00000000008c8947 */ /* 0x000fea0003800000 */
[----:B------:R-:W-:-:S13]  /*65d0*/  ISETP.NE.AND P0, PT, R0, 0x18, PT ;  /* 0x000000180000780c */ /* 0x000fda0003f05270 */
[----:B------:R-:W-:Y:S05]  /*65e0*/  @!P0 BRA `(.L_x_11957) ;  /* 0x0000000000448947 */ /* 0x000fea0003800000 */
.L_x_11933:
        /* <DEDUP_REMOVED lines=16> */
.L_x_11958:
[----:B------:R-:W-:Y:S05]  /*66f0*/  BRA `(.L_x_11934) ;  /* 0x0000000000947947 */ /* 0x000fea0003800000 */
.L_x_11957:
        /* <DEDUP_REMOVED lines=12> */
.L_x_11960:
[----:B------:R-:W-:Y:S05]  /*67c0*/  BSYNC.RECONVERGENT B0 ;  /* 0x0000000000007941 */ /* 0x000fea0003800200 */
.L_x_11959:
[----:B------:R-:W-:-:S05]  /*67d0*/  LOP3.LUT R3, R0, 0x80, R5, 0xf8, !PT ;  /* 0x0000008000037812 */ /* 0x000fca00078ef805 */
[----:B------:R3:W-:Y:S01]  /*67e0*/  STG.E.U8 desc[UR36][R8.64], R3 ;  /* 0x0000000308007986 */ /* 0x0007e2000c101124 */
[----:B------:R-:W-:Y:S05]  /*67f0*/  BRA `(.L_x_11934) ;  /* 0x0000000000547947 */ /* 0x000fea0003800000 */
.L_x_11956:
        /* <DEDUP_REMOVED lines=11> */
.L_x_11962:
[----:B------:R-:W-:Y:S01]  /*68b0*/  IMAD.MOV.U32 R0, RZ, RZ, 0x7f ;  /* 0x0000007fff007424 */ /* 0x000fe200078e00ff */
[----:B------:R-:W-:-:S04]  /*68c0*/  ISETP.GT.U32.AND P0, PT, R4, 0x7f800000, PT ;  /* 0x7f8000000400780c */ /* 0x000fc80003f04070 */
[----:B------:R-:W-:-:S09]  /*68d0*/  SEL R0, R0, 0x7c, P0 ;  /* 0x0000007c00007807 */ /* 0x000fd20000000000 */
.L_x_11963:
[----:B------:R-:W-:Y:S05]  /*68e0*/  BSYNC.RECONVERGENT B0 ;  /* 0x0000000000007941 */ /* 0x000fea0003800200 */
.L_x_11961:
[----:B------:R-:W-:-:S04]  /*68f0*/  SHF.R.U32.HI R3, RZ, 0x18, R22 ;  /* 0x00000018ff037819 */ /* 0x000fc80000011616 */
[----:B------:R-:W-:-:S05]  /*6900*/  LOP3.LUT R3, R0, 0x80, R3, 0xf8, !PT ;  /* 0x0000008000037812 */ /* 0x000fca00078ef803 */
[----:B------:R2:W-:Y:S01]  /*6910*/  STG.E.U8 desc[UR36][R8.64], R3 ;  /* 0x0000000308007986 */ /* 0x0005e2000c101124 */
[----:B------:R-:W-:Y:S05]  /*6920*/  BRA `(.L_x_11934) ;  /* 0x0000000000087947 */ /* 0x000fea0003800000 */
.L_x_11955:
[----:B------:R-:W-:-:S05]  /*6930*/  F2FP.BF16.F32.PACK_AB R22, RZ, R22 ;  /* 0x00000016ff16723e */ /* 0x000fca00000010ff */
[----:B------:R4:W-:Y:S02]  /*6940*/  STG.E.U16 desc[UR36][R8.64], R22 ;  /* 0x0000001608007986 */ /* 0x0009e4000c101524 */
.L_x_11934:
[----:B------:R-:W-:-:S07]  /*6950*/  VIADD R25, R25, 0x80 ;  /* 0x0000008019197836 */ /* 0x000fce0000000000 */
.L_x_11893:
[----:B------:R-:W-:Y:S05]  /*6960*/  BSYNC.RECONVERGENT B6 ;  /* 0x0000000000067941 */ /* 0x000fea0003800200 */
.L_x_11892:
[----:B------:R-:W-:-:S13]  /*6970*/  ISETP.GE.AND P0, PT, R25, R17, PT ;  /* 0x000000111900720c */ /* 0x000fda0003f06270 */
[----:B------:R-:W-:Y:S05]  /*6980*/  @P0 EXIT ;  /* 0x000000000000094d */ /* 0x000fea0003800000 */
[----:B0---4-:R-:W0:Y:S01]  /*6990*/  LDC.64 R4, c[0x0][0x388] ;  /* 0x0000e200ff047b82 */ /* 0x011e220000000a00 */
[----:B------:R-:W3:Y:S01]  /*69a0*/  LDCU UR4, c[0x0][0x3a8] ;  /* 0x00007500ff0477ac */ /* 0x000ee20008000800 */
[----:B-12---:R-:W-:Y:S01]  /*69b0*/  PRMT R0, R16, 0x9910, RZ ;  /* 0x0000991010007816 */ /* 0x006fe200000000ff */
        /* <DEDUP_REMOVED lines=15> */
[----:B0-----:R-:W-:Y:S01]  /*6ab0*/  STG.E.U8 desc[UR36][R2.64], R5 ;  /* 0x0000000502007986 */ /* 0x001fe2000c101124 */
[----:B------:R-:W-:Y:S05]  /*6ac0*/  EXIT ;  /* 0x000000000000794d */ /* 0x000fea0003800000 */
.L_x_11967:
[----:B------:R-:W0:Y:S02]  /*6ad0*/  F2I.S64.TRUNC R24, R24 ;  /* 0x0000001800187311 */ /* 0x000e24000020d900 */
[----:B0-----:R-:W-:-:S05]  /*6ae0*/  IMAD.MOV.U32 R5, RZ, RZ, R24 ;  /* 0x000000ffff057224 */ /* 0x001fca00078e0018 */
[----:B------:R-:W-:Y:S01]  /*6af0*/  STG.E.U8 desc[UR36][R2.64], R5 ;  /* 0x0000000502007986 */ /* 0x000fe2000c101124 */
[----:B------:R-:W-:Y:S05]  /*6b00*/  EXIT ;  /* 0x000000000000794d */ /* 0x000fea0003800000 */
.L_x_11966:
[----:B------:R-:W-:-:S13]  /*6b10*/  ISETP.NE.AND P0, PT, R0, 0x2, PT ;  /* 0x000000020000780c */ /* 0x000fda0003f05270 */
[----:B------:R-:W-:Y:S05]  /*6b20*/  @!P0 BRA `(.L_x_11969) ;  /* 0x0000000000288947 */ /* 0x000fea0003800000 */
[----:B------:R-:W-:-:S13]  /*6b30*/  ISETP.NE.AND P0, PT, R0, 0x3, PT ;  /* 0x000000030000780c */ /* 0x000fda0003f05270 */
[----:B------:R-:W-:Y:S05]  /*6b40*/  @!P0 BRA `(.L_x_11970) ;  /* 0x0000000000148947 */ /* 0x000fea0003800000 */
[----:B------:R-:W-:-:S13]  /*6b50*/  ISETP.NE.AND P0, PT, R0, 0x4, PT ;  /* 0x000000040000780c */ /* 0x000fda0003f05270 */
[----:B------:R-:W-:Y:S05]  /*6b60*/  @P0 BRA `(.L_x_11968) ;  /* 0x0000000800380947 */ /* 0x000fea0003800000 */
[----:B------:R-:W0:Y:S02]  /*6b70*/  F2I.S64.TRUNC R24, R24 ;  /* 0x0000001800187311 */ /* 0x000e24000020d900 */
[----:B0-----:R-:W-:Y:S01]  /*6b80*/  STG.E.64 desc[UR36][R2.64], R24 ;  /* 0x0000001802007986 */ /* 0x001fe2000c101b24 */
[----:B------:R-:W-:Y:S05]  /*6b90*/  EXIT ;  /* 0x000000000000794d */ /* 0x000fea0003800000 */
.L_x_11970:
[----:B------:R-:W0:Y:S02]  /*6ba0*/  F2I.FTZ.TRUNC.NTZ R5, R24 ;  /* 0x0000001800057305 */ /* 0x000e24000021f100 */
[----:B0-----:R-:W-:Y:S01]  /*6bb0*/  STG.E desc[UR36][R2.64], R5 ;  /* 0x0000000502007986 */ /* 0x001fe2000c101924 */
[----:B------:R-:W-:Y:S05]  /*6bc0*/  EXIT ;  /* 0x000000000000794d */ /* 0x000fea0003800000 */
.L_x_11969:
[----:B------:R-:W0:Y:S02]  /*6bd0*/  F2I.FTZ.TRUNC.NTZ R5, R24 ;  /* 0x0000001800057305 */ /* 0x000e24000021f100 */
[----:B0-----:R-:W-:Y:S01]  /*6be0*/  STG.E.U16 desc[UR36][R2.64], R5 ;  /* 0x0000000502007986 */ /* 0x001fe2000c101524 */
[----:B------:R-:W-:Y:S05]  /*6bf0*/  EXIT ;  /* 0x000000000000794d */ /* 0x000fea0003800000 */
.L_x_11965:
[----:B------:R-:W-:-:S13]  /*6c00*/  ISETP.GT.AND P0, PT, R0, 0x6, PT ;  /* 0x000000060000780c */ /* 0x000fda0003f04270 */
[----:B------:R-:W-:Y:S05]  /*6c10*/  @P0 BRA `(.L_x_11971) ;  /* 0x0000000000240947 */ /* 0x000fea0003800000 */
[----:B------:R-:W-:-:S13]  /*6c20*/  ISETP.NE.AND P0, PT, R0, 0x5, PT ;  /* 0x000000050000780c */ /* 0x000fda0003f05270 */
[----:B------:R-:W-:Y:S05]  /*6c30*/  @!P0 BRA `(.L_x_11972) ;  /* 0x0000000000108947 */ /* 0x000fea0003800000 */
[----:B------:R-:W-:-:S13]  /*6c40*/  ISETP.NE.AND P0, PT, R0, 0x6, PT ;  /* 0x000000060000780c */ /* 0x000fda0003f05270 */
[----:B------:R-:W-:Y:S05]  /*6c50*/  @P0 BRA `(.L_x_11968) ;  /* 0x0000000400fc0947 */ /* 0x000fea0003800000 */
[----:B------:R-:W-:Y:S01]  /*6c60*/  STG.E desc[UR36][R2.64], R24 ;  /* 0x0000001802007986 */ /* 0x000fe2000c101924 */
[----:B------:R-:W-:Y:S05]  /*6c70*/  EXIT ;  /* 0x000000000000794d */ /* 0x000fea0003800000 */
.L_x_11972:
[----:B------:R-:W-:-:S05]  /*6c80*/  F2FP.F16.F32.PACK_AB R24, RZ, R24 ;  /* 0x00000018ff18723e */ /* 0x000fca00000000ff */
[----:B------:R-:W-:Y:S01]  /*6c90*/  STG.E.U16 desc[UR36][R2.64], R24 ;  /* 0x0000001802007986 */ /* 0x000fe2000c101524 */
[----:B------:R-:W-:Y:S05]  /*6ca0*/  EXIT ;  /* 0x000000000000794d */ /* 0x000fea0003800000 */
.L_x_11971:
[----:B------:R-:W-:-:S13]  /*6cb0*/  ISETP.NE.AND P0, PT, R0, 0x7, PT ;  /* 0x000000070000780c */ /* 0x000fda0003f05270 */
[----:B------:R-:W-:Y:S05]  /*6cc0*/  @!P0 BRA `(.L_x_11973) ;  /* 0x00000000002c8947 */ /* 0x000fea0003800000 */
[----:B------:R-:W-:-:S13]  /*6cd0*/  ISETP.NE.AND P0, PT, R0, 0x8, PT ;  /* 0x000000080000780c */ /* 0x000fda0003f05270 */
[----:B------:R-:W-:Y:S05]  /*6ce0*/  @!P0 BRA `(.L_x_11974) ;  /* 0x0000000000148947 */ /* 0x000fea0003800000 */
[----:B------:R-:W-:-:S13]  /*6cf0*/  ISETP.NE.AND P0, PT, R0, 0x9, PT ;  /* 0x000000090000780c */ /* 0x000fda0003f05270 */
[----:B------:R-:W-:Y:S05]  /*6d00*/  @P0 BRA `(.L_x_11968) ;  /* 0x0000000400d00947 */ /* 0x000fea0003800000 */
[----:B------:R-:W-:-:S05]  /*6d10*/  IMAD.MOV.U32 R25, RZ, RZ, RZ ;  /* 0x000000ffff197224 */ /* 0x000fca00078e00ff */
[----:B------:R-:W-:Y:S01]  /*6d20*/  STG.E.64 desc[UR36][R2.64], R24 ;  /* 0x0000001802007986 */ /* 0x000fe2000c101b24 */
[----:B------:R-:W-:Y:S05]  /*6d30*/  EXIT ;  /* 0x000000000000794d */ /* 0x000fea0003800000 */
.L_x_11974:
[----:B------:R-:W-:-:S04]  /*6d40*/  F2FP.F16.F32.PACK_AB R5, RZ, R24 ;  /* 0x00000018ff05723e */ /* 0x000fc800000000ff */
[----:B------:R-:W-:-:S05]  /*6d50*/  PRMT R5, R5, 0x5410, RZ ;  /* 0x0000541005057816 */ /* 0x000fca00000000ff */
[----:B------:R-:W-:Y:S01]  /*6d60*/  STG.E desc[UR36][R2.64], R5 ;  /* 0x0000000502007986 */ /* 0x000fe2000c101924 */
[----:B------:R-:W-:Y:S05]  /*6d70*/  EXIT ;  /* 0x000000000000794d */ /* 0x000fea0003800000 */
.L_x_11973:
[----:B------:R-:W-:-:S06]  /*6d80*/  FMUL.FTZ R4, R24, 1 ;  /* 0x3f80000018047820 */ /* 0x000fcc0000410000 */
[----:B------:R-:W0:Y:S02]  /*6d90*/  F2F.F64.F32 R4, R4 ;  /* 0x0000000400047310 */ /* 0x000e240000201800 */
[----:B0-----:R-:W-:Y:S01]  /*6da0*/  STG.E.64 desc[UR36][R2.64], R4 ;  /* 0x0000000402007986 */ /* 0x001fe2000c101b24 */
[----:B------:R-:W-:Y:S05]  /*6db0*/  EXIT ;  /* 0x000000000000794d */ /* 0x000fea0003800000 */
.L_x_11964:
        /* <DEDUP_REMOVED lines=11> */
[----:B0-----:R-:W-:Y:S01]  /*6e70*/  STG.E.U16 desc[UR36][R2.64], R5 ;  /* 0x0000000502007986 */ /* 0x001fe2000c101524 */
[----:B------:R-:W-:Y:S05]  /*6e80*/  EXIT ;  /* 0x000000000000794d */ /* 0x000fea0003800000 */
.L_x_11978:
        /* <DEDUP_REMOVED lines=16> */
.L_x_11981:
[----:B------:R-:W-:-:S04]  /*6f90*/  SHF.R.U32.HI R24, RZ, 0x18, R24 ;  /* 0x00000018ff187819 */ /* 0x000fc80000011618 */
[----:B------:R-:W-:-:S04]  /*6fa0*/  LOP3.LUT R5, R5, 0x80, R24, 0xf8, !PT ;  /* 0x0000008005057812 */ /* 0x000fc800078ef818 */
[----:B------:R-:W-:-:S07]  /*6fb0*/  PRMT R0, R5, 0x7610, R0 ;  /* 0x0000761005007816 */ /* 0x000fce0000000000 */
.L_x_11980:
[----:B------:R-:W-:Y:S05]  /*6fc0*/  BSYNC.RECONVERGENT B0 ;  /* 0x0000000000007941 */ /* 0x000fea0003800200 */
.L_x_11979:
[----:B------:R-:W-:Y:S01]  /*6fd0*/  STG.E.U8 desc[UR36][R2.64], R0 ;  /* 0x0000000002007986 */ /* 0x000fe2000c101124 */
[----:B------:R-:W-:Y:S05]  /*6fe0*/  EXIT ;  /* 0x000000000000794d */ /* 0x000fea0003800000 */
.L_x_11977:
        /* <DEDUP_REMOVED lines=16> */
.L_x_11984:
[----:B------:R-:W-:-:S04]  /*70f0*/  SHF.R.U32.HI R24, RZ, 0x18, R24 ;  /* 0x00000018ff187819 */ /* 0x000fc80000011618 */
[----:B------:R-:W-:-:S04]  /*7100*/  LOP3.LUT R5, R5, 0x80, R24, 0xf8, !PT ;  /* 0x0000008005057812 */ /* 0x000fc800078ef818 */
[----:B------:R-:W-:-:S07]  /*7110*/  PRMT R0, R5, 0x7610, R0 ;  /* 0x0000761005007816 */ /* 0x000fce0000000000 */
.L_x_11983:
[----:B------:R-:W-:Y:S05]  /*7120*/  BSYNC.RECONVERGENT B0 ;  /* 0x0000000000007941 */ /* 0x000fea0003800200 */
.L_x_11982:
[----:B------:R-:W-:Y:S01]  /*7130*/  STG.E.U8 desc[UR36][R2.64], R0 ;  /* 0x0000000002007986 */ /* 0x000fe2000c101124 */
[----:B------:R-:W-:Y:S05]  /*7140*/  EXIT ;  /* 0x000000000000794d */ /* 0x000fea0003800000 */
.L_x_11976:
        /* <DEDUP_REMOVED lines=21> */
.L_x_11986:
[----:B------:R-:W0:Y:S02]  /*72a0*/  F2I.U64.TRUNC R24, R24 ;  /* 0x0000001800187311 */ /* 0x000e24000020d800 */
[----:B0-----:R-:W-:Y:S01]  /*72b0*/  STG.E.64 desc[UR36][R2.64], R24 ;  /* 0x0000001802007986 */ /* 0x001fe2000c101b24 */
[----:B------:R-:W-:Y:S05]  /*72c0*/  EXIT ;  /* 0x000000000000794d */ /* 0x000fea0003800000 */
.L_x_11985:
[----:B------:R-:W0:Y:S02]  /*72d0*/  F2I.FTZ.U32.TRUNC.NTZ R5, R24 ;  /* 0x0000001800057305 */ /* 0x000e24000021f000 */
[----:B0-----:R-:W-:Y:S01]  /*72e0*/  STG.E desc[UR36][R2.64], R5 ;  /* 0x0000000502007986 */ /* 0x001fe2000c101924 */
[----:B------:R-:W-:Y:S05]  /*72f0*/  EXIT ;  /* 0x000000000000794d */ /* 0x000fea0003800000 */
.L_x_11975:
        /* <DEDUP_REMOVED lines=8> */
[----:B------:R-:W-:Y:S01]  /*7380*/  STG.E.U8 desc[UR36][R2.64], R5 ;  /* 0x0000000502007986 */ /* 0x000fe2000c101124 */
[----:B------:R-:W-:Y:S05]  /*7390*/  EXIT ;  /* 0x000000000000794d */ /* 0x000fea0003800000 */
.L_x_11988:
[----:B------:R-:W-:Y:S01]  /*73a0*/  FMUL.FTZ R4, R24, 1 ;  /* 0x3f80000018047820 */ /* 0x000fe20000410000 */
[----:B------:R-:W-:-:S05]  /*73b0*/  CS2R R6, SRZ ;  /* 0x0000000000067805 */ /* 0x000fca000001ff00 */
[----:B------:R-:W0:Y:S02]  /*73c0*/  F2F.F64.F32 R4, R4 ;  /* 0x0000000400047310 */ /* 0x000e240000201800 */
[----:B0-----:R-:W-:Y:S01]  /*73d0*/  STG.E.128 desc[UR36][R2.64], R4 ;  /* 0x0000000402007986 */ /* 0x001fe2000c101d24 */
[----:B------:R-:W-:Y:S05]  /*73e0*/  EXIT ;  /* 0x000000000000794d */ /* 0x000fea0003800000 */
.L_x_11987:
[----:B------:R-:W-:-:S13]  /*73f0*/  ISETP.NE.AND P0, PT, R0, 0xf, PT ;  /* 0x0000000f0000780c */ /* 0x000fda0003f05270 */
[----:B------:R-:W-:Y:S05]  /*7400*/  @!P0 BRA `(.L_x_11989) ;  /* 0x0000000000e08947 */ /* 0x000fea0003800000 */
[----:B------:R-:W-:-:S13]  /*7410*/  ISETP.NE.AND P0, PT, R0, 0x17, PT ;  /* 0x000000170000780c */ /* 0x000fda0003f05270 */
[----:B------:R-:W-:Y:S05]  /*7420*/  @!P0 BRA `(.L_x_11990) ;  /* 0x00000000008c8947 */ /* 0x000fea0003800000 */
[----:B------:R-:W-:-:S13]  /*7430*/  ISETP.NE.AND P0, PT, R0, 0x18, PT ;  /* 0x000000180000780c */ /* 0x000fda0003f05270 */
[----:B------:R-:W-:Y:S05]  /*7440*/  @!P0 BRA `(.L_x_11991) ;  /* 0x0000000000448947 */ /* 0x000fea0003800000 */
.L_x_11968:
        /* <DEDUP_REMOVED lines=16> */
.L_x_11992:
[----:B------:R-:W-:Y:S05]  /*7550*/  EXIT ;  /* 0x000000000000794d */ /* 0x000fea0003800000 */
.L_x_11991:
        /* <DEDUP_REMOVED lines=12> */
.L_x_11994:
[----:B------:R-:W-:Y:S05]  /*7620*/  BSYNC.RECONVERGENT B0 ;  /* 0x0000000000007941 */ /* 0x000fea0003800200 */
.L_x_11993:
[----:B------:R-:W-:-:S05]  /*7630*/  LOP3.LUT R5, R0, 0x80, R7, 0xf8, !PT ;  /* 0x0000008000057812 */ /* 0x000fca00078ef807 */
[----:B------:R-:W-:Y:S01]  /*7640*/  STG.E.U8 desc[UR36][R2.64], R5 ;  /* 0x0000000502007986 */ /* 0x000fe2000c101124 */
[----:B------:R-:W-:Y:S05]  /*7650*/  EXIT ;  /* 0x000000000000794d */ /* 0x000fea0003800000 */
.L_x_11990:
        /* <DEDUP_REMOVED lines=11> */
.L_x_11996:
[----:B------:R-:W-:Y:S01]  /*7710*/  IMAD.MOV.U32 R0, RZ, RZ, 0x7f ;  /* 0x0000007fff007424 */ /* 0x000fe200078e00ff */
[----:B------:R-:W-:-:S04]  /*7720*/  ISETP.GT.U32.AND P0, PT, R4, 0x7f800000, PT ;  /* 0x7f8000000400780c */ /* 0x000fc80003f04070 */
[----:B------:R-:W-:-:S09]  /*7730*/  SEL R0, R0, 0x7c, P0 ;  /* 0x0000007c00007807 */ /* 0x000fd20000000000 */
.L_x_11997:
[----:B------:R-:W-:Y:S05]  /*7740*/  BSYNC.RECONVERGENT B0 ;  /* 0x0000000000007941 */ /* 0x000fea0003800200 */
.L_x_11995:
[----:B------:R-:W-:-:S04]  /*7750*/  SHF.R.U32.HI R5, RZ, 0x18, R24 ;  /* 0x00000018ff057819 */ /* 0x000fc80000011618 */
[----:B------:R-:W-:-:S05]  /*7760*/  LOP3.LUT R5, R0, 0x80, R5, 0xf8, !PT ;  /* 0x0000008000057812 */ /* 0x000fca00078ef805 */
[----:B------:R-:W-:Y:S01]  /*7770*/  STG.E.U8 desc[UR36][R2.64], R5 ;  /* 0x0000000502007986 */ /* 0x000fe2000c101124 */
[----:B------:R-:W-:Y:S05]  /*7780*/  EXIT ;  /* 0x000000000000794d */ /* 0x000fea0003800000 */
.L_x_11989:
[----:B------:R-:W-:-:S05]  /*7790*/  F2FP.BF16.F32.PACK_AB R24, RZ, R24 ;  /* 0x00000018ff18723e */ /* 0x000fca00000010ff */
[----:B------:R-:W-:Y:S01]  /*77a0*/  STG.E.U16 desc[UR36][R2.64], R24 ;  /* 0x0000001802007986 */ /* 0x000fe2000c101524 */
[----:B------:R-:W-:Y:S05]  /*77b0*/  EXIT ;  /* 0x000000000000794d */ /* 0x000fea0003800000 */
.L_x_11998:
        /* <DEDUP_REMOVED lines=12> */
.L_x_12955:


//--------------------- .text._ZN2at6native18elementwise_kernelILi128ELi2EZNS0_22gpu_kernel_impl_nocastIZZZNS0_18GeluCUDAKernelImplERNS_18TensorIteratorBaseENS0_8GeluTypeEENKUlvE_clEvENKUlvE0_clEvEUlfE_EEvS4_RKT_EUliE_EEviT1_ --------------------------
	.section	.text._ZN2at6native18elementwise_kernelILi128ELi2EZNS0_22gpu_kernel_impl_nocastIZZZNS0_18GeluCUDAKernelImplERNS_18TensorIteratorBaseENS0_8GeluTypeEENKUlvE_clEvENKUlvE0_clEvEUlfE_EEvS4_RKT_EUliE_EEviT1_,"ax",@progbits
	.align	128
        .global         _ZN2at6native18elementwise_kernelILi128ELi2EZNS0_22gpu_kernel_impl_nocastIZZZNS0_18GeluCUDAKernelImplERNS_18TensorIteratorBaseENS0_8GeluTypeEENKUlvE_clEvENKUlvE0_clEvEUlfE_EEvS4_RKT_EUliE_EEviT1_
        .type           _ZN2at6native18elementwise_kernelILi128ELi2EZNS0_22gpu_kernel_impl_nocastIZZZNS0_18GeluCUDAKernelImplERNS_18TensorIteratorBaseENS0_8GeluTypeEENKUlvE_clEvENKUlvE0_clEvEUlfE_EEvS4_RKT_EUliE_EEviT1_,@function
        .size           _ZN2at6native18elementwise_kernelILi128ELi2EZNS0_22gpu_kernel_impl_nocastIZZZNS0_18GeluCUDAKernelImplERNS_18TensorIteratorBaseENS0_8GeluTypeEENKUlvE_clEvENKUlvE0_clEvEUlfE_EEvS4_RKT_EUliE_EEviT1_,(.L_x_12956 - _ZN2at6native18elementwise_kernelILi128ELi2EZNS0_22gpu_kernel_impl_nocastIZZZNS0_18GeluCUDAKernelImplERNS_18TensorIteratorBaseENS0_8GeluTypeEENKUlvE_clEvENKUlvE0_clEvEUlfE_EEvS4_RKT_EUliE_EEviT1_)
        .other          _ZN2at6native18elementwise_kernelILi128ELi2EZNS0_22gpu_kernel_impl_nocastIZZZNS0_18GeluCUDAKernelImplERNS_18TensorIteratorBaseENS0_8GeluTypeEENKUlvE_clEvENKUlvE0_clEvEUlfE_EEvS4_RKT_EUliE_EEviT1_,@"STO_CUDA_ENTRY STV_DEFAULT"
_ZN2at6native18elementwise_kernelILi128ELi2EZNS0_22gpu_kernel_impl_nocastIZZZNS0_18GeluCUDAKernelImplERNS_18TensorIteratorBaseENS0_8GeluTypeEENKUlvE_clEvENKUlvE0_clEvEUlfE_EEvS4_RKT_EUliE_EEviT1_:
.text._ZN2at6native18elementwise_kernelILi128ELi2EZNS0_22gpu_kernel_impl_nocastIZZZNS0_18GeluCUDAKernelImplERNS_18TensorIteratorBaseENS0_8GeluTypeEENKUlvE_clEvENKUlvE0_clEvEUlfE_EEvS4_RKT_EUliE_EEviT1_:
        /* <DEDUP_REMOVED lines=14> */
[----:B0-----:R-:W2:Y:S01]  /*00e0*/  LDG.E R4, desc[UR6][R4.64] ;  /* 0x0000000604047981 */ /* 0x001ea2000c1e1900 */
[----:B------:R-:W-:Y:S01]  /*00f0*/  IADD3 R3, PT, PT, R3, 0x80, RZ ;  /* 0x0000008003037810 */ /* 0x000fe20007ffe0ff */
[C---:B--2---:R-:W-:Y:S01]  /*0100*/  FMUL.FTZ R7, R4.reuse, R4 ;  /* 0x0000000404077220 */ /* 0x044fe20000410000 */
[----:B------:R-:W-:-:S03]  /*0110*/  FMUL.FTZ R2, R4, 0.5 ;  /* 0x3f00000004027820 */ /* 0x000fc60000410000 */
[----:B------:R-:W-:-:S04]  /*0120*/  FMUL.FTZ R7, R4, R7 ;  /* 0x0000000704077220 */ /* 0x000fc80000410000 */
[----:B------:R-:W-:-:S04]  /*0130*/  FFMA.FTZ R7, R7, 0.044714998453855514526, R4 ;  /* 0x3d37271307077823 */ /* 0x000fc80000010004 */
[----:B------:R-:W-:Y:S02]  /*0140*/  FMUL.FTZ R0, R7, 0.79788458347320556641 ;  /* 0x3f4c422a07007820 */ /* 0x000fe40000410000 */
[----:B------:R-:W0:Y:S04]  /*0150*/  LDC.64 R6, c[0x0][0x580] ;  /* 0x00016000ff067b82 */ /* 0x000e280000000a00 */
[----:B------:R-:W1:Y:S02]  /*0160*/  MUFU.TANH R0, R0 ;  /* 0x0000000000007308 */ /* 0x000e640000002400 */
[----:B-1----:R-:W-:-:S04]  /*0170*/  FADD.FTZ R9, R0, 1 ;  /* 0x3f80000000097421 */ /* 0x002fc80000010000 */
[----:B------:R-:W-:-:S05]  /*0180*/  FMUL.FTZ R9, R2, R9 ;  /* 0x0000000902097220 */ /* 0x000fca0000410000 */
[----:B0-----:R0:W-:Y:S02]  /*0190*/  STG.E desc[UR6][R6.64], R9 ;  /* 0x0000000906007986 */ /* 0x0011e4000c101906 */
.L_x_12001:
[----:B------:R-:W-:Y:S05]  /*01a0*/  BSYNC.RECONVERGENT B0 ;  /* 0x0000000000007941 */ /* 0x000fea0003800200 */
.L_x_12000:
[----:B------:R-:W-:-:S13]  /*01b0*/  ISETP.GE.AND P0, PT, R3, UR4, PT ;  /* 0x0000000403007c0c */ /* 0x000fda000bf06270 */
[----:B------:R-:W-:Y:S05]  /*01c0*/  @P0 EXIT ;  /* 0x000000000000094d */ /* 0x000fea0003800000 */
[----:B------:R-:W1:Y:S02]  /*01d0*/  LDC.64 R2, c[0x0][0x588] ;  /* 0x00016200ff027b82 */ /* 0x000e640000000a00 */
[----:B-1----:R-:W2:Y:S02]  /*01e0*/  LDG.E R2, desc[UR6][R2.64] ;  /* 0x0000000602027981 */ /* 0x002ea4000c1e1900 */
[C---:B--2---:R-:W-:Y:S01]  /*01f0*/  FMUL.FTZ R5, R2.reuse, R2 ;  /* 0x0000000202057220 */ /* 0x044fe20000410000 */
[----:B0-----:R-:W-:-:S03]  /*0200*/  FMUL.FTZ R6, R2, 0.5 ;  /* 0x3f00000002067820 */ /* 0x001fc60000410000 */
[----:B------:R-:W-:-:S04]  /*0210*/  FMUL.FTZ R5, R2, R5 ;  /* 0x0000000502057220 */ /* 0x000fc80000410000 */
[----:B------:R-:W-:-:S04]  /*0220*/  FFMA.FTZ R5, R5, 0.044714998453855514526, R2 ;  /* 0x3d37271305057823 */ /* 0x000fc80000010002 */
[----:B------:R-:W-:Y:S02]  /*0230*/  FMUL.FTZ R0, R5, 0.79788458347320556641 ;  /* 0x3f4c422a05007820 */ /* 0x000fe40000410000 */
[----:B------:R-:W0:Y:S04]  /*0240*/  LDC.64 R4, c[0x0][0x580] ;  /* 0x00016000ff047b82 */ /* 0x000e280000000a00 */
[----:B------:R-:W1:Y:S02]  /*0250*/  MUFU.TANH R0, R0 ;  /* 0x0000000000007308 */ /* 0x000e640000002400 */
[----:B-1----:R-:W-:-:S04]  /*0260*/  FADD.FTZ R7, R0, 1 ;  /* 0x3f80000000077421 */ /* 0x002fc80000010000 */
[----:B------:R-:W-:-:S05]  /*0270*/  FMUL.FTZ R7, R6, R7 ;  /* 0x0000000706077220 */ /* 0x000fca0000410000 */
[----:B0-----:R-:W-:Y:S01]  /*0280*/  STG.E desc[UR6][R4.64], R7 ;  /* 0x0000000704007986 */ /* 0x001fe2000c101906 */
[----:B------:R-:W-:Y:S05]  /*0290*/  EXIT ;  /* 0x000000000000794d */ /* 0x000fea0003800000 */
.L_x_11999:
        /* <DEDUP_REMOVED lines=305> */
.L_x_12004:
[----:B------:R-:W0:Y:S02]  /*15b0*/  LDCU.128 UR8, c[0x0][0x580] ;  /* 0x0000b000ff0877ac */ /* 0x000e240008000c00 */
[----:B0-----:R-:W-:-:S04]  /*15c0*/  IADD3 R6, P0, PT, R4, UR10, RZ ;  /* 0x0000000a04067c10 */ /* 0x001fc8000ff1e0ff */
[----:B------:R-:W-:-:S05]  /*15d0*/  IADD3.X R7, PT, PT, RZ, UR11, RZ, P0, !PT ;  /* 0x0000000bff077c10 */ /* 0x000fca00087fe4ff */
[----:B------:R-:W2:Y:S01]  /*15e0*/  LDG.E R6, desc[UR6][R6.64] ;  /* 0x0000000606067981 */ /* 0x000ea2000c1e1900 */
[----:B------:R-:W-:Y:S02]  /*15f0*/  IADD3 R4, P0, PT, R5, UR8, RZ ;  /* 0x0000000805047c10 */ /* 0x000fe4000ff1e0ff */
[----:B------:R-:W-:Y:S02]  /*1600*/  IADD3 R3, PT, PT, R3, 0x80, RZ ;  /* 0x0000008003037810 */ /* 0x000fe40007ffe0ff */
[----:B------:R-:W-:Y:S01]  /*1610*/  IADD3.X R5, PT, PT, RZ, UR9, RZ, P0, !PT ;  /* 0x00000009ff057c10 */ /* 0x000fe200087fe4ff */
[C---:B--2---:R-:W-:Y:S01]  /*1620*/  FMUL.FTZ R9, R6.reuse, R6 ;  /* 0x0000000606097220 */ /* 0x044fe20000410000 */
[----:B------:R-:W-:-:S03]  /*1630*/  FMUL.FTZ R8, R6, 0.5 ;  /* 0x3f00000006087820 */ /* 0x000fc60000410000 */
[----:B------:R-:W-:-:S04]  /*1640*/  FMUL.FTZ R9, R6, R9 ;  /* 0x0000000906097220 */ /* 0x000fc80000410000 */
[----:B------:R-:W-:-:S04]  /*1650*/  FFMA.FTZ R9, R9, 0.044714998453855514526, R6 ;  /* 0x3d37271309097823 */ /* 0x000fc80000010006 */
[----:B------:R-:W-:-:S06]  /*1660*/  FMUL.FTZ R9, R9, 0.79788458347320556641 ;  /* 0x3f4c422a09097820 */ /* 0x000fcc0000410000 */
[----:B------:R-:W0:Y:S02]  /*1670*/  MUFU.TANH R9, R9 ;  /* 0x0000000900097308 */ /* 0x000e240000002400 */
[----:B0-----:R-:W-:-:S04]  /*1680*/  FADD.FTZ R11, R9, 1 ;  /* 0x3f800000090b7421 */ /* 0x001fc80000010000 */
[----:B------:R-:W-:-:S05]  /*1690*/  FMUL.FTZ R11, R8, R11 ;  /* 0x0000000b080b7220 */ /* 0x000fca0000410000 */
[----:B------:R0:W-:Y:S02]  /*16a0*/  STG.E desc[UR6][R4.64], R11 ;  /* 0x0000000b04007986 */ /* 0x0001e4000c101906 */
.L_x_12003:
[----:B------:R-:W-:Y:S05]  /*16b0*/  BSYNC.RECONVERGENT B0 ;  /* 0x0000000000007941 */ /* 0x000fea0003800200 */
.L_x_12002:
        /* <DEDUP_REMOVED lines=300> */
.L_x_12005:
[----:B------:R-:W0:Y:S02]  /*2980*/  LDCU.128 UR8, c[0x0][0x580] ;  /* 0x0000b000ff0877ac */ /* 0x000e240008000c00 */
[----:B0-----:R-:W-:-:S04]  /*2990*/  IADD3 R4, P0, PT, R2, UR10, RZ ;  /* 0x0000000a02047c10 */ /* 0x001fc8000ff1e0ff */
[----:B------:R-:W-:-:S05]  /*29a0*/  IADD3.X R5, PT, PT, RZ, UR11, RZ, P0, !PT ;  /* 0x0000000bff057c10 */ /* 0x000fca00087fe4ff */
[----:B------:R-:W2:Y:S01]  /*29b0*/  LDG.E R4, desc[UR6][R4.64] ;  /* 0x0000000604047981 */ /* 0x000ea2000c1e1900 */
[----:B------:R-:W-:-:S04]  /*29c0*/  IADD3 R2, P0, PT, R3, UR8, RZ ;  /* 0x0000000803027c10 */ /* 0x000fc8000ff1e0ff */
        /* <DEDUP_REMOVED lines=9> */
[----:B------:R-:W-:Y:S01]  /*2a60*/  STG.E desc[UR6][R2.64], R9 ;  /* 0x0000000902007986 */ /* 0x000fe2000c101906 */
[----:B------:R-:W-:Y:S05]  /*2a70*/  EXIT ;  /* 0x000000000000794d */ /* 0x000fea0003800000 */
.L_x_12006:
        /* <DEDUP_REMOVED lines=16> */
.L_x_12956:


//--------------------- .text._ZN2at6native27unrolled_elementwise_kernelIZZZNS0_18GeluCUDAKernelImplERNS_18TensorIteratorBaseENS0_8GeluTypeEENKUlvE_clEvENKUlvE0_clEvEUlfE_St5arrayIPcLm2EELi4E23TrivialOffsetCalculatorILi1EjESC_NS0_6memory15LoadWithoutCastENSD_16StoreWithoutCastEEEviT_T0_T2_T3_T4_T5_ --------------------------
	.section	.text._ZN2at6native27unrolled_elementwise_kernelIZZZNS0_18GeluCUDAKernelImplERNS_18TensorIteratorBaseENS0_8GeluTypeEENKUlvE_clEvENKUlvE0_clEvEUlfE_St5arrayIPcLm2EELi4E23TrivialOffsetCalculatorILi1EjESC_NS0_6memory15LoadWithoutCastENSD_16StoreWithoutCastEEEviT_T0_T2_T3_T4_T5_,"ax",@progbits
	.align	128
        .global         _ZN2at6native27unrolled_elementwise_kernelIZZZNS0_18GeluCUDAKernelImplERNS_18TensorIteratorBaseENS0_8GeluTypeEENKUlvE_clEvENKUlvE0_clEvEUlfE_St5arrayIPcLm2EELi4E23TrivialOffsetCalculatorILi1EjESC_NS0_6memory15LoadWithoutCastENSD_16StoreWithoutCastEEEviT_T0_T2_T3_T4_T5_
        .type           _ZN2at6native27unrolled_elementwise_kernelIZZZNS0_18GeluCUDAKernelImplERNS_18TensorIteratorBaseENS0_8GeluTypeEENKUlvE_clEvENKUlvE0_clEvEUlfE_St5arrayIPcLm2EELi4E23TrivialOffsetCalculatorILi1EjESC_NS0_6memory15LoadWithoutCastENSD_16StoreWithoutCastEEEviT_T0_T2_T3_T4_T5_,@function
        .size           _ZN2at6native27unrolled_elementwise_kernelIZZZNS0_18GeluCUDAKernelImplERNS_18TensorIteratorBaseENS0_8GeluTypeEENKUlvE_clEvENKUlvE0_clEvEUlfE_St5arrayIPcLm2EELi4E23TrivialOffsetCalculatorILi1EjESC_NS0_6memory15LoadWithoutCastENSD_16StoreWithoutCastEEEviT_T0_T2_T3_T4_T5_,(.L_x_12957 - _ZN2at6native27unrolled_elementwise_kernelIZZZNS0_18GeluCUDAKernelImplERNS_18TensorIteratorBaseENS0_8GeluTypeEENKUlvE_clEvENKUlvE0_clEvEUlfE_St5arrayIPcLm2EELi4E23TrivialOffsetCalculatorILi1EjESC_NS0_6memory15LoadWithoutCastENSD_16StoreWithoutCastEEEviT_T0_T2_T3_T4_T5_)
        .other          _ZN2at6native27unrolled_elementwise_kernelIZZZNS0_18GeluCUDAKernelImplERNS_18TensorIteratorBaseENS0_8GeluTypeEENKUlvE_clEvENKUlvE0_clEvEUlfE_St5arrayIPcLm2EELi4E23TrivialOffsetCalculatorILi1EjESC_NS0_6memory15LoadWithoutCastENSD_16StoreWithoutCastEEEviT_T0_T2_T3_T4_T5_,@"STO_CUDA_ENTRY STV_DEFAULT"
_ZN2at6native27unrolled_elementwise_kernelIZZZNS0_18GeluCUDAKernelImplERNS_18TensorIteratorBaseENS0_8GeluTypeEENKUlvE_clEvENKUlvE0_clEvEUlfE_St5arrayIPcLm2EELi4E23TrivialOffsetCalculatorILi1EjESC_NS0_6memory15LoadWithoutCastENSD_16StoreWithoutCastEEEviT_T0_T2_T3_T4_T5_:
.text._ZN2at6native27unrolled_elementwise_kernelIZZZNS0_18GeluCUDAKernelImplERNS_18TensorIteratorBaseENS0_8GeluTypeEENKUlvE_clEvENKUlvE0_clEvEUlfE_St5arrayIPcLm2EELi4E23TrivialOffsetCalculatorILi1EjESC_NS0_6memory15LoadWithoutCastENSD_16StoreWithoutCastEEEviT_T0_T2_T3_T4_T5_:
[----:B------:R-:W-:Y:S01]  /*0000*/  LDC R1, c[0x0][0x37c] ;  /* 0x0000df00ff017b82 */ /* 0x000fe20000000800 */
[----:B------:R-:W0:Y:S07]  /*0010*/  S2R R0, SR_CTAID.X ;  /* 0x0000000000007919 */ /* 0x000e2e0000002500 */
[----:B------:R-:W0:Y:S01]  /*0020*/  LDC R3, c[0x0][0x380] ;  /* 0x0000e000ff037b82 */ /* 0x000e220000000800 */
[----:B------:R-:W1:Y:S01]  /*0030*/  LDCU.64 UR4, c[0x0][0x358] ;  /* 0x00006b00ff0477ac */ /* 0x000e620008000a00 */
[----:B------:R-:W2:Y:S01]  /*0040*/  S2R R11, SR_TID.X ;  /* 0x00000000000b7919 */ /* 0x000ea20000002100 */
[----:B0-----:R-:W-:Y:S01]  /*0050*/  IMAD R2, R0, -0x200, R3 ;  /* 0xfffffe0000027824 */ /* 0x001fe200078e0203 */
[----:B--2---:R-:W-:-:S04]  /*0060*/  MOV R3, R11 ;  /* 0x0000000b00037202 */ /* 0x004fc80000000f00 */
[----:B------:R-:W-:-:S13]  /*0070*/  ISETP.GE.AND P0, PT, R11, R2, PT ;  /* 0x000000020b00720c */ /* 0x000fda0003f06270 */
[----:B------:R-:W-:Y:S01]  /*0080*/  @!P0 IADD3 R11, PT, PT, R3, 0x80, RZ ;  /* 0x00000080030b8810 */ /* 0x000fe20007ffe0ff */
[----:B------:R-:W0:Y:S01]  /*0090*/  @!P0 LDC.64 R12, c[0x0][0x390] ;  /* 0x0000e400ff0c8b82 */ /* 0x000e220000000a00 */
[----:B------:R-:W-:Y:S02]  /*00a0*/  @!P0 LEA R7, R0, R3, 0x9 ;  /* 0x0000000300078211 */ /* 0x000fe400078e48ff */
[----:B------:R-:W-:-:S13]  /*00b0*/  ISETP.GE.AND P1, PT, R11, R2, PT ;  /* 0x000000020b00720c */ /* 0x000fda0003f26270 */
[----:B------:R-:W-:Y:S01]  /*00c0*/  @!P1 LEA R17, R0, R11, 0x9 ;  /* 0x0000000b00119211 */ /* 0x000fe200078e48ff */
[----:B------:R-:W2:Y:S01]  /*00d0*/  @!P1 LDC.64 R14, c[0x0][0x390] ;  /* 0x0000e400ff0e9b82 */ /* 0x000ea20000000a00 */
[----:B------:R-:W-:-:S04]  /*00e0*/  @!P1 IADD3 R11, PT, PT, R11, 0x80, RZ ;  /* 0x000000800b0b9810 */ /* 0x000fc80007ffe0ff */
[----:B------:R-:W-:Y:S01]  /*00f0*/  ISETP.GE.AND P2, PT, R11, R2, PT ;  /* 0x000000020b00720c */ /* 0x000fe20003f46270 */
[----:B0-----:R-:W-:-:S04]  /*0100*/  @!P0 IMAD.WIDE.U32 R12, R7, 0x4, R12 ;  /* 0x00000004070c8825 */ /* 0x001fc800078e000c */
[----:B------:R-:W-:-:S08]  /*0110*/  HFMA2 R7, -RZ, RZ, 0, 0 ;  /* 0x00000000ff077431 */ /* 0x000fd000000001ff */
[----:B------:R-:W0:Y:S01]  /*0120*/  @!P2 LDC.64 R8, c[0x0][0x390] ;  /* 0x0000e400ff08ab82 */ /* 0x000e220000000a00 */
[----:B-1----:R1:W3:Y:S01]  /*0130*/  @!P0 LDG.E R7, desc[UR4][R12.64] ;  /* 0x000000040c078981 */ /* 0x0022e2000c1e1900 */
[----:B------:R-:W-:Y:S01]  /*0140*/  MOV R10, RZ ;  /* 0x000000ff000a7202 */ /* 0x000fe20000000f00 */
[----:B--2---:R-:W-:Y:S01]  /*0150*/  @!P1 IMAD.WIDE.U32 R14, R17, 0x4, R14 ;  /* 0x00000004110e9825 */ /* 0x004fe200078e000e */
[----:B------:R-:W-:Y:S02]  /*0160*/  @!P2 LEA R17, R0, R11, 0x9 ;  /* 0x0000000b0011a211 */ /* 0x000fe400078e48ff */
[----:B------:R-:W-:Y:S02]  /*0170*/  @!P2 IADD3 R11, PT, PT, R11, 0x80, RZ ;  /* 0x000000800b0ba810 */ /* 0x000fe40007ffe0ff */
[----:B------:R2:W4:Y:S02]  /*0180*/  @!P1 LDG.E R10, desc[UR4][R14.64] ;  /* 0x000000040e0a9981 */ /* 0x000524000c1e1900 */
[----:B------:R-:W-:Y:S01]  /*0190*/  ISETP.GE.AND P0, PT, R11, R2, PT ;  /* 0x000000020b00720c */ /* 0x000fe20003f06270 */
[----:B0-----:R-:W-:Y:S01]  /*01a0*/  @!P2 IMAD.WIDE.U32 R16, R17, 0x4, R8 ;  /* 0x000000041110a825 */ /* 0x001fe200078e0008 */
[----:B------:R-:W-:-:S11]  /*01b0*/  CS2R R8, SRZ ;  /* 0x0000000000087805 */ /* 0x000fd6000001ff00 */
[----:B------:R-:W0:Y:S01]  /*01c0*/  @!P0 LDC.64 R18, c[0x0][0x390] ;  /* 0x0000e400ff128b82 */ /* 0x000e220000000a00 */
[----:B------:R5:W4:Y:S01]  /*01d0*/  @!P2 LDG.E R9, desc[UR4][R16.64] ;  /* 0x000000041009a981 */ /* 0x000b22000c1e1900 */
[----:B-1----:R-:W-:-:S05]  /*01e0*/  @!P0 LEA R13, R0, R11, 0x9 ;  /* 0x0000000b000d8211 */ /* 0x002fca00078e48ff */
[----:B0-----:R-:W-:-:S05]  /*01f0*/  @!P0 IMAD.WIDE.U32 R12, R13, 0x4, R18 ;  /* 0x000000040d0c8825 */ /* 0x001fca00078e0012 */
[----:B------:R0:W4:Y:S01]  /*0200*/  @!P0 LDG.E R8, desc[UR4][R12.64] ;  /* 0x000000040c088981 */ /* 0x000122000c1e1900 */
[CC--:B------:R-:W-:Y:S01]  /*0210*/  ISETP.GE.AND P1, PT, R3.reuse, R2.reuse, PT ;  /* 0x000000020300720c */ /* 0x0c0fe20003f26270 */
[----:B------:R-:W-:Y:S01]  /*0220*/  BSSY.RECONVERGENT B0, `(.L_x_12007) ;  /* 0x0000032000007945 */ /* 0x000fe20003800200 */
[C---:B--2---:R-:W-:Y:S02]  /*0230*/  IADD3 R15, PT, PT, R3.reuse, 0x100, RZ ;  /* 0x00000100030f7810 */ /* 0x044fe40007ffe0ff */
[----:B------:R-:W-:Y:S02]  /*0240*/  IADD3 R11, PT, PT, R3, 0x80, RZ ;  /* 0x00000080030b7810 */ /* 0x000fe40007ffe0ff */
[-C--:B------:R-:W-:Y:S02]  /*0250*/  ISETP.GE.AND P3, PT, R15, R2.reuse, PT ;  /* 0x000000020f00720c */ /* 0x080fe40003f66270 */
[----:B------:R-:W-:Y:S02]  /*0260*/  ISETP.GE.AND P2, PT, R11, R2, PT ;  /* 0x000000020b00720c */ /* 0x000fe40003f46270 */
[----:B-----5:R-:W-:-:S03]  /*0270*/  IADD3 R17, PT, PT, R3, 0x180, RZ ;  /* 0x0000018003117810 */ /* 0x020fc60007ffe0ff */
[----:B0-----:R-:W0:Y:S01]  /*0280*/  @!P1 LDC.64 R12, c[0x0][0x388] ;  /* 0x0000e200ff0c9b82 */ /* 0x001e220000000a00 */
[----:B------:R-:W-:Y:S02]  /*0290*/  ISETP.GE.AND P0, PT, R17, R2, PT ;  /* 0x000000021100720c */ /* 0x000fe40003f06270 */
[----:B------:R-:W-:Y:S02]  /*02a0*/  @!P1 LEA R17, R0, R3, 0x9 ;  /* 0x0000000300119211 */ /* 0x000fe400078e48ff */
[----:B------:R-:W-:-:S04]  /*02b0*/  @!P1 MOV R3, R11 ;  /* 0x0000000b00039202 */ /* 0x000fc80000000f00 */
[----:B------:R-:W-:Y:S01]  /*02c0*/  ISETP.GE.AND P4, PT, R3, R2, PT ;  /* 0x000000020300720c */ /* 0x000fe20003f86270 */
[----:B0-----:R-:W-:-:S04]  /*02d0*/  @!P1 IMAD.WIDE.U32 R12, R17, 0x4, R12 ;  /* 0x00000004110c9825 */ /* 0x001fc800078e000c */
[----:B---3--:R-:W-:-:S04]  /*02e0*/  @!P1 FMUL.FTZ R14, R7, R7 ;  /* 0x00000007070e9220 */ /* 0x008fc80000410000 */
[----:B------:R-:W-:-:S04]  /*02f0*/  @!P1 FMUL.FTZ R14, R14, R7 ;  /* 0x000000070e0e9220 */ /* 0x000fc80000410000 */
[----:B------:R-:W-:Y:S01]  /*0300*/  @!P1 FFMA.FTZ R14, R14, 0.044714998453855514526, R7 ;  /* 0x3d3727130e0e9823 */ /* 0x000fe20000010007 */
[----:B------:R-:W-:Y:S01]  /*0310*/  @!P1 FMUL.FTZ R7, R7, 0.5 ;  /* 0x3f00000007079820 */ /* 0x000fe20000410000 */
[-C--:B----4-:R-:W-:Y:S02]  /*0320*/  @!P2 FMUL.FTZ R15, R10, R10.reuse ;  /* 0x0000000a0a0fa220 */ /* 0x090fe40000410000 */
[----:B------:R-:W-:Y:S02]  /*0330*/  @!P1 FMUL.FTZ R14, R14, 0.79788458347320556641 ;  /* 0x3f4c422a0e0e9820 */ /* 0x000fe40000410000 */
[----:B------:R-:W-:-:S04]  /*0340*/  @!P2 FMUL.FTZ R15, R15, R10 ;  /* 0x0000000a0f0fa220 */ /* 0x000fc80000410000 */
[----:B------:R-:W0:Y:S01]  /*0350*/  @!P1 MUFU.TANH R14, R14 ;  /* 0x0000000e000e9308 */ /* 0x000e220000002400 */
[----:B------:R-:W-:Y:S01]  /*0360*/  @!P2 FFMA.FTZ R15, R15, 0.044714998453855514526, R10 ;  /* 0x3d3727130f0fa823 */ /* 0x000fe2000001000a */
[----:B------:R-:W-:-:S03]  /*0370*/  @!P2 FMUL.FTZ R10, R10, 0.5 ;  /* 0x3f0000000a0aa820 */ /* 0x000fc60000410000 */
[----:B------:R-:W-:-:S06]  /*0380*/  @!P2 FMUL.FTZ R15, R15, 0.79788458347320556641 ;  /* 0x3f4c422a0f0fa820 */ /* 0x000fcc0000410000 */
[----:B------:R-:W1:Y:S01]  /*0390*/  @!P2 MUFU.TANH R15, R15 ;  /* 0x0000000f000fa308 */ /* 0x000e620000002400 */
[----:B------:R-:W-:-:S04]  /*03a0*/  @!P3 FMUL.FTZ R16, R9, R9 ;  /* 0x000000090910b220 */ /* 0x000fc80000410000 */
[----:B------:R-:W-:Y:S01]  /*03b0*/  @!P3 FMUL.FTZ R16, R16, R9 ;  /* 0x000000091010b220 */ /* 0x000fe20000410000 */
[----:B0-----:R-:W-:-:S03]  /*03c0*/  @!P1 FADD.FTZ R14, R14, 1 ;  /* 0x3f8000000e0e9421 */ /* 0x001fc60000010000 */
[----:B------:R-:W-:Y:S01]  /*03d0*/  @!P3 FFMA.FTZ R16, R16, 0.044714998453855514526, R9 ;  /* 0x3d3727131010b823 */ /* 0x000fe20000010009 */
[----:B------:R-:W-:Y:S01]  /*03e0*/  @!P1 FMUL.FTZ R6, R7, R14 ;  /* 0x0000000e07069220 */ /* 0x000fe20000410000 */
[----:B------:R-:W-:Y:S02]  /*03f0*/  @!P3 FMUL.FTZ R9, R9, 0.5 ;  /* 0x3f0000000909b820 */ /* 0x000fe40000410000 */
[----:B------:R-:W-:Y:S02]  /*0400*/  @!P3 FMUL.FTZ R16, R16, 0.79788458347320556641 ;  /* 0x3f4c422a1010b820 */ /* 0x000fe40000410000 */
[----:B------:R0:W-:Y:S01]  /*0410*/  @!P1 STG.E desc[UR4][R12.64], R6 ;  /* 0x000000060c009986 */ /* 0x0001e2000c101904 */
[----:B-1----:R-:W-:-:S03]  /*0420*/  @!P2 FADD.FTZ R15, R15, 1 ;  /* 0x3f8000000f0fa421 */ /* 0x002fc60000010000 */
[----:B------:R-:W1:Y:S01]  /*0430*/  @!P3 MUFU.TANH R16, R16 ;  /* 0x000000100010b308 */ /* 0x000e620000002400 */
[----:B------:R-:W-:Y:S01]  /*0440*/  @!P2 FMUL.FTZ R4, R10, R15 ;  /* 0x0000000f0a04a220 */ /* 0x000fe20000410000 */
[----:B------:R-:W-:Y:S01]  /*0450*/  @!P0 FMUL.FTZ R7, R8, R8 ;  /* 0x0000000808078220 */ /* 0x000fe20000410000 */
[----:B-1----:R-:W-:-:S04]  /*0460*/  @!P3 FADD.FTZ R16, R16, 1 ;  /* 0x3f8000001010b421 */ /* 0x002fc80000010000 */
[----:B------:R-:W-:Y:S01]  /*0470*/  @!P3 FMUL.FTZ R5, R9, R16 ;  /* 0x000000100905b220 */ /* 0x000fe20000410000 */
[----:B------:R-:W-:Y:S01]  /*0480*/  @!P0 FMUL.FTZ R9, R7, R8 ;  /* 0x0000000807098220 */ /* 0x000fe20000410000 */
[----:B0-----:R-:W-:Y:S06]  /*0490*/  @P4 BRA `(.L_x_12008) ;  /* 0x0000000000284947 */ /* 0x001fec0003800000 */
[----:B------:R-:W0:Y:S01]  /*04a0*/  LDC.64 R6, c[0x0][0x388] ;  /* 0x0000e200ff067b82 */ /* 0x000e220000000a00 */
[----:B------:R-:W-:Y:S02]  /*04b0*/  LEA R11, R0, R3, 0x9 ;  /* 0x00000003000b7211 */ /* 0x000fe400078e48ff */
[----:B------:R-:W-:-:S04]  /*04c0*/  IADD3 R3, PT, PT, R3, 0x80, RZ ;  /* 0x0000008003037810 */ /* 0x000fc80007ffe0ff */
[----:B------:R-:W-:-:S13]  /*04d0*/  ISETP.GE.AND P1, PT, R3, R2, PT ;  /* 0x000000020300720c */ /* 0x000fda0003f26270 */
[----:B------:R-:W-:Y:S02]  /*04e0*/  @!P1 LEA R13, R0, R3, 0x9 ;  /* 0x00000003000d9211 */ /* 0x000fe400078e48ff */
[----:B------:R-:W-:Y:S01]  /*04f0*/  @!P1 IADD3 R3, PT, PT, R3, 0x80, RZ ;  /* 0x0000008003039810 */ /* 0x000fe20007ffe0ff */
[----:B0-----:R-:W-:-:S04]  /*0500*/  IMAD.WIDE.U32 R10, R11, 0x4, R6 ;  /* 0x000000040b0a7825 */ /* 0x001fc800078e0006 */
[----:B------:R-:W-:Y:S01]  /*0510*/  @!P1 IMAD.WIDE.U32 R6, R13, 0x4, R6 ;  /* 0x000000040d069825 */ /* 0x000fe200078e0006 */
[----:B------:R0:W-:Y:S04]  /*0520*/  STG.E desc[UR4][R10.64], R4 ;  /* 0x000000040a007986 */ /* 0x0001e8000c101904 */
[----:B------:R0:W-:Y:S02]  /*0530*/  @!P1 STG.E desc[UR4][R6.64], R5 ;  /* 0x0000000506009986 */ /* 0x0001e4000c101904 */
.L_x_12008:
[----:B------:R-:W-:Y:S05]  /*0540*/  BSYNC.RECONVERGENT B0 ;  /* 0x0000000000007941 */ /* 0x000fea0003800200 */
.L_x_12007:
[----:B------:R-:W-:Y:S01]  /*0550*/  ISETP.GE.AND P1, PT, R3, R2, PT ;  /* 0x000000020300720c */ /* 0x000fe20003f26270 */
[----:B------:R-:W-:-:S04]  /*0560*/  @!P0 FFMA.FTZ R9, R9, 0.044714998453855514526, R8 ;  /* 0x3d37271309098823 */ /* 0x000fc80000010008 */
[----:B------:R-:W-:-:S08]  /*0570*/  @!P0 FMUL.FTZ R9, R9, 0.79788458347320556641 ;  /* 0x3f4c422a09098820 */ /* 0x000fd00000410000 */
[----:B------:R-:W-:Y:S05]  /*0580*/  @P1 EXIT ;  /* 0x000000000000194d */ /* 0x000fea0003800000 */
[----:B0-----:R-:W0:Y:S01]  /*0590*/  LDC.64 R4, c[0x0][0x388] ;  /* 0x0000e200ff047b82 */ /* 0x001e220000000a00 */
[----:B------:R-:W1:Y:S01]  /*05a0*/  @!P0 MUFU.TANH R9, R9 ;  /* 0x0000000900098308 */ /* 0x000e620000002400 */
[----:B------:R-:W-:Y:S01]  /*05b0*/  LEA R11, R0, R3, 0x9 ;  /* 0x00000003000b7211 */ /* 0x000fe200078e48ff */
[----:B------:R-:W-:Y:S01]  /*05c0*/  @!P0 FMUL.FTZ R8, R8, 0.5 ;  /* 0x3f00000008088820 */ /* 0x000fe20000410000 */
[----:B-1----:R-:W-:-:S04]  /*05d0*/  @!P0 FADD.FTZ R3, R9, 1 ;  /* 0x3f80000009038421 */ /* 0x002fc80000010000 */
[----:B------:R-:W-:Y:S01]  /*05e0*/  @!P0 FMUL.FTZ R7, R8, R3 ;  /* 0x0000000308078220 */ /* 0x000fe20000410000 */
[----:B0-----:R-:W-:-:S05]  /*05f0*/  IMAD.WIDE.U32 R2, R11, 0x4, R4 ;  /* 0x000000040b027825 */ /* 0x001fca00078e0004 */
[----:B------:R-:W-:Y:S01]  /*0600*/  STG.E desc[UR4][R2.64], R7 ;  /* 0x0000000702007986 */ /* 0x000fe2000c101904 */
[----:B------:R-:W-:Y:S05]  /*0610*/  EXIT ;  /* 0x000000000000794d */ /* 0x000fea0003800000 */
.L_x_12009:
        /* <DEDUP_REMOVED lines=14> */
.L_x_12957:


//--------------------- .text._ZN2at6native29vectorized_elementwise_kernelILi2EZZZNS0_18GeluCUDAKernelImplERNS_18TensorIteratorBaseENS0_8GeluTypeEENKUlvE_clEvENKUlvE0_clEvEUlfE_St5arrayIPcLm2EEEEviT0_T1_ --------------------------
	.section	.text._ZN2at6native29vectorized_elementwise_kernelILi2EZZZNS0_18GeluCUDAKernelImplERNS_18TensorIteratorBaseENS0_8GeluTypeEENKUlvE_clEvENKUlvE0_clEvEUlfE_St5arrayIPcLm2EEEEviT0_T1_,"ax",@progbits
	.align	128
        .global         _ZN2at6native29vectorized_elementwise_kernelILi2EZZZNS0_18GeluCUDAKernelImplERNS_18TensorIteratorBaseENS0_8GeluTypeEENKUlvE_clEvENKUlvE0_clEvEUlfE_St5arrayIPcLm2EEEEviT0_T1_
        .type           _ZN2at6native29vectorized_elementwise_kernelILi2EZZZNS0_18GeluCUDAKernelImplERNS_18TensorIteratorBaseENS0_8GeluTypeEENKUlvE_clEvENKUlvE0_clEvEUlfE_St5arrayIPcLm2EEEEviT0_T1_,@function
        .size           _ZN2at6native29vectorized_elementwise_kernelILi2EZZZNS0_18GeluCUDAKernelImplERNS_18TensorIteratorBaseENS0_8GeluTypeEENKUlvE_clEvENKUlvE0_clEvEUlfE_St5arrayIPcLm2EEEEviT0_T1_,(.L_x_12958 - _ZN2at6native29vectorized_elementwise_kernelILi2EZZZNS0_18GeluCUDAKernelImplERNS_18TensorIteratorBaseENS0_8GeluTypeEENKUlvE_clEvENKUlvE0_clEvEUlfE_St5arrayIPcLm2EEEEviT0_T1_)
        .other          _ZN2at6native29vectorized_elementwise_kernelILi2EZZZNS0_18GeluCUDAKernelImplERNS_18TensorIteratorBaseENS0_8GeluTypeEENKUlvE_clEvENKUlvE0_clEvEUlfE_St5arrayIPcLm2EEEEviT0_T1_,@"STO_CUDA_ENTRY STV_DEFAULT"
_ZN2at6native29vectorized_elementwise_kernelILi2EZZZNS0_18GeluCUDAKernelImplERNS_18TensorIteratorBaseENS0_8GeluTypeEENKUlvE_clEvENKUlvE0_clEvEUlfE_St5arrayIPcLm2EEEEviT0_T1_:
.text._ZN2at6native29vectorized_elementwise_kernelILi2EZZZNS0_18GeluCUDAKernelImplERNS_18TensorIteratorBaseENS0_8GeluTypeEENKUlvE_clEvENKUlvE0_clEvEUlfE_St5arrayIPcLm2EEEEviT0_T1_:
        /* <DEDUP_REMOVED lines=12> */
[----:B------:R-:W-:Y:S01]  /*00c0*/  @!P3 IADD3 R11, PT, PT, R3, 0x80, RZ ;  /* 0x00000080030bb810 */ /* 0x000fe20007ffe0ff */
[----:B------:R-:W0:Y:S01]  /*00d0*/  @!P3 LDC.64 R26, c[0x0][0x390] ;  /* 0x0000e400ff1abb82 */ /* 0x000e220000000a00 */
[----:B------:R-:W-:Y:S02]  /*00e0*/  @!P3 IADD3 R13, PT, PT, R0, R3, RZ ;  /* 0x00000003000db210 */ /* 0x000fe40007ffe0ff */
[----:B------:R-:W-:-:S13]  /*00f0*/  ISETP.GE.U32.AND P4, PT, R11, R2, PT ;  /* 0x000000020b00720c */ /* 0x000fda0003f86070 */
[----:B------:R-:W-:Y:S02]  /*0100*/  @!P4 IADD3 R21, PT, PT, R0, R11, RZ ;  /* 0x0000000b0015c210 */ /* 0x000fe40007ffe0ff */
[----:B------:R-:W-:-:S04]  /*0110*/  @!P4 IADD3 R11, PT, PT, R11, 0x80, RZ ;  /* 0x000000800b0bc810 */ /* 0x000fc80007ffe0ff */
[----:B------:R-:W-:Y:S01]  /*0120*/  ISETP.GE.U32.AND P5, PT, R11, R2, PT ;  /* 0x000000020b00720c */ /* 0x000fe20003fa6070 */
[----:B0-----:R-:W-:Y:S02]  /*0130*/  @!P3 IMAD.WIDE.U32 R26, R13, 0x4, R26 ;  /* 0x000000040d1ab825 */ /* 0x001fe400078e001a */
[----:B------:R-:W0:Y:S03]  /*0140*/  @!P4 LDC.64 R12, c[0x0][0x390] ;  /* 0x0000e400ff0ccb82 */ /* 0x000e260000000a00 */
[----:B------:R-:W2:Y:S07]  /*0150*/  @!P3 LDG.E R22, desc[UR4][R26.64] ;  /* 0x000000041a16b981 */ /* 0x000eae000c1e1900 */
[----:B------:R-:W-:Y:S01]  /*0160*/  @!P5 IADD3 R17, PT, PT, R0, R11, RZ ;  /* 0x0000000b0011d210 */ /* 0x000fe20007ffe0ff */
[----:B------:R-:W1:Y:S01]  /*0170*/  @!P5 LDC.64 R14, c[0x0][0x390] ;  /* 0x0000e400ff0edb82 */ /* 0x000e620000000a00 */
[----:B------:R-:W-:-:S04]  /*0180*/  @!P5 IADD3 R11, PT, PT, R11, 0x80, RZ ;  /* 0x000000800b0bd810 */ /* 0x000fc80007ffe0ff */
[----:B------:R-:W-:-:S13]  /*0190*/  ISETP.GE.U32.AND P0, PT, R11, R2, PT ;  /* 0x000000020b00720c */ /* 0x000fda0003f06070 */
[----:B------:R-:W-:Y:S01]  /*01a0*/  @!P0 IADD3 R18, PT, PT, R0, R11, RZ ;  /* 0x0000000b00128210 */ /* 0x000fe20007ffe0ff */
[----:B------:R-:W3:Y:S01]  /*01b0*/  @!P0 LDC.64 R28, c[0x0][0x390] ;  /* 0x0000e400ff1c8b82 */ /* 0x000ee20000000a00 */
[----:B------:R-:W-:-:S04]  /*01c0*/  @!P0 IADD3 R11, PT, PT, R11, 0x80, RZ ;  /* 0x000000800b0b8810 */ /* 0x000fc80007ffe0ff */
[----:B------:R-:W-:-:S13]  /*01d0*/  ISETP.GE.U32.AND P2, PT, R11, R2, PT ;  /* 0x000000020b00720c */ /* 0x000fda0003f46070 */
[----:B------:R-:W-:Y:S02]  /*01e0*/  @!P2 IADD3 R19, PT, PT, R0, R11, RZ ;  /* 0x0000000b0013a210 */ /* 0x000fe40007ffe0ff */
[----:B------:R-:W-:-:S04]  /*01f0*/  @!P2 IADD3 R11, PT, PT, R11, 0x80, RZ ;  /* 0x000000800b0ba810 */ /* 0x000fc80007ffe0ff */
[----:B------:R-:W-:Y:S01]  /*0200*/  ISETP.GE.U32.AND P1, PT, R11, R2, PT ;  /* 0x000000020b00720c */ /* 0x000fe20003f26070 */
[----:B-1----:R-:W-:Y:S02]  /*0210*/  @!P5 IMAD.WIDE.U32 R14, R17, 0x4, R14 ;  /* 0x00000004110ed825 */ /* 0x002fe400078e000e */
[----:B------:R-:W1:Y:S03]  /*0220*/  @!P2 LDC.64 R16, c[0x0][0x390] ;  /* 0x0000e400ff10ab82 */ /* 0x000e660000000a00 */
[----:B------:R4:W5:Y:S07]  /*0230*/  @!P5 LDG.E R23, desc[UR4][R14.64] ;  /* 0x000000040e17d981 */ /* 0x00096e000c1e1900 */
[----:B------:R-:W-:-:S02]  /*0240*/  @!P1 IADD3 R25, PT, PT, R0, R11, RZ ;  /* 0x0000000b00199210 */ /* 0x000fc40007ffe0ff */
[----:B------:R-:W-:Y:S01]  /*0250*/  @!P1 IADD3 R11, PT, PT, R11, 0x80, RZ ;  /* 0x000000800b0b9810 */ /* 0x000fe20007ffe0ff */
[----:B0-----:R-:W-:Y:S01]  /*0260*/  @!P4 IMAD.WIDE.U32 R12, R21, 0x4, R12 ;  /* 0x00000004150cc825 */ /* 0x001fe200078e000c */
[----:B----4-:R-:W0:Y:S02]  /*0270*/  @!P1 LDC.64 R14, c[0x0][0x390] ;  /* 0x0000e400ff0e9b82 */ /* 0x010e240000000a00 */
[----:B------:R-:W-:Y:S01]  /*0280*/  ISETP.GE.U32.AND P5, PT, R11, R2, PT ;  /* 0x000000020b00720c */ /* 0x000fe20003fa6070 */
[----:B------:R-:W-:Y:S02]  /*0290*/  HFMA2 R21, -RZ, RZ, 0, 0 ;  /* 0x00000000ff157431 */ /* 0x000fe400000001ff */
[----:B---3--:R-:W-:-:S04]  /*02a0*/  @!P0 IMAD.WIDE.U32 R28, R18, 0x4, R28 ;  /* 0x00000004121c8825 */ /* 0x008fc800078e001c */
[----:B------:R3:W4:Y:S06]  /*02b0*/  @!P4 LDG.E R21, desc[UR4][R12.64] ;  /* 0x000000040c15c981 */ /* 0x00072c000c1e1900 */
[----:B------:R-:W-:Y:S02]  /*02c0*/  @!P5 IADD3 R27, PT, PT, R0, R11, RZ ;  /* 0x0000000b001bd210 */ /* 0x000fe40007ffe0ff */
[----:B------:R-:W-:-:S04]  /*02d0*/  @!P5 IADD3 R11, PT, PT, R11, 0x80, RZ ;  /* 0x000000800b0bd810 */ /* 0x000fc80007ffe0ff */
[----:B------:R-:W-:Y:S01]  /*02e0*/  ISETP.GE.U32.AND P3, PT, R11, R2, PT ;  /* 0x000000020b00720c */ /* 0x000fe20003f66070 */
[----:B---3--:R-:W3:Y:S01]  /*02f0*/  @!P5 LDC.64 R12, c[0x0][0x390] ;  /* 0x0000e400ff0cdb82 */ /* 0x008ee20000000a00 */
[----:B-1----:R-:W-:-:S11]  /*0300*/  @!P2 IMAD.WIDE.U32 R16, R19, 0x4, R16 ;  /* 0x000000041310a825 */ /* 0x002fd600078e0010 */
[----:B------:R-:W1:Y:S01]  /*0310*/  @!P3 LDC.64 R18, c[0x0][0x390] ;  /* 0x0000e400ff12bb82 */ /* 0x000e620000000a00 */
[----:B------:R-:W-:Y:S01]  /*0320*/  HFMA2 R26, -RZ, RZ, 0, 0 ;  /* 0x00000000ff1a7431 */ /* 0x000fe200000001ff */
[----:B------:R-:W-:Y:S01]  /*0330*/  @!P3 IADD3 R11, PT, PT, R0, R11, RZ ;  /* 0x0000000b000bb210 */ /* 0x000fe20007ffe0ff */
[----:B0-----:R-:W-:Y:S01]  /*0340*/  @!P1 IMAD.WIDE.U32 R14, R25, 0x4, R14 ;  /* 0x00000004190e9825 */ /* 0x001fe200078e000e */
[----:B------:R-:W-:Y:S02]  /*0350*/  MOV R24, RZ ;  /* 0x000000ff00187202 */ /* 0x000fe40000000f00 */
[----:B------:R-:W-:-:S04]  /*0360*/  MOV R25, RZ ;  /* 0x000000ff00197202 */ /* 0x000fc80000000f00 */
[----:B------:R-:W4:Y:S01]  /*0370*/  @!P0 LDG.E R24, desc[UR4][R28.64] ;  /* 0x000000041c188981 */ /* 0x000f22000c1e1900 */
[----:B---3--:R-:W-:-:S04]  /*0380*/  @!P5 IMAD.WIDE.U32 R12, R27, 0x4, R12 ;  /* 0x000000041b0cd825 */ /* 0x008fc800078e000c */
[----:B------:R-:W-:Y:S01]  /*0390*/  HFMA2 R27, -RZ, RZ, 0, 0 ;  /* 0x00000000ff1b7431 */ /* 0x000fe200000001ff */
[----:B------:R0:W3:Y:S04]  /*03a0*/  @!P2 LDG.E R26, desc[UR4][R16.64] ;  /* 0x00000004101aa981 */ /* 0x0000e8000c1e1900 */
[----:B------:R-:W3:Y:S01]  /*03b0*/  @!P1 LDG.E R25, desc[UR4][R14.64] ;  /* 0x000000040e199981 */ /* 0x000ee2000c1e1900 */
[----:B-1----:R-:W-:Y:S01]  /*03c0*/  @!P3 IMAD.WIDE.U32 R18, R11, 0x4, R18 ;  /* 0x000000040b12b825 */ /* 0x002fe200078e0012 */
[----:B------:R-:W-:Y:S02]  /*03d0*/  MOV R11, RZ ;  /* 0x000000ff000b7202 */ /* 0x000fe40000000f00 */
[----:B------:R1:W3:Y:S04]  /*03e0*/  @!P5 LDG.E R27, desc[UR4][R12.64] ;  /* 0x000000040c1bd981 */ /* 0x0002e8000c1e1900 */
[----:B------:R1:W3:Y:S01]  /*03f0*/  @!P3 LDG.E R11, desc[UR4][R18.64] ;  /* 0x00000004120bb981 */ /* 0x0002e2000c1e1900 */
[----:B0-----:R-:W-:-:S04]  /*0400*/  IADD3 R17, PT, PT, R3, 0x100, RZ ;  /* 0x0000010003117810 */ /* 0x001fc80007ffe0ff */
[-C--:B------:R-:W-:Y:S02]  /*0410*/  ISETP.GE.U32.AND P5, PT, R17, R2.reuse, PT ;  /* 0x000000021100720c */ /* 0x080fe40003fa6070 */
[CC--:B------:R-:W-:Y:S02]  /*0420*/  ISETP.GE.U32.AND P0, PT, R3.reuse, R2.reuse, PT ;  /* 0x000000020300720c */ /* 0x0c0fe40003f06070 */
[C---:B-1----:R-:W-:Y:S02]  /*0430*/  IADD3 R13, PT, PT, R3.reuse, 0x180, RZ ;  /* 0x00000180030d7810 */ /* 0x042fe40007ffe0ff */
[C---:B------:R-:W-:Y:S02]  /*0440*/  IADD3 R17, PT, PT, R3.reuse, 0x200, RZ ;  /* 0x0000020003117810 */ /* 0x040fe40007ffe0ff */
[----:B------:R-:W-:Y:S02]  /*0450*/  IADD3 R19, PT, PT, R3, 0x280, RZ ;  /* 0x0000028003137810 */ /* 0x000fe40007ffe0ff */
[----:B------:R-:W-:-:S02]  /*0460*/  ISETP.GE.U32.AND P2, PT, R13, R2, PT ;  /* 0x000000020d00720c */ /* 0x000fc40003f46070 */
[----:B------:R-:W-:Y:S02]  /*0470*/  IADD3 R29, PT, PT, R3, 0x380, RZ ;  /* 0x00000380031d7810 */ /* 0x000fe40007ffe0ff */
[-C--:B------:R-:W-:Y:S02]  /*0480*/  ISETP.GE.U32.AND P3, PT, R17, R2.reuse, PT ;  /* 0x000000021100720c */ /* 0x080fe40003f66070 */
[----:B------:R-:W-:Y:S01]  /*0490*/  ISETP.GE.U32.AND P4, PT, R19, R2, PT ;  /* 0x000000021300720c */ /* 0x000fe20003f86070 */
[----:B------:R-:W-:Y:S04]  /*04a0*/  BSSY.RECONVERGENT B0, `(.L_x_12011) ;  /* 0x0000077000007945 */ /* 0x000fe80003800200 */
[----:B------:R-:W-:Y:S01]  /*04b0*/  BSSY.RELIABLE B1, `(.L_x_12012) ;  /* 0x000006f000017945 */ /* 0x000fe20003800100 */
[----:B--2---:R-:W-:-:S04]  /*04c0*/  @!P0 FMUL.FTZ R15, R22, R22 ;  /* 0x00000016160f8220 */ /* 0x004fc80000410000 */
[----:B------:R-:W-:-:S04]  /*04d0*/  @!P0 FMUL.FTZ R15, R15, R22 ;  /* 0x000000160f0f8220 */ /* 0x000fc80000410000 */
[----:B------:R-:W-:-:S04]  /*04e0*/  @!P0 FFMA.FTZ R15, R15, 0.044714998453855514526, R22 ;  /* 0x3d3727130f0f8823 */ /* 0x000fc80000010016 */
[----:B------:R-:W-:-:S06]  /*04f0*/  @!P0 FMUL.FTZ R12, R15, 0.79788458347320556641 ;  /* 0x3f4c422a0f0c8820 */ /* 0x000fcc0000410000 */
[----:B------:R-:W0:Y:S01]  /*0500*/  @!P0 MUFU.TANH R12, R12 ;  /* 0x0000000c000c8308 */ /* 0x000e220000002400 */
[----:B-----5:R-:W-:-:S04]  /*0510*/  @!P5 FMUL.FTZ R14, R23, R23 ;  /* 0x00000017170ed220 */ /* 0x020fc80000410000 */
[----:B------:R-:W-:-:S04]  /*0520*/  @!P5 FMUL.FTZ R14, R14, R23 ;  /* 0x000000170e0ed220 */ /* 0x000fc80000410000 */
[----:B------:R-:W-:-:S04]  /*0530*/  @!P5 FFMA.FTZ R14, R14, 0.044714998453855514526, R23 ;  /* 0x3d3727130e0ed823 */ /* 0x000fc80000010017 */
[----:B------:R-:W-:-:S06]  /*0540*/  @!P5 FMUL.FTZ R14, R14, 0.79788458347320556641 ;  /* 0x3f4c422a0e0ed820 */ /* 0x000fcc0000410000 */
[----:B------:R-:W1:Y:S01]  /*0550*/  @!P5 MUFU.TANH R14, R14 ;  /* 0x0000000e000ed308 */ /* 0x000e620000002400 */
[----:B------:R-:W-:Y:S01]  /*0560*/  @!P5 FMUL.FTZ R23, R23, 0.5 ;  /* 0x3f0000001717d820 */ /* 0x000fe20000410000 */
[----:B------:R-:W-:Y:S01]  /*0570*/  IADD3 R15, PT, PT, R3, 0x80, RZ ;  /* 0x00000080030f7810 */ /* 0x000fe20007ffe0ff */
[----:B0-----:R-:W-:Y:S01]  /*0580*/  @!P0 FADD.FTZ R13, R12, 1 ;  /* 0x3f8000000c0d8421 */ /* 0x001fe20000010000 */
[----:B------:R-:W-:Y:S02]  /*0590*/  @!P0 FMUL.FTZ R22, R22, 0.5 ;  /* 0x3f00000016168820 */ /* 0x000fe40000410000 */
[----:B------:R-:W-:Y:S01]  /*05a0*/  ISETP.GE.U32.AND P1, PT, R15, R2, PT ;  /* 0x000000020f00720c */ /* 0x000fe20003f26070 */
[----:B-1----:R-:W-:-:S04]  /*05b0*/  @!P5 FADD.FTZ R14, R14, 1 ;  /* 0x3f8000000e0ed421 */ /* 0x002fc80000010000 */
[----:B------:R-:W-:Y:S01]  /*05c0*/  @!P5 FMUL.FTZ R4, R23, R14 ;  /* 0x0000000e1704d220 */ /* 0x000fe20000410000 */
[----:B------:R-:W-:Y:S02]  /*05d0*/  IADD3 R23, PT, PT, R3, 0x300, RZ ;  /* 0x0000030003177810 */ /* 0x000fe40007ffe0ff */
[-C--:B------:R-:W-:Y:S02]  /*05e0*/  ISETP.GE.U32.AND P5, PT, R29, R2.reuse, PT ;  /* 0x000000021d00720c */ /* 0x080fe40003fa6070 */
[----:B------:R-:W-:Y:S01]  /*05f0*/  ISETP.GE.U32.AND P6, PT, R23, R2, PT ;  /* 0x000000021700720c */ /* 0x000fe20003fc6070 */
[----:B------:R-:W-:Y:S02]  /*0600*/  @!P0 FMUL.FTZ R20, R22, R13 ;  /* 0x0000000d16148220 */ /* 0x000fe40000410000 */
[----:B------:R-:W0:Y:S01]  /*0610*/  @!P0 LDC.64 R12, c[0x0][0x388] ;  /* 0x0000e200ff0c8b82 */ /* 0x000e220000000a00 */
[----:B----4-:R-:W-:Y:S01]  /*0620*/  @!P1 FMUL.FTZ R16, R21, R21 ;  /* 0x0000001515109220 */ /* 0x010fe20000410000 */
[----:B------:R-:W-:Y:S01]  /*0630*/  @!P2 FMUL.FTZ R17, R24, R24 ;  /* 0x000000181811a220 */ /* 0x000fe20000410000 */
[----:B---3--:R-:W-:-:S03]  /*0640*/  @!P3 FMUL.FTZ R19, R26, R26 ;  /* 0x0000001a1a13b220 */ /* 0x008fc60000410000 */
[----:B------:R-:W-:Y:S01]  /*0650*/  @!P2 FMUL.FTZ R17, R17, R24 ;  /* 0x000000181111a220 */ /* 0x000fe20000410000 */
[----:B------:R-:W-:Y:S01]  /*0660*/  @!P4 FMUL.FTZ R18, R25, R25 ;  /* 0x000000191912c220 */ /* 0x000fe20000410000 */
[----:B------:R-:W-:Y:S01]  /*0670*/  @!P3 FMUL.FTZ R19, R19, R26 ;  /* 0x0000001a1313b220 */ /* 0x000fe20000410000 */
[----:B------:R-:W-:Y:S02]  /*0680*/  @!P1 FMUL.FTZ R16, R16, R21 ;  /* 0x0000001510109220 */ /* 0x000fe40000410000 */
[----:B------:R-:W-:Y:S01]  /*0690*/  @!P4 FMUL.FTZ R18, R18, R25 ;  /* 0x000000191212c220 */ /* 0x000fe20000410000 */
[----:B------:R-:W-:Y:S01]  /*06a0*/  @!P6 FMUL.FTZ R22, R27, R27 ;  /* 0x0000001b1b16e220 */ /* 0x000fe20000410000 */
[----:B------:R-:W-:Y:S01]  /*06b0*/  @!P2 FFMA.FTZ R17, R17, 0.044714998453855514526, R24 ;  /* 0x3d3727131111a823 */ /* 0x000fe20000010018 */
[----:B------:R-:W-:Y:S02]  /*06c0*/  @!P5 FMUL.FTZ R28, R11, R11 ;  /* 0x0000000b0b1cd220 */ /* 0x000fe40000410000 */
[----:B------:R-:W-:Y:S01]  /*06d0*/  @!P6 FMUL.FTZ R22, R22, R27 ;  /* 0x0000001b1616e220 */ /* 0x000fe20000410000 */
[----:B------:R-:W-:Y:S01]  /*06e0*/  @!P3 FFMA.FTZ R19, R19, 0.044714998453855514526, R26 ;  /* 0x3d3727131313b823 */ /* 0x000fe2000001001a */
[----:B------:R-:W-:Y:S01]  /*06f0*/  @!P5 FMUL.FTZ R28, R28, R11 ;  /* 0x0000000b1c1cd220 */ /* 0x000fe20000410000 */
[----:B------:R-:W-:Y:S01]  /*0700*/  @!P4 FFMA.FTZ R18, R18, 0.044714998453855514526, R25 ;  /* 0x3d3727131212c823 */ /* 0x000fe20000010019 */
[----:B------:R-:W-:Y:S01]  /*0710*/  @!P6 FFMA.FTZ R22, R22, 0.044714998453855514526, R27 ;  /* 0x3d3727131616e823 */ /* 0x000fe2000001001b */
[----:B------:R-:W-:Y:S01]  /*0720*/  @!P1 FFMA.FTZ R16, R16, 0.044714998453855514526, R21 ;  /* 0x3d37271310109823 */ /* 0x000fe20000010015 */
[----:B------:R-:W-:Y:S01]  /*0730*/  @!P2 FMUL.FTZ R14, R17, 0.79788458347320556641 ;  /* 0x3f4c422a110ea820 */ /* 0x000fe20000410000 */
[----:B------:R-:W-:Y:S01]  /*0740*/  @!P5 FFMA.FTZ R28, R28, 0.044714998453855514526, R11 ;  /* 0x3d3727131c1cd823 */ /* 0x000fe2000001000b */
[----:B------:R-:W-:Y:S01]  /*0750*/  @!P3 FMUL.FTZ R17, R19, 0.79788458347320556641 ;  /* 0x3f4c422a1311b820 */ /* 0x000fe20000410000 */
[----:B------:R-:W-:Y:S01]  /*0760*/  @!P4 FMUL.FTZ R19, R18, 0.79788458347320556641 ;  /* 0x3f4c422a1213c820 */ /* 0x000fe20000410000 */
[----:B------:R-:W-:Y:S01]  /*0770*/  @!P6 FMUL.FTZ R18, R22, 0.79788458347320556641 ;  /* 0x3f4c422a1612e820 */ /* 0x000fe20000410000 */
[----:B------:R-:W-:Y:S01]  /*0780*/  @!P1 FMUL.FTZ R16, R16, 0.79788458347320556641 ;  /* 0x3f4c422a10109820 */ /* 0x000fe20000410000 */
[----:B------:R-:W-:Y:S01]  /*0790*/  @!P5 FMUL.FTZ R22, R28, 0.79788458347320556641 ;  /* 0x3f4c422a1c16d820 */ /* 0x000fe20000410000 */
[----:B------:R-:W-:Y:S01]  /*07a0*/  @!P0 IADD3 R23, PT, PT, R0, R3, RZ ;  /* 0x0000000300178210 */ /* 0x000fe20007ffe0ff */
[----:B------:R-:W-:Y:S01]  /*07b0*/  @!P2 MUFU.TANH R14, R14 ;  /* 0x0000000e000ea308 */ /* 0x000fe20000002400 */
[----:B------:R-:W-:-:S03]  /*07c0*/  @!P0 MOV R3, R15 ;  /* 0x0000000f00038202 */ /* 0x000fc60000000f00 */
[----:B0-----:R-:W-:-:S04]  /*07d0*/  @!P0 IMAD.WIDE.U32 R12, R23, 0x4, R12 ;  /* 0x00000004170c8825 */ /* 0x001fc800078e000c */
[----:B------:R-:W0:Y:S01]  /*07e0*/  @!P1 MUFU.TANH R16, R16 ;  /* 0x0000001000109308 */ /* 0x000e220000002400 */
[----:B------:R1:W-:Y:S01]  /*07f0*/  @!P0 STG.E desc[UR4][R12.64], R20 ;  /* 0x000000140c008986 */ /* 0x0003e2000c101904 */
[----:B------:R-:W-:-:S06]  /*0800*/  ISETP.GE.U32.AND P0, PT, R3, R2, PT ;  /* 0x000000020300720c */ /* 0x000fcc0003f06070 */
[----:B------:R-:W2:Y:S08]  /*0810*/  @!P3 MUFU.TANH R17, R17 ;  /* 0x000000110011b308 */ /* 0x000eb00000002400 */
[----:B------:R-:W3:Y:S08]  /*0820*/  @!P4 MUFU.TANH R19, R19 ;  /* 0x000000130013c308 */ /* 0x000ef00000002400 */
[----:B------:R-:W4:Y:S08]  /*0830*/  @!P6 MUFU.TANH R18, R18 ;  /* 0x000000120012e308 */ /* 0x000f300000002400 */
[----:B------:R-:W5:Y:S01]  /*0840*/  @!P5 MUFU.TANH R22, R22 ;  /* 0x000000160016d308 */ /* 0x000f620000002400 */
[----:B------:R-:W-:Y:S01]  /*0850*/  @!P1 FMUL.FTZ R21, R21, 0.5 ;  /* 0x3f00000015159820 */ /* 0x000fe20000410000 */
[----:B0-----:R-:W-:Y:S01]  /*0860*/  @!P1 FADD.FTZ R16, R16, 1 ;  /* 0x3f80000010109421 */ /* 0x001fe20000010000 */
[----:B------:R-:W-:Y:S01]  /*0870*/  @!P2 FMUL.FTZ R24, R24, 0.5 ;  /* 0x3f0000001818a820 */ /* 0x000fe20000410000 */
[----:B-1----:R-:W-:Y:S01]  /*0880*/  @!P2 FADD.FTZ R13, R14, 1 ;  /* 0x3f8000000e0da421 */ /* 0x002fe20000010000 */
[----:B------:R-:W-:Y:S01]  /*0890*/  @!P3 FMUL.FTZ R26, R26, 0.5 ;  /* 0x3f0000001a1ab820 */ /* 0x000fe20000410000 */
[----:B------:R-:W-:Y:S01]  /*08a0*/  @!P4 FMUL.FTZ R25, R25, 0.5 ;  /* 0x3f0000001919c820 */ /* 0x000fe20000410000 */
[----:B--2---:R-:W-:Y:S01]  /*08b0*/  @!P3 FADD.FTZ R17, R17, 1 ;  /* 0x3f8000001111b421 */ /* 0x004fe20000010000 */
[----:B------:R-:W-:Y:S01]  /*08c0*/  @!P6 FMUL.FTZ R27, R27, 0.5 ;  /* 0x3f0000001b1be820 */ /* 0x000fe20000410000 */
[----:B---3--:R-:W-:Y:S01]  /*08d0*/  @!P4 FADD.FTZ R12, R19, 1 ;  /* 0x3f800000130cc421 */ /* 0x008fe20000010000 */
[----:B------:R-:W-:Y:S01]  /*08e0*/  @!P5 FMUL.FTZ R11, R11, 0.5 ;  /* 0x3f0000000b0bd820 */ /* 0x000fe20000410000 */
[----:B----4-:R-:W-:Y:S01]  /*08f0*/  @!P6 FADD.FTZ R18, R18, 1 ;  /* 0x3f8000001212e421 */ /* 0x010fe20000010000 */
[----:B------:R-:W-:Y:S01]  /*0900*/  @!P1 FMUL.FTZ R5, R21, R16 ;  /* 0x0000001015059220 */ /* 0x000fe20000410000 */
[----:B------:R-:W-:Y:S01]  /*0910*/  @!P2 FMUL.FTZ R6, R24, R13 ;  /* 0x0000000d1806a220 */ /* 0x000fe20000410000 */
[----:B-----5:R-:W-:Y:S01]  /*0920*/  @!P5 FADD.FTZ R22, R22, 1 ;  /* 0x3f8000001616d421 */ /* 0x020fe20000010000 */
[----:B------:R-:W-:Y:S01]  /*0930*/  @!P3 FMUL.FTZ R7, R26, R17 ;  /* 0x000000111a07b220 */ /* 0x000fe20000410000 */
[----:B------:R-:W-:Y:S01]  /*0940*/  @!P4 FMUL.FTZ R8, R25, R12 ;  /* 0x0000000c1908c220 */ /* 0x000fe20000410000 */
[----:B------:R-:W-:Y:S01]  /*0950*/  @!P6 FMUL.FTZ R9, R27, R18 ;  /* 0x000000121b09e220 */ /* 0x000fe20000410000 */
[----:B------:R-:W-:Y:S01]  /*0960*/  @!P5 FMUL.FTZ R10, R11, R22 ;  /* 0x000000160b0ad220 */ /* 0x000fe20000410000 */
[----:B------:R-:W-:Y:S06]  /*0970*/  @P0 BRA `(.L_x_12013) ;  /* 0x0000000000300947 */ /* 0x000fec0003800000 */
        /* <DEDUP_REMOVED lines=12> */
.L_x_12013:
[----:B------:R-:W-:-:S13]  /*0a40*/  ISETP.GE.U32.AND P0, PT, R3, R2, PT ;  /* 0x000000020300720c */ /* 0x000fda0003f06070 */
[----:B------:R-:W-:Y:S05]  /*0a50*/  @P0 BRA `(.L_x_12015) ;  /* 0x0000000000300947 */ /* 0x000fea0003800000 */
[----:B0-----:R-:W0:Y:S01]  /*0a60*/  LDC.64 R4, c[0x0][0x388] ;  /* 0x0000e200ff047b82 */ /* 0x001e220000000a00 */
[----:B------:R-:W-:Y:S02]  /*0a70*/  IADD3 R11, PT, PT, R0, R3, RZ ;  /* 0x00000003000b7210 */ /* 0x000fe40007ffe0ff */
[----:B------:R-:W-:-:S03]  /*0a80*/  IADD3 R3, PT, PT, R3, 0x80, RZ ;  /* 0x0000008003037810 */ /* 0x000fc60007ffe0ff */
[----:B0-----:R-:W-:-:S05]  /*0a90*/  IMAD.WIDE.U32 R4, R11, 0x4, R4 ;  /* 0x000000040b047825 */ /* 0x001fca00078e0004 */
[----:B------:R1:W-:Y:S02]  /*0aa0*/  STG.E desc[UR4][R4.64], R6 ;  /* 0x0000000604007986 */ /* 0x0003e4000c101904 */
.L_x_12014:
[----:B------:R-:W-:-:S13]  /*0ab0*/  ISETP.GE.U32.AND P0, PT, R3, R2, PT ;  /* 0x000000020300720c */ /* 0x000fda0003f06070 */
[----:B------:R-:W-:Y:S05]  /*0ac0*/  @P0 BRA `(.L_x_12016) ;  /* 0x0000000000340947 */ /* 0x000fea0003800000 */
[----:B01----:R-:W0:Y:S01]  /*0ad0*/  LDC.64 R4, c[0x0][0x388] ;  /* 0x0000e200ff047b82 */ /* 0x003e220000000a00 */
[----:B------:R-:W-:Y:S02]  /*0ae0*/  IADD3 R11, PT, PT, R0, R3, RZ ;  /* 0x00000003000b7210 */ /* 0x000fe40007ffe0ff */
[----:B------:R-:W-:-:S03]  /*0af0*/  IADD3 R3, PT, PT, R3, 0x80, RZ ;  /* 0x0000008003037810 */ /* 0x000fc60007ffe0ff */
[----:B0-----:R-:W-:-:S05]  /*0b00*/  IMAD.WIDE.U32 R4, R11, 0x4, R4 ;  /* 0x000000040b047825 */ /* 0x001fca00078e0004 */
[----:B------:R1:W-:Y:S02]  /*0b10*/  STG.E desc[UR4][R4.64], R7 ;  /* 0x0000000704007986 */ /* 0x0003e4000c101904 */
.L_x_12015:
        /* <DEDUP_REMOVED lines=8> */
.L_x_12016:
[----:B------:R-:W-:Y:S05]  /*0ba0*/  BSYNC.RELIABLE B1 ;  /* 0x0000000000017941 */ /* 0x000fea0003800100 */
.L_x_12012:
[----:B------:R-:W-:-:S13]  /*0bb0*/  ISETP.GE.U32.AND P0, PT, R3, R2, PT ;  /* 0x000000020300720c */ /* 0x000fda0003f06070 */
[----:B012---:R-:W0:Y:S01]  /*0bc0*/  @!P0 LDC.64 R4, c[0x0][0x388] ;  /* 0x0000e200ff048b82 */ /* 0x007e220000000a00 */
[----:B------:R-:W-:Y:S02]  /*0bd0*/  @!P0 IADD3 R7, PT, PT, R0, R3, RZ ;  /* 0x0000000300078210 */ /* 0x000fe40007ffe0ff */
[----:B------:R-:W-:-:S03]  /*0be0*/  @!P0 IADD3 R3, PT, PT, R3, 0x80, RZ ;  /* 0x0000008003038810 */ /* 0x000fc60007ffe0ff */
[----:B0-----:R-:W-:-:S05]  /*0bf0*/  @!P0 IMAD.WIDE.U32 R4, R7, 0x4, R4 ;  /* 0x0000000407048825 */ /* 0x001fca00078e0004 */
[----:B------:R2:W-:Y:S02]  /*0c00*/  @!P0 STG.E desc[UR4][R4.64], R9 ;  /* 0x0000000904008986 */ /* 0x0005e4000c101904 */
.L_x_12017:
[----:B------:R-:W-:Y:S05]  /*0c10*/  BSYNC.RECONVERGENT B0 ;  /* 0x0000000000007941 */ /* 0x000fea0003800200 */
.L_x_12011:
        /* <DEDUP_REMOVED lines=8> */
.L_x_12010:
[----:B------:R-:W0:Y:S01]  /*0ca0*/  S2R R10, SR_TID.X ;  /* 0x00000000000a7919 */ /* 0x000e220000002100 */
[----:B------:R-:W1:Y:S08]  /*0cb0*/  LDC.64 R2, c[0x0][0x390] ;  /* 0x0000e400ff027b82 */ /* 0x000e700000000a00 */
[----:B------:R-:W2:Y:S01]  /*0cc0*/  LDC.64 R18, c[0x0][0x388] ;  /* 0x0000e200ff127b82 */ /* 0x000ea20000000a00 */
[----:B-1----:R-:W-:-:S04]  /*0cd0*/  IMAD.WIDE.U32 R2, R0, 0x4, R2 ;  /* 0x0000000400027825 */ /* 0x002fc800078e0002 */
[----:B0-----:R-:W-:-:S05]  /*0ce0*/  IMAD.WIDE.U32 R12, R10, 0x8, R2 ;  /* 0x000000080a0c7825 */ /* 0x001fca00078e0002 */
[----:B------:R-:W3:Y:S04]  /*0cf0*/  LDG.E.64 R8, desc[UR4][R12.64] ;  /* 0x000000040c087981 */ /* 0x000ee8000c1e1b00 */
[----:B------:R-:W4:Y:S04]  /*0d00*/  LDG.E.64 R2, desc[UR4][R12.64+0x400] ;  /* 0x000400040c027981 */ /* 0x000f28000c1e1b00 */
[----:B------:R-:W5:Y:S04]  /*0d10*/  LDG.E.64 R6, desc[UR4][R12.64+0x800] ;  /* 0x000800040c067981 */ /* 0x000f68000c1e1b00 */
[----:B------:R0:W5:Y:S01]  /*0d20*/  LDG.E.64 R4, desc[UR4][R12.64+0xc00] ;  /* 0x000c00040c047981 */ /* 0x000162000c1e1b00 */
[----:B--2---:R-:W-:-:S04]  /*0d30*/  IMAD.WIDE.U32 R18, R0, 0x4, R18 ;  /* 0x0000000400127825 */ /* 0x004fc800078e0012 */
[----:B---3--:R-:W-:Y:S01]  /*0d40*/  FMUL.FTZ R11, R8, R8 ;  /* 0x00000008080b7220 */ /* 0x008fe20000410000 */
[----:B------:R-:W-:-:S03]  /*0d50*/  FMUL.FTZ R14, R9, R9 ;  /* 0x00000009090e7220 */ /* 0x000fc60000410000 */
[----:B------:R-:W-:Y:S01]  /*0d60*/  FMUL.FTZ R11, R8, R11 ;  /* 0x0000000b080b7220 */ /* 0x000fe20000410000 */
[----:B----4-:R-:W-:Y:S01]  /*0d70*/  FMUL.FTZ R15, R2, R2 ;  /* 0x00000002020f7220 */ /* 0x010fe20000410000 */
[----:B------:R-:W-:Y:S01]  /*0d80*/  FMUL.FTZ R16, R3, R3 ;  /* 0x0000000303107220 */ /* 0x000fe20000410000 */
[----:B------:R-:W-:Y:S01]  /*0d90*/  FMUL.FTZ R14, R9, R14 ;  /* 0x0000000e090e7220 */ /* 0x000fe20000410000 */
[----:B-----5:R-:W-:Y:S01]  /*0da0*/  FMUL.FTZ R21, R6, R6 ;  /* 0x0000000606157220 */ /* 0x020fe20000410000 */
[----:B------:R-:W-:Y:S01]  /*0db0*/  FFMA.FTZ R11, R11, 0.044714998453855514526, R8 ;  /* 0x3d3727130b0b7823 */ /* 0x000fe20000010008 */
[----:B------:R-:W-:Y:S01]  /*0dc0*/  FMUL.FTZ R15, R2, R15 ;  /* 0x0000000f020f7220 */ /* 0x000fe20000410000 */
[----:B------:R-:W-:Y:S01]  /*0dd0*/  FMUL.FTZ R16, R3, R16 ;  /* 0x0000001003107220 */ /* 0x000fe20000410000 */
[----:B------:R-:W-:Y:S01]  /*0de0*/  FMUL.FTZ R20, R7, R7 ;  /* 0x0000000707147220 */ /* 0x000fe20000410000 */
[----:B------:R-:W-:Y:S01]  /*0df0*/  FMUL.FTZ R21, R6, R21 ;  /* 0x0000001506157220 */ /* 0x000fe20000410000 */
[----:B------:R-:W-:Y:S01]  /*0e00*/  FMUL.FTZ R11, R11, 0.79788458347320556641 ;  /* 0x3f4c422a0b0b7820 */ /* 0x000fe20000410000 */
[----:B0-----:R-:W-:Y:S01]  /*0e10*/  FFMA.FTZ R12, R15, 0.044714998453855514526, R2 ;  /* 0x3d3727130f0c7823 */ /* 0x001fe20000010002 */
[----:B------:R-:W-:Y:S01]  /*0e20*/  FFMA.FTZ R13, R16, 0.044714998453855514526, R3 ;  /* 0x3d372713100d7823 */ /* 0x000fe20000010003 */
[----:B------:R-:W-:Y:S01]  /*0e30*/  FMUL.FTZ R20, R7, R20 ;  /* 0x0000001407147220 */ /* 0x000fe20000410000 */
[----:B------:R-:W-:Y:S01]  /*0e40*/  FFMA.FTZ R21, R21, 0.044714998453855514526, R6 ;  /* 0x3d37271315157823 */ /* 0x000fe20000010006 */
[----:B------:R0:W1:Y:S01]  /*0e50*/  MUFU.TANH R17, R11 ;  /* 0x0000000b00117308 */ /* 0x0000620000002400 */
[----:B------:R-:W-:Y:S01]  /*0e60*/  FMUL.FTZ R12, R12, 0.79788458347320556641 ;  /* 0x3f4c422a0c0c7820 */ /* 0x000fe20000410000 */
[----:B------:R-:W-:Y:S01]  /*0e70*/  FFMA.FTZ R20, R20, 0.044714998453855514526, R7 ;  /* 0x3d37271314147823 */ /* 0x000fe20000010007 */
[----:B------:R-:W-:Y:S01]  /*0e80*/  FFMA.FTZ R14, R14, 0.044714998453855514526, R9 ;  /* 0x3d3727130e0e7823 */ /* 0x000fe20000010009 */
[----:B------:R-:W-:Y:S01]  /*0e90*/  FMUL.FTZ R22, R3, 0.5 ;  /* 0x3f00000003167820 */ /* 0x000fe20000410000 */
[----:B------:R-:W-:-:S02]  /*0ea0*/  FMUL.FTZ R6, R6, 0.5 ;  /* 0x3f00000006067820 */ /* 0x000fc40000410000 */
[----:B------:R-:W-:Y:S01]  /*0eb0*/  FMUL.FTZ R14, R14, 0.79788458347320556641 ;  /* 0x3f4c422a0e0e7820 */ /* 0x000fe20000410000 */
[----:B------:R2:W-:Y:S01]  /*0ec0*/  MUFU.TANH R16, R12 ;  /* 0x0000000c00107308 */ /* 0x0005e20000002400 */
[----:B0-----:R-:W-:Y:S01]  /*0ed0*/  FMUL.FTZ R11, R13, 0.79788458347320556641 ;  /* 0x3f4c422a0d0b7820 */ /* 0x001fe20000410000 */
[----:B------:R-:W-:Y:S01]  /*0ee0*/  FMUL.FTZ R13, R21, 0.79788458347320556641 ;  /* 0x3f4c422a150d7820 */ /* 0x000fe20000410000 */
[----:B------:R-:W-:-:S04]  /*0ef0*/  FMUL.FTZ R21, R4, R4 ;  /* 0x0000000404157220 */ /* 0x000fc80000410000 */
[----:B------:R-:W-:Y:S01]  /*0f00*/  FMUL.FTZ R21, R4, R21 ;  /* 0x0000001504157220 */ /* 0x000fe20000410000 */
[----:B------:R-:W0:Y:S01]  /*0f10*/  MUFU.TANH R15, R14 ;  /* 0x0000000e000f7308 */ /* 0x000e220000002400 */
[----:B--2---:R-:W-:Y:S01]  /*0f20*/  FMUL.FTZ R12, R20, 0.79788458347320556641 ;  /* 0x3f4c422a140c7820 */ /* 0x004fe20000410000 */
[----:B------:R-:W-:Y:S01]  /*0f30*/  FMUL.FTZ R20, R5, R5 ;  /* 0x0000000505147220 */ /* 0x000fe20000410000 */
[----:B------:R-:W-:-:S03]  /*0f40*/  FFMA.FTZ R21, R21, 0.044714998453855514526, R4 ;  /* 0x3d37271315157823 */ /* 0x000fc60000010004 */
[----:B------:R-:W-:Y:S01]  /*0f50*/  FMUL.FTZ R20, R5, R20 ;  /* 0x0000001405147220 */ /* 0x000fe20000410000 */
[----:B------:R-:W-:Y:S01]  /*0f60*/  FMUL.FTZ R0, R21, 0.79788458347320556641 ;  /* 0x3f4c422a15007820 */ /* 0x000fe20000410000 */
[----:B------:R2:W3:Y:S01]  /*0f70*/  MUFU.TANH R14, R11 ;  /* 0x0000000b000e7308 */ /* 0x0004e20000002400 */
[----:B------:R-:W-:Y:S01]  /*0f80*/  FMUL.FTZ R21, R2, 0.5 ;  /* 0x3f00000002157820 */ /* 0x000fe20000410000 */
[----:B------:R-:W-:Y:S01]  /*0f90*/  FFMA.FTZ R20, R20, 0.044714998453855514526, R5 ;  /* 0x3d37271314147823 */ /* 0x000fe20000010005 */
[----:B-1----:R-:W-:-:S03]  /*0fa0*/  FADD.FTZ R2, R17, 1 ;  /* 0x3f80000011027421 */ /* 0x002fc60000010000 */
[----:B------:R-:W-:Y:S01]  /*0fb0*/  FMUL.FTZ R23, R20, 0.79788458347320556641 ;  /* 0x3f4c422a14177820 */ /* 0x000fe20000410000 */
[----:B------:R-:W-:Y:S01]  /*0fc0*/  FMUL.FTZ R20, R9, 0.5 ;  /* 0x3f00000009147820 */ /* 0x000fe20000410000 */
[----:B------:R-:W1:Y:S01]  /*0fd0*/  MUFU.TANH R13, R13 ;  /* 0x0000000d000d7308 */ /* 0x000e620000002400 */
[----:B--2---:R-:W-:-:S04]  /*0fe0*/  IMAD.WIDE.U32 R10, R10, 0x8, R18 ;  /* 0x000000080a0a7825 */ /* 0x004fc800078e0012 */
[----:B------:R-:W-:Y:S01]  /*0ff0*/  FMUL.FTZ R19, R8, 0.5 ;  /* 0x3f00000008137820 */ /* 0x000fe20000410000 */
[----:B------:R-:W-:Y:S01]  /*1000*/  FMUL.FTZ R9, R7, 0.5 ;  /* 0x3f00000007097820 */ /* 0x000fe20000410000 */
[----:B------:R-:W-:Y:S01]  /*1010*/  FMUL.FTZ R7, R4, 0.5 ;  /* 0x3f00000004077820 */ /* 0x000fe20000410000 */
[----:B------:R-:W-:Y:S01]  /*1020*/  FMUL.FTZ R18, R5, 0.5 ;  /* 0x3f00000005127820 */ /* 0x000fe20000410000 */
[----:B0-----:R-:W-:Y:S01]  /*1030*/  FADD.FTZ R3, R15, 1 ;  /* 0x3f8000000f037421 */ /* 0x001fe20000010000 */
[----:B------:R-:W-:Y:S01]  /*1040*/  FADD.FTZ R4, R16, 1 ;  /* 0x3f80000010047421 */ /* 0x000fe20000010000 */
[----:B------:R-:W0:Y:S01]  /*1050*/  MUFU.TANH R0, R0 ;  /* 0x0000000000007308 */ /* 0x000e220000002400 */
[----:B---3--:R-:W-:Y:S01]  /*1060*/  FADD.FTZ R5, R14, 1 ;  /* 0x3f8000000e057421 */ /* 0x008fe20000010000 */
[----:B------:R-:W-:Y:S01]  /*1070*/  FMUL.FTZ R2, R19, R2 ;  /* 0x0000000213027220 */ /* 0x000fe20000410000 */
[----:B------:R-:W-:Y:S01]  /*1080*/  FMUL.FTZ R3, R20, R3 ;  /* 0x0000000314037220 */ /* 0x000fe20000410000 */
[----:B------:R-:W-:Y:S01]  /*1090*/  FMUL.FTZ R4, R21, R4 ;  /* 0x0000000415047220 */ /* 0x000fe20000410000 */
[----:B------:R-:W-:-:S03]  /*10a0*/  FMUL.FTZ R5, R22, R5 ;  /* 0x0000000516057220 */ /* 0x000fc60000410000 */
[----:B------:R-:W2:Y:S01]  /*10b0*/  MUFU.TANH R12, R12 ;  /* 0x0000000c000c7308 */ /* 0x000ea20000002400 */
[----:B-1----:R-:W-:Y:S01]  /*10c0*/  FADD.FTZ R13, R13, 1 ;  /* 0x3f8000000d0d7421 */ /* 0x002fe20000010000 */
[----:B------:R-:W-:Y:S04]  /*10d0*/  STG.E.64 desc[UR4][R10.64], R2 ;  /* 0x000000020a007986 */ /* 0x000fe8000c101b04 */
[----:B------:R-:W-:Y:S02]  /*10e0*/  STG.E.64 desc[UR4][R10.64+0x400], R4 ;  /* 0x000400040a007986 */ /* 0x000fe4000c101b04 */
[----:B------:R-:W1:Y:S01]  /*10f0*/  MUFU.TANH R8, R23 ;  /* 0x0000001700087308 */ /* 0x000e620000002400 */
[----:B0-----:R-:W-:Y:S01]  /*1100*/  FADD.FTZ R0, R0, 1 ;  /* 0x3f80000000007421 */ /* 0x001fe20000010000 */
[----:B--2---:R-:W-:-:S04]  /*1110*/  FADD.FTZ R12, R12, 1 ;  /* 0x3f8000000c0c7421 */ /* 0x004fc80000010000 */
[----:B------:R-:W-:Y:S01]  /*1120*/  FMUL.FTZ R9, R9, R12 ;  /* 0x0000000c09097220 */ /* 0x000fe20000410000 */
[----:B-1----:R-:W-:Y:S01]  /*1130*/  FADD.FTZ R15, R8, 1 ;  /* 0x3f800000080f7421 */ /* 0x002fe20000010000 */
[----:B------:R-:W-:Y:S01]  /*1140*/  FMUL.FTZ R8, R6, R13 ;  /* 0x0000000d06087220 */ /* 0x000fe20000410000 */
[----:B------:R-:W-:Y:S02]  /*1150*/  FMUL.FTZ R6, R7, R0 ;  /* 0x0000000007067220 */ /* 0x000fe40000410000 */
[----:B------:R-:W-:Y:S02]  /*1160*/  FMUL.FTZ R7, R18, R15 ;  /* 0x0000000f12077220 */ /* 0x000fe40000410000 */
[----:B------:R-:W-:Y:S04]  /*1170*/  STG.E.64 desc[UR4][R10.64+0x800], R8 ;  /* 0x000800080a007986 */ /* 0x000fe8000c101b04 */
[----:B------:R-:W-:Y:S01]  /*1180*/  STG.E.64 desc[UR4][R10.64+0xc00], R6 ;  /* 0x000c00060a007986 */ /* 0x000fe2000c101b04 */
[----:B------:R-:W-:Y:S05]  /*1190*/  EXIT ;  /* 0x000000000000794d */ /* 0x000fea0003800000 */
.L_x_12018:
        /* <DEDUP_REMOVED lines=14> */
.L_x_12958:


//--------------------- .text._ZN2at6native29vectorized_elementwise_kernelILi4EZZZNS0_18GeluCUDAKernelImplERNS_18TensorIteratorBaseENS0_8GeluTypeEENKUlvE_clEvENKUlvE0_clEvEUlfE_St5arrayIPcLm2EEEEviT0_T1_ --------------------------
	.section	.text._ZN2at6native29vectorized_elementwise_kernelILi4EZZZNS0_18GeluCUDAKernelImplERNS_18TensorIteratorBaseENS0_8GeluTypeEENKUlvE_clEvENKUlvE0_clEvEUlfE_St5arrayIPcLm2EEEEviT0_T1_,"ax",@progbits
	.align	128
        .global         _ZN2at6native29vectorized_elementwise_kernelILi4EZZZNS0_18GeluCUDAKernelImplERNS_18TensorIteratorBaseENS0_8GeluTypeEENKUlvE_clEvENKUlvE0_clEvEUlfE_St5arrayIPcLm2EEEEviT0_T1_
        .type           _ZN2at6native29vectorized_elementwise_kernelILi4EZZZNS0_18GeluCUDAKernelImplERNS_18TensorIteratorBaseENS0_8GeluTypeEENKUlvE_clEvENKUlvE0_clEvEUlfE_St5arrayIPcLm2EEEEviT0_T1_,@function
        .size           _ZN2at6native29vectorized_elementwise_kernelILi4EZZZNS0_18GeluCUDAKernelImplERNS_18TensorIteratorBaseENS0_8GeluTypeEENKUlvE_clEvENKUlvE0_clEvEUlfE_St5arrayIPcLm2EEEEviT0_T1_,(.L_x_12959 - _ZN2at6native29vectorized_elementwise_kernelILi4EZZZNS0_18GeluCUDAKernelImplERNS_18TensorIteratorBaseENS0_8GeluTypeEENKUlvE_clEvENKUlvE0_clEvEUlfE_St5arrayIPcLm2EEEEviT0_T1_)
        .other          _ZN2at6native29vectorized_elementwise_kernelILi4EZZZNS0_18GeluCUDAKernelImplERNS_18TensorIteratorBaseENS0_8GeluTypeEENKUlvE_clEvENKUlvE0_clEvEUlfE_St5arrayIPcLm2EEEEviT0_T1_,@"STO_CUDA_ENTRY STV_DEFAULT"
_ZN2at6native29vectorized_elementwise_kernelILi4EZZZNS0_18GeluCUDAKernelImplERNS_18TensorIteratorBaseENS0_8GeluTypeEENKUlvE_clEvENKUlvE0_clEvEUlfE_St5arrayIPcLm2EEEEviT0_T1_:
.text._ZN2at6native29vectorized_elementwise_kernelILi4EZZZNS0_18GeluCUDAKernelImplERNS_18TensorIteratorBaseENS0_8GeluTypeEENKUlvE_clEvENKUlvE0_clEvEUlfE_St5arrayIPcLm2EEEEviT0_T1_:
        /* <DEDUP_REMOVED lines=164> */
.L_x_12022:
[----:B------:R-:W-:-:S13]  /*0a40*/  ISETP.GE.U32.AND P0, PT, R3, R2, PT ;  /* 0x000000020300720c */ /* 0x000fda0003f06070 */
[----:B------:R-:W-:Y:S05]  /*0a50*/  @P0 BRA `(.L_x_12024) ;  /* 0x0000000000300947 */ /* 0x000fea0003800000 */
[----:B0-----:R-:W0:Y:S01]  /*0a60*/  LDC.64 R4, c[0x0][0x388] ;  /* 0x0000e200ff047b82 */ /* 0x001e220000000a00 */
[----:B------:R-:W-:Y:S02]  /*0a70*/  IADD3 R11, PT, PT, R0, R3, RZ ;  /* 0x00000003000b7210 */ /* 0x000fe40007ffe0ff */
[----:B------:R-:W-:-:S03]  /*0a80*/  IADD3 R3, PT, PT, R3, 0x80, RZ ;  /* 0x0000008003037810 */ /* 0x000fc60007ffe0ff */
[----:B0-----:R-:W-:-:S05]  /*0a90*/  IMAD.WIDE.U32 R4, R11, 0x4, R4 ;  /* 0x000000040b047825 */ /* 0x001fca00078e0004 */
[----:B------:R1:W-:Y:S02]  /*0aa0*/  STG.E desc[UR4][R4.64], R6 ;  /* 0x0000000604007986 */ /* 0x0003e4000c101904 */
.L_x_12023:
[----:B------:R-:W-:-:S13]  /*0ab0*/  ISETP.GE.U32.AND P0, PT, R3, R2, PT ;  /* 0x000000020300720c */ /* 0x000fda0003f06070 */
[----:B------:R-:W-:Y:S05]  /*0ac0*/  @P0 BRA `(.L_x_12025) ;  /* 0x0000000000340947 */ /* 0x000fea0003800000 */
[----:B01----:R-:W0:Y:S01]  /*0ad0*/  LDC.64 R4, c[0x0][0x388] ;  /* 0x0000e200ff047b82 */ /* 0x003e220000000a00 */
[----:B------:R-:W-:Y:S02]  /*0ae0*/  IADD3 R11, PT, PT, R0, R3, RZ ;  /* 0x00000003000b7210 */ /* 0x000fe40007ffe0ff */
[----:B------:R-:W-:-:S03]  /*0af0*/  IADD3 R3, PT, PT, R3, 0x80, RZ ;  /* 0x0000008003037810 */ /* 0x000fc60007ffe0ff */
[----:B0-----:R-:W-:-:S05]  /*0b00*/  IMAD.WIDE.U32 R4, R11, 0x4, R4 ;  /* 0x000000040b047825 */ /* 0x001fca00078e0004 */
[----:B------:R1:W-:Y:S02]  /*0b10*/  STG.E desc[UR4][R4.64], R7 ;  /* 0x0000000704007986 */ /* 0x0003e4000c101904 */
.L_x_12024:
        /* <DEDUP_REMOVED lines=8> */
.L_x_12025:
[----:B------:R-:W-:Y:S05]  /*0ba0*/  BSYNC.RELIABLE B1 ;  /* 0x0000000000017941 */ /* 0x000fea0003800100 */
.L_x_12021:
[----:B------:R-:W-:-:S13]  /*0bb0*/  ISETP.GE.U32.AND P0, PT, R3, R2, PT ;  /* 0x000000020300720c */ /* 0x000fda0003f06070 */
[----:B012---:R-:W0:Y:S01]  /*0bc0*/  @!P0 LDC.64 R4, c[0x0][0x388] ;  /* 0x0000e200ff048b82 */ /* 0x007e220000000a00 */
[----:B------:R-:W-:Y:S02]  /*0bd0*/  @!P0 IADD3 R7, PT, PT, R0, R3, RZ ;  /* 0x0000000300078210 */ /* 0x000fe40007ffe0ff */
[----:B------:R-:W-:-:S03]  /*0be0*/  @!P0 IADD3 R3, PT, PT, R3, 0x80, RZ ;  /* 0x0000008003038810 */ /* 0x000fc60007ffe0ff */
[----:B0-----:R-:W-:-:S05]  /*0bf0*/  @!P0 IMAD.WIDE.U32 R4, R7, 0x4, R4 ;  /* 0x0000000407048825 */ /* 0x001fca00078e0004 */
[----:B------:R2:W-:Y:S02]  /*0c00*/  @!P0 STG.E desc[UR4][R4.64], R9 ;  /* 0x0000000904008986 */ /* 0x0005e4000c101904 */
.L_x_12026:
[----:B------:R-:W-:Y:S05]  /*0c10*/  BSYNC.RECONVERGENT B0 ;  /* 0x0000000000007941 */ /* 0x000fea0003800200 */
.L_x_12020:
        /* <DEDUP_REMOVED lines=8> */
.L_x_12019:
[----:B------:R-:W0:Y:S01]  /*0ca0*/  S2R R2, SR_TID.X ;  /* 0x0000000000027919 */ /* 0x000e220000002100 */
[----:B------:R-:W1:Y:S08]  /*0cb0*/  LDC.64 R4, c[0x0][0x390] ;  /* 0x0000e400ff047b82 */ /* 0x000e700000000a00 */
[----:B------:R-:W2:Y:S01]  /*0cc0*/  LDC.64 R18, c[0x0][0x388] ;  /* 0x0000e200ff127b82 */ /* 0x000ea20000000a00 */
[----:B-1----:R-:W-:-:S04]  /*0cd0*/  IMAD.WIDE.U32 R4, R0, 0x4, R4 ;  /* 0x0000000400047825 */ /* 0x002fc800078e0004 */
[----:B0-----:R-:W-:-:S05]  /*0ce0*/  IMAD.WIDE.U32 R12, R2, 0x10, R4 ;  /* 0x00000010020c7825 */ /* 0x001fca00078e0004 */
[----:B------:R-:W3:Y:S04]  /*0cf0*/  LDG.E.128 R8, desc[UR4][R12.64] ;  /* 0x000000040c087981 */ /* 0x000ee8000c1e1d00 */
[----:B------:R0:W4:Y:S01]  /*0d00*/  LDG.E.128 R4, desc[UR4][R12.64+0x800] ;  /* 0x000800040c047981 */ /* 0x000122000c1e1d00 */
[----:B--2---:R-:W-:-:S04]  /*0d10*/  IMAD.WIDE.U32 R18, R0, 0x4, R18 ;  /* 0x0000000400127825 */ /* 0x004fc800078e0012 */
[----:B---3--:R-:W-:Y:S01]  /*0d20*/  FMUL.FTZ R3, R8, R8 ;  /* 0x0000000808037220 */ /* 0x008fe20000410000 */
[----:B------:R-:W-:Y:S01]  /*0d30*/  FMUL.FTZ R14, R9, R9 ;  /* 0x00000009090e7220 */ /* 0x000fe20000410000 */
[----:B------:R-:W-:Y:S01]  /*0d40*/  FMUL.FTZ R15, R10, R10 ;  /* 0x0000000a0a0f7220 */ /* 0x000fe20000410000 */
[----:B0-----:R-:W-:Y:S01]  /*0d50*/  FMUL.FTZ R12, R11, R11 ;  /* 0x0000000b0b0c7220 */ /* 0x001fe20000410000 */
[----:B------:R-:W-:Y:S01]  /*0d60*/  FMUL.FTZ R3, R8, R3 ;  /* 0x0000000308037220 */ /* 0x000fe20000410000 */
[----:B------:R-:W-:Y:S01]  /*0d70*/  FMUL.FTZ R14, R9, R14 ;  /* 0x0000000e090e7220 */ /* 0x000fe20000410000 */
[----:B------:R-:W-:Y:S01]  /*0d80*/  FMUL.FTZ R15, R10, R15 ;  /* 0x0000000f0a0f7220 */ /* 0x000fe20000410000 */
[----:B------:R-:W-:Y:S01]  /*0d90*/  FMUL.FTZ R12, R11, R12 ;  /* 0x0000000c0b0c7220 */ /* 0x000fe20000410000 */
[----:B------:R-:W-:Y:S01]  /*0da0*/  FFMA.FTZ R3, R3, 0.044714998453855514526, R8 ;  /* 0x3d37271303037823 */ /* 0x000fe20000010008 */
[----:B------:R-:W-:Y:S01]  /*0db0*/  FFMA.FTZ R14, R14, 0.044714998453855514526, R9 ;  /* 0x3d3727130e0e7823 */ /* 0x000fe20000010009 */
[----:B------:R-:W-:Y:S01]  /*0dc0*/  FFMA.FTZ R15, R15, 0.044714998453855514526, R10 ;  /* 0x3d3727130f0f7823 */ /* 0x000fe2000001000a */
[----:B------:R-:W-:Y:S01]  /*0dd0*/  FFMA.FTZ R12, R12, 0.044714998453855514526, R11 ;  /* 0x3d3727130c0c7823 */ /* 0x000fe2000001000b */
[----:B------:R-:W-:Y:S01]  /*0de0*/  FMUL.FTZ R3, R3, 0.79788458347320556641 ;  /* 0x3f4c422a03037820 */ /* 0x000fe20000410000 */
[----:B------:R-:W-:Y:S01]  /*0df0*/  FMUL.FTZ R16, R14, 0.79788458347320556641 ;  /* 0x3f4c422a0e107820 */ /* 0x000fe20000410000 */
[----:B------:R-:W-:Y:S01]  /*0e00*/  FMUL.FTZ R14, R15, 0.79788458347320556641 ;  /* 0x3f4c422a0f0e7820 */ /* 0x000fe20000410000 */
[----:B----4-:R-:W-:Y:S01]  /*0e10*/  FMUL.FTZ R13, R4, R4 ;  /* 0x00000004040d7220 */ /* 0x010fe20000410000 */
[----:B------:R-:W-:Y:S01]  /*0e20*/  FMUL.FTZ R15, R12, 0.79788458347320556641 ;  /* 0x3f4c422a0c0f7820 */ /* 0x000fe20000410000 */
[----:B------:R0:W-:Y:S01]  /*0e30*/  MUFU.TANH R17, R3 ;  /* 0x0000000300117308 */ /* 0x0001e20000002400 */
[----:B------:R-:W-:Y:S01]  /*0e40*/  FMUL.FTZ R12, R5, R5 ;  /* 0x00000005050c7220 */ /* 0x000fe20000410000 */
[----:B------:R-:W-:Y:S01]  /*0e50*/  FMUL.FTZ R13, R4, R13 ;  /* 0x0000000d040d7220 */ /* 0x000fe20000410000 */
[----:B------:R-:W-:Y:S01]  /*0e60*/  FMUL.FTZ R20, R7, R7 ;  /* 0x0000000707147220 */ /* 0x000fe20000410000 */
[----:B------:R-:W-:Y:S01]  /*0e70*/  FMUL.FTZ R21, R10, 0.5 ;  /* 0x3f0000000a157820 */ /* 0x000fe20000410000 */
[----:B------:R-:W-:Y:S01]  /*0e80*/  FMUL.FTZ R12, R5, R12 ;  /* 0x0000000c050c7220 */ /* 0x000fe20000410000 */
[----:B------:R-:W-:Y:S01]  /*0e90*/  FFMA.FTZ R13, R13, 0.044714998453855514526, R4 ;  /* 0x3d3727130d0d7823 */ /* 0x000fe20000010004 */
[----:B------:R-:W-:Y:S01]  /*0ea0*/  FMUL.FTZ R20, R7, R20 ;  /* 0x0000001407147220 */ /* 0x000fe20000410000 */
[----:B------:R-:W1:Y:S01]  /*0eb0*/  MUFU.TANH R14, R14 ;  /* 0x0000000e000e7308 */ /* 0x000e620000002400 */
[----:B0-----:R-:W-:Y:S01]  /*0ec0*/  FMUL.FTZ R3, R6, R6 ;  /* 0x0000000606037220 */ /* 0x001fe20000410000 */
[----:B------:R-:W-:Y:S01]  /*0ed0*/  FFMA.FTZ R12, R12, 0.044714998453855514526, R5 ;  /* 0x3d3727130c0c7823 */ /* 0x000fe20000010005 */
[----:B------:R-:W-:Y:S01]  /*0ee0*/  FMUL.FTZ R13, R13, 0.79788458347320556641 ;  /* 0x3f4c422a0d0d7820 */ /* 0x000fe20000410000 */
[----:B------:R-:W-:Y:S01]  /*0ef0*/  FFMA.FTZ R20, R20, 0.044714998453855514526, R7 ;  /* 0x3d37271314147823 */ /* 0x000fe20000010007 */
[----:B------:R-:W-:Y:S01]  /*0f00*/  FMUL.FTZ R3, R6, R3 ;  /* 0x0000000306037220 */ /* 0x000fe20000410000 */
[----:B------:R-:W-:Y:S01]  /*0f10*/  FMUL.FTZ R12, R12, 0.79788458347320556641 ;  /* 0x3f4c422a0c0c7820 */ /* 0x000fe20000410000 */
[----:B------:R-:W-:Y:S01]  /*0f20*/  FMUL.FTZ R10, R6, 0.5 ;  /* 0x3f000000060a7820 */ /* 0x000fe20000410000 */
[----:B------:R-:W-:Y:S01]  /*0f30*/  FMUL.FTZ R23, R20, 0.79788458347320556641 ;  /* 0x3f4c422a14177820 */ /* 0x000fe20000410000 */
[----:B------:R-:W-:Y:S01]  /*0f40*/  FFMA.FTZ R3, R3, 0.044714998453855514526, R6 ;  /* 0x3d37271303037823 */ /* 0x000fe20000010006 */
[----:B------:R-:W0:Y:S01]  /*0f50*/  MUFU.TANH R13, R13 ;  /* 0x0000000d000d7308 */ /* 0x000e220000002400 */
[----:B------:R-:W-:Y:S01]  /*0f60*/  FMUL.FTZ R20, R9, 0.5 ;  /* 0x3f00000009147820 */ /* 0x000fe20000410000 */
[----:B------:R-:W-:Y:S01]  /*0f70*/  FMUL.FTZ R22, R11, 0.5 ;  /* 0x3f0000000b167820 */ /* 0x000fe20000410000 */
[----:B------:R-:W-:Y:S01]  /*0f80*/  FMUL.FTZ R0, R3, 0.79788458347320556641 ;  /* 0x3f4c422a03007820 */ /* 0x000fe20000410000 */
[----:B------:R-:W-:-:S04]  /*0f90*/  IMAD.WIDE.U32 R2, R2, 0x10, R18 ;  /* 0x0000001002027825 */ /* 0x000fc800078e0012 */
[----:B------:R-:W-:Y:S01]  /*0fa0*/  FMUL.FTZ R19, R8, 0.5 ;  /* 0x3f00000008137820 */ /* 0x000fe20000410000 */
[----:B------:R-:W-:Y:S01]  /*0fb0*/  FMUL.FTZ R18, R4, 0.5 ;  /* 0x3f00000004127820 */ /* 0x000fe20000410000 */
[----:B------:R-:W-:Y:S01]  /*0fc0*/  FMUL.FTZ R9, R7, 0.5 ;  /* 0x3f00000007097820 */ /* 0x000fe20000410000 */
[----:B------:R-:W2:Y:S01]  /*0fd0*/  MUFU.TANH R15, R15 ;  /* 0x0000000f000f7308 */ /* 0x000ea20000002400 */
[----:B-1----:R-:W-:Y:S01]  /*0fe0*/  FADD.FTZ R6, R14, 1 ;  /* 0x3f8000000e067421 */ /* 0x002fe20000010000 */
[----:B------:R-:W-:Y:S01]  /*0ff0*/  FMUL.FTZ R11, R5, 0.5 ;  /* 0x3f000000050b7820 */ /* 0x000fe20000410000 */
[----:B------:R-:W-:Y:S02]  /*1000*/  FADD.FTZ R4, R17, 1 ;  /* 0x3f80000011047421 */ /* 0x000fe40000010000 */
[----:B------:R-:W-:Y:S02]  /*1010*/  FMUL.FTZ R6, R21, R6 ;  /* 0x0000000615067220 */ /* 0x000fe40000410000 */
[----:B------:R-:W-:Y:S01]  /*1020*/  FMUL.FTZ R4, R19, R4 ;  /* 0x0000000413047220 */ /* 0x000fe20000410000 */
[----:B------:R-:W1:Y:S01]  /*1030*/  MUFU.TANH R12, R12 ;  /* 0x0000000c000c7308 */ /* 0x000e620000002400 */
[----:B0-----:R-:W-:-:S07]  /*1040*/  FADD.FTZ R13, R13, 1 ;  /* 0x3f8000000d0d7421 */ /* 0x001fce0000010000 */
[----:B------:R-:W0:Y:S01]  /*1050*/  MUFU.TANH R0, R0 ;  /* 0x0000000000007308 */ /* 0x000e220000002400 */
[----:B--2---:R-:W-:-:S04]  /*1060*/  FADD.FTZ R7, R15, 1 ;  /* 0x3f8000000f077421 */ /* 0x004fc80000010000 */
[----:B------:R-:W-:-:S03]  /*1070*/  FMUL.FTZ R7, R22, R7 ;  /* 0x0000000716077220 */ /* 0x000fc60000410000 */
[----:B------:R-:W2:Y:S01]  /*1080*/  MUFU.TANH R16, R16 ;  /* 0x0000001000107308 */ /* 0x000ea20000002400 */
[----:B-1----:R-:W-:Y:S01]  /*1090*/  FADD.FTZ R14, R12, 1 ;  /* 0x3f8000000c0e7421 */ /* 0x002fe20000010000 */
[----:B------:R-:W-:-:S03]  /*10a0*/  FMUL.FTZ R12, R18, R13 ;  /* 0x0000000d120c7220 */ /* 0x000fc60000410000 */
[----:B------:R-:W-:-:S03]  /*10b0*/  FMUL.FTZ R13, R11, R14 ;  /* 0x0000000e0b0d7220 */ /* 0x000fc60000410000 */
[----:B------:R-:W1:Y:S01]  /*10c0*/  MUFU.TANH R8, R23 ;  /* 0x0000001700087308 */ /* 0x000e620000002400 */
[----:B0-----:R-:W-:-:S04]  /*10d0*/  FADD.FTZ R15, R0, 1 ;  /* 0x3f800000000f7421 */ /* 0x001fc80000010000 */
[----:B------:R-:W-:Y:S01]  /*10e0*/  FMUL.FTZ R14, R10, R15 ;  /* 0x0000000f0a0e7220 */ /* 0x000fe20000410000 */
[----:B--2---:R-:W-:-:S04]  /*10f0*/  FADD.FTZ R5, R16, 1 ;  /* 0x3f80000010057421 */ /* 0x004fc80000010000 */
[----:B------:R-:W-:Y:S01]  /*1100*/  FMUL.FTZ R5, R20, R5 ;  /* 0x0000000514057220 */ /* 0x000fe20000410000 */
[----:B-1----:R-:W-:-:S04]  /*1110*/  FADD.FTZ R8, R8, 1 ;  /* 0x3f80000008087421 */ /* 0x002fc80000010000 */
[----:B------:R-:W-:Y:S01]  /*1120*/  STG.E.128 desc[UR4][R2.64], R4 ;  /* 0x0000000402007986 */ /* 0x000fe2000c101d04 */
[----:B------:R-:W-:-:S05]  /*1130*/  FMUL.FTZ R15, R9, R8 ;  /* 0x00000008090f7220 */ /* 0x000fca0000410000 */
[----:B------:R-:W-:Y:S01]  /*1140*/  STG.E.128 desc[UR4][R2.64+0x800], R12 ;  /* 0x0008000c02007986 */ /* 0x000fe2000c101d04 */
[----:B------:R-:W-:Y:S05]  /*1150*/  EXIT ;  /* 0x000000000000794d */ /* 0x000fea0003800000 */
.L_x_12027:
        /* <DEDUP_REMOVED lines=10> */
.L_x_12959:


//--------------------- .text._ZN2at6native29vectorized_elementwise_kernelILi8EZZZNS0_18GeluCUDAKernelImplERNS_18TensorIteratorBaseENS0_8GeluTypeEENKUlvE_clEvENKUlvE0_clEvEUlfE_St5arrayIPcLm2EEEEviT0_T1_ --------------------------
	.section	.text._ZN2at6native29vectorized_elementwise_kernelILi8EZZZNS0_18GeluCUDAKernelImplERNS_18TensorIteratorBaseENS0_8GeluTypeEENKUlvE_clEvENKUlvE0_clEvEUlfE_St5arrayIPcLm2EEEEviT0_T1_,"ax",@progbits
	.align	128
        .global         _ZN2at6native29vectorized_elementwise_kernelILi8EZZZNS0_18GeluCUDAKernelImplERNS_18TensorIteratorBaseENS0_8GeluTypeEENKUlvE_clEvENKUlvE0_clEvEUlfE_St5arrayIPcLm2EEEEviT0_T1_
        .type           _ZN2at6native29vectorized_elementwise_kernelILi8EZZZNS0_18GeluCUDAKernelImplERNS_18TensorIteratorBaseENS0_8GeluTypeEENKUlvE_clEvENKUlvE0_clEvEUlfE_St5arrayIPcLm2EEEEviT0_T1_,@function
        .size           _ZN2at6native29vectorized_elementwise_kernelILi8EZZZNS0_18GeluCUDAKernelImplERNS_18TensorIteratorBaseENS0_8GeluTypeEENKUlvE_clEvENKUlvE0_clEvEUlfE_St5arrayIPcLm2EEEEviT0_T1_,(.L_x_12960 - _ZN2at6native29vectorized_elementwise_kernelILi8EZZZNS0_18GeluCUDAKernelImplERNS_18TensorIteratorBaseENS0_8GeluTypeEENKUlvE_clEvENKUlvE0_clEvEUlfE_St5arrayIPcLm2EEEEviT0_T1_)
        .other          _ZN2at6native29vectorized_elementwise_kernelILi8EZZZNS0_18GeluCUDAKernelImplERNS_18TensorIteratorBaseENS0_8GeluTypeEENKUlvE_clEvENKUlvE0_clEvEUlfE_St5arrayIPcLm2EEEEviT0_T1_,@"STO_CUDA_ENTRY STV_DEFAULT"
_ZN2at6native29vectorized_elementwise_kernelILi8EZZZNS0_18GeluCUDAKernelImplERNS_18TensorIteratorBaseENS0_8GeluTypeEENKUlvE_clEvENKUlvE0_clEvEUlfE_St5arrayIPcLm2EEEEviT0_T1_:
.text._ZN2at6native29vectorized_elementwise_kernelILi8EZZZNS0_18GeluCUDAKernelImplERNS_18TensorIteratorBaseENS0_8GeluTypeEENKUlvE_clEvENKUlvE0_clEvEUlfE_St5arrayIPcLm2EEEEviT0_T1_:
        /* <DEDUP_REMOVED lines=164> */
.L_x_12031:
[----:B------:R-:W-:-:S13]  /*0a40*/  ISETP.GE.U32.AND P0, PT, R3, R2, PT ;  /* 0x000000020300720c */ /* 0x000fda0003f06070 */
[----:B------:R-:W-:Y:S05]  /*0a50*/  @P0 BRA `(.L_x_12033) ;  /* 0x0000000000300947 */ /* 0x000fea0003800000 */
[----:B0-----:R-:W0:Y:S01]  /*0a60*/  LDC.64 R4, c[0x0][0x388] ;  /* 0x0000e200ff047b82 */ /* 0x001e220000000a00 */
[----:B------:R-:W-:Y:S02]  /*0a70*/  IADD3 R11, PT, PT, R0, R3, RZ ;  /* 0x00000003000b7210 */ /* 0x000fe40007ffe0ff */
[----:B------:R-:W-:-:S03]  /*0a80*/  IADD3 R3, PT, PT, R3, 0x80, RZ ;  /* 0x0000008003037810 */ /* 0x000fc60007ffe0ff */
[----:B0-----:R-:W-:-:S05]  /*0a90*/  IMAD.WIDE.U32 R4, R11, 0x4, R4 ;  /* 0x000000040b047825 */ /* 0x001fca00078e0004 */
[----:B------:R1:W-:Y:S02]  /*0aa0*/  STG.E desc[UR4][R4.64], R6 ;  /* 0x0000000604007986 */ /* 0x0003e4000c101904 */
.L_x_12032:
[----:B------:R-:W-:-:S13]  /*0ab0*/  ISETP.GE.U32.AND P0, PT, R3, R2, PT ;  /* 0x000000020300720c */ /* 0x000fda0003f06070 */
[----:B------:R-:W-:Y:S05]  /*0ac0*/  @P0 BRA `(.L_x_12034) ;  /* 0x0000000000340947 */ /* 0x000fea0003800000 */
[----:B01----:R-:W0:Y:S01]  /*0ad0*/  LDC.64 R4, c[0x0][0x388] ;  /* 0x0000e200ff047b82 */ /* 0x003e220000000a00 */
[----:B------:R-:W-:Y:S02]  /*0ae0*/  IADD3 R11, PT, PT, R0, R3, RZ ;  /* 0x00000003000b7210 */ /* 0x000fe40007ffe0ff */
[----:B------:R-:W-:-:S03]  /*0af0*/  IADD3 R3, PT, PT, R3, 0x80, RZ ;  /* 0x0000008003037810 */ /* 0x000fc60007ffe0ff */
[----:B0-----:R-:W-:-:S05]  /*0b00*/  IMAD.WIDE.U32 R4, R11, 0x4, R4 ;  /* 0x000000040b047825 */ /* 0x001fca00078e0004 */
[----:B------:R1:W-:Y:S02]  /*0b10*/  STG.E desc[UR4][R4.64], R7 ;  /* 0x0000000704007986 */ /* 0x0003e4000c101904 */
.L_x_12033:
        /* <DEDUP_REMOVED lines=8> */
.L_x_12034:
[----:B------:R-:W-:Y:S05]  /*0ba0*/  BSYNC.RELIABLE B1 ;  /* 0x0000000000017941 */ /* 0x000fea0003800100 */
.L_x_12030:
[----:B------:R-:W-:-:S13]  /*0bb0*/  ISETP.GE.U32.AND P0, PT, R3, R2, PT ;  /* 0x000000020300720c */ /* 0x000fda0003f06070 */
[----:B012---:R-:W0:Y:S01]  /*0bc0*/  @!P0 LDC.64 R4, c[0x0][0x388] ;  /* 0x0000e200ff048b82 */ /* 0x007e220000000a00 */
[----:B------:R-:W-:Y:S02]  /*0bd0*/  @!P0 IADD3 R7, PT, PT, R0, R3, RZ ;  /* 0x0000000300078210 */ /* 0x000fe40007ffe0ff */
[----:B------:R-:W-:-:S03]  /*0be0*/  @!P0 IADD3 R3, PT, PT, R3, 0x80, RZ ;  /* 0x0000008003038810 */ /* 0x000fc60007ffe0ff */
[----:B0-----:R-:W-:-:S05]  /*0bf0*/  @!P0 IMAD.WIDE.U32 R4, R7, 0x4, R4 ;  /* 0x0000000407048825 */ /* 0x001fca00078e0004 */
[----:B------:R2:W-:Y:S02]  /*0c00*/  @!P0 STG.E desc[UR4][R4.64], R9 ;  /* 0x0000000904008986 */ /* 0x0005e4000c101904 */
.L_x_12035:
[----:B------:R-:W-:Y:S05]  /*0c10*/  BSYNC.RECONVERGENT B0 ;  /* 0x0000000000007941 */ /* 0x000fea0003800200 */
.L_x_12029:
        /* <DEDUP_REMOVED lines=8> */
.L_x_12028:
[----:B------:R-:W0:Y:S01]  /*0ca0*/  S2R R2, SR_TID.X ;  /* 0x0000000000027919 */ /* 0x000e220000002100 */
[----:B------:R-:W1:Y:S08]  /*0cb0*/  LDC.64 R4, c[0x0][0x390] ;  /* 0x0000e400ff047b82 */ /* 0x000e700000000a00 */
[----:B------:R-:W2:Y:S01]  /*0cc0*/  LDC.64 R18, c[0x0][0x388] ;  /* 0x0000e200ff127b82 */ /* 0x000ea20000000a00 */
[----:B-1----:R-:W-:-:S04]  /*0cd0*/  IMAD.WIDE.U32 R4, R0, 0x4, R4 ;  /* 0x0000000400047825 */ /* 0x002fc800078e0004 */
[----:B0-----:R-:W-:-:S06]  /*0ce0*/  IMAD.WIDE.U32 R4, R2, 0x20, R4 ;  /* 0x0000002002047825 */ /* 0x001fcc00078e0004 */
[----:B------:R-:W3:Y:S01]  /*0cf0*/  LDG.E.ENL2.256 R4, R8, desc[UR4][R4.64] ;  /* 0xfe0000040408797e */ /* 0x000ee20008121904 */
[----:B--2---:R-:W-:-:S04]  /*0d00*/  IMAD.WIDE.U32 R18, R0, 0x4, R18 ;  /* 0x0000000400127825 */ /* 0x004fc800078e0012 */
[----:B---3--:R-:W-:Y:S01]  /*0d10*/  FMUL.FTZ R3, R8, R8 ;  /* 0x0000000808037220 */ /* 0x008fe20000410000 */
[----:B------:R-:W-:Y:S01]  /*0d20*/  FMUL.FTZ R13, R10, R10 ;  /* 0x0000000a0a0d7220 */ /* 0x000fe20000410000 */
[----:B------:R-:W-:Y:S01]  /*0d30*/  FMUL.FTZ R20, R5, R5 ;  /* 0x0000000505147220 */ /* 0x000fe20000410000 */
[----:B------:R-:W-:Y:S01]  /*0d40*/  FMUL.FTZ R14, R11, R11 ;  /* 0x0000000b0b0e7220 */ /* 0x000fe20000410000 */
[----:B------:R-:W-:Y:S01]  /*0d50*/  FMUL.FTZ R3, R8, R3 ;  /* 0x0000000308037220 */ /* 0x000fe20000410000 */
[----:B------:R-:W-:Y:S01]  /*0d60*/  FMUL.FTZ R13, R10, R13 ;  /* 0x0000000d0a0d7220 */ /* 0x000fe20000410000 */
[----:B------:R-:W-:Y:S01]  /*0d70*/  FMUL.FTZ R20, R5, R20 ;  /* 0x0000001405147220 */ /* 0x000fe20000410000 */
[----:B------:R-:W-:Y:S01]  /*0d80*/  FMUL.FTZ R12, R9, R9 ;  /* 0x00000009090c7220 */ /* 0x000fe20000410000 */
[----:B------:R-:W-:Y:S01]  /*0d90*/  FFMA.FTZ R3, R3, 0.044714998453855514526, R8 ;  /* 0x3d37271303037823 */ /* 0x000fe20000010008 */
[----:B------:R-:W-:Y:S01]  /*0da0*/  FFMA.FTZ R13, R13, 0.044714998453855514526, R10 ;  /* 0x3d3727130d0d7823 */ /* 0x000fe2000001000a */
[----:B------:R-:W-:Y:S01]  /*0db0*/  FMUL.FTZ R14, R11, R14 ;  /* 0x0000000e0b0e7220 */ /* 0x000fe20000410000 */
[----:B------:R-:W-:Y:S01]  /*0dc0*/  FFMA.FTZ R20, R20, 0.044714998453855514526, R5 ;  /* 0x3d37271314147823 */ /* 0x000fe20000010005 */
[----:B------:R-:W-:Y:S01]  /*0dd0*/  FMUL.FTZ R3, R3, 0.79788458347320556641 ;  /* 0x3f4c422a03037820 */ /* 0x000fe20000410000 */
[----:B------:R-:W-:Y:S01]  /*0de0*/  FMUL.FTZ R13, R13, 0.79788458347320556641 ;  /* 0x3f4c422a0d0d7820 */ /* 0x000fe20000410000 */
[----:B------:R-:W-:Y:S01]  /*0df0*/  FMUL.FTZ R12, R9, R12 ;  /* 0x0000000c090c7220 */ /* 0x000fe20000410000 */
[----:B------:R-:W-:Y:S01]  /*0e00*/  FMUL.FTZ R21, R4, R4 ;  /* 0x0000000404157220 */ /* 0x000fe20000410000 */
[----:B------:R0:W-:Y:S01]  /*0e10*/  MUFU.TANH R17, R3 ;  /* 0x0000000300117308 */ /* 0x0001e20000002400 */
[----:B------:R-:W-:Y:S01]  /*0e20*/  FFMA.FTZ R15, R14, 0.044714998453855514526, R11 ;  /* 0x3d3727130e0f7823 */ /* 0x000fe2000001000b */
[----:B------:R-:W-:Y:S01]  /*0e30*/  FFMA.FTZ R12, R12, 0.044714998453855514526, R9 ;  /* 0x3d3727130c0c7823 */ /* 0x000fe20000010009 */
[----:B------:R-:W-:Y:S01]  /*0e40*/  FMUL.FTZ R21, R4, R21 ;  /* 0x0000001504157220 */ /* 0x000fe20000410000 */
[----:B------:R-:W-:Y:S01]  /*0e50*/  FMUL.FTZ R22, R11, 0.5 ;  /* 0x3f0000000b167820 */ /* 0x000fe20000410000 */
[----:B------:R-:W-:Y:S01]  /*0e60*/  FMUL.FTZ R15, R15, 0.79788458347320556641 ;  /* 0x3f4c422a0f0f7820 */ /* 0x000fe20000410000 */
[----:B------:R-:W-:Y:S01]  /*0e70*/  FMUL.FTZ R12, R12, 0.79788458347320556641 ;  /* 0x3f4c422a0c0c7820 */ /* 0x000fe20000410000 */
[----:B------:R-:W-:Y:S01]  /*0e80*/  FFMA.FTZ R21, R21, 0.044714998453855514526, R4 ;  /* 0x3d37271315157823 */ /* 0x000fe20000010004 */
[----:B------:R1:W2:Y:S01]  /*0e90*/  MUFU.TANH R14, R13 ;  /* 0x0000000d000e7308 */ /* 0x0002a20000002400 */
[----:B0-----:R-:W-:Y:S01]  /*0ea0*/  FMUL.FTZ R3, R6, R6 ;  /* 0x0000000606037220 */ /* 0x001fe20000410000 */
[----:B------:R-:W-:-:S03]  /*0eb0*/  FMUL.FTZ R11, R5, 0.5 ;  /* 0x3f000000050b7820 */ /* 0x000fc60000410000 */
[----:B------:R-:W-:-:S03]  /*0ec0*/  FMUL.FTZ R3, R6, R3 ;  /* 0x0000000306037220 */ /* 0x000fc60000410000 */
[----:B------:R0:W3:Y:S01]  /*0ed0*/  MUFU.TANH R16, R12 ;  /* 0x0000000c00107308 */ /* 0x0000e20000002400 */
[----:B-1----:R-:W-:Y:S01]  /*0ee0*/  FMUL.FTZ R13, R20, 0.79788458347320556641 ;  /* 0x3f4c422a140d7820 */ /* 0x002fe20000410000 */
[----:B------:R-:W-:Y:S01]  /*0ef0*/  FMUL.FTZ R20, R7, R7 ;  /* 0x0000000707147220 */ /* 0x000fe20000410000 */
[----:B------:R-:W-:-:S03]  /*0f00*/  FFMA.FTZ R3, R3, 0.044714998453855514526, R6 ;  /* 0x3d37271303037823 */ /* 0x000fc60000010006 */
[----:B------:R-:W-:Y:S01]  /*0f10*/  FMUL.FTZ R20, R7, R20 ;  /* 0x0000001407147220 */ /* 0x000fe20000410000 */
[----:B------:R-:W-:Y:S01]  /*0f20*/  FMUL.FTZ R0, R3, 0.79788458347320556641 ;  /* 0x3f4c422a03007820 */ /* 0x000fe20000410000 */
[----:B------:R-:W1:Y:S01]  /*0f30*/  MUFU.TANH R15, R15 ;  /* 0x0000000f000f7308 */ /* 0x000e620000002400 */
[----:B0-----:R-:W-:Y:S01]  /*0f40*/  FMUL.FTZ R12, R21, 0.79788458347320556641 ;  /* 0x3f4c422a150c7820 */ /* 0x001fe20000410000 */
[----:B------:R-:W-:Y:S01]  /*0f50*/  FFMA.FTZ R20, R20, 0.044714998453855514526, R7 ;  /* 0x3d37271314147823 */ /* 0x000fe20000010007 */
[----:B------:R-:W-:-:S04]  /*0f60*/  IMAD.WIDE.U32 R2, R2, 0x20, R18 ;  /* 0x0000002002027825 */ /* 0x000fc800078e0012 */
[----:B------:R-:W-:Y:S01]  /*0f70*/  FMUL.FTZ R19, R8, 0.5 ;  /* 0x3f00000008137820 */ /* 0x000fe20000410000 */
[----:B------:R-:W-:Y:S01]  /*0f80*/  FMUL.FTZ R21, R10, 0.5 ;  /* 0x3f0000000a157820 */ /* 0x000fe20000410000 */
[----:B------:R-:W-:Y:S01]  /*0f90*/  FMUL.FTZ R23, R20, 0.79788458347320556641 ;  /* 0x3f4c422a14177820 */ /* 0x000fe20000410000 */
[----:B------:R-:W-:Y:S01]  /*0fa0*/  FMUL.FTZ R20, R9, 0.5 ;  /* 0x3f00000009147820 */ /* 0x000fe20000410000 */
[----:B------:R-:W0:Y:S01]  /*0fb0*/  MUFU.TANH R12, R12 ;  /* 0x0000000c000c7308 */ /* 0x000e220000002400 */
[----:B------:R-:W-:Y:S01]  /*0fc0*/  FMUL.FTZ R10, R6, 0.5 ;  /* 0x3f000000060a7820 */ /* 0x000fe20000410000 */
[----:B------:R-:W-:Y:S01]  /*0fd0*/  FMUL.FTZ R9, R7, 0.5 ;  /* 0x3f00000007097820 */ /* 0x000fe20000410000 */
[----:B------:R-:W-:Y:S01]  /*0fe0*/  FMUL.FTZ R18, R4, 0.5 ;  /* 0x3f00000004127820 */ /* 0x000fe20000410000 */
[----:B--2---:R-:W-:Y:S01]  /*0ff0*/  FADD.FTZ R6, R14, 1 ;  /* 0x3f8000000e067421 */ /* 0x004fe20000010000 */
[----:B------:R-:W-:Y:S01]  /*1000*/  FADD.FTZ R4, R17, 1 ;  /* 0x3f80000011047421 */ /* 0x000fe20000010000 */
[----:B---3--:R-:W-:-:S02]  /*1010*/  FADD.FTZ R5, R16, 1 ;  /* 0x3f80000010057421 */ /* 0x008fc40000010000 */
[----:B------:R-:W2:Y:S01]  /*1020*/  MUFU.TANH R13, R13 ;  /* 0x0000000d000d7308 */ /* 0x000ea20000002400 */
[----:B-1----:R-:W-:Y:S01]  /*1030*/  FADD.FTZ R7, R15, 1 ;  /* 0x3f8000000f077421 */ /* 0x002fe20000010000 */
[----:B------:R-:W-:Y:S01]  /*1040*/  FMUL.FTZ R4, R19, R4 ;  /* 0x0000000413047220 */ /* 0x000fe20000410000 */
[----:B------:R-:W-:Y:S01]  /*1050*/  FMUL.FTZ R5, R20, R5 ;  /* 0x0000000514057220 */ /* 0x000fe20000410000 */
[----:B------:R-:W-:Y:S01]  /*1060*/  FMUL.FTZ R6, R21, R6 ;  /* 0x0000000615067220 */ /* 0x000fe20000410000 */
[----:B------:R-:W-:-:S03]  /*1070*/  FMUL.FTZ R7, R22, R7 ;  /* 0x0000000716077220 */ /* 0x000fc60000410000 */
[----:B------:R-:W1:Y:S01]  /*1080*/  MUFU.TANH R0, R0 ;  /* 0x0000000000007308 */ /* 0x000e620000002400 */
[----:B0-----:R-:W-:-:S04]  /*1090*/  FADD.FTZ R15, R12, 1 ;  /* 0x3f8000000c0f7421 */ /* 0x001fc80000010000 */
[----:B------:R-:W-:-:S03]  /*10a0*/  FMUL.FTZ R12, R18, R15 ;  /* 0x0000000f120c7220 */ /* 0x000fc60000410000 */
[----:B------:R-:W0:Y:S01]  /*10b0*/  MUFU.TANH R8, R23 ;  /* 0x0000001700087308 */ /* 0x000e220000002400 */
[----:B--2---:R-:W-:-:S04]  /*10c0*/  FADD.FTZ R14, R13, 1 ;  /* 0x3f8000000d0e7421 */ /* 0x004fc80000010000 */
[----:B------:R-:W-:Y:S01]  /*10d0*/  FMUL.FTZ R13, R11, R14 ;  /* 0x0000000e0b0d7220 */ /* 0x000fe20000410000 */
[----:B-1----:R-:W-:-:S04]  /*10e0*/  FADD.FTZ R17, R0, 1 ;  /* 0x3f80000000117421 */ /* 0x002fc80000010000 */
[----:B------:R-:W-:Y:S01]  /*10f0*/  FMUL.FTZ R14, R10, R17 ;  /* 0x000000110a0e7220 */ /* 0x000fe20000410000 */
[----:B0-----:R-:W-:-:S04]  /*1100*/  FADD.FTZ R8, R8, 1 ;  /* 0x3f80000008087421 */ /* 0x001fc80000010000 */
[----:B------:R-:W-:-:S05]  /*1110*/  FMUL.FTZ R15, R9, R8 ;  /* 0x00000008090f7220 */ /* 0x000fca0000410000 */
[----:B------:R-:W-:Y:S01]  /*1120*/  STG.E.ENL2.256 desc[UR4][R2.64], R4, R12 ;  /* 0xf8000004020c797f */ /* 0x000fe2000f121804 */
[----:B------:R-:W-:Y:S05]  /*1130*/  EXIT ;  /* 0x000000000000794d */ /* 0x000fea0003800000 */
.L_x_12036:
        /* <DEDUP_REMOVED lines=12> */
.L_x_12960:


//--------------------- .text._ZN2at6native18elementwise_kernelILi128ELi4EZNS0_15gpu_kernel_implIZZZNS0_18GeluCUDAKernelImplERNS_18TensorIteratorBaseENS0_8GeluTypeEENKUlvE_clEvENKUlvE_clEvEUldE_EEvS4_RKT_EUliE_EEviT1_ --------------------------
	.section	.text._ZN2at6native18elementwise_kernelILi128ELi4EZNS0_15gpu_kernel_implIZZZNS0_18GeluCUDAKernelImplERNS_18TensorIteratorBaseENS0_8GeluTypeEENKUlvE_clEvENKUlvE_clEvEUldE_EEvS4_RKT_EUliE_EEviT1_,"ax",@progbits
	.align	128
        .global         _ZN2at6native18elementwise_kernelILi128ELi4EZNS0_15gpu_kernel_implIZZZNS0_18GeluCUDAKernelImplERNS_18TensorIteratorBaseENS0_8GeluTypeEENKUlvE_clEvENKUlvE_clEvEUldE_EEvS4_RKT_EUliE_EEviT1_
        .type           _ZN2at6native18elementwise_kernelILi128ELi4EZNS0_15gpu_kernel_implIZZZNS0_18GeluCUDAKernelImplERNS_18TensorIteratorBaseENS0_8GeluTypeEENKUlvE_clEvENKUlvE_clEvEUldE_EEvS4_RKT_EUliE_EEviT1_,@function
        .size           _ZN2at6native18elementwise_kernelILi128ELi4EZNS0_15gpu_kernel_implIZZZNS0_18GeluCUDAKernelImplERNS_18TensorIteratorBaseENS0_8GeluTypeEENKUlvE_clEvENKUlvE_clEvEUldE_EEvS4_RKT_EUliE_EEviT1_,(.L_x_12961 - _ZN2at6native18elementwise_kernelILi128ELi4EZNS0_15gpu_kernel_implIZZZNS0_18GeluCUDAKernelImplERNS_18TensorIteratorBaseENS0_8GeluTypeEENKUlvE_clEvENKUlvE_clEvEUldE_EEvS4_RKT_EUliE_EEviT1_)
        .other          _ZN2at6native18elementwise_kernelILi128ELi4EZNS0_15gpu_kernel_implIZZZNS0_18GeluCUDAKernelImplERNS_18TensorIteratorBaseENS0_8GeluTypeEENKUlvE_clEvENKUlvE_clEvEUldE_EEvS4_RKT_EUliE_EEviT1_,@"STO_CUDA_ENTRY STV_DEFAULT"
_ZN2at6native18elementwise_kernelILi128ELi4EZNS0_15gpu_kernel_implIZZZNS0_18GeluCUDAKernelImplERNS_18TensorIteratorBaseENS0_8GeluTypeEENKUlvE_clEvENKUlvE_clEvEUldE_EEvS4_RKT_EUliE_EEviT1_:
.text._ZN2at6native18elementwise_kernelILi128ELi4EZNS0_15gpu_kernel_implIZZZNS0_18GeluCUDAKernelImplERNS_18TensorIteratorBaseENS0_8GeluTypeEENKUlvE_clEvENKUlvE_clEvEUldE_EEvS4_RKT_EUliE_EEviT1_:
        /* <DEDUP_REMOVED lines=319> */
.L_x_12039:
        /* <DEDUP_REMOVED lines=16> */
[----:B--2---:R-:W0:Y:S01]  /*14f0*/  I2F.F64.S16 R2, R2 ;  /* 0x0000000200027312 */ /* 0x004e220000101c00 */
[----:B------:R-:W-:Y:S05]  /*1500*/  BRA `(.L_x_12046) ;  /* 0x0000000c006c7947 */ /* 0x000fea0003800000 */
.L_x_12044:
[----:B------:R-:W2:Y:S02]  /*1510*/  LDG.E.U8 R2, desc[UR36][R4.64] ;  /* 0x0000002404027981 */ /* 0x000ea4000c1e1100 */
[----:B--2---:R-:W0:Y:S01]  /*1520*/  I2F.F64.U16 R2, R2 ;  /* 0x0000000200027312 */ /* 0x004e220000101800 */
[----:B------:R-:W-:Y:S05]  /*1530*/  BRA `(.L_x_12046) ;  /* 0x0000000c00607947 */ /* 0x000fea0003800000 */
.L_x_12043:
        /* <DEDUP_REMOVED lines=9> */
.L_x_12048:
[----:B------:R-:W2:Y:S02]  /*15d0*/  LDG.E R2, desc[UR36][R4.64] ;  /* 0x0000002404027981 */ /* 0x000ea4000c1e1900 */
[----:B--2---:R-:W0:Y:S01]  /*15e0*/  I2F.F64 R2, R2 ;  /* 0x0000000200027312 */ /* 0x004e220000201c00 */
[----:B------:R-:W-:Y:S05]  /*15f0*/  BRA `(.L_x_12046) ;  /* 0x0000000c00307947 */ /* 0x000fea0003800000 */
.L_x_12047:
[----:B------:R-:W2:Y:S02]  /*1600*/  LDG.E.U16 R2, desc[UR36][R4.64] ;  /* 0x0000002404027981 */ /* 0x000ea4000c1e1500 */
[----:B--2---:R-:W0:Y:S01]  /*1610*/  I2F.F64.S16 R2, R2 ;  /* 0x0000000200027312 */ /* 0x004e220000101c00 */
[----:B------:R-:W-:Y:S05]  /*1620*/  BRA `(.L_x_12046) ;  /* 0x0000000c00247947 */ /* 0x000fea0003800000 */
.L_x_12042:
        /* <DEDUP_REMOVED lines=10> */
.L_x_12050:
[----:B------:R-:W2:Y:S02]  /*16d0*/  LDG.E.U16 R0, desc[UR36][R4.64] ;  /* 0x0000002404007981 */ /* 0x000ea4000c1e1500 */
[----:B--2---:R-:W-:-:S05]  /*16e0*/  HADD2.F32 R0, -RZ, R0.H0_H0 ;  /* 0x20000000ff007230 */ /* 0x004fca0000004100 */
[----:B------:R-:W-:-:S04]  /*16f0*/  FMUL.FTZ R0, R0, 1 ;  /* 0x3f80000000007820 */ /* 0x000fc80000410000 */
[----:B------:R0:W1:Y:S01]  /*1700*/  F2F.F64.F32 R2, R0 ;  /* 0x0000000000027310 */ /* 0x0000620000201800 */
[----:B------:R-:W-:Y:S05]  /*1710*/  BRA `(.L_x_12046) ;  /* 0x0000000800e87947 */ /* 0x000fea0003800000 */
.L_x_12049:
        /* <DEDUP_REMOVED lines=10> */
.L_x_12052:
[----:B------:R-:W2:Y:S02]  /*17c0*/  LDG.E.U16 R4, desc[UR36][R4.64] ;  /* 0x0000002404047981 */ /* 0x000ea4000c1e1500 */
[----:B--2---:R-:W-:-:S05]  /*17d0*/  HADD2.F32 R0, -RZ, R4.H0_H0 ;  /* 0x20000004ff007230 */ /* 0x004fca0000004100 */
[----:B------:R-:W-:-:S04]  /*17e0*/  FMUL.FTZ R0, R0, 1 ;  /* 0x3f80000000007820 */ /* 0x000fc80000410000 */
[----:B------:R0:W1:Y:S01]  /*17f0*/  F2F.F64.F32 R2, R0 ;  /* 0x0000000000027310 */ /* 0x0000620000201800 */
[----:B------:R-:W-:Y:S05]  /*1800*/  BRA `(.L_x_12046) ;  /* 0x0000000800ac7947 */ /* 0x000fea0003800000 */
.L_x_12051:
[----:B------:R0:W5:Y:S01]  /*1810*/  LDG.E.64 R2, desc[UR36][R4.64] ;  /* 0x0000002404027981 */ /* 0x000162000c1e1b00 */
[----:B------:R-:W-:Y:S05]  /*1820*/  BRA `(.L_x_12046) ;  /* 0x0000000800a47947 */ /* 0x000fea0003800000 */
.L_x_12041:
        /* <DEDUP_REMOVED lines=13> */
.L_x_12055:
[----:B------:R0:W5:Y:S01]  /*1900*/  LDG.E.64 R2, desc[UR36][R4.64] ;  /* 0x0000002404027981 */ /* 0x000162000c1e1b00 */
[----:B------:R-:W-:Y:S05]  /*1910*/  BRA `(.L_x_12046) ;  /* 0x0000000800687947 */ /* 0x000fea0003800000 */
.L_x_12054:
        /* <DEDUP_REMOVED lines=27> */
.L_x_12057:
        /* <DEDUP_REMOVED lines=14> */
.L_x_12056:
[----:B------:R-:W2:Y:S02]  /*1bb0*/  LDG.E.U16 R0, desc[UR36][R4.64] ;  /* 0x0000002404007981 */ /* 0x000ea4000c1e1500 */
[----:B--2---:R-:W-:-:S04]  /*1bc0*/  IMAD.U32 R0, R0, 0x10000, RZ ;  /* 0x0001000000007824 */ /* 0x004fc800078e00ff */
[----:B------:R-:W-:-:S04]  /*1bd0*/  FMUL.FTZ R0, R0, 1 ;  /* 0x3f80000000007820 */ /* 0x000fc80000410000 */
[----:B------:R0:W1:Y:S01]  /*1be0*/  F2F.F64.F32 R2, R0 ;  /* 0x0000000000027310 */ /* 0x0000620000201800 */
[----:B------:R-:W-:Y:S05]  /*1bf0*/  BRA `(.L_x_12046) ;  /* 0x0000000400b07947 */ /* 0x000fea0003800000 */
.L_x_12053:
        /* <DEDUP_REMOVED lines=9> */
[----:B--2---:R-:W0:Y:S01]  /*1c90*/  I2F.F64.U16 R2, R2 ;  /* 0x0000000200027312 */ /* 0x004e220000101800 */
[----:B------:R-:W-:Y:S05]  /*1ca0*/  BRA `(.L_x_12046) ;  /* 0x0000000400847947 */ /* 0x000fea0003800000 */
.L_x_12060:
        /* <DEDUP_REMOVED lines=21> */
.L_x_12062:
[----:B------:R-:W-:Y:S05]  /*1e00*/  BSYNC.RECONVERGENT B0 ;  /* 0x0000000000007941 */ /* 0x000fea0003800200 */
.L_x_12061:
[----:B------:R-:W-:Y:S02]  /*1e10*/  SHF.L.U32 R0, R0, 0x14, RZ ;  /* 0x0000001400007819 */ /* 0x000fe400000006ff */
[----:B------:R-:W-:-:S04]  /*1e20*/  LEA R2, R2, 0x3b800000, 0x17 ;  /* 0x3b80000002027811 */ /* 0x000fc800078eb8ff */
[----:B------:R-:W-:-:S05]  /*1e30*/  LOP3.LUT R0, R2, R0, R7, 0xfe, !PT ;  /* 0x0000000002007212 */ /* 0x000fca00078efe07 */
[----:B------:R-:W-:-:S04]  /*1e40*/  FMUL.FTZ R0, R0, 1 ;  /* 0x3f80000000007820 */ /* 0x000fc80000410000 */
[----:B------:R0:W1:Y:S01]  /*1e50*/  F2F.F64.F32 R2, R0 ;  /* 0x0000000000027310 */ /* 0x0000620000201800 */
[----:B------:R-:W-:Y:S05]  /*1e60*/  BRA `(.L_x_12046) ;  /* 0x0000000400147947 */ /* 0x000fea0003800000 */
.L_x_12059:
        /* <DEDUP_REMOVED lines=21> */
.L_x_12064:
[----:B------:R-:W-:Y:S05]  /*1fc0*/  BSYNC.RECONVERGENT B0 ;  /* 0x0000000000007941 */ /* 0x000fea0003800200 */
.L_x_12063:
[----:B------:R-:W-:Y:S01]  /*1fd0*/  IMAD.SHL.U32 R0, R0, 0x200000, RZ ;  /* 0x0020000000007824 */ /* 0x000fe200078e00ff */
[----:B------:R-:W-:-:S04]  /*1fe0*/  LEA R2, R2, 0x37800000, 0x17 ;  /* 0x3780000002027811 */ /* 0x000fc800078eb8ff */
[----:B------:R-:W-:-:S05]  /*1ff0*/  LOP3.LUT R0, R2, R0, R7, 0xfe, !PT ;  /* 0x0000000002007212 */ /* 0x000fca00078efe07 */
[----:B------:R-:W-:-:S04]  /*2000*/  FMUL.FTZ R0, R0, 1 ;  /* 0x3f80000000007820 */ /* 0x000fc80000410000 */
[----:B------:R4:W0:Y:S01]  /*2010*/  F2F.F64.F32 R2, R0 ;  /* 0x0000000000027310 */ /* 0x0008220000201800 */
[----:B------:R-:W-:Y:S05]  /*2020*/  BRA `(.L_x_12046) ;  /* 0x0000000000a47947 */ /* 0x000fea0003800000 */
.L_x_12058:
[----:B------:R-:W-:-:S09]  /*2030*/  UISETP.NE.AND UP0, UPT, UR4, 0x1c, UPT ;  /* 0x0000001c0400788c */ /* 0x000fd2000bf05270 */
[----:B------:R-:W-:Y:S05]  /*2040*/  BRA.U !UP0, `(.L_x_12065) ;  /* 0x0000000108947547 */ /* 0x000fea000b800000 */
[----:B------:R-:W-:-:S09]  /*2050*/  UISETP.NE.AND UP0, UPT, UR4, 0x1d, UPT ;  /* 0x0000001d0400788c */ /* 0x000fd2000bf05270 */
[----:B------:R-:W-:Y:S05]  /*2060*/  BRA.U !UP0, `(.L_x_12066) ;  /* 0x0000000108807547 */ /* 0x000fea000b800000 */
[----:B------:R-:W-:-:S09]  /*2070*/  UISETP.NE.AND UP0, UPT, UR4, 0x2c, UPT ;  /* 0x0000002c0400788c */ /* 0x000fd2000bf05270 */
[----:B------:R-:W-:Y:S05]  /*2080*/  BRA.U !UP0, `(.L_x_12067) ;  /* 0x0000000108487547 */ /* 0x000fea000b800000 */
.L_x_12045:
        /* <DEDUP_REMOVED lines=16> */
.L_x_12068:
[----:B------:R-:W-:Y:S01]  /*2190*/  CS2R R2, SRZ ;  /* 0x0000000000027805 */ /* 0x000fe2000001ff00 */
[----:B------:R-:W-:Y:S06]  /*21a0*/  BRA `(.L_x_12046) ;  /* 0x0000000000447947 */ /* 0x000fec0003800000 */
.L_x_12067:
        /* <DEDUP_REMOVED lines=12> */
.L_x_12066:
[----:B------:R-:W2:Y:S02]  /*2270*/  LDG.E.64 R2, desc[UR36][R4.64] ;  /* 0x0000002404027981 */ /* 0x000ea4000c1e1b00 */
[----:B--2---:R-:W3:Y:S01]  /*2280*/  I2F.F64.U64 R2, R2 ;  /* 0x0000000200027312 */ /* 0x004ee20000301800 */
[----:B------:R-:W-:Y:S05]  /*2290*/  BRA `(.L_x_12046) ;  /* 0x0000000000087947 */ /* 0x000fea0003800000 */
.L_x_12065:
[----:B------:R-:W2:Y:S02]  /*22a0*/  LDG.E R2, desc[UR36][R4.64] ;  /* 0x0000002404027981 */ /* 0x000ea4000c1e1900 */
[----:B--2---:R-:W0:Y:S02]  /*22b0*/  I2F.F64.U32 R2, R2 ;  /* 0x0000000200027312 */ /* 0x004e240000201800 */
.L_x_12046:
[----:B------:R-:W-:Y:S05]  /*22c0*/  BSYNC.RECONVERGENT B6 ;  /* 0x0000000000067941 */ /* 0x000fea0003800200 */
.L_x_12040:
[-C--:B0123-5:R-:W-:Y:S01]  /*22d0*/  DMUL R4, R2, R2.reuse ;  /* 0x0000000202047228 */ /* 0x0affe20000000000 */
[----:B------:R-:W-:Y:S01]  /*22e0*/  UMOV UR4, 0x6d4801f7 ;  /* 0x6d4801f700047882 */ /* 0x000fe20000000000 */
[----:B------:R-:W-:Y:S01]  /*22f0*/  UMOV UR5, 0x3fa6e4e2 ;  /* 0x3fa6e4e200057882 */ /* 0x000fe20000000000 */
[----:B------:R-:W-:Y:S05]  /*2300*/  BSSY.RECONVERGENT B0, `(.L_x_12069) ;  /* 0x000006e000007945 */ /* 0x000fea0003800200 */
[----:B------:R-:W-:-:S08]  /*2310*/  DMUL R4, R4, R2 ;  /* 0x0000000204047228 */ /* 0x000fd00000000000 */
[----:B------:R-:W-:Y:S01]  /*2320*/  DFMA R4, R4, UR4, R2 ;  /* 0x0000000404047c2b */ /* 0x000fe20008000002 */
[----:B------:R-:W-:Y:S01]  /*2330*/  UMOV UR4, 0x33d43651 ;  /* 0x33d4365100047882 */ /* 0x000fe20000000000 */
[----:B------:R-:W-:-:S06]  /*2340*/  UMOV UR5, 0x3fe98845 ;  /* 0x3fe9884500057882 */ /* 0x000fcc0000000000 */
[----:B------:R-:W-:Y:S01]  /*2350*/  DMUL R4, R4, UR4 ;  /* 0x0000000404047c28 */ /* 0x000fe20008000000 */
[----:B------:R-:W-:Y:S01]  /*2360*/  UMOV UR4, 0x24dd2f1a ;  /* 0x24dd2f1a00047882 */ /* 0x000fe20000000000 */
[----:B------:R-:W-:-:S08]  /*2370*/  UMOV UR5, 0x3fe4f922 ;  /* 0x3fe4f92200057882 */ /* 0x000fd00000000000 */
        /* <DEDUP_REMOVED lines=9> */
[----:B----4-:R-:W0:Y:S02]  /*2410*/  F2F.F32.F64 R0, R10 ;  /* 0x0000000a00007310 */ /* 0x010e240000301000 */
        /* <DEDUP_REMOVED lines=57> */
.L_x_12070:
        /* <DEDUP_REMOVED lines=35> */
.L_x_12071:
[----:B------:R-:W-:Y:S05]  /*29e0*/  BSYNC.RECONVERGENT B0 ;  /* 0x0000000000007941 */ /* 0x000fea0003800200 */
.L_x_12069:
[----:B------:R-:W0:Y:S01]  /*29f0*/  LDCU.64 UR6, c[0x0][0x580] ;  /* 0x0000b000ff0677ac */ /* 0x000e220008000a00 */
[----:B------:R-:W-:Y:S02]  /*2a00*/  DADD R4, R4, 1 ;  /* 0x3ff0000004047429 */ /* 0x000fe40000000000 */
[----:B------:R-:W-:Y:S01]  /*2a10*/  DMUL R6, R2, 0.5 ;  /* 0x3fe0000002067828 */ /* 0x000fe20000000000 */
[----:B------:R-:W-:-:S04]  /*2a20*/  UPRMT UR4, UR42, 0x9910, URZ ;  /* 0x000099102a047896 */ /* 0x000fc800080000ff */
[----:B------:R-:W-:-:S03]  /*2a30*/  UISETP.GT.AND UP0, UPT, UR4, 0x9, UPT ;  /* 0x000000090400788c */ /* 0x000fc6000bf04270 */
[----:B------:R-:W-:Y:S01]  /*2a40*/  DMUL R4, R4, R6 ;  /* 0x0000000604047228 */ /* 0x000fe20000000000 */
[----:B0-----:R-:W-:-:S05]  /*2a50*/  IADD3 R2, P0, PT, R16, UR6, RZ ;  /* 0x0000000610027c10 */ /* 0x001fca000ff1e0ff */
        /* <DEDUP_REMOVED lines=13> */
.L_x_12075:
[----:B------:R-:W0:Y:S02]  /*2b30*/  F2I.S64.F64.TRUNC R4, R4 ;  /* 0x0000000400047311 */ /* 0x000e24000030d900 */
[----:B0-----:R-:W-:-:S05]  /*2b40*/  IMAD.MOV.U32 R7, RZ, RZ, R4 ;  /* 0x000000ffff077224 */ /* 0x001fca00078e0004 */
[----:B------:R0:W-:Y:S01]  /*2b50*/  STG.E.U8 desc[UR36][R2.64], R7 ;  /* 0x0000000702007986 */ /* 0x0001e2000c101124 */
[----:B------:R-:W-:Y:S05]  /*2b60*/  BRA `(.L_x_12077) ;  /* 0x0000000c00e47947 */ /* 0x000fea0003800000 */
.L_x_12074:
        /* <DEDUP_REMOVED lines=9> */
.L_x_12079:
[----:B------:R-:W0:Y:S02]  /*2c00*/  F2I.F64.TRUNC R5, R4 ;  /* 0x0000000400057311 */ /* 0x000e24000030d100 */
[----:B0-----:R0:W-:Y:S01]  /*2c10*/  STG.E desc[UR36][R2.64], R5 ;  /* 0x0000000502007986 */ /* 0x0011e2000c101924 */
[----:B------:R-:W-:Y:S05]  /*2c20*/  BRA `(.L_x_12077) ;  /* 0x0000000c00b47947 */ /* 0x000fea0003800000 */
.L_x_12078:
[----:B------:R-:W0:Y:S02]  /*2c30*/  F2I.F64.TRUNC R5, R4 ;  /* 0x0000000400057311 */ /* 0x000e24000030d100 */
[----:B0-----:R0:W-:Y:S01]  /*2c40*/  STG.E.U16 desc[UR36][R2.64], R5 ;  /* 0x0000000502007986 */ /* 0x0011e2000c101524 */
[----:B------:R-:W-:Y:S05]  /*2c50*/  BRA `(.L_x_12077) ;  /* 0x0000000c00a87947 */ /* 0x000fea0003800000 */
.L_x_12073:
        /* <DEDUP_REMOVED lines=13> */
.L_x_12081:
[----:B------:R-:W-:Y:S01]  /*2d30*/  UMOV UR4, 0xf0000000 ;  /* 0xf000000000047882 */ /* 0x000fe20000000000 */
[----:B------:R-:W-:Y:S01]  /*2d40*/  UMOV UR5, 0x380fffff ;  /* 0x380fffff00057882 */ /* 0x000fe20000000000 */
[----:B----4-:R-:W0:Y:S01]  /*2d50*/  F2F.F32.F64 R0, R4 ;  /* 0x0000000400007310 */ /* 0x010e220000301000 */
[----:B------:R-:W-:-:S14]  /*2d60*/  DSETP.GEU.AND P0, PT, |R4|, UR4, PT ;  /* 0x0000000404007e2a */ /* 0x000fdc000bf0e200 */
[----:B0-----:R-:W-:-:S05]  /*2d70*/  @!P0 FMUL R0, R0, 1.175494350822287508e-38 ;  /* 0x0080000000008820 */ /* 0x001fca0000400000 */
[----:B------:R-:W-:-:S05]  /*2d80*/  F2FP.F16.F32.PACK_AB R0, RZ, R0 ;  /* 0x00000000ff00723e */ /* 0x000fca00000000ff */
[----:B------:R0:W-:Y:S01]  /*2d90*/  STG.E.U16 desc[UR36][R2.64], R0 ;  /* 0x0000000002007986 */ /* 0x0001e2000c101524 */
[----:B------:R-:W-:Y:S05]  /*2da0*/  BRA `(.L_x_12077) ;  /* 0x0000000c00547947 */ /* 0x000fea0003800000 */
.L_x_12080:
        /* <DEDUP_REMOVED lines=10> */
[----:B------:R-:W-:-:S13]  /*2e50*/  MOV R7, RZ ;  /* 0x000000ff00077202 */ /* 0x000fda0000000f00 */
[----:B0-----:R-:W-:-:S05]  /*2e60*/  @!P0 FMUL R6, R6, 1.175494350822287508e-38 ;  /* 0x0080000006068820 */ /* 0x001fca0000400000 */
[----:B------:R0:W-:Y:S01]  /*2e70*/  STG.E.64 desc[UR36][R2.64], R6 ;  /* 0x0000000602007986 */ /* 0x0001e2000c101b24 */
[----:B------:R-:W-:Y:S05]  /*2e80*/  BRA `(.L_x_12077) ;  /* 0x0000000c001c7947 */ /* 0x000fea0003800000 */
.L_x_12083:
[----:B------:R-:W-:Y:S01]  /*2e90*/  UMOV UR4, 0xf0000000 ;  /* 0xf000000000047882 */ /* 0x000fe20000000000 */
[----:B------:R-:W-:Y:S01]  /*2ea0*/  UMOV UR5, 0x380fffff ;  /* 0x380fffff00057882 */ /* 0x000fe20000000000 */
[----:B----4-:R-:W0:Y:S01]  /*2eb0*/  F2F.F32.F64 R0, R4 ;  /* 0x0000000400007310 */ /* 0x010e220000301000 */
[----:B------:R-:W-:-:S14]  /*2ec0*/  DSETP.GEU.AND P0, PT, |R4|, UR4, PT ;  /* 0x0000000404007e2a */ /* 0x000fdc000bf0e200 */
[----:B0-----:R-:W-:-:S05]  /*2ed0*/  @!P0 FMUL R0, R0, 1.175494350822287508e-38 ;  /* 0x0080000000008820 */ /* 0x001fca0000400000 */
[----:B------:R-:W-:-:S04]  /*2ee0*/  F2FP.F16.F32.PACK_AB R5, RZ, R0 ;  /* 0x00000000ff05723e */ /* 0x000fc800000000ff */
[----:B------:R-:W-:-:S05]  /*2ef0*/  PRMT R5, R5, 0x5410, RZ ;  /* 0x0000541005057816 */ /* 0x000fca00000000ff */
[----:B------:R0:W-:Y:S01]  /*2f00*/  STG.E desc[UR36][R2.64], R5 ;  /* 0x0000000502007986 */ /* 0x0001e2000c101924 */
[----:B------:R-:W-:Y:S05]  /*2f10*/  BRA `(.L_x_12077) ;  /* 0x0000000800f87947 */ /* 0x000fea0003800000 */
.L_x_12082:
[----:B------:R0:W-:Y:S01]  /*2f20*/  STG.E.64 desc[UR36][R2.64], R4 ;  /* 0x0000000402007986 */ /* 0x0001e2000c101b24 */
[----:B------:R-:W-:Y:S05]  /*2f30*/  BRA `(.L_x_12077) ;  /* 0x0000000800f07947 */ /* 0x000fea0003800000 */
.L_x_12072:
        /* <DEDUP_REMOVED lines=12> */
.L_x_12086:
[----:B------:R-:W-:-:S05]  /*3000*/  CS2R R6, SRZ ;  /* 0x0000000000067805 */ /* 0x000fca000001ff00 */
[----:B------:R0:W-:Y:S01]  /*3010*/  STG.E.128 desc[UR36][R2.64], R4 ;  /* 0x0000000402007986 */ /* 0x0001e2000c101d24 */
[----:B------:R-:W-:Y:S05]  /*3020*/  BRA `(.L_x_12077) ;  /* 0x0000000800b47947 */ /* 0x000fea0003800000 */
.L_x_12085:
        /* <DEDUP_REMOVED lines=11> */
[----:B----4-:R-:W-:-:S12]  /*30e0*/  IMAD.MOV.U32 R0, RZ, RZ, 0x7f ;  /* 0x0000007fff007424 */ /* 0x010fd800078e00ff */
        /* <DEDUP_REMOVED lines=11> */
.L_x_12090:
[----:B------:R-:W-:Y:S05]  /*31a0*/  BSYNC.RECONVERGENT B0 ;  /* 0x0000000000007941 */ /* 0x000fea0003800200 */
.L_x_12089:
[----:B------:R-:W-:-:S05]  /*31b0*/  LOP3.LUT R7, R0, 0x80, R7, 0xf8, !PT ;  /* 0x0000008000077812 */ /* 0x000fca00078ef807 */
[----:B------:R0:W-:Y:S01]  /*31c0*/  STG.E.U8 desc[UR36][R2.64], R7 ;  /* 0x0000000702007986 */ /* 0x0001e2000c101124 */
[----:B------:R-:W-:Y:S05]  /*31d0*/  BRA `(.L_x_12077) ;  /* 0x0000000800487947 */ /* 0x000fea0003800000 */
.L_x_12088:
        /* <DEDUP_REMOVED lines=9> */
[----:B----4-:R-:W-:Y:S01]  /*3270*/  @P1 IMAD.MOV.U32 R0, RZ, RZ, 0x7f ;  /* 0x0000007fff001424 */ /* 0x010fe200078e00ff */
        /* <DEDUP_REMOVED lines=9> */
.L_x_12092:
[----:B------:R-:W-:Y:S05]  /*3310*/  BSYNC.RECONVERGENT B0 ;  /* 0x0000000000007941 */ /* 0x000fea0003800200 */
.L_x_12091:
[----:B------:R-:W-:-:S05]  /*3320*/  LOP3.LUT R7, R0, 0x80, R7, 0xf8, !PT ;  /* 0x0000008000077812 */ /* 0x000fca00078ef807 */
[----:B------:R0:W-:Y:S01]  /*3330*/  STG.E.U8 desc[UR36][R2.64], R7 ;  /* 0x0000000702007986 */ /* 0x0001e2000c101124 */
[----:B------:R-:W-:Y:S05]  /*3340*/  BRA `(.L_x_12077) ;  /* 0x0000000400ec7947 */ /* 0x000fea0003800000 */
.L_x_12087:
[----:B------:R-:W-:Y:S01]  /*3350*/  UMOV UR4, 0xf0000000 ;  /* 0xf000000000047882 */ /* 0x000fe20000000000 */
[----:B------:R-:W-:Y:S01]  /*3360*/  UMOV UR5, 0x380fffff ;  /* 0x380fffff00057882 */ /* 0x000fe20000000000 */
[----:B----4-:R-:W0:Y:S01]  /*3370*/  F2F.F32.F64 R0, R4 ;  /* 0x0000000400007310 */ /* 0x010e220000301000 */
[----:B------:R-:W-:-:S14]  /*3380*/  DSETP.GEU.AND P0, PT, |R4|, UR4, PT ;  /* 0x0000000404007e2a */ /* 0x000fdc000bf0e200 */
[----:B0-----:R-:W-:-:S05]  /*3390*/  @!P0 FMUL R0, R0, 1.175494350822287508e-38 ;  /* 0x0080000000008820 */ /* 0x001fca0000400000 */
[----:B------:R-:W-:-:S05]  /*33a0*/  F2FP.BF16.F32.PACK_AB R0, RZ, R0 ;  /* 0x00000000ff00723e */ /* 0x000fca00000010ff */
[----:B------:R0:W-:Y:S01]  /*33b0*/  STG.E.U16 desc[UR36][R2.64], R0 ;  /* 0x0000000002007986 */ /* 0x0001e2000c101524 */
[----:B------:R-:W-:Y:S05]  /*33c0*/  BRA `(.L_x_12077) ;  /* 0x0000000400cc7947 */ /* 0x000fea0003800000 */
.L_x_12084:
        /* <DEDUP_REMOVED lines=11> */
.L_x_12095:
[----:B------:R-:W-:Y:S01]  /*3480*/  UMOV UR4, 0xf0000000 ;  /* 0xf000000000047882 */ /* 0x000fe20000000000 */
[----:B------:R-:W-:Y:S01]  /*3490*/  UMOV UR5, 0x380fffff ;  /* 0x380fffff00057882 */ /* 0x000fe20000000000 */
[----:B------:R-:W0:Y:S01]  /*34a0*/  F2F.F32.F64 R7, R4 ;  /* 0x0000000400077310 */ /* 0x000e220000301000 */
[----:B------:R-:W-:Y:S01]  /*34b0*/  DSETP.GEU.AND P0, PT, |R4|, UR4, PT ;  /* 0x0000000404007e2a */ /* 0x000fe2000bf0e200 */
[----:B------:R-:W-:Y:S01]  /*34c0*/  BSSY.RECONVERGENT B0, `(.L_x_12096) ;  /* 0x0000015000007945 */ /* 0x000fe20003800200 */
[----:B----4-:R-:W-:-:S12]  /*34d0*/  MOV R0, 0x80 ;  /* 0x0000008000007802 */ /* 0x010fd80000000f00 */
        /* <DEDUP_REMOVED lines=11> */
.L_x_12098:
[----:B------:R-:W-:-:S04]  /*3590*/  SHF.R.U32.HI R0, RZ, 0x14, R7 ;  /* 0x00000014ff007819 */ /* 0x000fc80000011607 */
[----:B------:R-:W-:-:S04]  /*35a0*/  LOP3.LUT R0, R0, 0x1, RZ, 0xc0, !PT ;  /* 0x0000000100007812 */ /* 0x000fc800078ec0ff */
[----:B------:R-:W-:-:S04]  /*35b0*/  IADD3 R0, PT, PT, R7, 0x487ffff, R0 ;  /* 0x0487ffff07007810 */ /* 0x000fc80007ffe000 */
[----:B------:R-:W-:-:S04]  /*35c0*/  SHF.R.U32.HI R0, RZ, 0x14, R0 ;  /* 0x00000014ff007819 */ /* 0x000fc80000011600 */
[----:B------:R-:W-:-:S07]  /*35d0*/  LOP3.LUT R4, R0, 0xff, RZ, 0xc0, !PT ;  /* 0x000000ff00047812 */ /* 0x000fce00078ec0ff */
.L_x_12099:
[----:B------:R-:W-:-:S04]  /*35e0*/  SHF.R.U32.HI R5, RZ, 0x18, R7 ;  /* 0x00000018ff057819 */ /* 0x000fc80000011607 */
[----:B------:R-:W-:-:S04]  /*35f0*/  LOP3.LUT R4, R4, 0x80, R5, 0xf8, !PT ;  /* 0x0000008004047812 */ /* 0x000fc800078ef805 */
[----:B------:R-:W-:-:S07]  /*3600*/  PRMT R0, R4, 0x7610, R0 ;  /* 0x0000761004007816 */ /* 0x000fce0000000000 */
.L_x_12097:
[----:B------:R-:W-:Y:S05]  /*3610*/  BSYNC.RECONVERGENT B0 ;  /* 0x0000000000007941 */ /* 0x000fea0003800200 */
.L_x_12096:
[----:B------:R1:W-:Y:S01]  /*3620*/  STG.E.U8 desc[UR36][R2.64], R0 ;  /* 0x0000000002007986 */ /* 0x0003e2000c101124 */
[----:B------:R-:W-:Y:S05]  /*3630*/  BRA `(.L_x_12077) ;  /* 0x0000000400307947 */ /* 0x000fea0003800000 */
.L_x_12094:
[----:B------:R-:W-:Y:S01]  /*3640*/  UMOV UR4, 0xf0000000 ;  /* 0xf000000000047882 */ /* 0x000fe20000000000 */
[----:B------:R-:W-:Y:S01]  /*3650*/  UMOV UR5, 0x380fffff ;  /* 0x380fffff00057882 */ /* 0x000fe20000000000 */
[----:B------:R-:W0:Y:S01]  /*3660*/  F2F.F32.F64 R7, R4 ;  /* 0x0000000400077310 */ /* 0x000e220000301000 */
[----:B------:R-:W-:Y:S01]  /*3670*/  DSETP.GEU.AND P0, PT, |R4|, UR4, PT ;  /* 0x0000000404007e2a */ /* 0x000fe2000bf0e200 */
[----:B------:R-:W-:Y:S01]  /*3680*/  BSSY.RECONVERGENT B0, `(.L_x_12100) ;  /* 0x0000015000007945 */ /* 0x000fe20003800200 */
[----:B----4-:R-:W-:-:S12]  /*3690*/  IMAD.MOV.U32 R0, RZ, RZ, 0x80 ;  /* 0x00000080ff007424 */ /* 0x010fd800078e00ff */
        /* <DEDUP_REMOVED lines=11> */
.L_x_12102:
[----:B------:R-:W-:-:S04]  /*3750*/  SHF.R.U32.HI R0, RZ, 0x15, R7 ;  /* 0x00000015ff007819 */ /* 0x000fc80000011607 */
[----:B------:R-:W-:-:S04]  /*3760*/  LOP3.LUT R0, R0, 0x1, RZ, 0xc0, !PT ;  /* 0x0000000100007812 */ /* 0x000fc800078ec0ff */
[----:B------:R-:W-:-:S04]  /*3770*/  IADD3 R0, PT, PT, R7, 0x88fffff, R0 ;  /* 0x088fffff07007810 */ /* 0x000fc80007ffe000 */
[----:B------:R-:W-:-:S04]  /*3780*/  SHF.R.U32.HI R0, RZ, 0x15, R0 ;  /* 0x00000015ff007819 */ /* 0x000fc80000011600 */
[----:B------:R-:W-:-:S07]  /*3790*/  LOP3.LUT R4, R0, 0xff, RZ, 0xc0, !PT ;  /* 0x000000ff00047812 */ /* 0x000fce00078ec0ff */
.L_x_12103:
[----:B------:R-:W-:-:S04]  /*37a0*/  SHF.R.U32.HI R5, RZ, 0x18, R7 ;  /* 0x00000018ff057819 */ /* 0x000fc80000011607 */
[----:B------:R-:W-:-:S04]  /*37b0*/  LOP3.LUT R4, R4, 0x80, R5, 0xf8, !PT ;  /* 0x0000008004047812 */ /* 0x000fc800078ef805 */
[----:B------:R-:W-:-:S07]  /*37c0*/  PRMT R0, R4, 0x7610, R0 ;  /* 0x0000761004007816 */ /* 0x000fce0000000000 */
.L_x_12101:
[----:B------:R-:W-:Y:S05]  /*37d0*/  BSYNC.RECONVERGENT B0 ;  /* 0x0000000000007941 */ /* 0x000fea0003800200 */
.L_x_12100:
[----:B------:R0:W-:Y:S01]  /*37e0*/  STG.E.U8 desc[UR36][R2.64], R0 ;  /* 0x0000000002007986 */ /* 0x0001e2000c101124 */
[----:B------:R-:W-:Y:S05]  /*37f0*/  BRA `(.L_x_12077) ;  /* 0x0000000000c07947 */ /* 0x000fea0003800000 */
.L_x_12093:
[----:B------:R-:W-:-:S09]  /*3800*/  UISETP.NE.AND UP0, UPT, UR4, 0x1c, UPT ;  /* 0x0000001c0400788c */ /* 0x000fd2000bf05270 */
[----:B------:R-:W-:Y:S05]  /*3810*/  BRA.U !UP0, `(.L_x_12104) ;  /* 0x0000000108b07547 */ /* 0x000fea000b800000 */
[----:B------:R-:W-:-:S09]  /*3820*/  UISETP.NE.AND UP0, UPT, UR4, 0x1d, UPT ;  /* 0x0000001d0400788c */ /* 0x000fd2000bf05270 */
[----:B------:R-:W-:Y:S05]  /*3830*/  BRA.U !UP0, `(.L_x_12105) ;  /* 0x00000001089c7547 */ /* 0x000fea000b800000 */
[----:B------:R-:W-:-:S09]  /*3840*/  UISETP.NE.AND UP0, UPT, UR4, 0x2c, UPT ;  /* 0x0000002c0400788c */ /* 0x000fd2000bf05270 */
[----:B------:R-:W-:Y:S05]  /*3850*/  BRA.U !UP0, `(.L_x_12106) ;  /* 0x0000000108447547 */ /* 0x000fea000b800000 */
.L_x_12076:
[----:B----4-:R-:W-:Y:S01]  /*3860*/  MOV R0, 0x0 ;  /* 0x0000000000007802 */ /* 0x010fe20000000f00 */
        /* <DEDUP_REMOVED lines=15> */
.L_x_12107:
[----:B------:R-:W-:Y:S05]  /*3960*/  BRA `(.L_x_12077) ;  /* 0x0000000000647947 */ /* 0x000fea0003800000 */
.L_x_12106:
        /* <DEDUP_REMOVED lines=9> */
[--C-:B----4-:R-:W-:Y:S02]  /*3a00*/  @P1 SHF.R.U32.HI R0, RZ, 0x16, R8.reuse ;  /* 0x00000016ff001819 */ /* 0x110fe40000011608 */
        /* <DEDUP_REMOVED lines=10> */
.L_x_12105:
[----:B------:R-:W0:Y:S02]  /*3ab0*/  F2I.U64.F64.TRUNC R4, R4 ;  /* 0x0000000400047311 */ /* 0x000e24000030d800 */
[----:B0-----:R0:W-:Y:S01]  /*3ac0*/  STG.E.64 desc[UR36][R2.64], R4 ;  /* 0x0000000402007986 */ /* 0x0011e2000c101b24 */
[----:B------:R-:W-:Y:S05]  /*3ad0*/  BRA `(.L_x_12077) ;  /* 0x0000000000087947 */ /* 0x000fea0003800000 */
.L_x_12104:
[----:B------:R-:W0:Y:S02]  /*3ae0*/  F2I.U32.F64.TRUNC R5, R4 ;  /* 0x0000000400057311 */ /* 0x000e24000030d000 */
[----:B0-----:R3:W-:Y:S02]  /*3af0*/  STG.E desc[UR36][R2.64], R5 ;  /* 0x0000000502007986 */ /* 0x0017e4000c101924 */
.L_x_12077:
[----:B------:R-:W-:-:S07]  /*3b00*/  IADD3 R17, PT, PT, R17, 0x80, RZ ;  /* 0x0000008011117810 */ /* 0x000fce0007ffe0ff */
.L_x_12038:
[----:B------:R-:W-:Y:S05]  /*3b10*/  BSYNC.RECONVERGENT B7 ;  /* 0x0000000000077941 */ /* 0x000fea0003800200 */
.L_x_12037:
        /* <DEDUP_REMOVED lines=9> */
[----:B------:R-:W2:Y:S01]  /*3bb0*/  LDCU.64 UR4, c[0x0][0x390] ;  /* 0x00007200ff0477ac */ /* 0x000ea20008000a00 */
[----:B------:R-:W-:Y:S01]  /*3bc0*/  HFMA2 R16, -RZ, RZ, 0, 0 ;  /* 0x00000000ff107431 */ /* 0x000fe200000001ff */
[----:B------:R-:W0:Y:S01]  /*3bd0*/  LDCU UR6, c[0x0][0x38c] ;  /* 0x00007180ff0677ac */ /* 0x000e220008000800 */
[----:B------:R-:W1:Y:S01]  /*3be0*/  LDCU.64 UR8, c[0x0][0x4b8] ;  /* 0x00009700ff0877ac */ /* 0x000e620008000a00 */
[----:B------:R-:W-:Y:S02]  /*3bf0*/  UISETP.NE.AND UP0, UPT, UR40, URZ, UPT ;  /* 0x000000ff2800728c */ /* 0x000fe4000bf05270 */
[----:B--23--:R-:W-:-:S05]  /*3c00*/  IMAD.HI.U32 R2, R17, UR4, R16 ;  /* 0x0000000411027c27 */ /* 0x00cfca000f8e0010 */
[----:B------:R-:W-:-:S05]  /*3c10*/  SHF.R.U32.HI R3, RZ, UR5, R2 ;  /* 0x00000005ff037c19 */ /* 0x000fca0008011602 */
[----:B------:R-:W-:-:S04]  /*3c20*/  IMAD.MOV R0, RZ, RZ, -R3 ;  /* 0x000000ffff007224 */ /* 0x000fc800078e0a03 */
[----:B0-----:R-:W-:-:S04]  /*3c30*/  IMAD R0, R0, UR6, R17 ;  /* 0x0000000600007c24 */ /* 0x001fc8000f8e0211 */
[C---:B-1----:R-:W-:Y:S02]  /*3c40*/  IMAD R16, R0.reuse, UR8, RZ ;  /* 0x0000000800107c24 */ /* 0x042fe4000f8e02ff */
        /* <DEDUP_REMOVED lines=288> */
.L_x_12110:
[----:B------:R-:W0:Y:S01]  /*4e50*/  LDCU.64 UR6, c[0x0][0x588] ;  /* 0x0000b100ff0677ac */ /* 0x000e220008000a00 */
[----:B------:R-:W-:Y:S01]  /*4e60*/  BSSY.RECONVERGENT B6, `(.L_x_12111) ;  /* 0x00000ec000067945 */ /* 0x000fe20003800200 */
[----:B------:R-:W-:-:S04]  /*4e70*/  UPRMT UR4, UR41, 0x9910, URZ ;  /* 0x0000991029047896 */ /* 0x000fc800080000ff */
[----:B------:R-:W-:Y:S01]  /*4e80*/  UISETP.GT.AND UP0, UPT, UR4, 0x9, UPT ;  /* 0x000000090400788c */ /* 0x000fe2000bf04270 */
[----:B0-----:R-:W-:-:S05]  /*4e90*/  IADD3 R4, P0, PT, R0, UR6, RZ ;  /* 0x0000000600047c10 */ /* 0x001fca000ff1e0ff */
[----:B--23--:R-:W-:-:S03]  /*4ea0*/  IMAD.X R5, RZ, RZ, UR7, P0 ;  /* 0x00000007ff057e24 */ /* 0x00cfc600080e06ff */
        /* <DEDUP_REMOVED lines=12> */
.L_x_12115:
[----:B------:R-:W2:Y:S02]  /*4f70*/  LDG.E.U8 R2, desc[UR36][R4.64] ;  /* 0x0000002404027981 */ /* 0x000ea4000c1e1100 */
[----:B--2---:R-:W0:Y:S01]  /*4f80*/  I2F.F64.U16 R2, R2 ;  /* 0x0000000200027312 */ /* 0x004e220000101800 */
[----:B------:R-:W-:Y:S05]  /*4f90*/  BRA `(.L_x_12117) ;  /* 0x0000000c00607947 */ /* 0x000fea0003800000 */
.L_x_12114:
        /* <DEDUP_REMOVED lines=9> */
.L_x_12119:
[----:B------:R-:W2:Y:S02]  /*5030*/  LDG.E R2, desc[UR36][R4.64] ;  /* 0x0000002404027981 */ /* 0x000ea4000c1e1900 */
[----:B--2---:R-:W0:Y:S01]  /*5040*/  I2F.F64 R2, R2 ;  /* 0x0000000200027312 */ /* 0x004e220000201c00 */
[----:B------:R-:W-:Y:S05]  /*5050*/  BRA `(.L_x_12117) ;  /* 0x0000000c00307947 */ /* 0x000fea0003800000 */
.L_x_12118:
[----:B------:R-:W2:Y:S02]  /*5060*/  LDG.E.U16 R2, desc[UR36][R4.64] ;  /* 0x0000002404027981 */ /* 0x000ea4000c1e1500 */
[----:B--2---:R-:W0:Y:S01]  /*5070*/  I2F.F64.S16 R2, R2 ;  /* 0x0000000200027312 */ /* 0x004e220000101c00 */
[----:B------:R-:W-:Y:S05]  /*5080*/  BRA `(.L_x_12117) ;  /* 0x0000000c00247947 */ /* 0x000fea0003800000 */
.L_x_12113:
        /* <DEDUP_REMOVED lines=10> */
.L_x_12121:
[----:B------:R-:W2:Y:S02]  /*5130*/  LDG.E.U16 R0, desc[UR36][R4.64] ;  /* 0x0000002404007981 */ /* 0x000ea4000c1e1500 */
[----:B--2---:R-:W-:-:S05]  /*5140*/  HADD2.F32 R0, -RZ, R0.H0_H0 ;  /* 0x20000000ff007230 */ /* 0x004fca0000004100 */
[----:B------:R-:W-:-:S04]  /*5150*/  FMUL.FTZ R0, R0, 1 ;  /* 0x3f80000000007820 */ /* 0x000fc80000410000 */
[----:B------:R0:W1:Y:S01]  /*5160*/  F2F.F64.F32 R2, R0 ;  /* 0x0000000000027310 */ /* 0x0000620000201800 */
[----:B------:R-:W-:Y:S05]  /*5170*/  BRA `(.L_x_12117) ;  /* 0x0000000800e87947 */ /* 0x000fea0003800000 */
.L_x_12120:
        /* <DEDUP_REMOVED lines=10> */
.L_x_12123:
[----:B------:R-:W2:Y:S02]  /*5220*/  LDG.E.U16 R4, desc[UR36][R4.64] ;  /* 0x0000002404047981 */ /* 0x000ea4000c1e1500 */
[----:B--2---:R-:W-:-:S05]  /*5230*/  HADD2.F32 R0, -RZ, R4.H0_H0 ;  /* 0x20000004ff007230 */ /* 0x004fca0000004100 */
[----:B------:R-:W-:-:S04]  /*5240*/  FMUL.FTZ R0, R0, 1 ;  /* 0x3f80000000007820 */ /* 0x000fc80000410000 */
[----:B------:R0:W1:Y:S01]  /*5250*/  F2F.F64.F32 R2, R0 ;  /* 0x0000000000027310 */ /* 0x0000620000201800 */
[----:B------:R-:W-:Y:S05]  /*5260*/  BRA `(.L_x_12117) ;  /* 0x0000000800ac7947 */ /* 0x000fea0003800000 */
.L_x_12122:
[----:B------:R0:W5:Y:S01]  /*5270*/  LDG.E.64 R2, desc[UR36][R4.64] ;  /* 0x0000002404027981 */ /* 0x000162000c1e1b00 */
[----:B------:R-:W-:Y:S05]  /*5280*/  BRA `(.L_x_12117) ;  /* 0x0000000800a47947 */ /* 0x000fea0003800000 */
.L_x_12112:
        /* <DEDUP_REMOVED lines=13> */
.L_x_12126:
[----:B------:R0:W5:Y:S01]  /*5360*/  LDG.E.64 R2, desc[UR36][R4.64] ;  /* 0x0000002404027981 */ /* 0x000162000c1e1b00 */
[----:B------:R-:W-:Y:S05]  /*5370*/  BRA `(.L_x_12117) ;  /* 0x0000000800687947 */ /* 0x000fea0003800000 */
.L_x_12125:
        /* <DEDUP_REMOVED lines=27> */
.L_x_12128:
        /* <DEDUP_REMOVED lines=14> */
.L_x_12127:
[----:B------:R-:W2:Y:S02]  /*5610*/  LDG.E.U16 R0, desc[UR36][R4.64] ;  /* 0x0000002404007981 */ /* 0x000ea4000c1e1500 */
[----:B--2---:R-:W-:-:S05]  /*5620*/  SHF.L.U32 R0, R0, 0x10, RZ ;  /* 0x0000001000007819 */ /* 0x004fca00000006ff */
[----:B------:R-:W-:-:S04]  /*5630*/  FMUL.FTZ R0, R0, 1 ;  /* 0x3f80000000007820 */ /* 0x000fc80000410000 */
[----:B------:R0:W1:Y:S01]  /*5640*/  F2F.F64.F32 R2, R0 ;  /* 0x0000000000027310 */ /* 0x0000620000201800 */
[----:B------:R-:W-:Y:S05]  /*5650*/  BRA `(.L_x_12117) ;  /* 0x0000000400b07947 */ /* 0x000fea0003800000 */
.L_x_12124:
        /* <DEDUP_REMOVED lines=11> */
.L_x_12131:
        /* <DEDUP_REMOVED lines=21> */
.L_x_12133:
[----:B------:R-:W-:Y:S05]  /*5860*/  BSYNC.RECONVERGENT B0 ;  /* 0x0000000000007941 */ /* 0x000fea0003800200 */
.L_x_12132:
[----:B------:R-:W-:Y:S01]  /*5870*/  IMAD.SHL.U32 R0, R0, 0x100000, RZ ;  /* 0x0010000000007824 */ /* 0x000fe200078e00ff */
[----:B------:R-:W-:-:S04]  /*5880*/  LEA R2, R2, 0x3b800000, 0x17 ;  /* 0x3b80000002027811 */ /* 0x000fc800078eb8ff */
[----:B------:R-:W-:-:S05]  /*5890*/  LOP3.LUT R0, R2, R0, R7, 0xfe, !PT ;  /* 0x0000000002007212 */ /* 0x000fca00078efe07 */
[----:B------:R-:W-:-:S04]  /*58a0*/  FMUL.FTZ R0, R0, 1 ;  /* 0x3f80000000007820 */ /* 0x000fc80000410000 */
[----:B------:R4:W0:Y:S01]  /*58b0*/  F2F.F64.F32 R2, R0 ;  /* 0x0000000000027310 */ /* 0x0008220000201800 */
[----:B------:R-:W-:Y:S05]  /*58c0*/  BRA `(.L_x_12117) ;  /* 0x0000000400147947 */ /* 0x000fea0003800000 */
.L_x_12130:
        /* <DEDUP_REMOVED lines=21> */
.L_x_12135:
[----:B------:R-:W-:Y:S05]  /*5a20*/  BSYNC.RECONVERGENT B0 ;  /* 0x0000000000007941 */ /* 0x000fea0003800200 */
.L_x_12134:
[----:B------:R-:W-:Y:S02]  /*5a30*/  SHF.L.U32 R0, R0, 0x15, RZ ;  /* 0x0000001500007819 */ /* 0x000fe400000006ff */
[----:B------:R-:W-:-:S04]  /*5a40*/  LEA R2, R2, 0x37800000, 0x17 ;  /* 0x3780000002027811 */ /* 0x000fc800078eb8ff */
[----:B------:R-:W-:-:S05]  /*5a50*/  LOP3.LUT R0, R2, R0, R7, 0xfe, !PT ;  /* 0x0000000002007212 */ /* 0x000fca00078efe07 */
[----:B------:R-:W-:-:S04]  /*5a60*/  FMUL.FTZ R0, R0, 1 ;  /* 0x3f80000000007820 */ /* 0x000fc80000410000 */
[----:B------:R0:W1:Y:S01]  /*5a70*/  F2F.F64.F32 R2, R0 ;  /* 0x0000000000027310 */ /* 0x0000620000201800 */
[----:B------:R-:W-:Y:S05]  /*5a80*/  BRA `(.L_x_12117) ;  /* 0x0000000000a47947 */ /* 0x000fea0003800000 */
.L_x_12129:
        /* <DEDUP_REMOVED lines=18> */
.L_x_12116:
        /* <DEDUP_REMOVED lines=16> */
.L_x_12138:
[----:B------:R-:W-:Y:S01]  /*5cb0*/  CS2R R2, SRZ ;  /* 0x0000000000027805 */ /* 0x000fe2000001ff00 */
[----:B------:R-:W-:Y:S06]  /*5cc0*/  BRA `(.L_x_12117) ;  /* 0x0000000000147947 */ /* 0x000fec0003800000 */
.L_x_12137:
[----:B------:R-:W2:Y:S02]  /*5cd0*/  LDG.E.64 R2, desc[UR36][R4.64] ;  /* 0x0000002404027981 */ /* 0x000ea4000c1e1b00 */
[----:B--2---:R-:W1:Y:S01]  /*5ce0*/  I2F.F64.U64 R2, R2 ;  /* 0x0000000200027312 */ /* 0x004e620000301800 */
[----:B------:R-:W-:Y:S05]  /*5cf0*/  BRA `(.L_x_12117) ;  /* 0x0000000000087947 */ /* 0x000fea0003800000 */
.L_x_12136:
[----:B------:R-:W2:Y:S02]  /*5d00*/  LDG.E R2, desc[UR36][R4.64] ;  /* 0x0000002404027981 */ /* 0x000ea4000c1e1900 */
[----:B--2---:R-:W0:Y:S02]  /*5d10*/  I2F.F64.U32 R2, R2 ;  /* 0x0000000200027312 */ /* 0x004e240000201800 */
.L_x_12117:
[----:B------:R-:W-:Y:S05]  /*5d20*/  BSYNC.RECONVERGENT B6 ;  /* 0x0000000000067941 */ /* 0x000fea0003800200 */
.L_x_12111:
[-C--:B01-3-5:R-:W-:Y:S01]  /*5d30*/  DMUL R4, R2, R2.reuse ;  /* 0x0000000202047228 */ /* 0x0abfe20000000000 */
        /* <DEDUP_REMOVED lines=19> */
[----:B--2-4-:R-:W0:Y:S02]  /*5e70*/  F2F.F32.F64 R0, R10 ;  /* 0x0000000a00007310 */ /* 0x014e240000301000 */
        /* <DEDUP_REMOVED lines=57> */
.L_x_12140:
        /* <DEDUP_REMOVED lines=35> */
.L_x_12141:
[----:B------:R-:W-:Y:S05]  /*6440*/  BSYNC.RECONVERGENT B0 ;  /* 0x0000000000007941 */ /* 0x000fea0003800200 */
.L_x_12139:
        /* <DEDUP_REMOVED lines=20> */
.L_x_12145:
[----:B------:R-:W0:Y:S02]  /*6590*/  F2I.S64.F64.TRUNC R4, R4 ;  /* 0x0000000400047311 */ /* 0x000e24000030d900 */
[----:B0-----:R-:W-:-:S05]  /*65a0*/  MOV R7, R4 ;  /* 0x0000000400077202 */ /* 0x001fca0000000f00 */
[----:B------:R0:W-:Y:S01]  /*65b0*/  STG.E.U8 desc[UR36][R2.64], R7 ;  /* 0x0000000702007986 */ /* 0x0001e2000c101124 */
[----:B------:R-:W-:Y:S05]  /*65c0*/  BRA `(.L_x_12147) ;  /* 0x0000000c00e07947 */ /* 0x000fea0003800000 */
.L_x_12144:
        /* <DEDUP_REMOVED lines=9> */
.L_x_12149:
[----:B------:R-:W0:Y:S02]  /*6660*/  F2I.F64.TRUNC R5, R4 ;  /* 0x0000000400057311 */ /* 0x000e24000030d100 */
[----:B0-----:R3:W-:Y:S01]  /*6670*/  STG.E desc[UR36][R2.64], R5 ;  /* 0x0000000502007986 */ /* 0x0017e2000c101924 */
[----:B------:R-:W-:Y:S05]  /*6680*/  BRA `(.L_x_12147) ;  /* 0x0000000c00b07947 */ /* 0x000fea0003800000 */
.L_x_12148:
[----:B------:R-:W0:Y:S02]  /*6690*/  F2I.F64.TRUNC R5, R4 ;  /* 0x0000000400057311 */ /* 0x000e24000030d100 */
[----:B0-----:R0:W-:Y:S01]  /*66a0*/  STG.E.U16 desc[UR36][R2.64], R5 ;  /* 0x0000000502007986 */ /* 0x0011e2000c101524 */
[----:B------:R-:W-:Y:S05]  /*66b0*/  BRA `(.L_x_12147) ;  /* 0x0000000c00a47947 */ /* 0x000fea0003800000 */
.L_x_12143:
        /* <DEDUP_REMOVED lines=13> */
.L_x_12151:
[----:B------:R-:W-:Y:S01]  /*6790*/  UMOV UR4, 0xf0000000 ;  /* 0xf000000000047882 */ /* 0x000fe20000000000 */
[----:B------:R-:W-:Y:S01]  /*67a0*/  UMOV UR5, 0x380fffff ;  /* 0x380fffff00057882 */ /* 0x000fe20000000000 */
[----:B--2-4-:R-:W0:Y:S01]  /*67b0*/  F2F.F32.F64 R0, R4 ;  /* 0x0000000400007310 */ /* 0x014e220000301000 */
[----:B------:R-:W-:-:S14]  /*67c0*/  DSETP.GEU.AND P0, PT, |R4|, UR4, PT ;  /* 0x0000000404007e2a */ /* 0x000fdc000bf0e200 */
[----:B0-----:R-:W-:-:S05]  /*67d0*/  @!P0 FMUL R0, R0, 1.175494350822287508e-38 ;  /* 0x0080000000008820 */ /* 0x001fca0000400000 */
[----:B------:R-:W-:-:S05]  /*67e0*/  F2FP.F16.F32.PACK_AB R0, RZ, R0 ;  /* 0x00000000ff00723e */ /* 0x000fca00000000ff */
[----:B------:R0:W-:Y:S01]  /*67f0*/  STG.E.U16 desc[UR36][R2.64], R0 ;  /* 0x0000000002007986 */ /* 0x0001e2000c101524 */
[----:B------:R-:W-:Y:S05]  /*6800*/  BRA `(.L_x_12147) ;  /* 0x0000000c00507947 */ /* 0x000fea0003800000 */
.L_x_12150:
        /* <DEDUP_REMOVED lines=14> */
.L_x_12153:
[----:B------:R-:W-:Y:S01]  /*68f0*/  UMOV UR4, 0xf0000000 ;  /* 0xf000000000047882 */ /* 0x000fe20000000000 */
[----:B------:R-:W-:Y:S01]  /*6900*/  UMOV UR5, 0x380fffff ;  /* 0x380fffff00057882 */ /* 0x000fe20000000000 */
[----:B--2-4-:R-:W0:Y:S01]  /*6910*/  F2F.F32.F64 R0, R4 ;  /* 0x0000000400007310 */ /* 0x014e220000301000 */
[----:B------:R-:W-:-:S14]  /*6920*/  DSETP.GEU.AND P0, PT, |R4|, UR4, PT ;  /* 0x0000000404007e2a */ /* 0x000fdc000bf0e200 */
[----:B0-----:R-:W-:-:S05]  /*6930*/  @!P0 FMUL R0, R0, 1.175494350822287508e-38 ;  /* 0x0080000000008820 */ /* 0x001fca0000400000 */
[----:B------:R-:W-:-:S04]  /*6940*/  F2FP.F16.F32.PACK_AB R5, RZ, R0 ;  /* 0x00000000ff05723e */ /* 0x000fc800000000ff */
[----:B------:R-:W-:-:S05]  /*6950*/  PRMT R5, R5, 0x5410, RZ ;  /* 0x0000541005057816 */ /* 0x000fca00000000ff */
[----:B------:R0:W-:Y:S01]  /*6960*/  STG.E desc[UR36][R2.64], R5 ;  /* 0x0000000502007986 */ /* 0x0001e2000c101924 */
[----:B------:R-:W-:Y:S05]  /*6970*/  BRA `(.L_x_12147) ;  /* 0x0000000800f47947 */ /* 0x000fea0003800000 */
.L_x_12152:
[----:B------:R0:W-:Y:S01]  /*6980*/  STG.E.64 desc[UR36][R2.64], R4 ;  /* 0x0000000402007986 */ /* 0x0001e2000c101b24 */
[----:B------:R-:W-:Y:S05]  /*6990*/  BRA `(.L_x_12147) ;  /* 0x0000000800ec7947 */ /* 0x000fea0003800000 */
.L_x_12142:
        /* <DEDUP_REMOVED lines=13> */
.L_x_12157:
[----:B------:R-:W-:Y:S01]  /*6a70*/  UMOV UR4, 0xf0000000 ;  /* 0xf000000000047882 */ /* 0x000fe20000000000 */
[----:B------:R-:W-:Y:S01]  /*6a80*/  UMOV UR5, 0x380fffff ;  /* 0x380fffff00057882 */ /* 0x000fe20000000000 */
[----:B------:R-:W0:Y:S01]  /*6a90*/  F2F.F32.F64 R7, R4 ;  /* 0x0000000400077310 */ /* 0x000e220000301000 */
[----:B------:R-:W-:Y:S01]  /*6aa0*/  DSETP.GEU.AND P0, PT, |R4|, UR4, PT ;  /* 0x0000000404007e2a */ /* 0x000fe2000bf0e200 */
[----:B------:R-:W-:Y:S01]  /*6ab0*/  BSSY.RECONVERGENT B0, `(.L_x_12158) ;  /* 0x0000014000007945 */ /* 0x000fe20003800200 */
[----:B--2-4-:R-:W-:-:S12]  /*6ac0*/  MOV R0, 0x80 ;  /* 0x0000008000007802 */ /* 0x014fd80000000f00 */
        /* <DEDUP_REMOVED lines=16> */
.L_x_12160:
[----:B------:R-:W-:-:S04]  /*6bd0*/  SHF.R.U32.HI R5, RZ, 0x18, R7 ;  /* 0x00000018ff057819 */ /* 0x000fc80000011607 */
[----:B------:R-:W-:-:S07]  /*6be0*/  LOP3.LUT R0, R0, 0x80, R5, 0xf8, !PT ;  /* 0x0000008000007812 */ /* 0x000fce00078ef805 */
.L_x_12159:
[----:B------:R-:W-:Y:S05]  /*6bf0*/  BSYNC.RECONVERGENT B0 ;  /* 0x0000000000007941 */ /* 0x000fea0003800200 */
.L_x_12158:
[----:B------:R0:W-:Y:S01]  /*6c00*/  STG.E.U8 desc[UR36][R2.64], R0 ;  /* 0x0000000002007986 */ /* 0x0001e2000c101124 */
[----:B------:R-:W-:Y:S05]  /*6c10*/  BRA `(.L_x_12147) ;  /* 0x00000008004c7947 */ /* 0x000fea0003800000 */
.L_x_12156:
        /* <DEDUP_REMOVED lines=22> */
.L_x_12163:
[----:B------:R-:W-:-:S04]  /*6d80*/  SHF.R.U32.HI R5, RZ, 0x18, R7 ;  /* 0x00000018ff057819 */ /* 0x000fc80000011607 */
[----:B------:R-:W-:-:S07]  /*6d90*/  LOP3.LUT R0, R0, 0x80, R5, 0xf8, !PT ;  /* 0x0000008000007812 */ /* 0x000fce00078ef805 */
.L_x_12162:
[----:B------:R-:W-:Y:S05]  /*6da0*/  BSYNC.RECONVERGENT B0 ;  /* 0x0000000000007941 */ /* 0x000fea0003800200 */
.L_x_12161:
[----:B------:R0:W-:Y:S01]  /*6db0*/  STG.E.U8 desc[UR36][R2.64], R0 ;  /* 0x0000000002007986 */ /* 0x0001e2000c101124 */
[----:B------:R-:W-:Y:S05]  /*6dc0*/  BRA `(.L_x_12147) ;  /* 0x0000000400e07947 */ /* 0x000fea0003800000 */
.L_x_12155:
        /* <DEDUP_REMOVED lines=15> */
[--C-:B--2-4-:R-:W-:Y:S02]  /*6ec0*/  @P1 SHF.R.U32.HI R0, RZ, 0x16, R8.reuse ;  /* 0x00000016ff001819 */ /* 0x114fe40000011608 */
        /* <DEDUP_REMOVED lines=10> */
.L_x_12165:
[----:B------:R-:W0:Y:S02]  /*6f70*/  F2I.U64.F64.TRUNC R4, R4 ;  /* 0x0000000400047311 */ /* 0x000e24000030d800 */
[----:B0-----:R0:W-:Y:S01]  /*6f80*/  STG.E.64 desc[UR36][R2.64], R4 ;  /* 0x0000000402007986 */ /* 0x0011e2000c101b24 */
[----:B------:R-:W-:Y:S05]  /*6f90*/  BRA `(.L_x_12147) ;  /* 0x00000004006c7947 */ /* 0x000fea0003800000 */
.L_x_12164:
[----:B------:R-:W0:Y:S02]  /*6fa0*/  F2I.U32.F64.TRUNC R5, R4 ;  /* 0x0000000400057311 */ /* 0x000e24000030d000 */
[----:B0-----:R0:W-:Y:S01]  /*6fb0*/  STG.E desc[UR36][R2.64], R5 ;  /* 0x0000000502007986 */ /* 0x0011e2000c101924 */
[----:B------:R-:W-:Y:S05]  /*6fc0*/  BRA `(.L_x_12147) ;  /* 0x0000000400607947 */ /* 0x000fea0003800000 */
.L_x_12154:
        /* <DEDUP_REMOVED lines=10> */
.L_x_12167:
[----:B------:R-:W-:-:S05]  /*7070*/  CS2R R6, SRZ ;  /* 0x0000000000067805 */ /* 0x000fca000001ff00 */
[----:B------:R0:W-:Y:S01]  /*7080*/  STG.E.128 desc[UR36][R2.64], R4 ;  /* 0x0000000402007986 */ /* 0x0001e2000c101d24 */
[----:B------:R-:W-:Y:S05]  /*7090*/  BRA `(.L_x_12147) ;  /* 0x00000004002c7947 */ /* 0x000fea0003800000 */
.L_x_12166:
[----:B------:R-:W-:-:S09]  /*70a0*/  UISETP.NE.AND UP0, UPT, UR4, 0xf, UPT ;  /* 0x0000000f0400788c */ /* 0x000fd2000bf05270 */
[----:B------:R-:W-:Y:S05]  /*70b0*/  BRA.U !UP0, `(.L_x_12168) ;  /* 0x0000000508087547 */ /* 0x000fea000b800000 */
[----:B------:R-:W-:-:S09]  /*70c0*/  UISETP.NE.AND UP0, UPT, UR4, 0x17, UPT ;  /* 0x000000170400788c */ /* 0x000fd2000bf05270 */
[----:B------:R-:W-:Y:S05]  /*70d0*/  BRA.U !UP0, `(.L_x_12169) ;  /* 0x0000000108a07547 */ /* 0x000fea000b800000 */
[----:B------:R-:W-:-:S09]  /*70e0*/  UISETP.NE.AND UP0, UPT, UR4, 0x18, UPT ;  /* 0x000000180400788c */ /* 0x000fd2000bf05270 */
[----:B------:R-:W-:Y:S05]  /*70f0*/  BRA.U !UP0, `(.L_x_12170) ;  /* 0x0000000108447547 */ /* 0x000fea000b800000 */
.L_x_12146:
[----:B--2-4-:R-:W-:Y:S01]  /*7100*/  MOV R0, 0x0 ;  /* 0x0000000000007802 */ /* 0x014fe20000000f00 */
        /* <DEDUP_REMOVED lines=15> */
.L_x_12171:
[----:B------:R-:W-:Y:S05]  /*7200*/  BRA `(.L_x_12147) ;  /* 0x0000000000d07947 */ /* 0x000fea0003800000 */
.L_x_12170:
[----:B------:R-:W-:Y:S01]  /*7210*/  UMOV UR4, 0xf0000000 ;  /* 0xf000000000047882 */ /* 0x000fe20000000000 */
[----:B------:R-:W-:Y:S01]  /*7220*/  UMOV UR5, 0x380fffff ;  /* 0x380fffff00057882 */ /* 0x000fe20000000000 */
[----:B------:R-:W0:Y:S01]  /*7230*/  F2F.F32.F64 R9, R4 ;  /* 0x0000000400097310 */ /* 0x000e220000301000 */
[----:B------:R-:W-:Y:S01]  /*7240*/  DSETP.GEU.AND P0, PT, |R4|, UR4, PT ;  /* 0x0000000404007e2a */ /* 0x000fe2000bf0e200 */
[----:B------:R-:W-:Y:S01]  /*7250*/  BSSY.RECONVERGENT B0, `(.L_x_12172) ;  /* 0x000000d000007945 */ /* 0x000fe20003800200 */
[----:B--2-4-:R-:W-:-:S12]  /*7260*/  IMAD.MOV.U32 R0, RZ, RZ, 0x7f ;  /* 0x0000007fff007424 */ /* 0x014fd800078e00ff */
        /* <DEDUP_REMOVED lines=11> */
.L_x_12173:
[----:B------:R-:W-:Y:S05]  /*7320*/  BSYNC.RECONVERGENT B0 ;  /* 0x0000000000007941 */ /* 0x000fea0003800200 */
.L_x_12172:
[----:B------:R-:W-:-:S05]  /*7330*/  LOP3.LUT R7, R0, 0x80, R7, 0xf8, !PT ;  /* 0x0000008000077812 */ /* 0x000fca00078ef807 */
[----:B------:R0:W-:Y:S01]  /*7340*/  STG.E.U8 desc[UR36][R2.64], R7 ;  /* 0x0000000702007986 */ /* 0x0001e2000c101124 */
[----:B------:R-:W-:Y:S05]  /*7350*/  BRA `(.L_x_12147) ;  /* 0x00000000007c7947 */ /* 0x000fea0003800000 */
.L_x_12169:
        /* <DEDUP_REMOVED lines=10> */
[----:B--2-4-:R-:W-:-:S04]  /*7400*/  @P0 SHF.R.U32.HI R0, RZ, 0x15, R7 ;  /* 0x00000015ff000819 */ /* 0x014fc80000011607 */
[----:B------:R-:W-:-:S04]  /*7410*/  @P0 LOP3.LUT R0, R0, 0x1, RZ, 0xc0, !PT ;  /* 0x0000000100000812 */ /* 0x000fc800078ec0ff */
[----:B------:R-:W-:-:S04]  /*7420*/  @P0 IADD3 R0, PT, PT, R7, 0x80fffff, R0 ;  /* 0x080fffff07000810 */ /* 0x000fc80007ffe000 */
[----:B------:R-:W-:Y:S01]  /*7430*/  @P0 SHF.R.U32.HI R0, RZ, 0x15, R0 ;  /* 0x00000015ff000819 */ /* 0x000fe20000011600 */
[----:B------:R-:W-:Y:S01]  /*7440*/  @!P0 FADD.FTZ R0, R6, 128 ;  /* 0x4300000006008421 */ /* 0x000fe20000010000 */
[----:B------:R-:W-:Y:S06]  /*7450*/  BRA `(.L_x_12176) ;  /* 0x00000000000c7947 */ /* 0x000fec0003800000 */
.L_x_12175:
[----:B------:R-:W-:Y:S02]  /*7460*/  ISETP.GT.U32.AND P0, PT, R6, 0x7f800000, PT ;  /* 0x7f8000000600780c */ /* 0x000fe40003f04070 */
[----:B--2-4-:R-:W-:-:S04]  /*7470*/  MOV R0, 0x7f ;  /* 0x0000007f00007802 */ /* 0x014fc80000000f00 */
[----:B------:R-:W-:-:S07]  /*7480*/  SEL R0, R0, 0x7c, P0 ;  /* 0x0000007c00007807 */ /* 0x000fce0000000000 */
.L_x_12176:
[----:B------:R-:W-:Y:S05]  /*7490*/  BSYNC.RECONVERGENT B0 ;  /* 0x0000000000007941 */ /* 0x000fea0003800200 */
.L_x_12174:
[----:B------:R-:W-:-:S04]  /*74a0*/  SHF.R.U32.HI R5, RZ, 0x18, R7 ;  /* 0x00000018ff057819 */ /* 0x000fc80000011607 */
[----:B------:R-:W-:-:S05]  /*74b0*/  LOP3.LUT R5, R0, 0x80, R5, 0xf8, !PT ;  /* 0x0000008000057812 */ /* 0x000fca00078ef805 */
[----:B------:R0:W-:Y:S01]  /*74c0*/  STG.E.U8 desc[UR36][R2.64], R5 ;  /* 0x0000000502007986 */ /* 0x0001e2000c101124 */
[----:B------:R-:W-:Y:S05]  /*74d0*/  BRA `(.L_x_12147) ;  /* 0x00000000001c7947 */ /* 0x000fea0003800000 */
.L_x_12168:
[----:B------:R-:W-:Y:S01]  /*74e0*/  UMOV UR4, 0xf0000000 ;  /* 0xf000000000047882 */ /* 0x000fe20000000000 */
[----:B------:R-:W-:Y:S01]  /*74f0*/  UMOV UR5, 0x380fffff ;  /* 0x380fffff00057882 */ /* 0x000fe20000000000 */
[----:B--2-4-:R-:W0:Y:S01]  /*7500*/  F2F.F32.F64 R0, R4 ;  /* 0x0000000400007310 */ /* 0x014e220000301000 */
[----:B------:R-:W-:-:S14]  /*7510*/  DSETP.GEU.AND P0, PT, |R4|, UR4, PT ;  /* 0x0000000404007e2a */ /* 0x000fdc000bf0e200 */
[----:B0-----:R-:W-:-:S05]  /*7520*/  @!P0 FMUL R0, R0, 1.175494350822287508e-38 ;  /* 0x0080000000008820 */ /* 0x001fca0000400000 */
[----:B------:R-:W-:-:S05]  /*7530*/  F2FP.BF16.F32.PACK_AB R0, RZ, R0 ;  /* 0x00000000ff00723e */ /* 0x000fca00000010ff */
[----:B------:R0:W-:Y:S02]  /*7540*/  STG.E.U16 desc[UR36][R2.64], R0 ;  /* 0x0000000002007986 */ /* 0x0001e4000c101524 */
.L_x_12147:
[----:B------:R-:W-:-:S07]  /*7550*/  VIADD R17, R17, 0x80 ;  /* 0x0000008011117836 */ /* 0x000fce0000000000 */
.L_x_12109:
[----:B------:R-:W-:Y:S05]  /*7560*/  BSYNC.RECONVERGENT B7 ;  /* 0x0000000000077941 */ /* 0x000fea0003800200 */
.L_x_12108:
[----:B------:R-:W5:Y:S01]  /*7570*/  LDCU UR4, c[0x0][0x380] ;  /* 0x00007000ff0477ac */ /* 0x000f620008000800 */
[----:B------:R-:W-:Y:S01]  /*7580*/  BSSY.RECONVERGENT B7, `(.L_x_12177) ;  /* 0x00003a3000077945 */ /* 0x000fe20003800200 */
[----:B-----5:R-:W-:-:S13]  /*7590*/  ISETP.GE.AND P0, PT, R17, UR4, PT ;  /* 0x0000000411007c0c */ /* 0x020fda000bf06270 */
[----:B------:R-:W-:Y:S05]  /*75a0*/  @P0 BRA `(.L_x_12178) ;  /* 0x0000003800800947 */ /* 0x000fea0003800000 */
[----:B------:R-:W5:Y:S01]  /*75b0*/  LDCU UR4, c[0x0][0x388] ;  /* 0x00007100ff0477ac */ /* 0x000f620008000800 */
[----:B012-4-:R-:W-:Y:S01]  /*75c0*/  MOV R0, RZ ;  /* 0x000000ff00007202 */ /* 0x017fe20000000f00 */
[----:B------:R-:W-:Y:S01]  /*75d0*/  IMAD.MOV.U32 R16, RZ, RZ, RZ ;  /* 0x000000ffff107224 */ /* 0x000fe200078e00ff */
[----:B-----5:R-:W-:-:S09]  /*75e0*/  UISETP.NE.AND UP0, UPT, UR4, URZ, UPT ;  /* 0x000000ff0400728c */ /* 0x020fd2000bf05270 */
[----:B------:R-:W-:Y:S05]  /*75f0*/  BRA.U !UP0, `(.L_x_12179) ;  /* 0x0000001108a87547 */ /* 0x000fea000b800000 */
[----:B------:R-:W3:Y:S01]  /*7600*/  LDCU.64 UR4, c[0x0][0x390] ;  /* 0x00007200ff0477ac */ /* 0x000ee20008000a00 */
[----:B------:R-:W-:Y:S01]  /*7610*/  HFMA2 R16, -RZ, RZ, 0, 0 ;  /* 0x00000000ff107431 */ /* 0x000fe200000001ff */
[----:B------:R-:W0:Y:S01]  /*7620*/  LDCU UR6, c[0x0][0x38c] ;  /* 0x00007180ff0677ac */ /* 0x000e220008000800 */
[----:B------:R-:W1:Y:S01]  /*7630*/  LDCU.64 UR8, c[0x0][0x4b8] ;  /* 0x00009700ff0877ac */ /* 0x000e620008000a00 */
[----:B------:R-:W-:Y:S02]  /*7640*/  UISETP.NE.AND UP0, UPT, UR40, URZ, UPT ;  /* 0x000000ff2800728c */ /* 0x000fe4000bf05270 */
[----:B---3--:R-:W-:-:S05]  /*7650*/  IMAD.HI.U32 R2, R17, UR4, R16 ;  /* 0x0000000411027c27 */ /* 0x008fca000f8e0010 */
[----:B------:R-:W-:-:S05]  /*7660*/  SHF.R.U32.HI R3, RZ, UR5, R2 ;  /* 0x00000005ff037c19 */ /* 0x000fca0008011602 */
[----:B------:R-:W-:-:S04]  /*7670*/  IMAD.MOV R0, RZ, RZ, -R3 ;  /* 0x000000ffff007224 */ /* 0x000fc800078e0a03 */
[----:B0-----:R-:W-:-:S04]  /*7680*/  IMAD R0, R0, UR6, R17 ;  /* 0x0000000600007c24 */ /* 0x001fc8000f8e0211 */
[C---:B-1----:R-:W-:Y:S02]  /*7690*/  IMAD R16, R0.reuse, UR8, RZ ;  /* 0x0000000800107c24 */ /* 0x042fe4000f8e02ff */
        /* <DEDUP_REMOVED lines=288> */
.L_x_12179:
[----:B------:R-:W0:Y:S01]  /*88a0*/  LDCU.64 UR6, c[0x0][0x588] ;  /* 0x0000b100ff0677ac */ /* 0x000e220008000a00 */
[----:B------:R-:W-:Y:S01]  /*88b0*/  BSSY.RECONVERGENT B6, `(.L_x_12180) ;  /* 0x00000ec000067945 */ /* 0x000fe20003800200 */
[----:B------:R-:W-:-:S04]  /*88c0*/  UPRMT UR4, UR41, 0x9910, URZ ;  /* 0x0000991029047896 */ /* 0x000fc800080000ff */
[----:B------:R-:W-:Y:S01]  /*88d0*/  UISETP.GT.AND UP0, UPT, UR4, 0x9, UPT ;  /* 0x000000090400788c */ /* 0x000fe2000bf04270 */
[----:B0-----:R-:W-:-:S04]  /*88e0*/  IADD3 R4, P0, PT, R0, UR6, RZ ;  /* 0x0000000600047c10 */ /* 0x001fc8000ff1e0ff */
[----:B---3--:R-:W-:-:S04]  /*88f0*/  IADD3.X R5, PT, PT, RZ, UR7, RZ, P0, !PT ;  /* 0x00000007ff057c10 */ /* 0x008fc800087fe4ff */
        /* <DEDUP_REMOVED lines=10> */
[----:B--2---:R-:W3:Y:S01]  /*89a0*/  I2F.F64.S16 R2, R2 ;  /* 0x0000000200027312 */ /* 0x004ee20000101c00 */
[----:B------:R-:W-:Y:S05]  /*89b0*/  BRA `(.L_x_12186) ;  /* 0x0000000c006c7947 */ /* 0x000fea0003800000 */
.L_x_12184:
[----:B------:R-:W2:Y:S02]  /*89c0*/  LDG.E.U8 R2, desc[UR36][R4.64] ;  /* 0x0000002404027981 */ /* 0x000ea4000c1e1100 */
[----:B--2---:R-:W4:Y:S01]  /*89d0*/  I2F.F64.U16 R2, R2 ;  /* 0x0000000200027312 */ /* 0x004f220000101800 */
[----:B------:R-:W-:Y:S05]  /*89e0*/  BRA `(.L_x_12186) ;  /* 0x0000000c00607947 */ /* 0x000fea0003800000 */
.L_x_12183:
[----:B------:R-:W-:-:S09]  /*89f0*/  UISETP.NE.AND UP0, UPT, UR4, 0x2, UPT ;  /* 0x000000020400788c */ /* 0x000fd2000bf05270 */
[----:B------:R-:W-:Y:S05]  /*8a00*/  BRA.U !UP0, `(.L_x_12187) ;  /* 0x0000000108287547 */ /* 0x000fea000b800000 */
[----:B------:R-:W-:-:S09]  /*8a10*/  UISETP.NE.AND UP0, UPT, UR4, 0x3, UPT ;  /* 0x000000030400788c */ /* 0x000fd2000bf05270 */
[----:B------:R-:W-:Y:S05]  /*8a20*/  BRA.U !UP0, `(.L_x_12188) ;  /* 0x0000000108147547 */ /* 0x000fea000b800000 */
[----:B------:R-:W-:-:S09]  /*8a30*/  UISETP.NE.AND UP0, UPT, UR4, 0x4, UPT ;  /* 0x000000040400788c */ /* 0x000fd2000bf05270 */
[----:B------:R-:W-:Y:S05]  /*8a40*/  BRA.U UP0, `(.L_x_12185) ;  /* 0x0000000900ec7547 */ /* 0x000fea000b800000 */
[----:B------:R-:W2:Y:S02]  /*8a50*/  LDG.E.64 R2, desc[UR36][R4.64] ;  /* 0x0000002404027981 */ /* 0x000ea4000c1e1b00 */
[----:B--2---:R-:W1:Y:S01]  /*8a60*/  I2F.F64.S64 R2, R2 ;  /* 0x0000000200027312 */ /* 0x004e620000301c00 */
[----:B------:R-:W-:Y:S05]  /*8a70*/  BRA `(.L_x_12186) ;  /* 0x0000000c003c7947 */ /* 0x000fea0003800000 */
.L_x_12188:
[----:B------:R-:W2:Y:S02]  /*8a80*/  LDG.E R2, desc[UR36][R4.64] ;  /* 0x0000002404027981 */ /* 0x000ea4000c1e1900 */
[----:B--2---:R-:W2:Y:S01]  /*8a90*/  I2F.F64 R2, R2 ;  /* 0x0000000200027312 */ /* 0x004ea20000201c00 */
[----:B------:R-:W-:Y:S05]  /*8aa0*/  BRA `(.L_x_12186) ;  /* 0x0000000c00307947 */ /* 0x000fea0003800000 */
.L_x_12187:
[----:B------:R-:W2:Y:S02]  /*8ab0*/  LDG.E.U16 R2, desc[UR36][R4.64] ;  /* 0x0000002404027981 */ /* 0x000ea4000c1e1500 */
[----:B--2---:R-:W0:Y:S01]  /*8ac0*/  I2F.F64.S16 R2, R2 ;  /* 0x0000000200027312 */ /* 0x004e220000101c00 */
[----:B------:R-:W-:Y:S05]  /*8ad0*/  BRA `(.L_x_12186) ;  /* 0x0000000c00247947 */ /* 0x000fea0003800000 */
.L_x_12182:
        /* <DEDUP_REMOVED lines=10> */
.L_x_12190:
[----:B------:R-:W2:Y:S02]  /*8b80*/  LDG.E.U16 R0, desc[UR36][R4.64] ;  /* 0x0000002404007981 */ /* 0x000ea4000c1e1500 */
[----:B--2---:R-:W-:-:S05]  /*8b90*/  HADD2.F32 R0, -RZ, R0.H0_H0 ;  /* 0x20000000ff007230 */ /* 0x004fca0000004100 */
[----:B------:R-:W-:-:S04]  /*8ba0*/  FMUL.FTZ R0, R0, 1 ;  /* 0x3f80000000007820 */ /* 0x000fc80000410000 */
[----:B------:R0:W1:Y:S01]  /*8bb0*/  F2F.F64.F32 R2, R0 ;  /* 0x0000000000027310 */ /* 0x0000620000201800 */
[----:B------:R-:W-:Y:S05]  /*8bc0*/  BRA `(.L_x_12186) ;  /* 0x0000000800e87947 */ /* 0x000fea0003800000 */
.L_x_12189:
        /* <DEDUP_REMOVED lines=10> */
.L_x_12192:
[----:B------:R-:W2:Y:S02]  /*8c70*/  LDG.E.U16 R4, desc[UR36][R4.64] ;  /* 0x0000002404047981 */ /* 0x000ea4000c1e1500 */
[----:B--2---:R-:W-:-:S05]  /*8c80*/  HADD2.F32 R0, -RZ, R4.H0_H0 ;  /* 0x20000004ff007230 */ /* 0x004fca0000004100 */
[----:B------:R-:W-:-:S04]  /*8c90*/  FMUL.FTZ R0, R0, 1 ;  /* 0x3f80000000007820 */ /* 0x000fc80000410000 */
[----:B------:R0:W1:Y:S01]  /*8ca0*/  F2F.F64.F32 R2, R0 ;  /* 0x0000000000027310 */ /* 0x0000620000201800 */
[----:B------:R-:W-:Y:S05]  /*8cb0*/  BRA `(.L_x_12186) ;  /* 0x0000000800ac7947 */ /* 0x000fea0003800000 */
.L_x_12191:
[----:B------:R0:W5:Y:S01]  /*8cc0*/  LDG.E.64 R2, desc[UR36][R4.64] ;  /* 0x0000002404027981 */ /* 0x000162000c1e1b00 */
[----:B------:R-:W-:Y:S05]  /*8cd0*/  BRA `(.L_x_12186) ;  /* 0x0000000800a47947 */ /* 0x000fea0003800000 */
.L_x_12181:
        /* <DEDUP_REMOVED lines=13> */
.L_x_12195:
[----:B------:R0:W5:Y:S01]  /*8db0*/  LDG.E.64 R2, desc[UR36][R4.64] ;  /* 0x0000002404027981 */ /* 0x000162000c1e1b00 */
[----:B------:R-:W-:Y:S05]  /*8dc0*/  BRA `(.L_x_12186) ;  /* 0x0000000800687947 */ /* 0x000fea0003800000 */
.L_x_12194:
        /* <DEDUP_REMOVED lines=27> */
.L_x_12197:
        /* <DEDUP_REMOVED lines=14> */
.L_x_12196:
[----:B------:R-:W2:Y:S02]  /*9060*/  LDG.E.U16 R0, desc[UR36][R4.64] ;  /* 0x0000002404007981 */ /* 0x000ea4000c1e1500 */
[----:B--2---:R-:W-:-:S04]  /*9070*/  IMAD.U32 R0, R0, 0x10000, RZ ;  /* 0x0001000000007824 */ /* 0x004fc800078e00ff */
[----:B------:R-:W-:-:S04]  /*9080*/  FMUL.FTZ R0, R0, 1 ;  /* 0x3f80000000007820 */ /* 0x000fc80000410000 */
[----:B------:R0:W1:Y:S01]  /*9090*/  F2F.F64.F32 R2, R0 ;  /* 0x0000000000027310 */ /* 0x0000620000201800 */
[----:B------:R-:W-:Y:S05]  /*90a0*/  BRA `(.L_x_12186) ;  /* 0x0000000400b07947 */ /* 0x000fea0003800000 */
.L_x_12193:
        /* <DEDUP_REMOVED lines=11> */
.L_x_12200:
        /* <DEDUP_REMOVED lines=21> */
.L_x_12202:
[----:B------:R-:W-:Y:S05]  /*92b0*/  BSYNC.RECONVERGENT B0 ;  /* 0x0000000000007941 */ /* 0x000fea0003800200 */
.L_x_12201:
[----:B------:R-:W-:Y:S02]  /*92c0*/  SHF.L.U32 R0, R0, 0x14, RZ ;  /* 0x0000001400007819 */ /* 0x000fe400000006ff */
[----:B------:R-:W-:-:S04]  /*92d0*/  LEA R2, R2, 0x3b800000, 0x17 ;  /* 0x3b80000002027811 */ /* 0x000fc800078eb8ff */
[----:B------:R-:W-:-:S05]  /*92e0*/  LOP3.LUT R0, R2, R0, R7, 0xfe, !PT ;  /* 0x0000000002007212 */ /* 0x000fca00078efe07 */
[----:B------:R-:W-:-:S04]  /*92f0*/  FMUL.FTZ R0, R0, 1 ;  /* 0x3f80000000007820 */ /* 0x000fc80000410000 */
[----:B------:R0:W1:Y:S01]  /*9300*/  F2F.F64.F32 R2, R0 ;  /* 0x0000000000027310 */ /* 0x0000620000201800 */
[----:B------:R-:W-:Y:S05]  /*9310*/  BRA `(.L_x_12186) ;  /* 0x0000000400147947 */ /* 0x000fea0003800000 */
.L_x_12199:
        /* <DEDUP_REMOVED lines=21> */
.L_x_12204:
[----:B------:R-:W-:Y:S05]  /*9470*/  BSYNC.RECONVERGENT B0 ;  /* 0x0000000000007941 */ /* 0x000fea0003800200 */
.L_x_12203:
[----:B------:R-:W-:Y:S01]  /*9480*/  IMAD.SHL.U32 R0, R0, 0x200000, RZ ;  /* 0x0020000000007824 */ /* 0x000fe200078e00ff */
[----:B------:R-:W-:-:S04]  /*9490*/  LEA R2, R2, 0x37800000, 0x17 ;  /* 0x3780000002027811 */ /* 0x000fc800078eb8ff */
[----:B------:R-:W-:-:S05]  /*94a0*/  LOP3.LUT R0, R2, R0, R7, 0xfe, !PT ;  /* 0x0000000002007212 */ /* 0x000fca00078efe07 */
[----:B------:R-:W-:-:S04]  /*94b0*/  FMUL.FTZ R0, R0, 1 ;  /* 0x3f80000000007820 */ /* 0x000fc80000410000 */
[----:B------:R0:W1:Y:S01]  /*94c0*/  F2F.F64.F32 R2, R0 ;  /* 0x0000000000027310 */ /* 0x0000620000201800 */
[----:B------:R-:W-:Y:S05]  /*94d0*/  BRA `(.L_x_12186) ;  /* 0x0000000000a47947 */ /* 0x000fea0003800000 */
.L_x_12198:
        /* <DEDUP_REMOVED lines=18> */
.L_x_12185:
        /* <DEDUP_REMOVED lines=16> */
.L_x_12207:
[----:B------:R-:W-:Y:S01]  /*9700*/  CS2R R2, SRZ ;  /* 0x0000000000027805 */ /* 0x000fe2000001ff00 */
[----:B------:R-:W-:Y:S06]  /*9710*/  BRA `(.L_x_12186) ;  /* 0x0000000000147947 */ /* 0x000fec0003800000 */
.L_x_12206:
[----:B------:R-:W2:Y:S02]  /*9720*/  LDG.E.64 R2, desc[UR36][R4.64] ;  /* 0x0000002404027981 */ /* 0x000ea4000c1e1b00 */
[----:B--2---:R-:W0:Y:S01]  /*9730*/  I2F.F64.U64 R2, R2 ;  /* 0x0000000200027312 */ /* 0x004e220000301800 */
[----:B------:R-:W-:Y:S05]  /*9740*/  BRA `(.L_x_12186) ;  /* 0x0000000000087947 */ /* 0x000fea0003800000 */
.L_x_12205:
[----:B------:R-:W2:Y:S02]  /*9750*/  LDG.E R2, desc[UR36][R4.64] ;  /* 0x0000002404027981 */ /* 0x000ea4000c1e1900 */
[----:B--2---:R-:W0:Y:S02]  /*9760*/  I2F.F64.U32 R2, R2 ;  /* 0x0000000200027312 */ /* 0x004e240000201800 */
.L_x_12186:
[----:B------:R-:W-:Y:S05]  /*9770*/  BSYNC.RECONVERGENT B6 ;  /* 0x0000000000067941 */ /* 0x000fea0003800200 */
.L_x_12180:
[-C--:B012345:R-:W-:Y:S01]  /*9780*/  DMUL R4, R2, R2.reuse ;  /* 0x0000000202047228 */ /* 0x0bffe20000000000 */
        /* <DEDUP_REMOVED lines=77> */
.L_x_12209:
        /* <DEDUP_REMOVED lines=35> */
.L_x_12210:
[----:B------:R-:W-:Y:S05]  /*9e90*/  BSYNC.RECONVERGENT B0 ;  /* 0x0000000000007941 */ /* 0x000fea0003800200 */
.L_x_12208:
[----:B------:R-:W0:Y:S01]  /*9ea0*/  LDCU.64 UR6, c[0x0][0x580] ;  /* 0x0000b000ff0677ac */ /* 0x000e220008000a00 */
[----:B------:R-:W-:Y:S02]  /*9eb0*/  DADD R4, R4, 1 ;  /* 0x3ff0000004047429 */ /* 0x000fe40000000000 */
[----:B------:R-:W-:Y:S01]  /*9ec0*/  DMUL R6, R2, 0.5 ;  /* 0x3fe0000002067828 */ /* 0x000fe20000000000 */
[----:B------:R-:W-:-:S04]  /*9ed0*/  UPRMT UR4, UR42, 0x9910, URZ ;  /* 0x000099102a047896 */ /* 0x000fc800080000ff */
[----:B------:R-:W-:-:S03]  /*9ee0*/  UISETP.GT.AND UP0, UPT, UR4, 0x9, UPT ;  /* 0x000000090400788c */ /* 0x000fc6000bf04270 */
[----:B------:R-:W-:Y:S01]  /*9ef0*/  DMUL R4, R4, R6 ;  /* 0x0000000604047228 */ /* 0x000fe20000000000 */
[----:B0-----:R-:W-:-:S04]  /*9f00*/  IADD3 R2, P0, PT, R16, UR6, RZ ;  /* 0x0000000610027c10 */ /* 0x001fc8000ff1e0ff */
[----:B------:R-:W-:Y:S01]  /*9f10*/  IADD3.X R3, PT, PT, RZ, UR7, RZ, P0, !PT ;  /* 0x00000007ff037c10 */ /* 0x000fe200087fe4ff */
[----:B------:R-:W-:Y:S08]  /*9f20*/  BRA.U UP0, `(.L_x_12211) ;  /* 0x0000000500307547 */ /* 0x000ff0000b800000 */
        /* <DEDUP_REMOVED lines=11> */
.L_x_12214:
[----:B------:R-:W0:Y:S02]  /*9fe0*/  F2I.S64.F64.TRUNC R4, R4 ;  /* 0x0000000400047311 */ /* 0x000e24000030d900 */
[----:B0-----:R-:W-:-:S05]  /*9ff0*/  IMAD.MOV.U32 R7, RZ, RZ, R4 ;  /* 0x000000ffff077224 */ /* 0x001fca00078e0004 */
[----:B------:R0:W-:Y:S01]  /*a000*/  STG.E.U8 desc[UR36][R2.64], R7 ;  /* 0x0000000702007986 */ /* 0x0001e2000c101124 */
[----:B------:R-:W-:Y:S05]  /*a010*/  BRA `(.L_x_12216) ;  /* 0x0000000c00e07947 */ /* 0x000fea0003800000 */
.L_x_12213:
        /* <DEDUP_REMOVED lines=9> */
.L_x_12218:
[----:B------:R-:W0:Y:S02]  /*a0b0*/  F2I.F64.TRUNC R5, R4 ;  /* 0x0000000400057311 */ /* 0x000e24000030d100 */
[----:B0-----:R0:W-:Y:S01]  /*a0c0*/  STG.E desc[UR36][R2.64], R5 ;  /* 0x0000000502007986 */ /* 0x0011e2000c101924 */
[----:B------:R-:W-:Y:S05]  /*a0d0*/  BRA `(.L_x_12216) ;  /* 0x0000000c00b07947 */ /* 0x000fea0003800000 */
.L_x_12217:
[----:B------:R-:W0:Y:S02]  /*a0e0*/  F2I.F64.TRUNC R5, R4 ;  /* 0x0000000400057311 */ /* 0x000e24000030d100 */
[----:B0-----:R0:W-:Y:S01]  /*a0f0*/  STG.E.U16 desc[UR36][R2.64], R5 ;  /* 0x0000000502007986 */ /* 0x0011e2000c101524 */
[----:B------:R-:W-:Y:S05]  /*a100*/  BRA `(.L_x_12216) ;  /* 0x0000000c00a47947 */ /* 0x000fea0003800000 */
.L_x_12212:
        /* <DEDUP_REMOVED lines=13> */
.L_x_12220:
        /* <DEDUP_REMOVED lines=8> */
.L_x_12219:
        /* <DEDUP_REMOVED lines=14> */
.L_x_12222:
        /* <DEDUP_REMOVED lines=9> */
.L_x_12221:
[----:B------:R0:W-:Y:S01]  /*a3d0*/  STG.E.64 desc[UR36][R2.64], R4 ;  /* 0x0000000402007986 */ /* 0x0001e2000c101b24 */
[----:B------:R-:W-:Y:S05]  /*a3e0*/  BRA `(.L_x_12216) ;  /* 0x0000000800ec7947 */ /* 0x000fea0003800000 */
.L_x_12211:
        /* <DEDUP_REMOVED lines=13> */
.L_x_12226:
        /* <DEDUP_REMOVED lines=22> */
.L_x_12229:
[----:B------:R-:W-:-:S04]  /*a620*/  SHF.R.U32.HI R5, RZ, 0x18, R7 ;  /* 0x00000018ff057819 */ /* 0x000fc80000011607 */
[----:B------:R-:W-:-:S07]  /*a630*/  LOP3.LUT R0, R0, 0x80, R5, 0xf8, !PT ;  /* 0x0000008000007812 */ /* 0x000fce00078ef805 */
.L_x_12228:
[----:B------:R-:W-:Y:S05]  /*a640*/  BSYNC.RECONVERGENT B0 ;  /* 0x0000000000007941 */ /* 0x000fea0003800200 */
.L_x_12227:
[----:B------:R0:W-:Y:S01]  /*a650*/  STG.E.U8 desc[UR36][R2.64], R0 ;  /* 0x0000000002007986 */ /* 0x0001e2000c101124 */
[----:B------:R-:W-:Y:S05]  /*a660*/  BRA `(.L_x_12216) ;  /* 0x00000008004c7947 */ /* 0x000fea0003800000 */
.L_x_12225:
        /* <DEDUP_REMOVED lines=22> */
.L_x_12232:
[----:B------:R-:W-:-:S04]  /*a7d0*/  SHF.R.U32.HI R5, RZ, 0x18, R7 ;  /* 0x00000018ff057819 */ /* 0x000fc80000011607 */
[----:B------:R-:W-:-:S07]  /*a7e0*/  LOP3.LUT R0, R0, 0x80, R5, 0xf8, !PT ;  /* 0x0000008000007812 */ /* 0x000fce00078ef805 */
.L_x_12231:
[----:B------:R-:W-:Y:S05]  /*a7f0*/  BSYNC.RECONVERGENT B0 ;  /* 0x0000000000007941 */ /* 0x000fea0003800200 */
.L_x_12230:
[----:B------:R0:W-:Y:S01]  /*a800*/  STG.E.U8 desc[UR36][R2.64], R0 ;  /* 0x0000000002007986 */ /* 0x0001e2000c101124 */
[----:B------:R-:W-:Y:S05]  /*a810*/  BRA `(.L_x_12216) ;  /* 0x0000000400e07947 */ /* 0x000fea0003800000 */
.L_x_12224:
        /* <DEDUP_REMOVED lines=26> */
.L_x_12234:
[----:B------:R-:W0:Y:S02]  /*a9c0*/  F2I.U64.F64.TRUNC R4, R4 ;  /* 0x0000000400047311 */ /* 0x000e24000030d800 */
[----:B0-----:R0:W-:Y:S01]  /*a9d0*/  STG.E.64 desc[UR36][R2.64], R4 ;  /* 0x0000000402007986 */ /* 0x0011e2000c101b24 */
[----:B------:R-:W-:Y:S05]  /*a9e0*/  BRA `(.L_x_12216) ;  /* 0x00000004006c7947 */ /* 0x000fea0003800000 */
.L_x_12233:
[----:B------:R-:W0:Y:S02]  /*a9f0*/  F2I.U32.F64.TRUNC R5, R4 ;  /* 0x0000000400057311 */ /* 0x000e24000030d000 */
[----:B0-----:R0:W-:Y:S01]  /*aa00*/  STG.E desc[UR36][R2.64], R5 ;  /* 0x0000000502007986 */ /* 0x0011e2000c101924 */
[----:B------:R-:W-:Y:S05]  /*aa10*/  BRA `(.L_x_12216) ;  /* 0x0000000400607947 */ /* 0x000fea0003800000 */
.L_x_12223:
        /* <DEDUP_REMOVED lines=10> */
.L_x_12236:
[----:B------:R-:W-:-:S05]  /*aac0*/  CS2R R6, SRZ ;  /* 0x0000000000067805 */ /* 0x000fca000001ff00 */
[----:B------:R4:W-:Y:S01]  /*aad0*/  STG.E.128 desc[UR36][R2.64], R4 ;  /* 0x0000000402007986 */ /* 0x0009e2000c101d24 */
[----:B------:R-:W-:Y:S05]  /*aae0*/  BRA `(.L_x_12216) ;  /* 0x00000004002c7947 */ /* 0x000fea0003800000 */
.L_x_12235:
[----:B------:R-:W-:-:S09]  /*aaf0*/  UISETP.NE.AND UP0, UPT, UR4, 0xf, UPT ;  /* 0x0000000f0400788c */ /* 0x000fd2000bf05270 */
[----:B------:R-:W-:Y:S05]  /*ab00*/  BRA.U !UP0, `(.L_x_12237) ;  /* 0x0000000508087547 */ /* 0x000fea000b800000 */
[----:B------:R-:W-:-:S09]  /*ab10*/  UISETP.NE.AND UP0, UPT, UR4, 0x17, UPT ;  /* 0x000000170400788c */ /* 0x000fd2000bf05270 */
[----:B------:R-:W-:Y:S05]  /*ab20*/  BRA.U !UP0, `(.L_x_12238) ;  /* 0x0000000108a07547 */ /* 0x000fea000b800000 */
[----:B------:R-:W-:-:S09]  /*ab30*/  UISETP.NE.AND UP0, UPT, UR4, 0x18, UPT ;  /* 0x000000180400788c */ /* 0x000fd2000bf05270 */
[----:B------:R-:W-:Y:S05]  /*ab40*/  BRA.U !UP0, `(.L_x_12239) ;  /* 0x0000000108447547 */ /* 0x000fea000b800000 */
.L_x_12215:
        /* <DEDUP_REMOVED lines=16> */
.L_x_12240:
[----:B------:R-:W-:Y:S05]  /*ac50*/  BRA `(.L_x_12216) ;  /* 0x0000000000d07947 */ /* 0x000fea0003800000 */
.L_x_12239:
        /* <DEDUP_REMOVED lines=17> */
.L_x_12242:
[----:B------:R-:W-:Y:S05]  /*ad70*/  BSYNC.RECONVERGENT B0 ;  /* 0x0000000000007941 */ /* 0x000fea0003800200 */
.L_x_12241:
[----:B------:R-:W-:-:S05]  /*ad80*/  LOP3.LUT R7, R0, 0x80, R7, 0xf8, !PT ;  /* 0x0000008000077812 */ /* 0x000fca00078ef807 */
[----:B------:R2:W-:Y:S01]  /*ad90*/  STG.E.U8 desc[UR36][R2.64], R7 ;  /* 0x0000000702007986 */ /* 0x0005e2000c101124 */
[----:B------:R-:W-:Y:S05]  /*ada0*/  BRA `(.L_x_12216) ;  /* 0x00000000007c7947 */ /* 0x000fea0003800000 */
.L_x_12238:
        /* <DEDUP_REMOVED lines=16> */
.L_x_12244:
[----:B------:R-:W-:Y:S01]  /*aeb0*/  IMAD.MOV.U32 R0, RZ, RZ, 0x7f ;  /* 0x0000007fff007424 */ /* 0x000fe200078e00ff */
[----:B------:R-:W-:-:S04]  /*aec0*/  ISETP.GT.U32.AND P0, PT, R6, 0x7f800000, PT ;  /* 0x7f8000000600780c */ /* 0x000fc80003f04070 */
[----:B------:R-:W-:-:S09]  /*aed0*/  SEL R0, R0, 0x7c, P0 ;  /* 0x0000007c00007807 */ /* 0x000fd20000000000 */
.L_x_12245:
[----:B------:R-:W-:Y:S05]  /*aee0*/  BSYNC.RECONVERGENT B0 ;  /* 0x0000000000007941 */ /* 0x000fea0003800200 */
.L_x_12243:
[----:B------:R-:W-:-:S04]  /*aef0*/  SHF.R.U32.HI R5, RZ, 0x18, R7 ;  /* 0x00000018ff057819 */ /* 0x000fc80000011607 */
[----:B------:R-:W-:-:S05]  /*af00*/  LOP3.LUT R5, R0, 0x80, R5, 0xf8, !PT ;  /* 0x0000008000057812 */ /* 0x000fca00078ef805 */
[----:B------:R1:W-:Y:S01]  /*af10*/  STG.E.U8 desc[UR36][R2.64], R5 ;  /* 0x0000000502007986 */ /* 0x0003e2000c101124 */
[----:B------:R-:W-:Y:S05]  /*af20*/  BRA `(.L_x_12216) ;  /* 0x00000000001c7947 */ /* 0x000fea0003800000 */
.L_x_12237:
[----:B------:R-:W-:Y:S01]  /*af30*/  UMOV UR4, 0xf0000000 ;  /* 0xf000000000047882 */ /* 0x000fe20000000000 */
[----:B------:R-:W-:Y:S01]  /*af40*/  UMOV UR5, 0x380fffff ;  /* 0x380fffff00057882 */ /* 0x000fe20000000000 */
[----:B------:R-:W0:Y:S01]  /*af50*/  F2F.F32.F64 R0, R4 ;  /* 0x0000000400007310 */ /* 0x000e220000301000 */
[----:B------:R-:W-:-:S14]  /*af60*/  DSETP.GEU.AND P0, PT, |R4|, UR4, PT ;  /* 0x0000000404007e2a */ /* 0x000fdc000bf0e200 */
[----:B0-----:R-:W-:-:S05]  /*af70*/  @!P0 FMUL R0, R0, 1.175494350822287508e-38 ;  /* 0x0080000000008820 */ /* 0x001fca0000400000 */
[----:B------:R-:W-:-:S05]  /*af80*/  F2FP.BF16.F32.PACK_AB R0, RZ, R0 ;  /* 0x00000000ff00723e */ /* 0x000fca00000010ff */
[----:B------:R0:W-:Y:S02]  /*af90*/  STG.E.U16 desc[UR36][R2.64], R0 ;  /* 0x0000000002007986 */ /* 0x0001e4000c101524 */
.L_x_12216:
[----:B------:R-:W-:-:S07]  /*afa0*/  IADD3 R17, PT, PT, R17, 0x80, RZ ;  /* 0x0000008011117810 */ /* 0x000fce0007ffe0ff */
.L_x_12178:
[----:B------:R-:W-:Y:S05]  /*afb0*/  BSYNC.RECONVERGENT B7 ;  /* 0x0000000000077941 */ /* 0x000fea0003800200 */
.L_x_12177:
[----:B------:R-:W5:Y:S02]  /*afc0*/  LDCU UR4, c[0x0][0x380] ;  /* 0x00007000ff0477ac */ /* 0x000f640008000800 */
[----:B-----5:R-:W-:-:S13]  /*afd0*/  ISETP.GE.AND P0, PT, R17, UR4, PT ;  /* 0x0000000411007c0c */ /* 0x020fda000bf06270 */
[----:B------:R-:W-:Y:S05]  /*afe0*/  @P0 EXIT ;  /* 0x000000000000094d */ /* 0x000fea0003800000 */
[----:B------:R-:W5:Y:S01]  /*aff0*/  LDCU UR4, c[0x0][0x388] ;  /* 0x00007100ff0477ac */ /* 0x000f620008000800 */
[----:B012-4-:R-:W-:Y:S01]  /*b000*/  IMAD.MOV.U32 R0, RZ, RZ, RZ ;  /* 0x000000ffff007224 */ /* 0x017fe200078e00ff */
[----:B------:R-:W-:Y:S01]  /*b010*/  MOV R16, RZ ;  /* 0x000000ff00107202 */ /* 0x000fe20000000f00 */
[----:B-----5:R-:W-:-:S09]  /*b020*/  UISETP.NE.AND UP0, UPT, UR4, URZ, UPT ;  /* 0x000000ff0400728c */ /* 0x020fd2000bf05270 */
[----:B------:R-:W-:Y:S05]  /*b030*/  BRA.U !UP0, `(.L_x_12246) ;  /* 0x0000001108a87547 */ /* 0x000fea000b800000 */
[----:B------:R-:W3:Y:S01]  /*b040*/  LDCU.64 UR4, c[0x0][0x390] ;  /* 0x00007200ff0477ac */ /* 0x000ee20008000a00 */
[----:B------:R-:W-:Y:S01]  /*b050*/  IMAD.MOV.U32 R16, RZ, RZ, RZ ;  /* 0x000000ffff107224 */ /* 0x000fe200078e00ff */
[----:B------:R-:W0:Y:S01]  /*b060*/  LDCU UR6, c[0x0][0x38c] ;  /* 0x00007180ff0677ac */ /* 0x000e220008000800 */
[----:B------:R-:W1:Y:S01]  /*b070*/  LDCU.64 UR8, c[0x0][0x4b8] ;  /* 0x00009700ff0877ac */ /* 0x000e620008000a00 */
[----:B------:R-:W-:Y:S01]  /*b080*/  UISETP.NE.AND UP0, UPT, UR40, URZ, UPT ;  /* 0x000000ff2800728c */ /* 0x000fe2000bf05270 */
[----:B---3--:R-:W-:-:S05]  /*b090*/  IMAD.HI.U32 R2, R17, UR4, R16 ;  /* 0x0000000411027c27 */ /* 0x008fca000f8e0010 */
[----:B------:R-:W-:-:S04]  /*b0a0*/  SHF.R.U32.HI R3, RZ, UR5, R2 ;  /* 0x00000005ff037c19 */ /* 0x000fc80008011602 */
[----:B------:R-:W-:-:S05]  /*b0b0*/  IADD3 R0, PT, PT, -R3, RZ, RZ ;  /* 0x000000ff03007210 */ /* 0x000fca0007ffe1ff */
        /* <DEDUP_REMOVED lines=290> */
.L_x_12246:
[----:B------:R-:W0:Y:S01]  /*c2e0*/  LDCU.128 UR8, c[0x0][0x580] ;  /* 0x0000b000ff0877ac */ /* 0x000e220008000c00 */
[----:B------:R-:W-:Y:S01]  /*c2f0*/  BSSY.RECONVERGENT B6, `(.L_x_12247) ;  /* 0x00000ee000067945 */ /* 0x000fe20003800200 */
[----:B------:R-:W-:-:S04]  /*c300*/  UPRMT UR4, UR41, 0x9910, URZ ;  /* 0x0000991029047896 */ /* 0x000fc800080000ff */
[----:B------:R-:W-:Y:S01]  /*c310*/  UISETP.GT.AND UP0, UPT, UR4, 0x9, UPT ;  /* 0x000000090400788c */ /* 0x000fe2000bf04270 */
[----:B0-----:R-:W-:Y:S02]  /*c320*/  IADD3 R16, P0, PT, R16, UR8, RZ ;  /* 0x0000000810107c10 */ /* 0x001fe4000ff1e0ff */
[----:B------:R-:W-:-:S03]  /*c330*/  IADD3 R4, P1, PT, R0, UR10, RZ ;  /* 0x0000000a00047c10 */ /* 0x000fc6000ff3e0ff */
[----:B------:R-:W-:Y:S01]  /*c340*/  IMAD.X R17, RZ, RZ, UR9, P0 ;  /* 0x00000009ff117e24 */ /* 0x000fe200080e06ff */
[----:B---3--:R-:W-:Y:S02]  /*c350*/  IADD3.X R5, PT, PT, RZ, UR11, RZ, P1, !PT ;  /* 0x0000000bff057c10 */ /* 0x008fe40008ffe4ff */
        /* <DEDUP_REMOVED lines=12> */
.L_x_12251:
[----:B------:R-:W2:Y:S02]  /*c420*/  LDG.E.U8 R2, desc[UR36][R4.64] ;  /* 0x0000002404027981 */ /* 0x000ea4000c1e1100 */
[----:B--2---:R-:W0:Y:S01]  /*c430*/  I2F.F64.U16 R2, R2 ;  /* 0x0000000200027312 */ /* 0x004e220000101800 */
[----:B------:R-:W-:Y:S05]  /*c440*/  BRA `(.L_x_12253) ;  /* 0x0000000c00607947 */ /* 0x000fea0003800000 */
.L_x_12250:
        /* <DEDUP_REMOVED lines=9> */
.L_x_12255:
[----:B------:R-:W2:Y:S02]  /*c4e0*/  LDG.E R2, desc[UR36][R4.64] ;  /* 0x0000002404027981 */ /* 0x000ea4000c1e1900 */
[----:B--2---:R-:W0:Y:S01]  /*c4f0*/  I2F.F64 R2, R2 ;  /* 0x0000000200027312 */ /* 0x004e220000201c00 */
[----:B------:R-:W-:Y:S05]  /*c500*/  BRA `(.L_x_12253) ;  /* 0x0000000c00307947 */ /* 0x000fea0003800000 */
.L_x_12254:
[----:B------:R-:W2:Y:S02]  /*c510*/  LDG.E.U16 R2, desc[UR36][R4.64] ;  /* 0x0000002404027981 */ /* 0x000ea4000c1e1500 */
[----:B--2---:R-:W0:Y:S01]  /*c520*/  I2F.F64.S16 R2, R2 ;  /* 0x0000000200027312 */ /* 0x004e220000101c00 */
[----:B------:R-:W-:Y:S05]  /*c530*/  BRA `(.L_x_12253) ;  /* 0x0000000c00247947 */ /* 0x000fea0003800000 */
.L_x_12249:
        /* <DEDUP_REMOVED lines=10> */
.L_x_12257:
[----:B------:R-:W2:Y:S02]  /*c5e0*/  LDG.E.U16 R0, desc[UR36][R4.64] ;  /* 0x0000002404007981 */ /* 0x000ea4000c1e1500 */
[----:B--2---:R-:W-:-:S05]  /*c5f0*/  HADD2.F32 R0, -RZ, R0.H0_H0 ;  /* 0x20000000ff007230 */ /* 0x004fca0000004100 */
[----:B------:R-:W-:-:S04]  /*c600*/  FMUL.FTZ R0, R0, 1 ;  /* 0x3f80000000007820 */ /* 0x000fc80000410000 */
[----:B------:R0:W1:Y:S01]  /*c610*/  F2F.F64.F32 R2, R0 ;  /* 0x0000000000027310 */ /* 0x0000620000201800 */
[----:B------:R-:W-:Y:S05]  /*c620*/  BRA `(.L_x_12253) ;  /* 0x0000000800e87947 */ /* 0x000fea0003800000 */
.L_x_12256:
        /* <DEDUP_REMOVED lines=10> */
.L_x_12259:
[----:B------:R-:W2:Y:S02]  /*c6d0*/  LDG.E.U16 R4, desc[UR36][R4.64] ;  /* 0x0000002404047981 */ /* 0x000ea4000c1e1500 */
[----:B--2---:R-:W-:-:S05]  /*c6e0*/  HADD2.F32 R0, -RZ, R4.H0_H0 ;  /* 0x20000004ff007230 */ /* 0x004fca0000004100 */
[----:B------:R-:W-:-:S04]  /*c6f0*/  FMUL.FTZ R0, R0, 1 ;  /* 0x3f80000000007820 */ /* 0x000fc80000410000 */
[----:B------:R0:W1:Y:S01]  /*c700*/  F2F.F64.F32 R2, R0 ;  /* 0x0000000000027310 */ /* 0x0000620000201800 */
[----:B------:R-:W-:Y:S05]  /*c710*/  BRA `(.L_x_12253) ;  /* 0x0000000800ac7947 */ /* 0x000fea0003800000 */
.L_x_12258:
[----:B------:R0:W5:Y:S01]  /*c720*/  LDG.E.64 R2, desc[UR36][R4.64] ;  /* 0x0000002404027981 */ /* 0x000162000c1e1b00 */
[----:B------:R-:W-:Y:S05]  /*c730*/  BRA `(.L_x_12253) ;  /* 0x0000000800a47947 */ /* 0x000fea0003800000 */
.L_x_12248:
        /* <DEDUP_REMOVED lines=13> */
.L_x_12262:
[----:B------:R0:W5:Y:S01]  /*c810*/  LDG.E.64 R2, desc[UR36][R4.64] ;  /* 0x0000002404027981 */ /* 0x000162000c1e1b00 */
[----:B------:R-:W-:Y:S05]  /*c820*/  BRA `(.L_x_12253) ;  /* 0x0000000800687947 */ /* 0x000fea0003800000 */
.L_x_12261:
        /* <DEDUP_REMOVED lines=27> */
.L_x_12264:
        /* <DEDUP_REMOVED lines=14> */
.L_x_12263:
[----:B------:R-:W2:Y:S02]  /*cac0*/  LDG.E.U16 R0, desc[UR36][R4.64] ;  /* 0x0000002404007981 */ /* 0x000ea4000c1e1500 */
[----:B--2---:R-:W-:-:S04]  /*cad0*/  IMAD.U32 R0, R0, 0x10000, RZ ;  /* 0x0001000000007824 */ /* 0x004fc800078e00ff */
[----:B------:R-:W-:-:S04]  /*cae0*/  FMUL.FTZ R0, R0, 1 ;  /* 0x3f80000000007820 */ /* 0x000fc80000410000 */
[----:B------:R0:W1:Y:S01]  /*caf0*/  F2F.F64.F32 R2, R0 ;  /* 0x0000000000027310 */ /* 0x0000620000201800 */
[----:B------:R-:W-:Y:S05]  /*cb00*/  BRA `(.L_x_12253) ;  /* 0x0000000400b07947 */ /* 0x000fea0003800000 */
.L_x_12260:
        /* <DEDUP_REMOVED lines=9> */
[----:B--2---:R-:W4:Y:S01]  /*cba0*/  I2F.F64.U16 R2, R2 ;  /* 0x0000000200027312 */ /* 0x004f220000101800 */
[----:B------:R-:W-:Y:S05]  /*cbb0*/  BRA `(.L_x_12253) ;  /* 0x0000000400847947 */ /* 0x000fea0003800000 */
.L_x_12267:
        /* <DEDUP_REMOVED lines=21> */
.L_x_12269:
[----:B------:R-:W-:Y:S05]  /*cd10*/  BSYNC.RECONVERGENT B0 ;  /* 0x0000000000007941 */ /* 0x000fea0003800200 */
.L_x_12268:
[----:B------:R-:W-:Y:S02]  /*cd20*/  SHF.L.U32 R0, R0, 0x14, RZ ;  /* 0x0000001400007819 */ /* 0x000fe400000006ff */
[----:B------:R-:W-:-:S04]  /*cd30*/  LEA R2, R2, 0x3b800000, 0x17 ;  /* 0x3b80000002027811 */ /* 0x000fc800078eb8ff */
[----:B------:R-:W-:-:S05]  /*cd40*/  LOP3.LUT R0, R2, R0, R7, 0xfe, !PT ;  /* 0x0000000002007212 */ /* 0x000fca00078efe07 */
[----:B------:R-:W-:-:S04]  /*cd50*/  FMUL.FTZ R0, R0, 1 ;  /* 0x3f80000000007820 */ /* 0x000fc80000410000 */
[----:B------:R0:W1:Y:S01]  /*cd60*/  F2F.F64.F32 R2, R0 ;  /* 0x0000000000027310 */ /* 0x0000620000201800 */
[----:B------:R-:W-:Y:S05]  /*cd70*/  BRA `(.L_x_12253) ;  /* 0x0000000400147947 */ /* 0x000fea0003800000 */
.L_x_12266:
        /* <DEDUP_REMOVED lines=21> */
.L_x_12271:
[----:B------:R-:W-:Y:S05]  /*ced0*/  BSYNC.RECONVERGENT B0 ;  /* 0x0000000000007941 */ /* 0x000fea0003800200 */
.L_x_12270:
[----:B------:R-:W-:Y:S01]  /*cee0*/  IMAD.SHL.U32 R0, R0, 0x200000, RZ ;  /* 0x0020000000007824 */ /* 0x000fe200078e00ff */
[----:B------:R-:W-:-:S04]  /*cef0*/  LEA R2, R2, 0x37800000, 0x17 ;  /* 0x3780000002027811 */ /* 0x000fc800078eb8ff */
[----:B------:R-:W-:-:S05]  /*cf00*/  LOP3.LUT R0, R2, R0, R7, 0xfe, !PT ;  /* 0x0000000002007212 */ /* 0x000fca00078efe07 */
[----:B------:R-:W-:-:S04]  /*cf10*/  FMUL.FTZ R0, R0, 1 ;  /* 0x3f80000000007820 */ /* 0x000fc80000410000 */
[----:B------:R0:W1:Y:S01]  /*cf20*/  F2F.F64.F32 R2, R0 ;  /* 0x0000000000027310 */ /* 0x0000620000201800 */
[----:B------:R-:W-:Y:S05]  /*cf30*/  BRA `(.L_x_12253) ;  /* 0x0000000000a47947 */ /* 0x000fea0003800000 */
.L_x_12265:
        /* <DEDUP_REMOVED lines=18> */
.L_x_12252:
        /* <DEDUP_REMOVED lines=16> */
.L_x_12274:
[----:B------:R-:W-:Y:S01]  /*d160*/  CS2R R2, SRZ ;  /* 0x0000000000027805 */ /* 0x000fe2000001ff00 */
[----:B------:R-:W-:Y:S06]  /*d170*/  BRA `(.L_x_12253) ;  /* 0x0000000000147947 */ /* 0x000fec0003800000 */
.L_x_12273:
[----:B------:R-:W2:Y:S02]  /*d180*/  LDG.E.64 R2, desc[UR36][R4.64] ;  /* 0x0000002404027981 */ /* 0x000ea4000c1e1b00 */
[----:B--2---:R-:W0:Y:S01]  /*d190*/  I2F.F64.U64 R2, R2 ;  /* 0x0000000200027312 */ /* 0x004e220000301800 */
[----:B------:R-:W-:Y:S05]  /*d1a0*/  BRA `(.L_x_12253) ;  /* 0x0000000000087947 */ /* 0x000fea0003800000 */
.L_x_12272:
[----:B------:R-:W2:Y:S02]  /*d1b0*/  LDG.E R2, desc[UR36][R4.64] ;  /* 0x0000002404027981 */ /* 0x000ea4000c1e1900 */
[----:B--2---:R-:W3:Y:S02]  /*d1c0*/  I2F.F64.U32 R2, R2 ;  /* 0x0000000200027312 */ /* 0x004ee40000201800 */
.L_x_12253:
[----:B------:R-:W-:Y:S05]  /*d1d0*/  BSYNC.RECONVERGENT B6 ;  /* 0x0000000000067941 */ /* 0x000fea0003800200 */
.L_x_12247:
        /* <DEDUP_REMOVED lines=78> */
.L_x_12276:
        /* <DEDUP_REMOVED lines=35> */
.L_x_12277:
[----:B------:R-:W-:Y:S05]  /*d8f0*/  BSYNC.RECONVERGENT B0 ;  /* 0x0000000000007941 */ /* 0x000fea0003800200 */
.L_x_12275:
[----:B------:R-:W-:Y:S01]  /*d900*/  UPRMT UR4, UR42, 0x9910, URZ ;  /* 0x000099102a047896 */ /* 0x000fe200080000ff */
[----:B------:R-:W-:Y:S02]  /*d910*/  DADD R4, R4, 1 ;  /* 0x3ff0000004047429 */ /* 0x000fe40000000000 */
[----:B------:R-:W-:Y:S01]  /*d920*/  DMUL R2, R2, 0.5 ;  /* 0x3fe0000002027828 */ /* 0x000fe20000000000 */
[----:B------:R-:W-:-:S07]  /*d930*/  UISETP.GT.AND UP0, UPT, UR4, 0x9, UPT ;  /* 0x000000090400788c */ /* 0x000fce000bf04270 */
[----:B------:R-:W-:Y:S02]  /*d940*/  DMUL R4, R4, R2 ;  /* 0x0000000204047228 */ /* 0x000fe40000000000 */
[----:B------:R-:W-:Y:S09]  /*d950*/  BRA.U UP0, `(.L_x_12278) ;  /* 0x0000000500307547 */ /* 0x000ff2000b800000 */
        /* <DEDUP_REMOVED lines=11> */
.L_x_12281:
[----:B------:R-:W0:Y:S02]  /*da10*/  F2I.S64.F64.TRUNC R4, R4 ;  /* 0x0000000400047311 */ /* 0x000e24000030d900 */
[----:B0-----:R-:W-:-:S05]  /*da20*/  MOV R3, R4 ;  /* 0x0000000400037202 */ /* 0x001fca0000000f00 */
[----:B------:R-:W-:Y:S01]  /*da30*/  STG.E.U8 desc[UR36][R16.64], R3 ;  /* 0x0000000310007986 */ /* 0x000fe2000c101124 */
[----:B------:R-:W-:Y:S05]  /*da40*/  EXIT ;  /* 0x000000000000794d */ /* 0x000fea0003800000 */
.L_x_12280:
        /* <DEDUP_REMOVED lines=9> */
.L_x_12284:
[----:B------:R-:W0:Y:S02]  /*dae0*/  F2I.F64.TRUNC R5, R4 ;  /* 0x0000000400057311 */ /* 0x000e24000030d100 */
[----:B0-----:R-:W-:Y:S01]  /*daf0*/  STG.E desc[UR36][R16.64], R5 ;  /* 0x0000000510007986 */ /* 0x001fe2000c101924 */
[----:B------:R-:W-:Y:S05]  /*db00*/  EXIT ;  /* 0x000000000000794d */ /* 0x000fea0003800000 */
.L_x_12283:
[----:B------:R-:W0:Y:S02]  /*db10*/  F2I.F64.TRUNC R5, R4 ;  /* 0x0000000400057311 */ /* 0x000e24000030d100 */
[----:B0-----:R-:W-:Y:S01]  /*db20*/  STG.E.U16 desc[UR36][R16.64], R5 ;  /* 0x0000000510007986 */ /* 0x001fe2000c101524 */
[----:B------:R-:W-:Y:S05]  /*db30*/  EXIT ;  /* 0x000000000000794d */ /* 0x000fea0003800000 */
.L_x_12279:
        /* <DEDUP_REMOVED lines=13> */
.L_x_12286:
        /* <DEDUP_REMOVED lines=8> */
.L_x_12285:
        /* <DEDUP_REMOVED lines=14> */
.L_x_12288:
        /* <DEDUP_REMOVED lines=9> */
.L_x_12287:
[----:B------:R-:W-:Y:S01]  /*de00*/  STG.E.64 desc[UR36][R16.64], R4 ;  /* 0x0000000410007986 */ /* 0x000fe2000c101b24 */
[----:B------:R-:W-:Y:S05]  /*de10*/  EXIT ;  /* 0x000000000000794d */ /* 0x000fea0003800000 */
.L_x_12278:
        /* <DEDUP_REMOVED lines=13> */
.L_x_12292:
        /* <DEDUP_REMOVED lines=21> */
.L_x_12295:
[----:B------:R-:W-:-:S04]  /*e040*/  SHF.R.U32.HI R3, RZ, 0x18, R3 ;  /* 0x00000018ff037819 */ /* 0x000fc80000011603 */
[----:B------:R-:W-:-:S04]  /*e050*/  LOP3.LUT R0, R0, 0x80, R3, 0xf8, !PT ;  /* 0x0000008000007812 */ /* 0x000fc800078ef803 */
[----:B------:R-:W-:-:S07]  /*e060*/  PRMT R8, R0, 0x7610, R8 ;  /* 0x0000761000087816 */ /* 0x000fce0000000008 */
.L_x_12294:
[----:B------:R-:W-:Y:S05]  /*e070*/  BSYNC.RECONVERGENT B0 ;  /* 0x0000000000007941 */ /* 0x000fea0003800200 */
.L_x_12293:
[----:B------:R-:W-:Y:S01]  /*e080*/  STG.E.U8 desc[UR36][R16.64], R8 ;  /* 0x0000000810007986 */ /* 0x000fe2000c101124 */
[----:B------:R-:W-:Y:S05]  /*e090*/  EXIT ;  /* 0x000000000000794d */ /* 0x000fea0003800000 */
.L_x_12291:
        /* <DEDUP_REMOVED lines=21> */
.L_x_12298:
[----:B------:R-:W-:-:S04]  /*e1f0*/  SHF.R.U32.HI R3, RZ, 0x18, R3 ;  /* 0x00000018ff037819 */ /* 0x000fc80000011603 */
[----:B------:R-:W-:-:S04]  /*e200*/  LOP3.LUT R0, R0, 0x80, R3, 0xf8, !PT ;  /* 0x0000008000007812 */ /* 0x000fc800078ef803 */
[----:B------:R-:W-:-:S07]  /*e210*/  PRMT R8, R0, 0x7610, R8 ;  /* 0x0000761000087816 */ /* 0x000fce0000000008 */
.L_x_12297:
[----:B------:R-:W-:Y:S05]  /*e220*/  BSYNC.RECONVERGENT B0 ;  /* 0x0000000000007941 */ /* 0x000fea0003800200 */
.L_x_12296:
[----:B------:R-:W-:Y:S01]  /*e230*/  STG.E.U8 desc[UR36][R16.64], R8 ;  /* 0x0000000810007986 */ /* 0x000fe2000c101124 */
[----:B------:R-:W-:Y:S05]  /*e240*/  EXIT ;  /* 0x000000000000794d */ /* 0x000fea0003800000 */
.L_x_12290:
        /* <DEDUP_REMOVED lines=26> */
.L_x_12300:
[----:B------:R-:W0:Y:S02]  /*e3f0*/  F2I.U64.F64.TRUNC R4, R4 ;  /* 0x0000000400047311 */ /* 0x000e24000030d800 */
[----:B0-----:R-:W-:Y:S01]  /*e400*/  STG.E.64 desc[UR36][R16.64], R4 ;  /* 0x0000000410007986 */ /* 0x001fe2000c101b24 */
[----:B------:R-:W-:Y:S05]  /*e410*/  EXIT ;  /* 0x000000000000794d */ /* 0x000fea0003800000 */
.L_x_12299:
[----:B------:R-:W0:Y:S02]  /*e420*/  F2I.U32.F64.TRUNC R5, R4 ;  /* 0x0000000400057311 */ /* 0x000e24000030d000 */
[----:B0-----:R-:W-:Y:S01]  /*e430*/  STG.E desc[UR36][R16.64], R5 ;  /* 0x0000000510007986 */ /* 0x001fe2000c101924 */
[----:B------:R-:W-:Y:S05]  /*e440*/  EXIT ;  /* 0x000000000000794d */ /* 0x000fea0003800000 */
.L_x_12289:
        /* <DEDUP_REMOVED lines=10> */
.L_x_12302:
[----:B------:R-:W-:-:S05]  /*e4f0*/  CS2R R6, SRZ ;  /* 0x0000000000067805 */ /* 0x000fca000001ff00 */
[----:B------:R-:W-:Y:S01]  /*e500*/  STG.E.128 desc[UR36][R16.64], R4 ;  /* 0x0000000410007986 */ /* 0x000fe2000c101d24 */
[----:B------:R-:W-:Y:S05]  /*e510*/  EXIT ;  /* 0x000000000000794d */ /* 0x000fea0003800000 */
.L_x_12301:
[----:B------:R-:W-:-:S09]  /*e520*/  UISETP.NE.AND UP0, UPT, UR4, 0xf, UPT ;  /* 0x0000000f0400788c */ /* 0x000fd2000bf05270 */
[----:B------:R-:W-:Y:S05]  /*e530*/  BRA.U !UP0, `(.L_x_12303) ;  /* 0x0000000508087547 */ /* 0x000fea000b800000 */
[----:B------:R-:W-:-:S09]  /*e540*/  UISETP.NE.AND UP0, UPT, UR4, 0x17, UPT ;  /* 0x000000170400788c */ /* 0x000fd2000bf05270 */
[----:B------:R-:W-:Y:S05]  /*e550*/  BRA.U !UP0, `(.L_x_12304) ;  /* 0x0000000108a07547 */ /* 0x000fea000b800000 */
[----:B------:R-:W-:-:S09]  /*e560*/  UISETP.NE.AND UP0, UPT, UR4, 0x18, UPT ;  /* 0x000000180400788c */ /* 0x000fd2000bf05270 */
[----:B------:R-:W-:Y:S05]  /*e570*/  BRA.U !UP0, `(.L_x_12305) ;  /* 0x0000000108447547 */ /* 0x000fea000b800000 */
.L_x_12282:
        /* <DEDUP_REMOVED lines=16> */
.L_x_12306:
[----:B------:R-:W-:Y:S05]  /*e680*/  EXIT ;  /* 0x000000000000794d */ /* 0x000fea0003800000 */
.L_x_12305:
        /* <DEDUP_REMOVED lines=17> */
.L_x_12308:
[----:B------:R-:W-:Y:S05]  /*e7a0*/  BSYNC.RECONVERGENT B0 ;  /* 0x0000000000007941 */ /* 0x000fea0003800200 */
.L_x_12307:
[----:B------:R-:W-:-:S05]  /*e7b0*/  LOP3.LUT R3, R0, 0x80, R3, 0xf8, !PT ;  /* 0x0000008000037812 */ /* 0x000fca00078ef803 */
[----:B------:R-:W-:Y:S01]  /*e7c0*/  STG.E.U8 desc[UR36][R16.64], R3 ;  /* 0x0000000310007986 */ /* 0x000fe2000c101124 */
[----:B------:R-:W-:Y:S05]  /*e7d0*/  EXIT ;  /* 0x000000000000794d */ /* 0x000fea0003800000 */
.L_x_12304:
        /* <DEDUP_REMOVED lines=16> */
.L_x_12310:
[----:B------:R-:W-:Y:S02]  /*e8e0*/  ISETP.GT.U32.AND P0, PT, R2, 0x7f800000, PT ;  /* 0x7f8000000200780c */ /* 0x000fe40003f04070 */
[----:B------:R-:W-:-:S04]  /*e8f0*/  MOV R0, 0x7f ;  /* 0x0000007f00007802 */ /* 0x000fc80000000f00 */
[----:B------:R-:W-:-:S07]  /*e900*/  SEL R0, R0, 0x7c, P0 ;  /* 0x0000007c00007807 */ /* 0x000fce0000000000 */
.L_x_12311:
[----:B------:R-:W-:Y:S05]  /*e910*/  BSYNC.RECONVERGENT B0 ;  /* 0x0000000000007941 */ /* 0x000fea0003800200 */
.L_x_12309:
[----:B------:R-:W-:-:S04]  /*e920*/  SHF.R.U32.HI R3, RZ, 0x18, R3 ;  /* 0x00000018ff037819 */ /* 0x000fc80000011603 */
[----:B------:R-:W-:-:S05]  /*e930*/  LOP3.LUT R3, R0, 0x80, R3, 0xf8, !PT ;  /* 0x0000008000037812 */ /* 0x000fca00078ef803 */
[----:B------:R-:W-:Y:S01]  /*e940*/  STG.E.U8 desc[UR36][R16.64], R3 ;  /* 0x0000000310007986 */ /* 0x000fe2000c101124 */
[----:B------:R-:W-:Y:S05]  /*e950*/  EXIT ;  /* 0x000000000000794d */ /* 0x000fea0003800000 */
.L_x_12303:
        /* <DEDUP_REMOVED lines=8> */
.L_x_12312:
        /* <DEDUP_REMOVED lines=10> */
.L_x_12961:


//--------------------- .text._ZN2at6native27unrolled_elementwise_kernelIZZZNS0_18GeluCUDAKernelImplERNS_18TensorIteratorBaseENS0_8GeluTypeEENKUlvE_clEvENKUlvE_clEvEUldE_St5arrayIPcLm2EELi4E23TrivialOffsetCalculatorILi1EjESC_NS0_6memory12LoadWithCastILi1EEENSD_13StoreWithCastILi1EEEEEviT_T0_T2_T3_T4_T5_ --------------------------
	.section	.text._ZN2at6native27unrolled_elementwise_kernelIZZZNS0_18GeluCUDAKernelImplERNS_18TensorIteratorBaseENS0_8GeluTypeEENKUlvE_clEvENKUlvE_clEvEUldE_St5arrayIPcLm2EELi4E23TrivialOffsetCalculatorILi1EjESC_NS0_6memory12LoadWithCastILi1EEENSD_13StoreWithCastILi1EEEEEviT_T0_T2_T3_T4_T5_,"ax",@progbits
	.align	128
        .global         _ZN2at6native27unrolled_elementwise_kernelIZZZNS0_18GeluCUDAKernelImplERNS_18TensorIteratorBaseENS0_8GeluTypeEENKUlvE_clEvENKUlvE_clEvEUldE_St5arrayIPcLm2EELi4E23TrivialOffsetCalculatorILi1EjESC_NS0_6memory12LoadWithCastILi1EEENSD_13StoreWithCastILi1EEEEEviT_T0_T2_T3_T4_T5_
        .type           _ZN2at6native27unrolled_elementwise_kernelIZZZNS0_18GeluCUDAKernelImplERNS_18TensorIteratorBaseENS0_8GeluTypeEENKUlvE_clEvENKUlvE_clEvEUldE_St5arrayIPcLm2EELi4E23TrivialOffsetCalculatorILi1EjESC_NS0_6memory12LoadWithCastILi1EEENSD_13StoreWithCastILi1EEEEEviT_T0_T2_T3_T4_T5_,@function
        .size           _ZN2at6native27unrolled_elementwise_kernelIZZZNS0_18GeluCUDAKernelImplERNS_18TensorIteratorBaseENS0_8GeluTypeEENKUlvE_clEvENKUlvE_clEvEUldE_St5arrayIPcLm2EELi4E23TrivialOffsetCalculatorILi1EjESC_NS0_6memory12LoadWithCastILi1EEENSD_13StoreWithCastILi1EEEEEviT_T0_T2_T3_T4_T5_,(.L_x_12962 - _ZN2at6native27unrolled_elementwise_kernelIZZZNS0_18GeluCUDAKernelImplERNS_18TensorIteratorBaseENS0_8GeluTypeEENKUlvE_clEvENKUlvE_clEvEUldE_St5arrayIPcLm2EELi4E23TrivialOffsetCalculatorILi1EjESC_NS0_6memory12LoadWithCastILi1EEENSD_13StoreWithCastILi1EEEEEviT_T0_T2_T3_T4_T5_)
        .other          _ZN2at6native27unrolled_elementwise_kernelIZZZNS0_18GeluCUDAKernelImplERNS_18TensorIteratorBaseENS0_8GeluTypeEENKUlvE_clEvENKUlvE_clEvEUldE_St5arrayIPcLm2EELi4E23TrivialOffsetCalculatorILi1EjESC_NS0_6memory12LoadWithCastILi1EEENSD_13StoreWithCastILi1EEEEEviT_T0_T2_T3_T4_T5_,@"STO_CUDA_ENTRY STV_DEFAULT"
_ZN2at6native27unrolled_elementwise_kernelIZZZNS0_18GeluCUDAKernelImplERNS_18TensorIteratorBaseENS0_8GeluTypeEENKUlvE_clEvENKUlvE_clEvEUldE_St5arrayIPcLm2EELi4E23TrivialOffsetCalculatorILi1EjESC_NS0_6memory12LoadWithCastILi1EEENSD_13StoreWithCastILi1EEEEEviT_T0_T2_T3_T4_T5_:
.text._ZN2at6native27unrolled_elementwise_kernelIZZZNS0_18GeluCUDAKernelImplERNS_18TensorIteratorBaseENS0_8GeluTypeEENKUlvE_clEvENKUlvE_clEvEUldE_St5arrayIPcLm2EELi4E23TrivialOffsetCalculatorILi1EjESC_NS0_6memory12LoadWithCastILi1EEENSD_13StoreWithCastILi1EEEEEviT_T0_T2_T3_T4_T5_:
        /* <DEDUP_REMOVED lines=33> */
.L_x_12319:
[----:B------:R-:W2:Y:S02]  /*0210*/  LDG.E.U8 R2, desc[UR36][R2.64] ;  /* 0x0000002402027981 */ /* 0x000ea4000c1e1100 */
[----:B--2---:R0:W1:Y:S01]  /*0220*/  I2F.F64.U16 R28, R2 ;  /* 0x00000002001c7312 */ /* 0x0040620000101800 */
[----:B------:R-:W-:Y:S05]  /*0230*/  BRA `(.L_x_12321) ;  /* 0x0000000c00607947 */ /* 0x000fea0003800000 */
.L_x_12318:
        /* <DEDUP_REMOVED lines=9> */
.L_x_12323:
[----:B------:R-:W2:Y:S02]  /*02d0*/  LDG.E R2, desc[UR36][R2.64] ;  /* 0x0000002402027981 */ /* 0x000ea4000c1e1900 */
[----:B--2---:R1:W2:Y:S01]  /*02e0*/  I2F.F64 R28, R2 ;  /* 0x00000002001c7312 */ /* 0x0042a20000201c00 */
[----:B------:R-:W-:Y:S05]  /*02f0*/  BRA `(.L_x_12321) ;  /* 0x0000000c00307947 */ /* 0x000fea0003800000 */
.L_x_12322:
[----:B------:R-:W2:Y:S02]  /*0300*/  LDG.E.U16 R2, desc[UR36][R2.64] ;  /* 0x0000002402027981 */ /* 0x000ea4000c1e1500 */
[----:B--2---:R3:W4:Y:S01]  /*0310*/  I2F.F64.S16 R28, R2 ;  /* 0x00000002001c7312 */ /* 0x0047220000101c00 */
[----:B------:R-:W-:Y:S05]  /*0320*/  BRA `(.L_x_12321) ;  /* 0x0000000c00247947 */ /* 0x000fea0003800000 */
.L_x_12317:
        /* <DEDUP_REMOVED lines=10> */
.L_x_12325:
[----:B------:R-:W2:Y:S02]  /*03d0*/  LDG.E.U16 R0, desc[UR36][R2.64] ;  /* 0x0000002402007981 */ /* 0x000ea4000c1e1500 */
[----:B--2---:R-:W-:-:S05]  /*03e0*/  HADD2.F32 R0, -RZ, R0.H0_H0 ;  /* 0x20000000ff007230 */ /* 0x004fca0000004100 */
[----:B------:R-:W-:-:S04]  /*03f0*/  FMUL.FTZ R0, R0, 1 ;  /* 0x3f80000000007820 */ /* 0x000fc80000410000 */
[----:B------:R0:W1:Y:S01]  /*0400*/  F2F.F64.F32 R28, R0 ;  /* 0x00000000001c7310 */ /* 0x0000620000201800 */
[----:B------:R-:W-:Y:S05]  /*0410*/  BRA `(.L_x_12321) ;  /* 0x0000000800e87947 */ /* 0x000fea0003800000 */
.L_x_12324:
        /* <DEDUP_REMOVED lines=10> */
.L_x_12327:
[----:B------:R-:W2:Y:S02]  /*04c0*/  LDG.E.U16 R2, desc[UR36][R2.64] ;  /* 0x0000002402027981 */ /* 0x000ea4000c1e1500 */
[----:B--2---:R-:W-:-:S05]  /*04d0*/  HADD2.F32 R0, -RZ, R2.H0_H0 ;  /* 0x20000002ff007230 */ /* 0x004fca0000004100 */
[----:B------:R-:W-:-:S04]  /*04e0*/  FMUL.FTZ R0, R0, 1 ;  /* 0x3f80000000007820 */ /* 0x000fc80000410000 */
[----:B------:R0:W1:Y:S01]  /*04f0*/  F2F.F64.F32 R28, R0 ;  /* 0x00000000001c7310 */ /* 0x0000620000201800 */
[----:B------:R-:W-:Y:S05]  /*0500*/  BRA `(.L_x_12321) ;  /* 0x0000000800ac7947 */ /* 0x000fea0003800000 */
.L_x_12326:
[----:B------:R0:W5:Y:S01]  /*0510*/  LDG.E.64 R28, desc[UR36][R2.64] ;  /* 0x00000024021c7981 */ /* 0x000162000c1e1b00 */
[----:B------:R-:W-:Y:S05]  /*0520*/  BRA `(.L_x_12321) ;  /* 0x0000000800a47947 */ /* 0x000fea0003800000 */
.L_x_12316:
        /* <DEDUP_REMOVED lines=13> */
.L_x_12330:
[----:B------:R0:W5:Y:S01]  /*0600*/  LDG.E.64 R28, desc[UR36][R2.64] ;  /* 0x00000024021c7981 */ /* 0x000162000c1e1b00 */
[----:B------:R-:W-:Y:S05]  /*0610*/  BRA `(.L_x_12321) ;  /* 0x0000000800687947 */ /* 0x000fea0003800000 */
.L_x_12329:
        /* <DEDUP_REMOVED lines=27> */
.L_x_12332:
        /* <DEDUP_REMOVED lines=14> */
.L_x_12331:
[----:B------:R-:W2:Y:S02]  /*08b0*/  LDG.E.U16 R0, desc[UR36][R2.64] ;  /* 0x0000002402007981 */ /* 0x000ea4000c1e1500 */
[----:B--2---:R-:W-:-:S04]  /*08c0*/  IMAD.U32 R0, R0, 0x10000, RZ ;  /* 0x0001000000007824 */ /* 0x004fc800078e00ff */
[----:B------:R-:W-:-:S04]  /*08d0*/  FMUL.FTZ R0, R0, 1 ;  /* 0x3f80000000007820 */ /* 0x000fc80000410000 */
[----:B------:R0:W1:Y:S01]  /*08e0*/  F2F.F64.F32 R28, R0 ;  /* 0x00000000001c7310 */ /* 0x0000620000201800 */
[----:B------:R-:W-:Y:S05]  /*08f0*/  BRA `(.L_x_12321) ;  /* 0x0000000400b07947 */ /* 0x000fea0003800000 */
.L_x_12328:
        /* <DEDUP_REMOVED lines=11> */
.L_x_12335:
        /* <DEDUP_REMOVED lines=21> */
.L_x_12337:
[----:B------:R-:W-:Y:S05]  /*0b00*/  BSYNC.RECONVERGENT B0 ;  /* 0x0000000000007941 */ /* 0x000fea0003800200 */
.L_x_12336:
[----:B------:R-:W-:Y:S01]  /*0b10*/  IMAD.SHL.U32 R0, R0, 0x100000, RZ ;  /* 0x0010000000007824 */ /* 0x000fe200078e00ff */
[----:B------:R-:W-:-:S04]  /*0b20*/  LEA R2, R2, 0x3b800000, 0x17 ;  /* 0x3b80000002027811 */ /* 0x000fc800078eb8ff */
[----:B------:R-:W-:-:S05]  /*0b30*/  LOP3.LUT R0, R2, R0, R7, 0xfe, !PT ;  /* 0x0000000002007212 */ /* 0x000fca00078efe07 */
[----:B------:R-:W-:-:S04]  /*0b40*/  FMUL.FTZ R0, R0, 1 ;  /* 0x3f80000000007820 */ /* 0x000fc80000410000 */
[----:B------:R0:W1:Y:S01]  /*0b50*/  F2F.F64.F32 R28, R0 ;  /* 0x00000000001c7310 */ /* 0x0000620000201800 */
[----:B------:R-:W-:Y:S05]  /*0b60*/  BRA `(.L_x_12321) ;  /* 0x0000000400147947 */ /* 0x000fea0003800000 */
.L_x_12334:
        /* <DEDUP_REMOVED lines=21> */
.L_x_12339:
[----:B------:R-:W-:Y:S05]  /*0cc0*/  BSYNC.RECONVERGENT B0 ;  /* 0x0000000000007941 */ /* 0x000fea0003800200 */
.L_x_12338:
[----:B------:R-:W-:Y:S01]  /*0cd0*/  IMAD.SHL.U32 R0, R0, 0x200000, RZ ;  /* 0x0020000000007824 */ /* 0x000fe200078e00ff */
[----:B------:R-:W-:-:S04]  /*0ce0*/  LEA R2, R2, 0x37800000, 0x17 ;  /* 0x3780000002027811 */ /* 0x000fc800078eb8ff */
[----:B------:R-:W-:-:S05]  /*0cf0*/  LOP3.LUT R0, R2, R0, R7, 0xfe, !PT ;  /* 0x0000000002007212 */ /* 0x000fca00078efe07 */
[----:B------:R-:W-:-:S04]  /*0d00*/  FMUL.FTZ R0, R0, 1 ;  /* 0x3f80000000007820 */ /* 0x000fc80000410000 */
[----:B------:R0:W1:Y:S01]  /*0d10*/  F2F.F64.F32 R28, R0 ;  /* 0x00000000001c7310 */ /* 0x0000620000201800 */
[----:B------:R-:W-:Y:S05]  /*0d20*/  BRA `(.L_x_12321) ;  /* 0x0000000000a47947 */ /* 0x000fea0003800000 */
.L_x_12333:
[----:B------:R-:W-:-:S09]  /*0d30*/  UISETP.NE.AND UP0, UPT, UR4, 0x1c, UPT ;  /* 0x0000001c0400788c */ /* 0x000fd2000bf05270 */
[----:B------:R-:W-:Y:S05]  /*0d40*/  BRA.U !UP0, `(.L_x_12340) ;  /* 0x0000000108947547 */ /* 0x000fea000b800000 */
[----:B------:R-:W-:-:S09]  /*0d50*/  UISETP.NE.AND UP0, UPT, UR4, 0x1d, UPT ;  /* 0x0000001d0400788c */ /* 0x000fd2000bf05270 */
[----:B------:R-:W-:Y:S05]  /*0d60*/  BRA.U !UP0, `(.L_x_12341) ;  /* 0x0000000108807547 */ /* 0x000fea000b800000 */
[----:B------:R-:W-:-:S09]  /*0d70*/  UISETP.NE.AND UP0, UPT, UR4, 0x2c, UPT ;  /* 0x0000002c0400788c */ /* 0x000fd2000bf05270 */
[----:B------:R-:W-:Y:S05]  /*0d80*/  BRA.U !UP0, `(.L_x_12342) ;  /* 0x0000000108487547 */ /* 0x000fea000b800000 */
.L_x_12320:
        /* <DEDUP_REMOVED lines=16> */
.L_x_12343:
[----:B------:R-:W-:Y:S01]  /*0e90*/  CS2R R28, SRZ ;  /* 0x00000000001c7805 */ /* 0x000fe2000001ff00 */
[----:B------:R-:W-:Y:S06]  /*0ea0*/  BRA `(.L_x_12321) ;  /* 0x0000000000447947 */ /* 0x000fec0003800000 */
.L_x_12342:
        /* <DEDUP_REMOVED lines=12> */
.L_x_12341:
[----:B------:R-:W2:Y:S02]  /*0f70*/  LDG.E.64 R28, desc[UR36][R2.64] ;  /* 0x00000024021c7981 */ /* 0x000ea4000c1e1b00 */
[----:B--2---:R-:W0:Y:S01]  /*0f80*/  I2F.F64.U64 R28, R28 ;  /* 0x0000001c001c7312 */ /* 0x004e220000301800 */
[----:B------:R-:W-:Y:S05]  /*0f90*/  BRA `(.L_x_12321) ;  /* 0x0000000000087947 */ /* 0x000fea0003800000 */
.L_x_12340:
[----:B------:R-:W2:Y:S02]  /*0fa0*/  LDG.E R2, desc[UR36][R2.64] ;  /* 0x0000002402027981 */ /* 0x000ea4000c1e1900 */
[----:B--2---:R0:W1:Y:S02]  /*0fb0*/  I2F.F64.U32 R28, R2 ;  /* 0x00000002001c7312 */ /* 0x0040640000201800 */
.L_x_12321:
[----:B------:R-:W-:Y:S05]  /*0fc0*/  BSYNC.RECONVERGENT B6 ;  /* 0x0000000000067941 */ /* 0x000fea0003800200 */
.L_x_12315:
[----:B01-3--:R-:W-:-:S07]  /*0fd0*/  VIADD R2, R23, 0x80 ;  /* 0x0000008017027836 */ /* 0x00bfce0000000000 */
.L_x_12314:
[----:B------:R-:W-:Y:S05]  /*0fe0*/  BSYNC.RECONVERGENT B7 ;  /* 0x0000000000077941 */ /* 0x000fea0003800200 */
.L_x_12313:
        /* <DEDUP_REMOVED lines=25> */
.L_x_12350:
[----:B------:R-:W3:Y:S02]  /*1180*/  LDG.E.U8 R4, desc[UR36][R4.64] ;  /* 0x0000002404047981 */ /* 0x000ee4000c1e1100 */
[----:B---3--:R0:W1:Y:S01]  /*1190*/  I2F.F64.U16 R26, R4 ;  /* 0x00000004001a7312 */ /* 0x0080620000101800 */
[----:B------:R-:W-:Y:S05]  /*11a0*/  BRA `(.L_x_12352) ;  /* 0x0000000c00647947 */ /* 0x000fea0003800000 */
.L_x_12349:
        /* <DEDUP_REMOVED lines=9> */
.L_x_12354:
[----:B------:R-:W3:Y:S02]  /*1240*/  LDG.E R4, desc[UR36][R4.64] ;  /* 0x0000002404047981 */ /* 0x000ee4000c1e1900 */
[----:B---3--:R0:W1:Y:S01]  /*1250*/  I2F.F64 R26, R4 ;  /* 0x00000004001a7312 */ /* 0x0080620000201c00 */
[----:B------:R-:W-:Y:S05]  /*1260*/  BRA `(.L_x_12352) ;  /* 0x0000000c00347947 */ /* 0x000fea0003800000 */
.L_x_12353:
[----:B------:R-:W3:Y:S02]  /*1270*/  LDG.E.U16 R4, desc[UR36][R4.64] ;  /* 0x0000002404047981 */ /* 0x000ee4000c1e1500 */
[----:B---3--:R0:W1:Y:S01]  /*1280*/  I2F.F64.S16 R26, R4 ;  /* 0x00000004001a7312 */ /* 0x0080620000101c00 */
[----:B------:R-:W-:Y:S05]  /*1290*/  BRA `(.L_x_12352) ;  /* 0x0000000c00287947 */ /* 0x000fea0003800000 */
.L_x_12348:
        /* <DEDUP_REMOVED lines=10> */
.L_x_12356:
[----:B------:R-:W3:Y:S02]  /*1340*/  LDG.E.U16 R0, desc[UR36][R4.64] ;  /* 0x0000002404007981 */ /* 0x000ee4000c1e1500 */
[----:B---3--:R-:W-:-:S05]  /*1350*/  HADD2.F32 R0, -RZ, R0.H0_H0 ;  /* 0x20000000ff007230 */ /* 0x008fca0000004100 */
[----:B------:R-:W-:-:S04]  /*1360*/  FMUL.FTZ R0, R0, 1 ;  /* 0x3f80000000007820 */ /* 0x000fc80000410000 */
[----:B------:R0:W1:Y:S01]  /*1370*/  F2F.F64.F32 R26, R0 ;  /* 0x00000000001a7310 */ /* 0x0000620000201800 */
[----:B------:R-:W-:Y:S05]  /*1380*/  BRA `(.L_x_12352) ;  /* 0x0000000800ec7947 */ /* 0x000fea0003800000 */
.L_x_12355:
        /* <DEDUP_REMOVED lines=10> */
.L_x_12358:
[----:B------:R-:W3:Y:S02]  /*1430*/  LDG.E.U16 R4, desc[UR36][R4.64] ;  /* 0x0000002404047981 */ /* 0x000ee4000c1e1500 */
[----:B---3--:R-:W-:-:S05]  /*1440*/  HADD2.F32 R0, -RZ, R4.H0_H0 ;  /* 0x20000004ff007230 */ /* 0x008fca0000004100 */
[----:B------:R-:W-:-:S04]  /*1450*/  FMUL.FTZ R0, R0, 1 ;  /* 0x3f80000000007820 */ /* 0x000fc80000410000 */
[----:B------:R0:W1:Y:S01]  /*1460*/  F2F.F64.F32 R26, R0 ;  /* 0x00000000001a7310 */ /* 0x0000620000201800 */
[----:B------:R-:W-:Y:S05]  /*1470*/  BRA `(.L_x_12352) ;  /* 0x0000000800b07947 */ /* 0x000fea0003800000 */
.L_x_12357:
[----:B------:R0:W5:Y:S01]  /*1480*/  LDG.E.64 R26, desc[UR36][R4.64] ;  /* 0x00000024041a7981 */ /* 0x000162000c1e1b00 */
[----:B------:R-:W-:Y:S05]  /*1490*/  BRA `(.L_x_12352) ;  /* 0x0000000800a87947 */ /* 0x000fea0003800000 */
.L_x_12347:
        /* <DEDUP_REMOVED lines=13> */
.L_x_12361:
[----:B------:R0:W5:Y:S01]  /*1570*/  LDG.E.64 R26, desc[UR36][R4.64] ;  /* 0x00000024041a7981 */ /* 0x000162000c1e1b00 */
[----:B------:R-:W-:Y:S05]  /*1580*/  BRA `(.L_x_12352) ;  /* 0x00000008006c7947 */ /* 0x000fea0003800000 */
.L_x_12360:
        /* <DEDUP_REMOVED lines=27> */
.L_x_12363:
        /* <DEDUP_REMOVED lines=15> */
.L_x_12362:
[----:B------:R-:W3:Y:S02]  /*1830*/  LDG.E.U16 R0, desc[UR36][R4.64] ;  /* 0x0000002404007981 */ /* 0x000ee4000c1e1500 */
[----:B---3--:R-:W-:-:S04]  /*1840*/  IMAD.U32 R0, R0, 0x10000, RZ ;  /* 0x0001000000007824 */ /* 0x008fc800078e00ff */
[----:B------:R-:W-:-:S04]  /*1850*/  FMUL.FTZ R0, R0, 1 ;  /* 0x3f80000000007820 */ /* 0x000fc80000410000 */
[----:B------:R0:W1:Y:S01]  /*1860*/  F2F.F64.F32 R26, R0 ;  /* 0x00000000001a7310 */ /* 0x0000620000201800 */
[----:B------:R-:W-:Y:S05]  /*1870*/  BRA `(.L_x_12352) ;  /* 0x0000000400b07947 */ /* 0x000fea0003800000 */
.L_x_12359:
        /* <DEDUP_REMOVED lines=11> */
.L_x_12366:
        /* <DEDUP_REMOVED lines=21> */
.L_x_12368:
[----:B------:R-:W-:Y:S05]  /*1a80*/  BSYNC.RECONVERGENT B0 ;  /* 0x0000000000007941 */ /* 0x000fea0003800200 */
.L_x_12367:
[----:B------:R-:W-:Y:S01]  /*1a90*/  IMAD.SHL.U32 R0, R0, 0x100000, RZ ;  /* 0x0010000000007824 */ /* 0x000fe200078e00ff */
[----:B------:R-:W-:-:S04]  /*1aa0*/  LEA R3, R3, 0x3b800000, 0x17 ;  /* 0x3b80000003037811 */ /* 0x000fc800078eb8ff */
[----:B------:R-:W-:-:S05]  /*1ab0*/  LOP3.LUT R0, R3, R0, R7, 0xfe, !PT ;  /* 0x0000000003007212 */ /* 0x000fca00078efe07 */
[----:B------:R-:W-:-:S04]  /*1ac0*/  FMUL.FTZ R0, R0, 1 ;  /* 0x3f80000000007820 */ /* 0x000fc80000410000 */
[----:B------:R0:W1:Y:S01]  /*1ad0*/  F2F.F64.F32 R26, R0 ;  /* 0x00000000001a7310 */ /* 0x0000620000201800 */
[----:B------:R-:W-:Y:S05]  /*1ae0*/  BRA `(.L_x_12352) ;  /* 0x0000000400147947 */ /* 0x000fea0003800000 */
.L_x_12365:
        /* <DEDUP_REMOVED lines=21> */
.L_x_12370:
[----:B------:R-:W-:Y:S05]  /*1c40*/  BSYNC.RECONVERGENT B0 ;  /* 0x0000000000007941 */ /* 0x000fea0003800200 */
.L_x_12369:
[----:B------:R-:W-:Y:S01]  /*1c50*/  IMAD.SHL.U32 R0, R0, 0x200000, RZ ;  /* 0x0020000000007824 */ /* 0x000fe200078e00ff */
[----:B------:R-:W-:-:S04]  /*1c60*/  LEA R3, R3, 0x37800000, 0x17 ;  /* 0x3780000003037811 */ /* 0x000fc800078eb8ff */
[----:B------:R-:W-:-:S05]  /*1c70*/  LOP3.LUT R0, R3, R0, R7, 0xfe, !PT ;  /* 0x0000000003007212 */ /* 0x000fca00078efe07 */
[----:B------:R-:W-:-:S04]  /*1c80*/  FMUL.FTZ R0, R0, 1 ;  /* 0x3f80000000007820 */ /* 0x000fc80000410000 */
[----:B------:R0:W1:Y:S01]  /*1c90*/  F2F.F64.F32 R26, R0 ;  /* 0x00000000001a7310 */ /* 0x0000620000201800 */
[----:B------:R-:W-:Y:S05]  /*1ca0*/  BRA `(.L_x_12352) ;  /* 0x0000000000a47947 */ /* 0x000fea0003800000 */
.L_x_12364:
        /* <DEDUP_REMOVED lines=18> */
.L_x_12351:
        /* <DEDUP_REMOVED lines=16> */
.L_x_12373:
[----:B------:R-:W-:Y:S01]  /*1ed0*/  CS2R R26, SRZ ;  /* 0x00000000001a7805 */ /* 0x000fe2000001ff00 */
[----:B------:R-:W-:Y:S06]  /*1ee0*/  BRA `(.L_x_12352) ;  /* 0x0000000000147947 */ /* 0x000fec0003800000 */
.L_x_12372:
[----:B------:R-:W3:Y:S02]  /*1ef0*/  LDG.E.64 R26, desc[UR36][R4.64] ;  /* 0x00000024041a7981 */ /* 0x000ee4000c1e1b00 */
[----:B---3--:R-:W0:Y:S01]  /*1f00*/  I2F.F64.U64 R26, R26 ;  /* 0x0000001a001a7312 */ /* 0x008e220000301800 */
[----:B------:R-:W-:Y:S05]  /*1f10*/  BRA `(.L_x_12352) ;  /* 0x0000000000087947 */ /* 0x000fea0003800000 */
.L_x_12371:
[----:B------:R-:W3:Y:S02]  /*1f20*/  LDG.E R4, desc[UR36][R4.64] ;  /* 0x0000002404047981 */ /* 0x000ee4000c1e1900 */
[----:B---3--:R0:W1:Y:S02]  /*1f30*/  I2F.F64.U32 R26, R4 ;  /* 0x00000004001a7312 */ /* 0x0080640000201800 */
.L_x_12352:
[----:B------:R-:W-:Y:S05]  /*1f40*/  BSYNC.RECONVERGENT B6 ;  /* 0x0000000000067941 */ /* 0x000fea0003800200 */
.L_x_12346:
[----:B------:R-:W-:-:S07]  /*1f50*/  VIADD R2, R2, 0x80 ;  /* 0x0000008002027836 */ /* 0x000fce0000000000 */
.L_x_12345:
[----:B------:R-:W-:Y:S05]  /*1f60*/  BSYNC.RECONVERGENT B7 ;  /* 0x0000000000077941 */ /* 0x000fea0003800200 */
.L_x_12344:
        /* <DEDUP_REMOVED lines=25> */
.L_x_12380:
[----:B------:R-:W2:Y:S02]  /*2100*/  LDG.E.U8 R4, desc[UR36][R4.64] ;  /* 0x0000002404047981 */ /* 0x000ea4000c1e1100 */
[----:B--2---:R0:W1:Y:S01]  /*2110*/  I2F.F64.U16 R24, R4 ;  /* 0x0000000400187312 */ /* 0x0040620000101800 */
[----:B------:R-:W-:Y:S05]  /*2120*/  BRA `(.L_x_12382) ;  /* 0x0000000c00647947 */ /* 0x000fea0003800000 */
.L_x_12379:
        /* <DEDUP_REMOVED lines=9> */
.L_x_12384:
[----:B------:R-:W2:Y:S02]  /*21c0*/  LDG.E R4, desc[UR36][R4.64] ;  /* 0x0000002404047981 */ /* 0x000ea4000c1e1900 */
[----:B--2---:R1:W2:Y:S01]  /*21d0*/  I2F.F64 R24, R4 ;  /* 0x0000000400187312 */ /* 0x0042a20000201c00 */
[----:B------:R-:W-:Y:S05]  /*21e0*/  BRA `(.L_x_12382) ;  /* 0x0000000c00347947 */ /* 0x000fea0003800000 */
.L_x_12383:
[----:B------:R-:W2:Y:S02]  /*21f0*/  LDG.E.U16 R4, desc[UR36][R4.64] ;  /* 0x0000002404047981 */ /* 0x000ea4000c1e1500 */
[----:B--2---:R0:W1:Y:S01]  /*2200*/  I2F.F64.S16 R24, R4 ;  /* 0x0000000400187312 */ /* 0x0040620000101c00 */
[----:B------:R-:W-:Y:S05]  /*2210*/  BRA `(.L_x_12382) ;  /* 0x0000000c00287947 */ /* 0x000fea0003800000 */
.L_x_12378:
        /* <DEDUP_REMOVED lines=10> */
.L_x_12386:
[----:B------:R-:W2:Y:S02]  /*22c0*/  LDG.E.U16 R0, desc[UR36][R4.64] ;  /* 0x0000002404007981 */ /* 0x000ea4000c1e1500 */
[----:B--2---:R-:W-:-:S05]  /*22d0*/  HADD2.F32 R0, -RZ, R0.H0_H0 ;  /* 0x20000000ff007230 */ /* 0x004fca0000004100 */
[----:B------:R-:W-:-:S04]  /*22e0*/  FMUL.FTZ R0, R0, 1 ;  /* 0x3f80000000007820 */ /* 0x000fc80000410000 */
[----:B------:R0:W1:Y:S01]  /*22f0*/  F2F.F64.F32 R24, R0 ;  /* 0x0000000000187310 */ /* 0x0000620000201800 */
[----:B------:R-:W-:Y:S05]  /*2300*/  BRA `(.L_x_12382) ;  /* 0x0000000800ec7947 */ /* 0x000fea0003800000 */
.L_x_12385:
        /* <DEDUP_REMOVED lines=10> */
.L_x_12388:
[----:B------:R-:W2:Y:S02]  /*23b0*/  LDG.E.U16 R4, desc[UR36][R4.64] ;  /* 0x0000002404047981 */ /* 0x000ea4000c1e1500 */
[----:B--2---:R-:W-:-:S05]  /*23c0*/  HADD2.F32 R0, -RZ, R4.H0_H0 ;  /* 0x20000004ff007230 */ /* 0x004fca0000004100 */
[----:B------:R-:W-:-:S04]  /*23d0*/  FMUL.FTZ R0, R0, 1 ;  /* 0x3f80000000007820 */ /* 0x000fc80000410000 */
[----:B------:R0:W1:Y:S01]  /*23e0*/  F2F.F64.F32 R24, R0 ;  /* 0x0000000000187310 */ /* 0x0000620000201800 */
[----:B------:R-:W-:Y:S05]  /*23f0*/  BRA `(.L_x_12382) ;  /* 0x0000000800b07947 */ /* 0x000fea0003800000 */
.L_x_12387:
[----:B------:R0:W5:Y:S01]  /*2400*/  LDG.E.64 R24, desc[UR36][R4.64] ;  /* 0x0000002404187981 */ /* 0x000162000c1e1b00 */
[----:B------:R-:W-:Y:S05]  /*2410*/  BRA `(.L_x_12382) ;  /* 0x0000000800a87947 */ /* 0x000fea0003800000 */
.L_x_12377:
        /* <DEDUP_REMOVED lines=13> */
.L_x_12391:
[----:B------:R0:W5:Y:S01]  /*24f0*/  LDG.E.64 R24, desc[UR36][R4.64] ;  /* 0x0000002404187981 */ /* 0x000162000c1e1b00 */
[----:B------:R-:W-:Y:S05]  /*2500*/  BRA `(.L_x_12382) ;  /* 0x00000008006c7947 */ /* 0x000fea0003800000 */
.L_x_12390:
        /* <DEDUP_REMOVED lines=27> */
.L_x_12393:
        /* <DEDUP_REMOVED lines=15> */
.L_x_12392:
[----:B------:R-:W2:Y:S02]  /*27b0*/  LDG.E.U16 R0, desc[UR36][R4.64] ;  /* 0x0000002404007981 */ /* 0x000ea4000c1e1500 */
[----:B--2---:R-:W-:-:S04]  /*27c0*/  IMAD.U32 R0, R0, 0x10000, RZ ;  /* 0x0001000000007824 */ /* 0x004fc800078e00ff */
[----:B------:R-:W-:-:S04]  /*27d0*/  FMUL.FTZ R0, R0, 1 ;  /* 0x3f80000000007820 */ /* 0x000fc80000410000 */
[----:B------:R0:W1:Y:S01]  /*27e0*/  F2F.F64.F32 R24, R0 ;  /* 0x0000000000187310 */ /* 0x0000620000201800 */
[----:B------:R-:W-:Y:S05]  /*27f0*/  BRA `(.L_x_12382) ;  /* 0x0000000400b07947 */ /* 0x000fea0003800000 */
.L_x_12389:
        /* <DEDUP_REMOVED lines=11> */
.L_x_12396:
        /* <DEDUP_REMOVED lines=21> */
.L_x_12398:
[----:B------:R-:W-:Y:S05]  /*2a00*/  BSYNC.RECONVERGENT B0 ;  /* 0x0000000000007941 */ /* 0x000fea0003800200 */
.L_x_12397:
[----:B------:R-:W-:Y:S01]  /*2a10*/  IMAD.SHL.U32 R0, R0, 0x100000, RZ ;  /* 0x0010000000007824 */ /* 0x000fe200078e00ff */
[----:B------:R-:W-:-:S04]  /*2a20*/  LEA R3, R3, 0x3b800000, 0x17 ;  /* 0x3b80000003037811 */ /* 0x000fc800078eb8ff */
[----:B------:R-:W-:-:S05]  /*2a30*/  LOP3.LUT R0, R3, R0, R7, 0xfe, !PT ;  /* 0x0000000003007212 */ /* 0x000fca00078efe07 */
[----:B------:R-:W-:-:S04]  /*2a40*/  FMUL.FTZ R0, R0, 1 ;  /* 0x3f80000000007820 */ /* 0x000fc80000410000 */
[----:B------:R0:W1:Y:S01]  /*2a50*/  F2F.F64.F32 R24, R0 ;  /* 0x0000000000187310 */ /* 0x0000620000201800 */
[----:B------:R-:W-:Y:S05]  /*2a60*/  BRA `(.L_x_12382) ;  /* 0x0000000400147947 */ /* 0x000fea0003800000 */
.L_x_12395:
        /* <DEDUP_REMOVED lines=21> */
.L_x_12400:
[----:B------:R-:W-:Y:S05]  /*2bc0*/  BSYNC.RECONVERGENT B0 ;  /* 0x0000000000007941 */ /* 0x000fea0003800200 */
.L_x_12399:
[----:B------:R-:W-:Y:S01]  /*2bd0*/  IMAD.SHL.U32 R0, R0, 0x200000, RZ ;  /* 0x0020000000007824 */ /* 0x000fe200078e00ff */
[----:B------:R-:W-:-:S04]  /*2be0*/  LEA R3, R3, 0x37800000, 0x17 ;  /* 0x3780000003037811 */ /* 0x000fc800078eb8ff */
[----:B------:R-:W-:-:S05]  /*2bf0*/  LOP3.LUT R0, R3, R0, R7, 0xfe, !PT ;  /* 0x0000000003007212 */ /* 0x000fca00078efe07 */
[----:B------:R-:W-:-:S04]  /*2c00*/  FMUL.FTZ R0, R0, 1 ;  /* 0x3f80000000007820 */ /* 0x000fc80000410000 */
[----:B------:R0:W1:Y:S01]  /*2c10*/  F2F.F64.F32 R24, R0 ;  /* 0x0000000000187310 */ /* 0x0000620000201800 */
[----:B------:R-:W-:Y:S05]  /*2c20*/  BRA `(.L_x_12382) ;  /* 0x0000000000a47947 */ /* 0x000fea0003800000 */
.L_x_12394:
        /* <DEDUP_REMOVED lines=18> */
.L_x_12381:
        /* <DEDUP_REMOVED lines=16> */
.L_x_12403:
[----:B------:R-:W-:Y:S01]  /*2e50*/  CS2R R24, SRZ ;  /* 0x0000000000187805 */ /* 0x000fe2000001ff00 */
[----:B------:R-:W-:Y:S06]  /*2e60*/  BRA `(.L_x_12382) ;  /* 0x0000000000147947 */ /* 0x000fec0003800000 */
.L_x_12402:
[----:B------:R-:W2:Y:S02]  /*2e70*/  LDG.E.64 R24, desc[UR36][R4.64] ;  /* 0x0000002404187981 */ /* 0x000ea4000c1e1b00 */
[----:B--2---:R-:W0:Y:S01]  /*2e80*/  I2F.F64.U64 R24, R24 ;  /* 0x0000001800187312 */ /* 0x004e220000301800 */
[----:B------:R-:W-:Y:S05]  /*2e90*/  BRA `(.L_x_12382) ;  /* 0x0000000000087947 */ /* 0x000fea0003800000 */
.L_x_12401:
[----:B------:R-:W2:Y:S02]  /*2ea0*/  LDG.E R4, desc[UR36][R4.64] ;  /* 0x0000002404047981 */ /* 0x000ea4000c1e1900 */
[----:B--2---:R0:W1:Y:S02]  /*2eb0*/  I2F.F64.U32 R24, R4 ;  /* 0x0000000400187312 */ /* 0x0040640000201800 */
.L_x_12382:
[----:B------:R-:W-:Y:S05]  /*2ec0*/  BSYNC.RECONVERGENT B6 ;  /* 0x0000000000067941 */ /* 0x000fea0003800200 */
.L_x_12376:
[----:B------:R-:W-:-:S07]  /*2ed0*/  VIADD R2, R2, 0x80 ;  /* 0x0000008002027836 */ /* 0x000fce0000000000 */
.L_x_12375:
[----:B------:R-:W-:Y:S05]  /*2ee0*/  BSYNC.RECONVERGENT B7 ;  /* 0x0000000000077941 */ /* 0x000fea0003800200 */
.L_x_12374:
        /* <DEDUP_REMOVED lines=24> */
.L_x_12409:
[----:B------:R-:W2:Y:S02]  /*3070*/  LDG.E.U8 R2, desc[UR36][R2.64] ;  /* 0x0000002402027981 */ /* 0x000ea4000c1e1100 */
[----:B--2---:R0:W1:Y:S01]  /*3080*/  I2F.F64.U16 R16, R2 ;  /* 0x0000000200107312 */ /* 0x0040620000101800 */
[----:B------:R-:W-:Y:S05]  /*3090*/  BRA `(.L_x_12405) ;  /* 0x0000000c00547947 */ /* 0x000fea0003800000 */
.L_x_12408:
        /* <DEDUP_REMOVED lines=9> */
.L_x_12412:
[----:B------:R-:W2:Y:S02]  /*3130*/  LDG.E R2, desc[UR36][R2.64] ;  /* 0x0000002402027981 */ /* 0x000ea4000c1e1900 */
[----:B--2---:R0:W1:Y:S01]  /*3140*/  I2F.F64 R16, R2 ;  /* 0x0000000200107312 */ /* 0x0040620000201c00 */
[----:B------:R-:W-:Y:S05]  /*3150*/  BRA `(.L_x_12405) ;  /* 0x0000000c00247947 */ /* 0x000fea0003800000 */
.L_x_12411:
[----:B------:R-:W2:Y:S02]  /*3160*/  LDG.E.U16 R2, desc[UR36][R2.64] ;  /* 0x0000002402027981 */ /* 0x000ea4000c1e1500 */
[----:B--2---:R0:W1:Y:S01]  /*3170*/  I2F.F64.S16 R16, R2 ;  /* 0x0000000200107312 */ /* 0x0040620000101c00 */
[----:B------:R-:W-:Y:S05]  /*3180*/  BRA `(.L_x_12405) ;  /* 0x0000000c00187947 */ /* 0x000fea0003800000 */
.L_x_12407:
        /* <DEDUP_REMOVED lines=10> */
.L_x_12414:
[----:B------:R-:W2:Y:S02]  /*3230*/  LDG.E.U16 R0, desc[UR36][R2.64] ;  /* 0x0000002402007981 */ /* 0x000ea4000c1e1500 */
[----:B--2---:R-:W-:-:S05]  /*3240*/  HADD2.F32 R0, -RZ, R0.H0_H0 ;  /* 0x20000000ff007230 */ /* 0x004fca0000004100 */
[----:B------:R-:W-:-:S04]  /*3250*/  FMUL.FTZ R0, R0, 1 ;  /* 0x3f80000000007820 */ /* 0x000fc80000410000 */
[----:B------:R0:W1:Y:S01]  /*3260*/  F2F.F64.F32 R16, R0 ;  /* 0x0000000000107310 */ /* 0x0000620000201800 */
[----:B------:R-:W-:Y:S05]  /*3270*/  BRA `(.L_x_12405) ;  /* 0x0000000800dc7947 */ /* 0x000fea0003800000 */
.L_x_12413:
        /* <DEDUP_REMOVED lines=10> */
.L_x_12416:
[----:B------:R-:W2:Y:S02]  /*3320*/  LDG.E.U16 R2, desc[UR36][R2.64] ;  /* 0x0000002402027981 */ /* 0x000ea4000c1e1500 */
[----:B--2---:R-:W-:-:S05]  /*3330*/  HADD2.F32 R0, -RZ, R2.H0_H0 ;  /* 0x20000002ff007230 */ /* 0x004fca0000004100 */
[----:B------:R-:W-:-:S04]  /*3340*/  FMUL.FTZ R0, R0, 1 ;  /* 0x3f80000000007820 */ /* 0x000fc80000410000 */
[----:B------:R0:W1:Y:S01]  /*3350*/  F2F.F64.F32 R16, R0 ;  /* 0x0000000000107310 */ /* 0x0000620000201800 */
[----:B------:R-:W-:Y:S05]  /*3360*/  BRA `(.L_x_12405) ;  /* 0x0000000800a07947 */ /* 0x000fea0003800000 */
.L_x_12415:
[----:B------:R0:W5:Y:S01]  /*3370*/  LDG.E.64 R16, desc[UR36][R2.64] ;  /* 0x0000002402107981 */ /* 0x000162000c1e1b00 */
[----:B------:R-:W-:Y:S05]  /*3380*/  BRA `(.L_x_12405) ;  /* 0x0000000800987947 */ /* 0x000fea0003800000 */
.L_x_12406:
        /* <DEDUP_REMOVED lines=13> */
.L_x_12419:
[----:B------:R0:W5:Y:S01]  /*3460*/  LDG.E.64 R16, desc[UR36][R2.64] ;  /* 0x0000002402107981 */ /* 0x000162000c1e1b00 */
[----:B------:R-:W-:Y:S05]  /*3470*/  BRA `(.L_x_12405) ;  /* 0x00000008005c7947 */ /* 0x000fea0003800000 */
.L_x_12418:
        /* <DEDUP_REMOVED lines=27> */
.L_x_12421:
        /* <DEDUP_REMOVED lines=14> */
.L_x_12420:
[----:B------:R-:W2:Y:S02]  /*3710*/  LDG.E.U16 R0, desc[UR36][R2.64] ;  /* 0x0000002402007981 */ /* 0x000ea4000c1e1500 */
[----:B--2---:R-:W-:-:S04]  /*3720*/  IMAD.U32 R0, R0, 0x10000, RZ ;  /* 0x0001000000007824 */ /* 0x004fc800078e00ff */
[----:B------:R-:W-:-:S04]  /*3730*/  FMUL.FTZ R0, R0, 1 ;  /* 0x3f80000000007820 */ /* 0x000fc80000410000 */
[----:B------:R0:W1:Y:S01]  /*3740*/  F2F.F64.F32 R16, R0 ;  /* 0x0000000000107310 */ /* 0x0000620000201800 */
[----:B------:R-:W-:Y:S05]  /*3750*/  BRA `(.L_x_12405) ;  /* 0x0000000400a47947 */ /* 0x000fea0003800000 */
.L_x_12417:
        /* <DEDUP_REMOVED lines=11> */
.L_x_12424:
        /* <DEDUP_REMOVED lines=20> */
.L_x_12426:
[----:B------:R-:W-:Y:S05]  /*3950*/  BSYNC.RECONVERGENT B0 ;  /* 0x0000000000007941 */ /* 0x000fea0003800200 */
.L_x_12425:
[----:B------:R-:W-:Y:S01]  /*3960*/  IMAD.SHL.U32 R0, R0, 0x100000, RZ ;  /* 0x0010000000007824 */ /* 0x000fe200078e00ff */
[----:B------:R-:W-:-:S04]  /*3970*/  LEA R2, R2, 0x3b800000, 0x17 ;  /* 0x3b80000002027811 */ /* 0x000fc800078eb8ff */
[----:B------:R-:W-:-:S05]  /*3980*/  LOP3.LUT R0, R2, R0, R7, 0xfe, !PT ;  /* 0x0000000002007212 */ /* 0x000fca00078efe07 */
[----:B------:R-:W-:-:S04]  /*3990*/  FMUL.FTZ R0, R0, 1 ;  /* 0x3f80000000007820 */ /* 0x000fc80000410000 */
[----:B------:R0:W1:Y:S01]  /*39a0*/  F2F.F64.F32 R16, R0 ;  /* 0x0000000000107310 */ /* 0x0000620000201800 */
[----:B------:R-:W-:Y:S05]  /*39b0*/  BRA `(.L_x_12405) ;  /* 0x00000004000c7947 */ /* 0x000fea0003800000 */
.L_x_12423:
        /* <DEDUP_REMOVED lines=20> */
.L_x_12428:
[----:B------:R-:W-:Y:S05]  /*3b00*/  BSYNC.RECONVERGENT B0 ;  /* 0x0000000000007941 */ /* 0x000fea0003800200 */
.L_x_12427:
[----:B------:R-:W-:Y:S01]  /*3b10*/  IMAD.SHL.U32 R0, R0, 0x200000, RZ ;  /* 0x0020000000007824 */ /* 0x000fe200078e00ff */
[----:B------:R-:W-:-:S04]  /*3b20*/  LEA R2, R2, 0x37800000, 0x17 ;  /* 0x3780000002027811 */ /* 0x000fc800078eb8ff */
[----:B------:R-:W-:-:S05]  /*3b30*/  LOP3.LUT R0, R2, R0, R7, 0xfe, !PT ;  /* 0x0000000002007212 */ /* 0x000fca00078efe07 */
[----:B------:R-:W-:-:S04]  /*3b40*/  FMUL.FTZ R0, R0, 1 ;  /* 0x3f80000000007820 */ /* 0x000fc80000410000 */
[----:B------:R0:W1:Y:S01]  /*3b50*/  F2F.F64.F32 R16, R0 ;  /* 0x0000000000107310 */ /* 0x0000620000201800 */
[----:B------:R-:W-:Y:S05]  /*3b60*/  BRA `(.L_x_12405) ;  /* 0x0000000000a07947 */ /* 0x000fea0003800000 */
.L_x_12422:
        /* <DEDUP_REMOVED lines=18> */
.L_x_12410:
        /* <DEDUP_REMOVED lines=16> */
.L_x_12431:
[----:B------:R-:W-:Y:S05]  /*3d90*/  BRA `(.L_x_12405) ;  /* 0x0000000000147947 */ /* 0x000fea0003800000 */
.L_x_12430:
[----:B------:R-:W2:Y:S02]  /*3da0*/  LDG.E.64 R16, desc[UR36][R2.64] ;  /* 0x0000002402107981 */ /* 0x000ea4000c1e1b00 */
[----:B--2---:R-:W0:Y:S01]  /*3db0*/  I2F.F64.U64 R16, R16 ;  /* 0x0000001000107312 */ /* 0x004e220000301800 */
[----:B------:R-:W-:Y:S05]  /*3dc0*/  BRA `(.L_x_12405) ;  /* 0x0000000000087947 */ /* 0x000fea0003800000 */
.L_x_12429:
[----:B------:R-:W2:Y:S02]  /*3dd0*/  LDG.E R2, desc[UR36][R2.64] ;  /* 0x0000002402027981 */ /* 0x000ea4000c1e1900 */
[----:B--2---:R0:W1:Y:S02]  /*3de0*/  I2F.F64.U32 R16, R2 ;  /* 0x0000000200107312 */ /* 0x0040640000201800 */
.L_x_12405:
[----:B------:R-:W-:Y:S05]  /*3df0*/  BSYNC.RECONVERGENT B6 ;  /* 0x0000000000067941 */ /* 0x000fea0003800200 */
.L_x_12404:
[----:B------:R-:W-:Y:S01]  /*3e00*/  ISETP.GE.AND P0, PT, R23, R19, PT ;  /* 0x000000131700720c */ /* 0x000fe20003f06270 */
[----:B------:R-:W-:-:S12]  /*3e10*/  BSSY.RECONVERGENT B0, `(.L_x_12432) ;  /* 0x0000077000007945 */ /* 0x000fd80003800200 */
[----:B------:R-:W-:Y:S05]  /*3e20*/  @P0 BRA `(.L_x_12433) ;  /* 0x0000000400d40947 */ /* 0x000fea0003800000 */
        /* <DEDUP_REMOVED lines=12> */
[----:B-1----:R-:W-:-:S06]  /*3ef0*/  IMAD.MOV.U32 R4, RZ, RZ, R2 ;  /* 0x000000ffff047224 */ /* 0x002fcc00078e0002 */
        /* <DEDUP_REMOVED lines=65> */
.L_x_12435:
        /* <DEDUP_REMOVED lines=35> */
.L_x_12436:
[----:B------:R-:W-:Y:S05]  /*4540*/  BSYNC.RECONVERGENT B1 ;  /* 0x0000000000017941 */ /* 0x000fea0003800200 */
.L_x_12434:
[----:B------:R-:W-:Y:S02]  /*4550*/  DADD R2, R2, 1 ;  /* 0x3ff0000002027429 */ /* 0x000fe40000000000 */
[----:B------:R-:W-:-:S08]  /*4560*/  DMUL R4, R28, 0.5 ;  /* 0x3fe000001c047828 */ /* 0x000fd00000000000 */
[----:B------:R-:W-:-:S11]  /*4570*/  DMUL R4, R2, R4 ;  /* 0x0000000402047228 */ /* 0x000fd60000000000 */
.L_x_12433:
[----:B------:R-:W-:Y:S05]  /*4580*/  BSYNC.RECONVERGENT B0 ;  /* 0x0000000000007941 */ /* 0x000fea0003800200 */
.L_x_12432:
[----:B------:R-:W-:Y:S01]  /*4590*/  VIADD R22, R23, 0x80 ;  /* 0x0000008017167836 */ /* 0x000fe20000000000 */
[----:B------:R-:W-:Y:S04]  /*45a0*/  BSSY.RECONVERGENT B0, `(.L_x_12437) ;  /* 0x0000078000007945 */ /* 0x000fe80003800200 */
[----:B------:R-:W-:-:S13]  /*45b0*/  ISETP.GE.AND P1, PT, R22, R19, PT ;  /* 0x000000131600720c */ /* 0x000fda0003f26270 */
        /* <DEDUP_REMOVED lines=79> */
.L_x_12440:
        /* <DEDUP_REMOVED lines=35> */
.L_x_12441:
[----:B------:R-:W-:Y:S05]  /*4ce0*/  BSYNC.RECONVERGENT B1 ;  /* 0x0000000000017941 */ /* 0x000fea0003800200 */
.L_x_12439:
[----:B------:R-:W-:Y:S02]  /*4cf0*/  DADD R2, R2, 1 ;  /* 0x3ff0000002027429 */ /* 0x000fe40000000000 */
[----:B--2-4-:R-:W-:-:S08]  /*4d00*/  DMUL R28, R26, 0.5 ;  /* 0x3fe000001a1c7828 */ /* 0x014fd00000000000 */
[----:B------:R-:W-:-:S11]  /*4d10*/  DMUL R28, R2, R28 ;  /* 0x0000001c021c7228 */ /* 0x000fd60000000000 */
.L_x_12438:
[----:B------:R-:W-:Y:S05]  /*4d20*/  BSYNC.RECONVERGENT B0 ;  /* 0x0000000000007941 */ /* 0x000fea0003800200 */
.L_x_12437:
[----:B0-----:R-:W-:Y:S01]  /*4d30*/  VIADD R0, R23, 0x100 ;  /* 0x0000010017007836 */ /* 0x001fe20000000000 */
[----:B------:R-:W-:Y:S04]  /*4d40*/  BSSY.RECONVERGENT B0, `(.L_x_12442) ;  /* 0x0000078000007945 */ /* 0x000fe80003800200 */
[----:B------:R-:W-:-:S13]  /*4d50*/  ISETP.GE.AND P1, PT, R0, R19, PT ;  /* 0x000000130000720c */ /* 0x000fda0003f26270 */
[----:B------:R-:W-:Y:S05]  /*4d60*/  @P1 BRA `(.L_x_12443) ;  /* 0x0000000400d41947 */ /* 0x000fea0003800000 */
[-C--:B-12--5:R-:W-:Y:S01]  /*4d70*/  DMUL R2, R24, R24.reuse ;  /* 0x0000001818027228 */ /* 0x0a6fe20000000000 */
        /* <DEDUP_REMOVED lines=77> */
.L_x_12445:
        /* <DEDUP_REMOVED lines=35> */
.L_x_12446:
[----:B------:R-:W-:Y:S05]  /*5480*/  BSYNC.RECONVERGENT B1 ;  /* 0x0000000000017941 */ /* 0x000fea0003800200 */
.L_x_12444:
[----:B------:R-:W-:Y:S02]  /*5490*/  DADD R2, R2, 1 ;  /* 0x3ff0000002027429 */ /* 0x000fe40000000000 */
[----:B------:R-:W-:-:S08]  /*54a0*/  DMUL R24, R24, 0.5 ;  /* 0x3fe0000018187828 */ /* 0x000fd00000000000 */
[----:B------:R-:W-:-:S11]  /*54b0*/  DMUL R24, R2, R24 ;  /* 0x0000001802187228 */ /* 0x000fd60000000000 */
.L_x_12443:
[----:B------:R-:W-:Y:S05]  /*54c0*/  BSYNC.RECONVERGENT B0 ;  /* 0x0000000000007941 */ /* 0x000fea0003800200 */
.L_x_12442:
[----:B------:R-:W-:Y:S01]  /*54d0*/  VIADD R0, R23, 0x180 ;  /* 0x0000018017007836 */ /* 0x000fe20000000000 */
[----:B------:R-:W-:Y:S04]  /*54e0*/  BSSY.RECONVERGENT B0, `(.L_x_12447) ;  /* 0x0000078000007945 */ /* 0x000fe80003800200 */
[----:B------:R-:W-:-:S13]  /*54f0*/  ISETP.GE.AND P1, PT, R0, R19, PT ;  /* 0x000000130000720c */ /* 0x000fda0003f26270 */
[----:B------:R-:W-:Y:S05]  /*5500*/  @P1 BRA `(.L_x_12448) ;  /* 0x0000000400d41947 */ /* 0x000fea0003800000 */
[-C--:B-1---5:R-:W-:Y:S01]  /*5510*/  DMUL R2, R16, R16.reuse ;  /* 0x0000001010027228 */ /* 0x0a2fe20000000000 */
        /* <DEDUP_REMOVED lines=77> */
.L_x_12450:
        /* <DEDUP_REMOVED lines=35> */
.L_x_12451:
[----:B------:R-:W-:Y:S05]  /*5c20*/  BSYNC.RECONVERGENT B1 ;  /* 0x0000000000017941 */ /* 0x000fea0003800200 */
.L_x_12449:
[----:B------:R-:W-:Y:S02]  /*5c30*/  DADD R2, R2, 1 ;  /* 0x3ff0000002027429 */ /* 0x000fe40000000000 */
[----:B------:R-:W-:-:S08]  /*5c40*/  DMUL R16, R16, 0.5 ;  /* 0x3fe0000010107828 */ /* 0x000fd00000000000 */
[----:B------:R-:W-:-:S11]  /*5c50*/  DMUL R16, R2, R16 ;  /* 0x0000001002107228 */ /* 0x000fd60000000000 */
.L_x_12448:
[----:B------:R-:W-:Y:S05]  /*5c60*/  BSYNC.RECONVERGENT B0 ;  /* 0x0000000000007941 */ /* 0x000fea0003800200 */
.L_x_12447:
[----:B------:R-:W0:Y:S01]  /*5c70*/  LDC.U8 R2, c[0x0][0x3a4] ;  /* 0x0000e900ff027b82 */ /* 0x000e220000000000 */
        /* <DEDUP_REMOVED lines=24> */
.L_x_12457:
[----:B------:R-:W0:Y:S01]  /*5e00*/  F2I.S64.F64.TRUNC R4, R4 ;  /* 0x0000000400047311 */ /* 0x000e22000030d900 */
[----:B------:R-:W-:Y:S02]  /*5e10*/  IMAD.MOV.U32 R23, RZ, RZ, R22 ;  /* 0x000000ffff177224 */ /* 0x000fe400078e0016 */
[----:B0-----:R-:W-:-:S05]  /*5e20*/  IMAD.MOV.U32 R3, RZ, RZ, R4 ;  /* 0x000000ffff037224 */ /* 0x001fca00078e0004 */
[----:B------:R0:W-:Y:S01]  /*5e30*/  STG.E.U8 desc[UR36][R8.64], R3 ;  /* 0x0000000308007986 */ /* 0x0001e2000c101124 */
[----:B------:R-:W-:Y:S05]  /*5e40*/  BRA `(.L_x_12453) ;  /* 0x00000010002c7947 */ /* 0x000fea0003800000 */
.L_x_12456:
        /* <DEDUP_REMOVED lines=10> */
.L_x_12460:
[----:B------:R-:W0:Y:S01]  /*5ef0*/  F2I.F64.TRUNC R5, R4 ;  /* 0x0000000400057311 */ /* 0x000e22000030d100 */
[----:B------:R-:W-:Y:S01]  /*5f00*/  IMAD.MOV.U32 R23, RZ, RZ, R22 ;  /* 0x000000ffff177224 */ /* 0x000fe200078e0016 */
[----:B0-----:R0:W-:Y:S01]  /*5f10*/  STG.E desc[UR36][R8.64], R5 ;  /* 0x0000000508007986 */ /* 0x0011e2000c101924 */
[----:B------:R-:W-:Y:S05]  /*5f20*/  BRA `(.L_x_12453) ;  /* 0x0000000c00f47947 */ /* 0x000fea0003800000 */
.L_x_12459:
[----:B------:R-:W0:Y:S01]  /*5f30*/  F2I.F64.TRUNC R5, R4 ;  /* 0x0000000400057311 */ /* 0x000e22000030d100 */
[----:B------:R-:W-:Y:S01]  /*5f40*/  IMAD.MOV.U32 R23, RZ, RZ, R22 ;  /* 0x000000ffff177224 */ /* 0x000fe200078e0016 */
[----:B0-----:R0:W-:Y:S01]  /*5f50*/  STG.E.U16 desc[UR36][R8.64], R5 ;  /* 0x0000000508007986 */ /* 0x0011e2000c101524 */
[----:B------:R-:W-:Y:S05]  /*5f60*/  BRA `(.L_x_12453) ;  /* 0x0000000c00e47947 */ /* 0x000fea0003800000 */
.L_x_12455:
        /* <DEDUP_REMOVED lines=14> */
.L_x_12462:
        /* <DEDUP_REMOVED lines=9> */
.L_x_12461:
        /* <DEDUP_REMOVED lines=15> */
.L_x_12464:
        /* <DEDUP_REMOVED lines=10> */
.L_x_12463:
[----:B------:R0:W-:Y:S01]  /*6270*/  STG.E.64 desc[UR36][R8.64], R4 ;  /* 0x0000000408007986 */ /* 0x0001e2000c101b24 */
[----:B------:R-:W-:Y:S01]  /*6280*/  IMAD.MOV.U32 R23, RZ, RZ, R22 ;  /* 0x000000ffff177224 */ /* 0x000fe200078e0016 */
[----:B------:R-:W-:Y:S06]  /*6290*/  BRA `(.L_x_12453) ;  /* 0x0000000c00187947 */ /* 0x000fec0003800000 */
.L_x_12454:
        /* <DEDUP_REMOVED lines=13> */
.L_x_12467:
[----:B------:R-:W-:Y:S01]  /*6370*/  CS2R R6, SRZ ;  /* 0x0000000000067805 */ /* 0x000fe2000001ff00 */
[----:B------:R-:W-:-:S04]  /*6380*/  IMAD.MOV.U32 R23, RZ, RZ, R22 ;  /* 0x000000ffff177224 */ /* 0x000fc800078e0016 */
[----:B------:R0:W-:Y:S01]  /*6390*/  STG.E.128 desc[UR36][R8.64], R4 ;  /* 0x0000000408007986 */ /* 0x0001e2000c101d24 */
[----:B------:R-:W-:Y:S05]  /*63a0*/  BRA `(.L_x_12453) ;  /* 0x0000000800d47947 */ /* 0x000fea0003800000 */
.L_x_12466:
        /* <DEDUP_REMOVED lines=23> */
.L_x_12471:
[----:B------:R-:W-:Y:S05]  /*6520*/  BSYNC.RECONVERGENT B0 ;  /* 0x0000000000007941 */ /* 0x000fea0003800200 */
.L_x_12470:
[----:B------:R-:W-:Y:S01]  /*6530*/  LOP3.LUT R7, R0, 0x80, R7, 0xf8, !PT ;  /* 0x0000008000077812 */ /* 0x000fe200078ef807 */
[----:B------:R-:W-:-:S04]  /*6540*/  IMAD.MOV.U32 R23, RZ, RZ, R22 ;  /* 0x000000ffff177224 */ /* 0x000fc800078e0016 */
[----:B------:R0:W-:Y:S01]  /*6550*/  STG.E.U8 desc[UR36][R8.64], R7 ;  /* 0x0000000708007986 */ /* 0x0001e2000c101124 */
[----:B------:R-:W-:Y:S05]  /*6560*/  BRA `(.L_x_12453) ;  /* 0x0000000800647947 */ /* 0x000fea0003800000 */
.L_x_12469:
        /* <DEDUP_REMOVED lines=19> */
.L_x_12473:
[----:B------:R-:W-:Y:S05]  /*66a0*/  BSYNC.RECONVERGENT B0 ;  /* 0x0000000000007941 */ /* 0x000fea0003800200 */
.L_x_12472:
[----:B------:R-:W-:Y:S01]  /*66b0*/  LOP3.LUT R7, R0, 0x80, R7, 0xf8, !PT ;  /* 0x0000008000077812 */ /* 0x000fe200078ef807 */
[----:B------:R-:W-:-:S04]  /*66c0*/  IMAD.MOV.U32 R23, RZ, RZ, R22 ;  /* 0x000000ffff177224 */ /* 0x000fc800078e0016 */
[----:B------:R0:W-:Y:S01]  /*66d0*/  STG.E.U8 desc[UR36][R8.64], R7 ;  /* 0x0000000708007986 */ /* 0x0001e2000c101124 */
[----:B------:R-:W-:Y:S05]  /*66e0*/  BRA `(.L_x_12453) ;  /* 0x0000000800047947 */ /* 0x000fea0003800000 */
.L_x_12468:
        /* <DEDUP_REMOVED lines=9> */
.L_x_12465:
        /* <DEDUP_REMOVED lines=12> */
.L_x_12476:
        /* <DEDUP_REMOVED lines=17> */
.L_x_12479:
[----:B------:R-:W-:-:S04]  /*6950*/  SHF.R.U32.HI R0, RZ, 0x14, R7 ;  /* 0x00000014ff007819 */ /* 0x000fc80000011607 */
[----:B------:R-:W-:-:S04]  /*6960*/  LOP3.LUT R0, R0, 0x1, RZ, 0xc0, !PT ;  /* 0x0000000100007812 */ /* 0x000fc800078ec0ff */
[----:B------:R-:W-:-:S04]  /*6970*/  IADD3 R0, PT, PT, R7, 0x487ffff, R0 ;  /* 0x0487ffff07007810 */ /* 0x000fc80007ffe000 */
[----:B------:R-:W-:-:S04]  /*6980*/  SHF.R.U32.HI R0, RZ, 0x14, R0 ;  /* 0x00000014ff007819 */ /* 0x000fc80000011600 */
[----:B------:R-:W-:-:S07]  /*6990*/  LOP3.LUT R3, R0, 0xff, RZ, 0xc0, !PT ;  /* 0x000000ff00037812 */ /* 0x000fce00078ec0ff */
.L_x_12480:
[----:B------:R-:W-:-:S04]  /*69a0*/  SHF.R.U32.HI R0, RZ, 0x18, R7 ;  /* 0x00000018ff007819 */ /* 0x000fc80000011607 */
[----:B------:R-:W-:-:S07]  /*69b0*/  LOP3.LUT R0, R3, 0x80, R0, 0xf8, !PT ;  /* 0x0000008003007812 */ /* 0x000fce00078ef800 */
.L_x_12478:
[----:B------:R-:W-:Y:S05]  /*69c0*/  BSYNC.RECONVERGENT B0 ;  /* 0x0000000000007941 */ /* 0x000fea0003800200 */
.L_x_12477:
[----:B------:R0:W-:Y:S01]  /*69d0*/  STG.E.U8 desc[UR36][R8.64], R0 ;  /* 0x0000000008007986 */ /* 0x0001e2000c101124 */
[----:B------:R-:W-:Y:S01]  /*69e0*/  IMAD.MOV.U32 R23, RZ, RZ, R22 ;  /* 0x000000ffff177224 */ /* 0x000fe200078e0016 */
[----:B------:R-:W-:Y:S06]  /*69f0*/  BRA `(.L_x_12453) ;  /* 0x0000000400407947 */ /* 0x000fec0003800000 */
.L_x_12475:
        /* <DEDUP_REMOVED lines=17> */
.L_x_12483:
[----:B------:R-:W-:-:S04]  /*6b10*/  SHF.R.U32.HI R0, RZ, 0x15, R7 ;  /* 0x00000015ff007819 */ /* 0x000fc80000011607 */
[----:B------:R-:W-:-:S04]  /*6b20*/  LOP3.LUT R0, R0, 0x1, RZ, 0xc0, !PT ;  /* 0x0000000100007812 */ /* 0x000fc800078ec0ff */
[----:B------:R-:W-:-:S04]  /*6b30*/  IADD3 R0, PT, PT, R7, 0x88fffff, R0 ;  /* 0x088fffff07007810 */ /* 0x000fc80007ffe000 */
[----:B------:R-:W-:-:S04]  /*6b40*/  SHF.R.U32.HI R0, RZ, 0x15, R0 ;  /* 0x00000015ff007819 */ /* 0x000fc80000011600 */
[----:B------:R-:W-:-:S07]  /*6b50*/  LOP3.LUT R3, R0, 0xff, RZ, 0xc0, !PT ;  /* 0x000000ff00037812 */ /* 0x000fce00078ec0ff */
.L_x_12484:
[----:B------:R-:W-:-:S04]  /*6b60*/  SHF.R.U32.HI R0, RZ, 0x18, R7 ;  /* 0x00000018ff007819 */ /* 0x000fc80000011607 */
[----:B------:R-:W-:-:S07]  /*6b70*/  LOP3.LUT R0, R3, 0x80, R0, 0xf8, !PT ;  /* 0x0000008003007812 */ /* 0x000fce00078ef800 */
.L_x_12482:
[----:B------:R-:W-:Y:S05]  /*6b80*/  BSYNC.RECONVERGENT B0 ;  /* 0x0000000000007941 */ /* 0x000fea0003800200 */
.L_x_12481:
[----:B------:R0:W-:Y:S01]  /*6b90*/  STG.E.U8 desc[UR36][R8.64], R0 ;  /* 0x0000000008007986 */ /* 0x0001e2000c101124 */
[----:B------:R-:W-:Y:S01]  /*6ba0*/  IMAD.MOV.U32 R23, RZ, RZ, R22 ;  /* 0x000000ffff177224 */ /* 0x000fe200078e0016 */
[----:B------:R-:W-:Y:S06]  /*6bb0*/  BRA `(.L_x_12453) ;  /* 0x0000000000d07947 */ /* 0x000fec0003800000 */
.L_x_12474:
[----:B------:R-:W-:-:S13]  /*6bc0*/  ISETP.NE.AND P0, PT, R0, 0x1c, PT ;  /* 0x0000001c0000780c */ /* 0x000fda0003f05270 */
[----:B------:R-:W-:Y:S05]  /*6bd0*/  @!P0 BRA `(.L_x_12485) ;  /* 0x0000000000bc8947 */ /* 0x000fea0003800000 */
[----:B------:R-:W-:-:S13]  /*6be0*/  ISETP.NE.AND P0, PT, R0, 0x1d, PT ;  /* 0x0000001d0000780c */ /* 0x000fda0003f05270 */
[----:B------:R-:W-:Y:S05]  /*6bf0*/  @!P0 BRA `(.L_x_12486) ;  /* 0x0000000000a48947 */ /* 0x000fea0003800000 */
[----:B------:R-:W-:-:S13]  /*6c00*/  ISETP.NE.AND P0, PT, R0, 0x2c, PT ;  /* 0x0000002c0000780c */ /* 0x000fda0003f05270 */
[----:B------:R-:W-:Y:S05]  /*6c10*/  @!P0 BRA `(.L_x_12487) ;  /* 0x0000000000488947 */ /* 0x000fea0003800000 */
.L_x_12458:
        /* <DEDUP_REMOVED lines=16> */
.L_x_12488:
[----:B------:R-:W-:Y:S01]  /*6d20*/  IMAD.MOV.U32 R23, RZ, RZ, R22 ;  /* 0x000000ffff177224 */ /* 0x000fe200078e0016 */
[----:B------:R-:W-:Y:S06]  /*6d30*/  BRA `(.L_x_12453) ;  /* 0x0000000000707947 */ /* 0x000fec0003800000 */
.L_x_12487:
        /* <DEDUP_REMOVED lines=21> */
.L_x_12486:
[----:B------:R-:W0:Y:S01]  /*6e90*/  F2I.U64.F64.TRUNC R4, R4 ;  /* 0x0000000400047311 */ /* 0x000e22000030d800 */
[----:B------:R-:W-:Y:S01]  /*6ea0*/  IMAD.MOV.U32 R23, RZ, RZ, R22 ;  /* 0x000000ffff177224 */ /* 0x000fe200078e0016 */
[----:B0-----:R0:W-:Y:S01]  /*6eb0*/  STG.E.64 desc[UR36][R8.64], R4 ;  /* 0x0000000408007986 */ /* 0x0011e2000c101b24 */
[----:B------:R-:W-:Y:S05]  /*6ec0*/  BRA `(.L_x_12453) ;  /* 0x00000000000c7947 */ /* 0x000fea0003800000 */
.L_x_12485:
[----:B------:R-:W0:Y:S01]  /*6ed0*/  F2I.U32.F64.TRUNC R5, R4 ;  /* 0x0000000400057311 */ /* 0x000e22000030d000 */
[----:B------:R-:W-:Y:S01]  /*6ee0*/  IMAD.MOV.U32 R23, RZ, RZ, R22 ;  /* 0x000000ffff177224 */ /* 0x000fe200078e0016 */
[----:B0-----:R0:W-:Y:S06]  /*6ef0*/  STG.E desc[UR36][R8.64], R5 ;  /* 0x0000000508007986 */ /* 0x0011ec000c101924 */
.L_x_12453:
[----:B------:R-:W-:Y:S05]  /*6f00*/  BSYNC.RECONVERGENT B6 ;  /* 0x0000000000067941 */ /* 0x000fea0003800200 */
.L_x_12452:
        /* <DEDUP_REMOVED lines=24> */
.L_x_12494:
[----:B----45:R-:W0:Y:S02]  /*7090*/  F2I.S64.F64.TRUNC R28, R28 ;  /* 0x0000001c001c7311 */ /* 0x030e24000030d900 */
[----:B0-----:R-:W-:-:S05]  /*70a0*/  IMAD.MOV.U32 R3, RZ, RZ, R28 ;  /* 0x000000ffff037224 */ /* 0x001fca00078e001c */
[----:B------:R0:W-:Y:S01]  /*70b0*/  STG.E.U8 desc[UR36][R4.64], R3 ;  /* 0x0000000304007986 */ /* 0x0001e2000c101124 */
[----:B------:R-:W-:Y:S05]  /*70c0*/  BRA `(.L_x_12496) ;  /* 0x0000000c00e07947 */ /* 0x000fea0003800000 */
.L_x_12493:
        /* <DEDUP_REMOVED lines=9> */
.L_x_12498:
[----:B----45:R-:W0:Y:S02]  /*7160*/  F2I.F64.TRUNC R29, R28 ;  /* 0x0000001c001d7311 */ /* 0x030e24000030d100 */
[----:B0-----:R4:W-:Y:S01]  /*7170*/  STG.E desc[UR36][R4.64], R29 ;  /* 0x0000001d04007986 */ /* 0x0019e2000c101924 */
[----:B------:R-:W-:Y:S05]  /*7180*/  BRA `(.L_x_12496) ;  /* 0x0000000c00b07947 */ /* 0x000fea0003800000 */
.L_x_12497:
[----:B----45:R-:W0:Y:S02]  /*7190*/  F2I.F64.TRUNC R29, R28 ;  /* 0x0000001c001d7311 */ /* 0x030e24000030d100 */
[----:B0-----:R2:W-:Y:S01]  /*71a0*/  STG.E.U16 desc[UR36][R4.64], R29 ;  /* 0x0000001d04007986 */ /* 0x0015e2000c101524 */
[----:B------:R-:W-:Y:S05]  /*71b0*/  BRA `(.L_x_12496) ;  /* 0x0000000c00a47947 */ /* 0x000fea0003800000 */
.L_x_12492:
        /* <DEDUP_REMOVED lines=13> */
.L_x_12500:
        /* <DEDUP_REMOVED lines=8> */
.L_x_12499:
        /* <DEDUP_REMOVED lines=14> */
.L_x_12502:
        /* <DEDUP_REMOVED lines=9> */
.L_x_12501:
[----:B----45:R0:W-:Y:S01]  /*7480*/  STG.E.64 desc[UR36][R4.64], R28 ;  /* 0x0000001c04007986 */ /* 0x0301e2000c101b24 */
[----:B------:R-:W-:Y:S05]  /*7490*/  BRA `(.L_x_12496) ;  /* 0x0000000800ec7947 */ /* 0x000fea0003800000 */
.L_x_12491:
        /* <DEDUP_REMOVED lines=13> */
.L_x_12506:
        /* <DEDUP_REMOVED lines=22> */
.L_x_12509:
[----:B------:R-:W-:-:S04]  /*76d0*/  SHF.R.U32.HI R3, RZ, 0x18, R7 ;  /* 0x00000018ff037819 */ /* 0x000fc80000011607 */
[----:B------:R-:W-:-:S07]  /*76e0*/  LOP3.LUT R0, R0, 0x80, R3, 0xf8, !PT ;  /* 0x0000008000007812 */ /* 0x000fce00078ef803 */
.L_x_12508:
[----:B------:R-:W-:Y:S05]  /*76f0*/  BSYNC.RECONVERGENT B0 ;  /* 0x0000000000007941 */ /* 0x000fea0003800200 */
.L_x_12507:
[----:B------:R0:W-:Y:S01]  /*7700*/  STG.E.U8 desc[UR36][R4.64], R0 ;  /* 0x0000000004007986 */ /* 0x0001e2000c101124 */
[----:B------:R-:W-:Y:S05]  /*7710*/  BRA `(.L_x_12496) ;  /* 0x00000008004c7947 */ /* 0x000fea0003800000 */
.L_x_12505:
        /* <DEDUP_REMOVED lines=22> */
.L_x_12512:
[----:B------:R-:W-:-:S04]  /*7880*/  SHF.R.U32.HI R3, RZ, 0x18, R7 ;  /* 0x00000018ff037819 */ /* 0x000fc80000011607 */
[----:B------:R-:W-:-:S07]  /*7890*/  LOP3.LUT R0, R0, 0x80, R3, 0xf8, !PT ;  /* 0x0000008000007812 */ /* 0x000fce00078ef803 */
.L_x_12511:
[----:B------:R-:W-:Y:S05]  /*78a0*/  BSYNC.RECONVERGENT B0 ;  /* 0x0000000000007941 */ /* 0x000fea0003800200 */
.L_x_12510:
[----:B------:R0:W-:Y:S01]  /*78b0*/  STG.E.U8 desc[UR36][R4.64], R0 ;  /* 0x0000000004007986 */ /* 0x0001e2000c101124 */
[----:B------:R-:W-:Y:S05]  /*78c0*/  BRA `(.L_x_12496) ;  /* 0x0000000400e07947 */ /* 0x000fea0003800000 */
.L_x_12504:
        /* <DEDUP_REMOVED lines=26> */
.L_x_12514:
[----:B----45:R-:W0:Y:S02]  /*7a70*/  F2I.U64.F64.TRUNC R28, R28 ;  /* 0x0000001c001c7311 */ /* 0x030e24000030d800 */
[----:B0-----:R0:W-:Y:S01]  /*7a80*/  STG.E.64 desc[UR36][R4.64], R28 ;  /* 0x0000001c04007986 */ /* 0x0011e2000c101b24 */
[----:B------:R-:W-:Y:S05]  /*7a90*/  BRA `(.L_x_12496) ;  /* 0x00000004006c7947 */ /* 0x000fea0003800000 */
.L_x_12513:
[----:B----45:R-:W0:Y:S02]  /*7aa0*/  F2I.U32.F64.TRUNC R29, R28 ;  /* 0x0000001c001d7311 */ /* 0x030e24000030d000 */
[----:B0-----:R0:W-:Y:S01]  /*7ab0*/  STG.E desc[UR36][R4.64], R29 ;  /* 0x0000001d04007986 */ /* 0x0011e2000c101924 */
[----:B------:R-:W-:Y:S05]  /*7ac0*/  BRA `(.L_x_12496) ;  /* 0x0000000400607947 */ /* 0x000fea0003800000 */
.L_x_12503:
        /* <DEDUP_REMOVED lines=10> */
.L_x_12516:
[----:B------:R-:W-:-:S05]  /*7b70*/  CS2R R30, SRZ ;  /* 0x00000000001e7805 */ /* 0x000fca000001ff00 */
[----:B----45:R0:W-:Y:S01]  /*7b80*/  STG.E.128 desc[UR36][R4.64], R28 ;  /* 0x0000001c04007986 */ /* 0x0301e2000c101d24 */
[----:B------:R-:W-:Y:S05]  /*7b90*/  BRA `(.L_x_12496) ;  /* 0x00000004002c7947 */ /* 0x000fea0003800000 */
.L_x_12515:
[----:B------:R-:W-:-:S13]  /*7ba0*/  ISETP.NE.AND P0, PT, R0, 0xf, PT ;  /* 0x0000000f0000780c */ /* 0x000fda0003f05270 */
[----:B------:R-:W-:Y:S05]  /*7bb0*/  @!P0 BRA `(.L_x_12517) ;  /* 0x0000000400088947 */ /* 0x000fea0003800000 */
[----:B------:R-:W-:-:S13]  /*7bc0*/  ISETP.NE.AND P0, PT, R0, 0x17, PT ;  /* 0x000000170000780c */ /* 0x000fda0003f05270 */
[----:B------:R-:W-:Y:S05]  /*7bd0*/  @!P0 BRA `(.L_x_12518) ;  /* 0x0000000000a08947 */ /* 0x000fea0003800000 */
[----:B------:R-:W-:-:S13]  /*7be0*/  ISETP.NE.AND P0, PT, R0, 0x18, PT ;  /* 0x000000180000780c */ /* 0x000fda0003f05270 */
[----:B------:R-:W-:Y:S05]  /*7bf0*/  @!P0 BRA `(.L_x_12519) ;  /* 0x0000000000448947 */ /* 0x000fea0003800000 */
.L_x_12495:
        /* <DEDUP_REMOVED lines=16> */
.L_x_12520:
[----:B------:R-:W-:Y:S05]  /*7d00*/  BRA `(.L_x_12496) ;  /* 0x0000000000d07947 */ /* 0x000fea0003800000 */
.L_x_12519:
        /* <DEDUP_REMOVED lines=17> */
.L_x_12522:
[----:B------:R-:W-:Y:S05]  /*7e20*/  BSYNC.RECONVERGENT B0 ;  /* 0x0000000000007941 */ /* 0x000fea0003800200 */
.L_x_12521:
[----:B------:R-:W-:-:S05]  /*7e30*/  LOP3.LUT R3, R0, 0x80, R3, 0xf8, !PT ;  /* 0x0000008000037812 */ /* 0x000fca00078ef803 */
[----:B------:R0:W-:Y:S01]  /*7e40*/  STG.E.U8 desc[UR36][R4.64], R3 ;  /* 0x0000000304007986 */ /* 0x0001e2000c101124 */
[----:B------:R-:W-:Y:S05]  /*7e50*/  BRA `(.L_x_12496) ;  /* 0x00000000007c7947 */ /* 0x000fea0003800000 */
.L_x_12518:
        /* <DEDUP_REMOVED lines=16> */
.L_x_12524:
[----:B------:R-:W-:Y:S01]  /*7f60*/  IMAD.MOV.U32 R0, RZ, RZ, 0x7f ;  /* 0x0000007fff007424 */ /* 0x000fe200078e00ff */
[----:B------:R-:W-:-:S04]  /*7f70*/  ISETP.GT.U32.AND P0, PT, R3, 0x7f800000, PT ;  /* 0x7f8000000300780c */ /* 0x000fc80003f04070 */
[----:B------:R-:W-:-:S09]  /*7f80*/  SEL R0, R0, 0x7c, P0 ;  /* 0x0000007c00007807 */ /* 0x000fd20000000000 */
.L_x_12525:
[----:B------:R-:W-:Y:S05]  /*7f90*/  BSYNC.RECONVERGENT B0 ;  /* 0x0000000000007941 */ /* 0x000fea0003800200 */
.L_x_12523:
[----:B------:R-:W-:-:S04]  /*7fa0*/  SHF.R.U32.HI R3, RZ, 0x18, R7 ;  /* 0x00000018ff037819 */ /* 0x000fc80000011607 */
[----:B------:R-:W-:-:S05]  /*7fb0*/  LOP3.LUT R3, R0, 0x80, R3, 0xf8, !PT ;  /* 0x0000008000037812 */ /* 0x000fca00078ef803 */
[----:B------:R0:W-:Y:S01]  /*7fc0*/  STG.E.U8 desc[UR36][R4.64], R3 ;  /* 0x0000000304007986 */ /* 0x0001e2000c101124 */
[----:B------:R-:W-:Y:S05]  /*7fd0*/  BRA `(.L_x_12496) ;  /* 0x00000000001c7947 */ /* 0x000fea0003800000 */
.L_x_12517:
[----:B------:R-:W-:Y:S01]  /*7fe0*/  UMOV UR4, 0xf0000000 ;  /* 0xf000000000047882 */ /* 0x000fe20000000000 */
[----:B------:R-:W-:Y:S01]  /*7ff0*/  UMOV UR5, 0x380fffff ;  /* 0x380fffff00057882 */ /* 0x000fe20000000000 */
[----:B----45:R-:W0:Y:S01]  /*8000*/  F2F.F32.F64 R0, R28 ;  /* 0x0000001c00007310 */ /* 0x030e220000301000 */
[----:B------:R-:W-:-:S14]  /*8010*/  DSETP.GEU.AND P0, PT, |R28|, UR4, PT ;  /* 0x000000041c007e2a */ /* 0x000fdc000bf0e200 */
[----:B0-----:R-:W-:-:S05]  /*8020*/  @!P0 FMUL R0, R0, 1.175494350822287508e-38 ;  /* 0x0080000000008820 */ /* 0x001fca0000400000 */
[----:B------:R-:W-:-:S05]  /*8030*/  F2FP.BF16.F32.PACK_AB R0, RZ, R0 ;  /* 0x00000000ff00723e */ /* 0x000fca00000010ff */
[----:B------:R0:W-:Y:S02]  /*8040*/  STG.E.U16 desc[UR36][R4.64], R0 ;  /* 0x0000000004007986 */ /* 0x0001e4000c101524 */
.L_x_12496:
        /* <DEDUP_REMOVED lines=24> */
.L_x_12529:
[----:B------:R-:W0:Y:S02]  /*81d0*/  F2I.S64.F64.TRUNC R24, R24 ;  /* 0x0000001800187311 */ /* 0x000e24000030d900 */
[----:B0-----:R-:W-:-:S05]  /*81e0*/  IMAD.MOV.U32 R3, RZ, RZ, R24 ;  /* 0x000000ffff037224 */ /* 0x001fca00078e0018 */
[----:B------:R0:W-:Y:S01]  /*81f0*/  STG.E.U8 desc[UR36][R4.64], R3 ;  /* 0x0000000304007986 */ /* 0x0001e2000c101124 */
[----:B------:R-:W-:Y:S05]  /*8200*/  BRA `(.L_x_12531) ;  /* 0x0000000c00e07947 */ /* 0x000fea0003800000 */
.L_x_12528:
        /* <DEDUP_REMOVED lines=9> */
.L_x_12533:
[----:B------:R-:W0:Y:S02]  /*82a0*/  F2I.F64.TRUNC R25, R24 ;  /* 0x0000001800197311 */ /* 0x000e24000030d100 */
[----:B0-----:R0:W-:Y:S01]  /*82b0*/  STG.E desc[UR36][R4.64], R25 ;  /* 0x0000001904007986 */ /* 0x0011e2000c101924 */
[----:B------:R-:W-:Y:S05]  /*82c0*/  BRA `(.L_x_12531) ;  /* 0x0000000c00b07947 */ /* 0x000fea0003800000 */
.L_x_12532:
[----:B------:R-:W0:Y:S02]  /*82d0*/  F2I.F64.TRUNC R25, R24 ;  /* 0x0000001800197311 */ /* 0x000e24000030d100 */
[----:B0-----:R0:W-:Y:S01]  /*82e0*/  STG.E.U16 desc[UR36][R4.64], R25 ;  /* 0x0000001904007986 */ /* 0x0011e2000c101524 */
[----:B------:R-:W-:Y:S05]  /*82f0*/  BRA `(.L_x_12531) ;  /* 0x0000000c00a47947 */ /* 0x000fea0003800000 */
.L_x_12527:
        /* <DEDUP_REMOVED lines=13> */
.L_x_12535:
        /* <DEDUP_REMOVED lines=8> */
.L_x_12534:
        /* <DEDUP_REMOVED lines=14> */
.L_x_12537:
        /* <DEDUP_REMOVED lines=9> */
.L_x_12536:
[----:B------:R0:W-:Y:S01]  /*85c0*/  STG.E.64 desc[UR36][R4.64], R24 ;  /* 0x0000001804007986 */ /* 0x0001e2000c101b24 */
[----:B------:R-:W-:Y:S05]  /*85d0*/  BRA `(.L_x_12531) ;  /* 0x0000000800ec7947 */ /* 0x000fea0003800000 */
.L_x_12526:
        /* <DEDUP_REMOVED lines=13> */
.L_x_12541:
        /* <DEDUP_REMOVED lines=22> */
.L_x_12544:
[----:B------:R-:W-:-:S04]  /*8810*/  SHF.R.U32.HI R3, RZ, 0x18, R7 ;  /* 0x00000018ff037819 */ /* 0x000fc80000011607 */
[----:B------:R-:W-:-:S07]  /*8820*/  LOP3.LUT R0, R0, 0x80, R3, 0xf8, !PT ;  /* 0x0000008000007812 */ /* 0x000fce00078ef803 */
.L_x_12543:
[----:B------:R-:W-:Y:S05]  /*8830*/  BSYNC.RECONVERGENT B0 ;  /* 0x0000000000007941 */ /* 0x000fea0003800200 */
.L_x_12542:
[----:B------:R0:W-:Y:S01]  /*8840*/  STG.E.U8 desc[UR36][R4.64], R0 ;  /* 0x0000000004007986 */ /* 0x0001e2000c101124 */
[----:B------:R-:W-:Y:S05]  /*8850*/  BRA `(.L_x_12531) ;  /* 0x00000008004c7947 */ /* 0x000fea0003800000 */
.L_x_12540:
        /* <DEDUP_REMOVED lines=22> */
.L_x_12547:
[----:B------:R-:W-:-:S04]  /*89c0*/  SHF.R.U32.HI R3, RZ, 0x18, R7 ;  /* 0x00000018ff037819 */ /* 0x000fc80000011607 */
[----:B------:R-:W-:-:S07]  /*89d0*/  LOP3.LUT R0, R0, 0x80, R3, 0xf8, !PT ;  /* 0x0000008000007812 */ /* 0x000fce00078ef803 */
.L_x_12546:
[----:B------:R-:W-:Y:S05]  /*89e0*/  BSYNC.RECONVERGENT B0 ;  /* 0x0000000000007941 */ /* 0x000fea0003800200 */
.L_x_12545:
[----:B------:R0:W-:Y:S01]  /*89f0*/  STG.E.U8 desc[UR36][R4.64], R0 ;  /* 0x0000000004007986 */ /* 0x0001e2000c101124 */
[----:B------:R-:W-:Y:S05]  /*8a00*/  BRA `(.L_x_12531) ;  /* 0x0000000400e07947 */ /* 0x000fea0003800000 */
.L_x_12539:
        /* <DEDUP_REMOVED lines=26> */
.L_x_12549:
[----:B------:R-:W0:Y:S02]  /*8bb0*/  F2I.U64.F64.TRUNC R24, R24 ;  /* 0x0000001800187311 */ /* 0x000e24000030d800 */
[----:B0-----:R0:W-:Y:S01]  /*8bc0*/  STG.E.64 desc[UR36][R4.64], R24 ;  /* 0x0000001804007986 */ /* 0x0011e2000c101b24 */
[----:B------:R-:W-:Y:S05]  /*8bd0*/  BRA `(.L_x_12531) ;  /* 0x00000004006c7947 */ /* 0x000fea0003800000 */
.L_x_12548:
[----:B------:R-:W0:Y:S02]  /*8be0*/  F2I.U32.F64.TRUNC R25, R24 ;  /* 0x0000001800197311 */ /* 0x000e24000030d000 */
[----:B0-----:R0:W-:Y:S01]  /*8bf0*/  STG.E desc[UR36][R4.64], R25 ;  /* 0x0000001904007986 */ /* 0x0011e2000c101924 */
[----:B------:R-:W-:Y:S05]  /*8c00*/  BRA `(.L_x_12531) ;  /* 0x0000000400607947 */ /* 0x000fea0003800000 */
.L_x_12538:
        /* <DEDUP_REMOVED lines=10> */
.L_x_12551:
[----:B---3--:R-:W-:-:S05]  /*8cb0*/  CS2R R26, SRZ ;  /* 0x00000000001a7805 */ /* 0x008fca000001ff00 */
[----:B------:R0:W-:Y:S01]  /*8cc0*/  STG.E.128 desc[UR36][R4.64], R24 ;  /* 0x0000001804007986 */ /* 0x0001e2000c101d24 */
[----:B------:R-:W-:Y:S05]  /*8cd0*/  BRA `(.L_x_12531) ;  /* 0x00000004002c7947 */ /* 0x000fea0003800000 */
.L_x_12550:
[----:B------:R-:W-:-:S13]  /*8ce0*/  ISETP.NE.AND P0, PT, R0, 0xf, PT ;  /* 0x0000000f0000780c */ /* 0x000fda0003f05270 */
[----:B------:R-:W-:Y:S05]  /*8cf0*/  @!P0 BRA `(.L_x_12552) ;  /* 0x0000000400088947 */ /* 0x000fea0003800000 */
[----:B------:R-:W-:-:S13]  /*8d00*/  ISETP.NE.AND P0, PT, R0, 0x17, PT ;  /* 0x000000170000780c */ /* 0x000fda0003f05270 */
[----:B------:R-:W-:Y:S05]  /*8d10*/  @!P0 BRA `(.L_x_12553) ;  /* 0x0000000000a08947 */ /* 0x000fea0003800000 */
[----:B------:R-:W-:-:S13]  /*8d20*/  ISETP.NE.AND P0, PT, R0, 0x18, PT ;  /* 0x000000180000780c */ /* 0x000fda0003f05270 */
[----:B------:R-:W-:Y:S05]  /*8d30*/  @!P0 BRA `(.L_x_12554) ;  /* 0x0000000000448947 */ /* 0x000fea0003800000 */
.L_x_12530:
        /* <DEDUP_REMOVED lines=16> */
.L_x_12555:
[----:B------:R-:W-:Y:S05]  /*8e40*/  BRA `(.L_x_12531) ;  /* 0x0000000000d07947 */ /* 0x000fea0003800000 */
.L_x_12554:
        /* <DEDUP_REMOVED lines=17> */
.L_x_12557:
[----:B------:R-:W-:Y:S05]  /*8f60*/  BSYNC.RECONVERGENT B0 ;  /* 0x0000000000007941 */ /* 0x000fea0003800200 */
.L_x_12556:
[----:B------:R-:W-:-:S05]  /*8f70*/  LOP3.LUT R3, R0, 0x80, R3, 0xf8, !PT ;  /* 0x0000008000037812 */ /* 0x000fca00078ef803 */
[----:B------:R4:W-:Y:S01]  /*8f80*/  STG.E.U8 desc[UR36][R4.64], R3 ;  /* 0x0000000304007986 */ /* 0x0009e2000c101124 */
[----:B------:R-:W-:Y:S05]  /*8f90*/  BRA `(.L_x_12531) ;  /* 0x00000000007c7947 */ /* 0x000fea0003800000 */
.L_x_12553:
        /* <DEDUP_REMOVED lines=16> */
.L_x_12559:
[----:B------:R-:W-:Y:S01]  /*90a0*/  IMAD.MOV.U32 R0, RZ, RZ, 0x7f ;  /* 0x0000007fff007424 */ /* 0x000fe200078e00ff */
[----:B------:R-:W-:-:S04]  /*90b0*/  ISETP.GT.U32.AND P0, PT, R3, 0x7f800000, PT ;  /* 0x7f8000000300780c */ /* 0x000fc80003f04070 */
[----:B------:R-:W-:-:S09]  /*90c0*/  SEL R0, R0, 0x7c, P0 ;  /* 0x0000007c00007807 */ /* 0x000fd20000000000 */
.L_x_12560:
[----:B------:R-:W-:Y:S05]  /*90d0*/  BSYNC.RECONVERGENT B0 ;  /* 0x0000000000007941 */ /* 0x000fea0003800200 */
.L_x_12558:
[----:B------:R-:W-:-:S04]  /*90e0*/  SHF.R.U32.HI R3, RZ, 0x18, R7 ;  /* 0x00000018ff037819 */ /* 0x000fc80000011607 */
[----:B------:R-:W-:-:S05]  /*90f0*/  LOP3.LUT R3, R0, 0x80, R3, 0xf8, !PT ;  /* 0x0000008000037812 */ /* 0x000fca00078ef803 */
[----:B------:R2:W-:Y:S01]  /*9100*/  STG.E.U8 desc[UR36][R4.64], R3 ;  /* 0x0000000304007986 */ /* 0x0005e2000c101124 */
[----:B------:R-:W-:Y:S05]  /*9110*/  BRA `(.L_x_12531) ;  /* 0x00000000001c7947 */ /* 0x000fea0003800000 */
.L_x_12552:
[----:B------:R-:W-:Y:S01]  /*9120*/  UMOV UR4, 0xf0000000 ;  /* 0xf000000000047882 */ /* 0x000fe20000000000 */
[----:B------:R-:W-:Y:S01]  /*9130*/  UMOV UR5, 0x380fffff ;  /* 0x380fffff00057882 */ /* 0x000fe20000000000 */
[----:B------:R-:W0:Y:S01]  /*9140*/  F2F.F32.F64 R0, R24 ;  /* 0x0000001800007310 */ /* 0x000e220000301000 */
[----:B------:R-:W-:-:S14]  /*9150*/  DSETP.GEU.AND P0, PT, |R24|, UR4, PT ;  /* 0x0000000418007e2a */ /* 0x000fdc000bf0e200 */
[----:B0-----:R-:W-:-:S05]  /*9160*/  @!P0 FMUL R0, R0, 1.175494350822287508e-38 ;  /* 0x0080000000008820 */ /* 0x001fca0000400000 */
[----:B------:R-:W-:-:S05]  /*9170*/  F2FP.BF16.F32.PACK_AB R0, RZ, R0 ;  /* 0x00000000ff00723e */ /* 0x000fca00000010ff */
[----:B------:R0:W-:Y:S02]  /*9180*/  STG.E.U16 desc[UR36][R4.64], R0 ;  /* 0x0000000004007986 */ /* 0x0001e4000c101524 */
.L_x_12531:
[----:B------:R-:W-:-:S07]  /*9190*/  VIADD R23, R23, 0x80 ;  /* 0x0000008017177836 */ /* 0x000fce0000000000 */
.L_x_12490:
[----:B------:R-:W-:Y:S05]  /*91a0*/  BSYNC.RECONVERGENT B6 ;  /* 0x0000000000067941 */ /* 0x000fea0003800200 */
.L_x_12489:
        /* <DEDUP_REMOVED lines=22> */
.L_x_12564:
[----:B-----5:R-:W0:Y:S02]  /*9310*/  F2I.S64.F64.TRUNC R16, R16 ;  /* 0x0000001000107311 */ /* 0x020e24000030d900 */
[----:B0-----:R-:W-:-:S05]  /*9320*/  IMAD.MOV.U32 R3, RZ, RZ, R16 ;  /* 0x000000ffff037224 */ /* 0x001fca00078e0010 */
[----:B------:R-:W-:Y:S01]  /*9330*/  STG.E.U8 desc[UR36][R4.64], R3 ;  /* 0x0000000304007986 */ /* 0x000fe2000c101124 */
[----:B------:R-:W-:Y:S05]  /*9340*/  EXIT ;  /* 0x000000000000794d */ /* 0x000fea0003800000 */
.L_x_12563:
        /* <DEDUP_REMOVED lines=9> */
.L_x_12567:
[----:B-----5:R-:W0:Y:S02]  /*93e0*/  F2I.F64.TRUNC R17, R16 ;  /* 0x0000001000117311 */ /* 0x020e24000030d100 */
[----:B0-----:R-:W-:Y:S01]  /*93f0*/  STG.E desc[UR36][R4.64], R17 ;  /* 0x0000001104007986 */ /* 0x001fe2000c101924 */
[----:B------:R-:W-:Y:S05]  /*9400*/  EXIT ;  /* 0x000000000000794d */ /* 0x000fea0003800000 */
.L_x_12566:
[----:B-----5:R-:W0:Y:S02]  /*9410*/  F2I.F64.TRUNC R17, R16 ;  /* 0x0000001000117311 */ /* 0x020e24000030d100 */
[----:B0-----:R-:W-:Y:S01]  /*9420*/  STG.E.U16 desc[UR36][R4.64], R17 ;  /* 0x0000001104007986 */ /* 0x001fe2000c101524 */
[----:B------:R-:W-:Y:S05]  /*9430*/  EXIT ;  /* 0x000000000000794d */ /* 0x000fea0003800000 */
.L_x_12562:
        /* <DEDUP_REMOVED lines=13> */
.L_x_12569:
        /* <DEDUP_REMOVED lines=8> */
.L_x_12568:
        /* <DEDUP_REMOVED lines=14> */
.L_x_12571:
        /* <DEDUP_REMOVED lines=9> */
.L_x_12570:
[----:B-----5:R-:W-:Y:S01]  /*9700*/  STG.E.64 desc[UR36][R4.64], R16 ;  /* 0x0000001004007986 */ /* 0x020fe2000c101b24 */
[----:B------:R-:W-:Y:S05]  /*9710*/  EXIT ;  /* 0x000000000000794d */ /* 0x000fea0003800000 */
.L_x_12561:
        /* <DEDUP_REMOVED lines=13> */
.L_x_12575:
        /* <DEDUP_REMOVED lines=21> */
.L_x_12578:
[----:B------:R-:W-:-:S04]  /*9940*/  SHF.R.U32.HI R3, RZ, 0x18, R7 ;  /* 0x00000018ff037819 */ /* 0x000fc80000011607 */
[----:B------:R-:W-:-:S04]  /*9950*/  LOP3.LUT R0, R0, 0x80, R3, 0xf8, !PT ;  /* 0x0000008000007812 */ /* 0x000fc800078ef803 */
[----:B------:R-:W-:-:S07]  /*9960*/  PRMT R2, R0, 0x7610, R2 ;  /* 0x0000761000027816 */ /* 0x000fce0000000002 */
.L_x_12577:
[----:B------:R-:W-:Y:S05]  /*9970*/  BSYNC.RECONVERGENT B0 ;  /* 0x0000000000007941 */ /* 0x000fea0003800200 */
.L_x_12576:
[----:B------:R-:W-:Y:S01]  /*9980*/  STG.E.U8 desc[UR36][R4.64], R2 ;  /* 0x0000000204007986 */ /* 0x000fe2000c101124 */
[----:B------:R-:W-:Y:S05]  /*9990*/  EXIT ;  /* 0x000000000000794d */ /* 0x000fea0003800000 */
.L_x_12574:
        /* <DEDUP_REMOVED lines=21> */
.L_x_12581:
[----:B------:R-:W-:-:S04]  /*9af0*/  SHF.R.U32.HI R3, RZ, 0x18, R7 ;  /* 0x00000018ff037819 */ /* 0x000fc80000011607 */
[----:B------:R-:W-:-:S04]  /*9b00*/  LOP3.LUT R0, R0, 0x80, R3, 0xf8, !PT ;  /* 0x0000008000007812 */ /* 0x000fc800078ef803 */
[----:B------:R-:W-:-:S07]  /*9b10*/  PRMT R2, R0, 0x7610, R2 ;  /* 0x0000761000027816 */ /* 0x000fce0000000002 */
.L_x_12580:
[----:B------:R-:W-:Y:S05]  /*9b20*/  BSYNC.RECONVERGENT B0 ;  /* 0x0000000000007941 */ /* 0x000fea0003800200 */
.L_x_12579:
[----:B------:R-:W-:Y:S01]  /*9b30*/  STG.E.U8 desc[UR36][R4.64], R2 ;  /* 0x0000000204007986 */ /* 0x000fe2000c101124 */
[----:B------:R-:W-:Y:S05]  /*9b40*/  EXIT ;  /* 0x000000000000794d */ /* 0x000fea0003800000 */
.L_x_12573:
        /* <DEDUP_REMOVED lines=26> */
.L_x_12583:
[----:B-----5:R-:W0:Y:S02]  /*9cf0*/  F2I.U64.F64.TRUNC R16, R16 ;  /* 0x0000001000107311 */ /* 0x020e24000030d800 */
[----:B0-----:R-:W-:Y:S01]  /*9d00*/  STG.E.64 desc[UR36][R4.64], R16 ;  /* 0x0000001004007986 */ /* 0x001fe2000c101b24 */
[----:B------:R-:W-:Y:S05]  /*9d10*/  EXIT ;  /* 0x000000000000794d */ /* 0x000fea0003800000 */
.L_x_12582:
[----:B-----5:R-:W0:Y:S02]  /*9d20*/  F2I.U32.F64.TRUNC R17, R16 ;  /* 0x0000001000117311 */ /* 0x020e24000030d000 */
[----:B0-----:R-:W-:Y:S01]  /*9d30*/  STG.E desc[UR36][R4.64], R17 ;  /* 0x0000001104007986 */ /* 0x001fe2000c101924 */
[----:B------:R-:W-:Y:S05]  /*9d40*/  EXIT ;  /* 0x000000000000794d */ /* 0x000fea0003800000 */
.L_x_12572:
        /* <DEDUP_REMOVED lines=10> */
.L_x_12585:
[----:B------:R-:W-:-:S05]  /*9df0*/  CS2R R18, SRZ ;  /* 0x0000000000127805 */ /* 0x000fca000001ff00 */
[----:B-----5:R-:W-:Y:S01]  /*9e00*/  STG.E.128 desc[UR36][R4.64], R16 ;  /* 0x0000001004007986 */ /* 0x020fe2000c101d24 */
[----:B------:R-:W-:Y:S05]  /*9e10*/  EXIT ;  /* 0x000000000000794d */ /* 0x000fea0003800000 */
.L_x_12584:
[----:B------:R-:W-:-:S13]  /*9e20*/  ISETP.NE.AND P0, PT, R0, 0xf, PT ;  /* 0x0000000f0000780c */ /* 0x000fda0003f05270 */
[----:B------:R-:W-:Y:S05]  /*9e30*/  @!P0 BRA `(.L_x_12586) ;  /* 0x0000000400088947 */ /* 0x000fea0003800000 */
[----:B------:R-:W-:-:S13]  /*9e40*/  ISETP.NE.AND P0, PT, R0, 0x17, PT ;  /* 0x000000170000780c */ /* 0x000fda0003f05270 */
[----:B------:R-:W-:Y:S05]  /*9e50*/  @!P0 BRA `(.L_x_12587) ;  /* 0x0000000000a08947 */ /* 0x000fea0003800000 */
[----:B------:R-:W-:-:S13]  /*9e60*/  ISETP.NE.AND P0, PT, R0, 0x18, PT ;  /* 0x000000180000780c */ /* 0x000fda0003f05270 */
[----:B------:R-:W-:Y:S05]  /*9e70*/  @!P0 BRA `(.L_x_12588) ;  /* 0x0000000000448947 */ /* 0x000fea0003800000 */
.L_x_12565:
        /* <DEDUP_REMOVED lines=16> */
.L_x_12589:
[----:B------:R-:W-:Y:S05]  /*9f80*/  EXIT ;  /* 0x000000000000794d */ /* 0x000fea0003800000 */
.L_x_12588:
        /* <DEDUP_REMOVED lines=17> */
.L_x_12591:
[----:B------:R-:W-:Y:S05]  /*a0a0*/  BSYNC.RECONVERGENT B0 ;  /* 0x0000000000007941 */ /* 0x000fea0003800200 */
.L_x_12590:
[----:B------:R-:W-:-:S05]  /*a0b0*/  LOP3.LUT R3, R0, 0x80, R3, 0xf8, !PT ;  /* 0x0000008000037812 */ /* 0x000fca00078ef803 */
[----:B------:R-:W-:Y:S01]  /*a0c0*/  STG.E.U8 desc[UR36][R4.64], R3 ;  /* 0x0000000304007986 */ /* 0x000fe2000c101124 */
[----:B------:R-:W-:Y:S05]  /*a0d0*/  EXIT ;  /* 0x000000000000794d */ /* 0x000fea0003800000 */
.L_x_12587:
        /* <DEDUP_REMOVED lines=16> */
.L_x_12593:
[----:B------:R-:W-:Y:S01]  /*a1e0*/  IMAD.MOV.U32 R0, RZ, RZ, 0x7f ;  /* 0x0000007fff007424 */ /* 0x000fe200078e00ff */
[----:B------:R-:W-:-:S04]  /*a1f0*/  ISETP.GT.U32.AND P0, PT, R2, 0x7f800000, PT ;  /* 0x7f8000000200780c */ /* 0x000fc80003f04070 */
[----:B------:R-:W-:-:S09]  /*a200*/  SEL R0, R0, 0x7c, P0 ;  /* 0x0000007c00007807 */ /* 0x000fd20000000000 */
.L_x_12594:
[----:B------:R-:W-:Y:S05]  /*a210*/  BSYNC.RECONVERGENT B0 ;  /* 0x0000000000007941 */ /* 0x000fea0003800200 */
.L_x_12592:
[----:B------:R-:W-:-:S04]  /*a220*/  SHF.R.U32.HI R3, RZ, 0x18, R3 ;  /* 0x00000018ff037819 */ /* 0x000fc80000011603 */
[----:B------:R-:W-:-:S05]  /*a230*/  LOP3.LUT R3, R0, 0x80, R3, 0xf8, !PT ;  /* 0x0000008000037812 */ /* 0x000fca00078ef803 */
[----:B------:R-:W-:Y:S01]  /*a240*/  STG.E.U8 desc[UR36][R4.64], R3 ;  /* 0x0000000304007986 */ /* 0x000fe2000c101124 */
[----:B------:R-:W-:Y:S05]  /*a250*/  EXIT ;  /* 0x000000000000794d */ /* 0x000fea0003800000 */
.L_x_12586:
        /* <DEDUP_REMOVED lines=8> */
.L_x_12595:
        /* <DEDUP_REMOVED lines=10> */
.L_x_12962:


//--------------------- .text._ZN2at6native18elementwise_kernelILi128ELi2EZNS0_22gpu_kernel_impl_nocastIZZZNS0_18GeluCUDAKernelImplERNS_18TensorIteratorBaseENS0_8GeluTypeEENKUlvE_clEvENKUlvE_clEvEUldE_EEvS4_RKT_EUliE_EEviT1_ --------------------------
	.section	.text._ZN2at6native18elementwise_kernelILi128ELi2EZNS0_22gpu_kernel_impl_nocastIZZZNS0_18GeluCUDAKernelImplERNS_18TensorIteratorBaseENS0_8GeluTypeEENKUlvE_clEvENKUlvE_clEvEUldE_EEvS4_RKT_EUliE_EEviT1_,"ax",@progbits
	.align	128
        .global         _ZN2at6native18elementwise_kernelILi128ELi2EZNS0_22gpu_kernel_impl_nocastIZZZNS0_18GeluCUDAKernelImplERNS_18TensorIteratorBaseENS0_8GeluTypeEENKUlvE_clEvENKUlvE_clEvEUldE_EEvS4_RKT_EUliE_EEviT1_
        .type           _ZN2at6native18elementwise_kernelILi128ELi2EZNS0_22gpu_kernel_impl_nocastIZZZNS0_18GeluCUDAKernelImplERNS_18TensorIteratorBaseENS0_8GeluTypeEENKUlvE_clEvENKUlvE_clEvEUldE_EEvS4_RKT_EUliE_EEviT1_,@function
        .size           _ZN2at6native18elementwise_kernelILi128ELi2EZNS0_22gpu_kernel_impl_nocastIZZZNS0_18GeluCUDAKernelImplERNS_18TensorIteratorBaseENS0_8GeluTypeEENKUlvE_clEvENKUlvE_clEvEUldE_EEvS4_RKT_EUliE_EEviT1_,(.L_x_12963 - _ZN2at6native18elementwise_kernelILi128ELi2EZNS0_22gpu_kernel_impl_nocastIZZZNS0_18GeluCUDAKernelImplERNS_18TensorIteratorBaseENS0_8GeluTypeEENKUlvE_clEvENKUlvE_clEvEUldE_EEvS4_RKT_EUliE_EEviT1_)
        .other          _ZN2at6native18elementwise_kernelILi128ELi2EZNS0_22gpu_kernel_impl_nocastIZZZNS0_18GeluCUDAKernelImplERNS_18TensorIteratorBaseENS0_8GeluTypeEENKUlvE_clEvENKUlvE_clEvEUldE_EEvS4_RKT_EUliE_EEviT1_,@"STO_CUDA_ENTRY STV_DEFAULT"
_ZN2at6native18elementwise_kernelILi128ELi2EZNS0_22gpu_kernel_impl_nocastIZZZNS0_18GeluCUDAKernelImplERNS_18TensorIteratorBaseENS0_8GeluTypeEENKUlvE_clEvENKUlvE_clEvEUldE_EEvS4_RKT_EUliE_EEviT1_:
.text._ZN2at6native18elementwise_kernelILi128ELi2EZNS0_22gpu_kernel_impl_nocastIZZZNS0_18GeluCUDAKernelImplERNS_18TensorIteratorBaseENS0_8GeluTypeEENKUlvE_clEvENKUlvE_clEvEUldE_EEvS4_RKT_EUliE_EEviT1_:
        /* <DEDUP_REMOVED lines=17> */
[----:B--2---:R-:W-:-:S08]  /*0110*/  DMUL R6, R4, R4 ;  /* 0x0000000404067228 */ /* 0x004fd00000000000 */
        /* <DEDUP_REMOVED lines=74> */
.L_x_12599:
        /* <DEDUP_REMOVED lines=35> */
.L_x_12600:
[----:B------:R-:W0:Y:S01]  /*07f0*/  LDC.64 R8, c[0x0][0x580] ;  /* 0x00016000ff087b82 */ /* 0x000e220000000a00 */
[----:B------:R-:W-:Y:S01]  /*0800*/  DADD R6, R6, 1 ;  /* 0x3ff0000006067429 */ /* 0x000fe20000000000 */
[----:B------:R-:W-:Y:S01]  /*0810*/  IADD3 R3, PT, PT, R3, 0x80, RZ ;  /* 0x0000008003037810 */ /* 0x000fe20007ffe0ff */
[----:B------:R-:W-:-:S08]  /*0820*/  DMUL R4, R4, 0.5 ;  /* 0x3fe0000004047828 */ /* 0x000fd00000000000 */
[----:B------:R-:W-:-:S07]  /*0830*/  DMUL R4, R6, R4 ;  /* 0x0000000406047228 */ /* 0x000fce0000000000 */
[----:B0-----:R0:W-:Y:S04]  /*0840*/  STG.E.64 desc[UR6][R8.64], R4 ;  /* 0x0000000408007986 */ /* 0x0011e8000c101b06 */
.L_x_12598:
[----:B------:R-:W-:Y:S05]  /*0850*/  BSYNC.RECONVERGENT B0 ;  /* 0x0000000000007941 */ /* 0x000fea0003800200 */
.L_x_12597:
[----:B------:R-:W-:-:S13]  /*0860*/  ISETP.GE.AND P0, PT, R3, UR4, PT ;  /* 0x0000000403007c0c */ /* 0x000fda000bf06270 */
[----:B------:R-:W-:Y:S05]  /*0870*/  @P0 EXIT ;  /* 0x000000000000094d */ /* 0x000fea0003800000 */
[----:B------:R-:W1:Y:S02]  /*0880*/  LDC.64 R2, c[0x0][0x588] ;  /* 0x00016200ff027b82 */ /* 0x000e640000000a00 */
[----:B-1----:R-:W0:Y:S01]  /*0890*/  LDG.E.64 R2, desc[UR6][R2.64] ;  /* 0x0000000602027981 */ /* 0x002e22000c1e1b00 */
[----:B------:R-:W-:Y:S01]  /*08a0*/  UMOV UR4, 0x6d4801f7 ;  /* 0x6d4801f700047882 */ /* 0x000fe20000000000 */
[----:B------:R-:W-:Y:S01]  /*08b0*/  UMOV UR5, 0x3fa6e4e2 ;  /* 0x3fa6e4e200057882 */ /* 0x000fe20000000000 */
[----:B0-----:R-:W-:-:S08]  /*08c0*/  DMUL R4, R2, R2 ;  /* 0x0000000202047228 */ /* 0x001fd00000000000 */
        /* <DEDUP_REMOVED lines=74> */
.L_x_12601:
        /* <DEDUP_REMOVED lines=35> */
.L_x_12602:
[----:B------:R-:W0:Y:S01]  /*0fa0*/  LDC.64 R6, c[0x0][0x580] ;  /* 0x00016000ff067b82 */ /* 0x000e220000000a00 */
[----:B------:R-:W-:Y:S02]  /*0fb0*/  DADD R4, R4, 1 ;  /* 0x3ff0000004047429 */ /* 0x000fe40000000000 */
[----:B------:R-:W-:-:S08]  /*0fc0*/  DMUL R2, R2, 0.5 ;  /* 0x3fe0000002027828 */ /* 0x000fd00000000000 */
[----:B------:R-:W-:-:S07]  /*0fd0*/  DMUL R2, R4, R2 ;  /* 0x0000000204027228 */ /* 0x000fce0000000000 */
[----:B0-----:R-:W-:Y:S01]  /*0fe0*/  STG.E.64 desc[UR6][R6.64], R2 ;  /* 0x0000000206007986 */ /* 0x001fe2000c101b06 */
[----:B------:R-:W-:Y:S05]  /*0ff0*/  EXIT ;  /* 0x000000000000794d */ /* 0x000fea0003800000 */
.L_x_12596:
        /* <DEDUP_REMOVED lines=8> */
[----:B------:R-:W-:Y:S01]  /*1080*/  MOV R5, R3 ;  /* 0x0000000300057202 */ /* 0x000fe20000000f00 */
[----:B------:R-:W-:Y:S01]  /*1090*/  IMAD.MOV.U32 R4, RZ, RZ, RZ ;  /* 0x000000ffff047224 */ /* 0x000fe200078e00ff */
        /* <DEDUP_REMOVED lines=295> */
.L_x_12605:
[----:B------:R-:W0:Y:S02]  /*2310*/  LDCU.64 UR8, c[0x0][0x588] ;  /* 0x0000b100ff0877ac */ /* 0x000e240008000a00 */
[----:B0-----:R-:W-:-:S04]  /*2320*/  IADD3 R6, P0, PT, R4, UR8, RZ ;  /* 0x0000000804067c10 */ /* 0x001fc8000ff1e0ff */
[----:B------:R-:W-:-:S06]  /*2330*/  IADD3.X R7, PT, PT, RZ, UR9, RZ, P0, !PT ;  /* 0x00000009ff077c10 */ /* 0x000fcc00087fe4ff */
[----:B------:R-:W2:Y:S01]  /*2340*/  LDG.E.64 R6, desc[UR6][R6.64] ;  /* 0x0000000606067981 */ /* 0x000ea2000c1e1b00 */
[----:B------:R-:W-:Y:S01]  /*2350*/  UMOV UR8, 0x6d4801f7 ;  /* 0x6d4801f700087882 */ /* 0x000fe20000000000 */
[----:B------:R-:W-:Y:S01]  /*2360*/  UMOV UR9, 0x3fa6e4e2 ;  /* 0x3fa6e4e200097882 */ /* 0x000fe20000000000 */
[----:B------:R-:W-:Y:S01]  /*2370*/  BSSY.RECONVERGENT B1, `(.L_x_12606) ;  /* 0x000006f000017945 */ /* 0x000fe20003800200 */
        /* <DEDUP_REMOVED lines=75> */
.L_x_12607:
        /* <DEDUP_REMOVED lines=35> */
.L_x_12608:
[----:B------:R-:W-:Y:S05]  /*2a60*/  BSYNC.RECONVERGENT B1 ;  /* 0x0000000000017941 */ /* 0x000fea0003800200 */
.L_x_12606:
[----:B------:R-:W0:Y:S01]  /*2a70*/  LDCU.64 UR8, c[0x0][0x580] ;  /* 0x0000b000ff0877ac */ /* 0x000e220008000a00 */
[----:B------:R-:W-:Y:S01]  /*2a80*/  DADD R8, R8, 1 ;  /* 0x3ff0000008087429 */ /* 0x000fe20000000000 */
[----:B------:R-:W-:Y:S01]  /*2a90*/  IADD3 R3, PT, PT, R3, 0x80, RZ ;  /* 0x0000008003037810 */ /* 0x000fe20007ffe0ff */
[----:B------:R-:W-:-:S08]  /*2aa0*/  DMUL R6, R6, 0.5 ;  /* 0x3fe0000006067828 */ /* 0x000fd00000000000 */
[----:B------:R-:W-:Y:S01]  /*2ab0*/  DMUL R6, R8, R6 ;  /* 0x0000000608067228 */ /* 0x000fe20000000000 */
[----:B0-----:R-:W-:-:S05]  /*2ac0*/  IADD3 R4, P0, PT, R5, UR8, RZ ;  /* 0x0000000805047c10 */ /* 0x001fca000ff1e0ff */
[----:B------:R-:W-:-:S05]  /*2ad0*/  IMAD.X R5, RZ, RZ, UR9, P0 ;  /* 0x00000009ff057e24 */ /* 0x000fca00080e06ff */
[----:B------:R0:W-:Y:S03]  /*2ae0*/  STG.E.64 desc[UR6][R4.64], R6 ;  /* 0x0000000604007986 */ /* 0x0001e6000c101b06 */
.L_x_12604:
[----:B------:R-:W-:Y:S05]  /*2af0*/  BSYNC.RECONVERGENT B0 ;  /* 0x0000000000007941 */ /* 0x000fea0003800200 */
.L_x_12603:
[----:B------:R-:W-:-:S13]  /*2b00*/  ISETP.GE.AND P0, PT, R3, UR4, PT ;  /* 0x0000000403007c0c */ /* 0x000fda000bf06270 */
[----:B------:R-:W-:Y:S05]  /*2b10*/  @P0 EXIT ;  /* 0x000000000000094d */ /* 0x000fea0003800000 */
        /* <DEDUP_REMOVED lines=298> */
.L_x_12609:
[----:B------:R-:W0:Y:S02]  /*3dc0*/  LDCU.128 UR8, c[0x0][0x580] ;  /* 0x0000b000ff0877ac */ /* 0x000e240008000c00 */
[----:B0-----:R-:W-:-:S04]  /*3dd0*/  IADD3 R2, P0, PT, R2, UR10, RZ ;  /* 0x0000000a02027c10 */ /* 0x001fc8000ff1e0ff */
[----:B------:R-:W-:-:S06]  /*3de0*/  IADD3.X R3, PT, PT, RZ, UR11, RZ, P0, !PT ;  /* 0x0000000bff037c10 */ /* 0x000fcc00087fe4ff */
[----:B------:R-:W2:Y:S01]  /*3df0*/  LDG.E.64 R2, desc[UR6][R2.64] ;  /* 0x0000000602027981 */ /* 0x000ea2000c1e1b00 */
[----:B------:R-:W-:Y:S01]  /*3e00*/  UMOV UR4, 0x6d4801f7 ;  /* 0x6d4801f700047882 */ /* 0x000fe20000000000 */
[----:B------:R-:W-:Y:S01]  /*3e10*/  UMOV UR5, 0x3fa6e4e2 ;  /* 0x3fa6e4e200057882 */ /* 0x000fe20000000000 */
[----:B------:R-:W-:Y:S01]  /*3e20*/  IADD3 R6, P1, PT, R7, UR8, RZ ;  /* 0x0000000807067c10 */ /* 0x000fe2000ff3e0ff */
[----:B------:R-:W-:Y:S03]  /*3e30*/  BSSY.RECONVERGENT B0, `(.L_x_12610) ;  /* 0x0000070000007945 */ /* 0x000fe60003800200 */
[----:B------:R-:W-:Y:S01]  /*3e40*/  IADD3.X R7, PT, PT, RZ, UR9, RZ, P1, !PT ;  /* 0x00000009ff077c10 */ /* 0x000fe20008ffe4ff */
        /* <DEDUP_REMOVED lines=75> */
.L_x_12611:
        /* <DEDUP_REMOVED lines=35> */
.L_x_12612:
[----:B------:R-:W-:Y:S05]  /*4530*/  BSYNC.RECONVERGENT B0 ;  /* 0x0000000000007941 */ /* 0x000fea0003800200 */
.L_x_12610:
[----:B------:R-:W-:Y:S02]  /*4540*/  DADD R4, R4, 1 ;  /* 0x3ff0000004047429 */ /* 0x000fe40000000000 */
[----:B------:R-:W-:-:S08]  /*4550*/  DMUL R2, R2, 0.5 ;  /* 0x3fe0000002027828 */ /* 0x000fd00000000000 */
[----:B------:R-:W-:-:S07]  /*4560*/  DMUL R2, R4, R2 ;  /* 0x0000000204027228 */ /* 0x000fce0000000000 */
[----:B------:R-:W-:Y:S01]  /*4570*/  STG.E.64 desc[UR6][R6.64], R2 ;  /* 0x0000000206007986 */ /* 0x000fe2000c101b06 */
[----:B------:R-:W-:Y:S05]  /*4580*/  EXIT ;  /* 0x000000000000794d */ /* 0x000fea0003800000 */
.L_x_12613:
        /* <DEDUP_REMOVED lines=15> */
.L_x_12963:


//--------------------- .text._ZN2at6native27unrolled_elementwise_kernelIZZZNS0_18GeluCUDAKernelImplERNS_18TensorIteratorBaseENS0_8GeluTypeEENKUlvE_clEvENKUlvE_clEvEUldE_St5arrayIPcLm2EELi4E23TrivialOffsetCalculatorILi1EjESC_NS0_6memory15LoadWithoutCastENSD_16StoreWithoutCastEEEviT_T0_T2_T3_T4_T5_ --------------------------
	.section	.text._ZN2at6native27unrolled_elementwise_kernelIZZZNS0_18GeluCUDAKernelImplERNS_18TensorIteratorBaseENS0_8GeluTypeEENKUlvE_clEvENKUlvE_clEvEUldE_St5arrayIPcLm2EELi4E23TrivialOffsetCalculatorILi1EjESC_NS0_6memory15LoadWithoutCastENSD_16StoreWithoutCastEEEviT_T0_T2_T3_T4_T5_,"ax",@progbits
	.align	128
        .global         _ZN2at6native27unrolled_elementwise_kernelIZZZNS0_18GeluCUDAKernelImplERNS_18TensorIteratorBaseENS0_8GeluTypeEENKUlvE_clEvENKUlvE_clEvEUldE_St5arrayIPcLm2EELi4E23TrivialOffsetCalculatorILi1EjESC_NS0_6memory15LoadWithoutCastENSD_16StoreWithoutCastEEEviT_T0_T2_T3_T4_T5_
        .type           _ZN2at6native27unrolled_elementwise_kernelIZZZNS0_18GeluCUDAKernelImplERNS_18TensorIteratorBaseENS0_8GeluTypeEENKUlvE_clEvENKUlvE_clEvEUldE_St5arrayIPcLm2EELi4E23TrivialOffsetCalculatorILi1EjESC_NS0_6memory15LoadWithoutCastENSD_16StoreWithoutCastEEEviT_T0_T2_T3_T4_T5_,@function
        .size           _ZN2at6native27unrolled_elementwise_kernelIZZZNS0_18GeluCUDAKernelImplERNS_18TensorIteratorBaseENS0_8GeluTypeEENKUlvE_clEvENKUlvE_clEvEUldE_St5arrayIPcLm2EELi4E23TrivialOffsetCalculatorILi1EjESC_NS0_6memory15LoadWithoutCastENSD_16StoreWithoutCastEEEviT_T0_T2_T3_T4_T5_,(.L_x_12964 - _ZN2at6native27unrolled_elementwise_kernelIZZZNS0_18GeluCUDAKernelImplERNS_18TensorIteratorBaseENS0_8GeluTypeEENKUlvE_clEvENKUlvE_clEvEUldE_St5arrayIPcLm2EELi4E23TrivialOffsetCalculatorILi1EjESC_NS0_6memory15LoadWithoutCastENSD_16StoreWithoutCastEEEviT_T0_T2_T3_T4_T5_)
        .other          _ZN2at6native27unrolled_elementwise_kernelIZZZNS0_18GeluCUDAKernelImplERNS_18TensorIteratorBaseENS0_8GeluTypeEENKUlvE_clEvENKUlvE_clEvEUldE_St5arrayIPcLm2EELi4E23TrivialOffsetCalculatorILi1EjESC_NS0_6memory15LoadWithoutCastENSD_16StoreWithoutCastEEEviT_T0_T2_T3_T4_T5_,@"STO_CUDA_ENTRY STV_DEFAULT"
_ZN2at6native27unrolled_elementwise_kernelIZZZNS0_18GeluCUDAKernelImplERNS_18TensorIteratorBaseENS0_8GeluTypeEENKUlvE_clEvENKUlvE_clEvEUldE_St5arrayIPcLm2EELi4E23TrivialOffsetCalculatorILi1EjESC_NS0_6memory15LoadWithoutCastENSD_16StoreWithoutCastEEEviT_T0_T2_T3_T4_T5_:
.text._ZN2at6native27unrolled_elementwise_kernelIZZZNS0_18GeluCUDAKernelImplERNS_18TensorIteratorBaseENS0_8GeluTypeEENKUlvE_clEvENKUlvE_clEvEUldE_St5arrayIPcLm2EELi4E23TrivialOffsetCalculatorILi1EjESC_NS0_6memory15LoadWithoutCastENSD_16StoreWithoutCastEEEviT_T0_T2_T3_T4_T5_:
[----:B------:R-:W-:Y:S01]  /*0000*/  LDC R1, c[0x0][0x37c] ;  /* 0x0000df00ff017b82 */ /* 0x000fe20000000800 */
[----:B------:R-:W0:Y:S07]  /*0010*/  S2R R11, SR_CTAID.X ;  /* 0x00000000000b7919 */ /* 0x000e2e0000002500 */
[----:B------:R-:W0:Y:S01]  /*0020*/  LDC R0, c[0x0][0x380] ;  /* 0x0000e000ff007b82 */ /* 0x000e220000000800 */
[----:B------:R-:W1:Y:S01]  /*0030*/  LDCU.64 UR4, c[0x0][0x358] ;  /* 0x00006b00ff0477ac */ /* 0x000e620008000a00 */
[----:B------:R-:W2:Y:S01]  /*0040*/  S2R R6, SR_TID.X ;  /* 0x0000000000067919 */ /* 0x000ea20000002100 */
[----:B0-----:R-:W-:-:S02]  /*0050*/  IMAD R9, R11, -0x200, R0 ;  /* 0xfffffe000b097824 */ /* 0x001fc400078e0200 */
[----:B--2---:R-:W-:-:S03]  /*0060*/  IMAD.MOV.U32 R0, RZ, RZ, R6 ;  /* 0x000000ffff007224 */ /* 0x004fc600078e0006 */
[----:B------:R-:W-:-:S13]  /*0070*/  ISETP.GE.AND P0, PT, R6, R9, PT ;  /* 0x000000090600720c */ /* 0x000fda0003f06270 */
[----:B------:R-:W-:Y:S01]  /*0080*/  @!P0 VIADD R6, R0, 0x80 ;  /* 0x0000008000068836 */ /* 0x000fe20000000000 */
[----:B------:R-:W0:Y:S01]  /*0090*/  @!P0 LDC.64 R14, c[0x0][0x390] ;  /* 0x0000e400ff0e8b82 */ /* 0x000e220000000a00 */
[----:B------:R-:W-:-:S03]  /*00a0*/  @!P0 IMAD R7, R11, 0x200, R0 ;  /* 0x000002000b078824 */ /* 0x000fc600078e0200 */
[----:B------:R-:W-:-:S13]  /*00b0*/  ISETP.GE.AND P1, PT, R6, R9, PT ;  /* 0x000000090600720c */ /* 0x000fda0003f26270 */
[----:B------:R-:W-:Y:S01]  /*00c0*/  @!P1 LEA R13, R11, R6, 0x9 ;  /* 0x000000060b0d9211 */ /* 0x000fe200078e48ff */
[----:B------:R-:W-:Y:S01]  /*00d0*/  @!P1 VIADD R6, R6, 0x80 ;  /* 0x0000008006069836 */ /* 0x000fe20000000000 */
[----:B------:R-:W2:Y:S04]  /*00e0*/  @!P1 LDC.64 R16, c[0x0][0x390] ;  /* 0x0000e400ff109b82 */ /* 0x000ea80000000a00 */
[----:B------:R-:W-:Y:S01]  /*00f0*/  ISETP.GE.AND P3, PT, R6, R9, PT ;  /* 0x000000090600720c */ /* 0x000fe20003f66270 */
[----:B0-----:R-:W-:-:S12]  /*0100*/  @!P0 IMAD.WIDE.U32 R14, R7, 0x8, R14 ;  /* 0x00000008070e8825 */ /* 0x001fd800078e000e */
[----:B------:R-:W-:Y:S01]  /*0110*/  @!P3 IMAD R21, R11, 0x200, R6 ;  /* 0x000002000b15b824 */ /* 0x000fe200078e0206 */
[----:B------:R-:W-:Y:S01]  /*0120*/  @!P3 IADD3 R6, PT, PT, R6, 0x80, RZ ;  /* 0x000000800606b810 */ /* 0x000fe20007ffe0ff */
[----:B------:R-:W0:Y:S03]  /*0130*/  @!P3 LDC.64 R4, c[0x0][0x390] ;  /* 0x0000e400ff04bb82 */ /* 0x000e260000000a00 */
[----:B------:R-:W-:Y:S01]  /*0140*/  ISETP.GE.AND P2, PT, R6, R9, PT ;  /* 0x000000090600720c */ /* 0x000fe20003f46270 */
[----:B--2---:R-:W-:Y:S01]  /*0150*/  @!P1 IMAD.WIDE.U32 R16, R13, 0x8, R16 ;  /* 0x000000080d109825 */ /* 0x004fe200078e0010 */
[----:B------:R-:W-:-:S06]  /*0160*/  CS2R R12, SRZ ;  /* 0x00000000000c7805 */ /* 0x000fcc000001ff00 */
[----:B-1----:R1:W5:Y:S05]  /*0170*/  @!P1 LDG.E.64 R12, desc[UR4][R16.64] ;  /* 0x00000004100c9981 */ /* 0x00236a000c1e1b00 */
[----:B------:R-:W2:Y:S01]  /*0180*/  @!P2 LDC.64 R2, c[0x0][0x390] ;  /* 0x0000e400ff02ab82 */ /* 0x000ea20000000a00 */
[----:B------:R-:W-:Y:S01]  /*0190*/  @!P2 IMAD R19, R11, 0x200, R6 ;  /* 0x000002000b13a824 */ /* 0x000fe200078e0206 */
[----:B------:R-:W-:Y:S01]  /*01a0*/  CS2R R6, SRZ ;  /* 0x0000000000067805 */ /* 0x000fe2000001ff00 */
[----:B0-----:R-:W-:Y:S01]  /*01b0*/  @!P3 IMAD.WIDE.U32 R20, R21, 0x8, R4 ;  /* 0x000000081514b825 */ /* 0x001fe200078e0004 */
[----:B------:R-:W-:-:S04]  /*01c0*/  CS2R R4, SRZ ;  /* 0x0000000000047805 */ /* 0x000fc8000001ff00 */
[----:B------:R1:W5:Y:S04]  /*01d0*/  @!P3 LDG.E.64 R6, desc[UR4][R20.64] ;  /* 0x000000041406b981 */ /* 0x000368000c1e1b00 */
[----:B------:R1:W5:Y:S01]  /*01e0*/  @!P0 LDG.E.64 R4, desc[UR4][R14.64] ;  /* 0x000000040e048981 */ /* 0x000362000c1e1b00 */
[----:B--2---:R-:W-:Y:S01]  /*01f0*/  @!P2 IMAD.WIDE.U32 R18, R19, 0x8, R2 ;  /* 0x000000081312a825 */ /* 0x004fe200078e0002 */
[----:B------:R-:W-:-:S06]  /*0200*/  CS2R R2, SRZ ;  /* 0x0000000000027805 */ /* 0x000fcc000001ff00 */
[----:B------:R1:W5:Y:S01]  /*0210*/  @!P2 LDG.E.64 R2, desc[UR4][R18.64] ;  /* 0x000000041202a981 */ /* 0x000362000c1e1b00 */
[----:B------:R-:W-:Y:S01]  /*0220*/  ISETP.GE.AND P0, PT, R0, R9, PT ;  /* 0x000000090000720c */ /* 0x000fe20003f06270 */
[----:B------:R-:W-:-:S12]  /*0230*/  BSSY.RECONVERGENT B0, `(.L_x_12614) ;  /* 0x0000077000007945 */ /* 0x000fd80003800200 */
[----:B-1----:R-:W-:Y:S05]  /*0240*/  @P0 BRA `(.L_x_12615) ;  /* 0x0000000400d40947 */ /* 0x002fea0003800000 */
[-C--:B-----5:R-:W-:Y:S01]  /*0250*/  DMUL R14, R4, R4.reuse ;  /* 0x00000004040e7228 */ /* 0x0a0fe20000000000 */
        /* <DEDUP_REMOVED lines=77> */
.L_x_12617:
        /* <DEDUP_REMOVED lines=35> */
.L_x_12618:
[----:B------:R-:W-:Y:S05]  /*0960*/  BSYNC.RECONVERGENT B1 ;  /* 0x0000000000017941 */ /* 0x000fea0003800200 */
.L_x_12616:
[----:B------:R-:W-:Y:S02]  /*0970*/  DADD R14, R14, 1 ;  /* 0x3ff000000e0e7429 */ /* 0x000fe40000000000 */
[----:B------:R-:W-:-:S08]  /*0980*/  DMUL R4, R4, 0.5 ;  /* 0x3fe0000004047828 */ /* 0x000fd00000000000 */
[----:B------:R-:W-:-:S11]  /*0990*/  DMUL R4, R14, R4 ;  /* 0x000000040e047228 */ /* 0x000fd60000000000 */
.L_x_12615:
[----:B------:R-:W-:Y:S05]  /*09a0*/  BSYNC.RECONVERGENT B0 ;  /* 0x0000000000007941 */ /* 0x000fea0003800200 */
.L_x_12614:
[----:B------:R-:W-:Y:S01]  /*09b0*/  VIADD R8, R0, 0x80 ;  /* 0x0000008000087836 */ /* 0x000fe20000000000 */
[----:B------:R-:W-:Y:S04]  /*09c0*/  BSSY.RECONVERGENT B0, `(.L_x_12619) ;  /* 0x0000078000007945 */ /* 0x000fe80003800200 */
        /* <DEDUP_REMOVED lines=80> */
.L_x_12622:
        /* <DEDUP_REMOVED lines=35> */
.L_x_12623:
[----:B------:R-:W-:Y:S05]  /*1100*/  BSYNC.RECONVERGENT B1 ;  /* 0x0000000000017941 */ /* 0x000fea0003800200 */
.L_x_12621:
[----:B------:R-:W-:Y:S02]  /*1110*/  DADD R14, R14, 1 ;  /* 0x3ff000000e0e7429 */ /* 0x000fe40000000000 */
[----:B------:R-:W-:-:S08]  /*1120*/  DMUL R12, R12, 0.5 ;  /* 0x3fe000000c0c7828 */ /* 0x000fd00000000000 */
[----:B------:R-:W-:-:S11]  /*1130*/  DMUL R12, R14, R12 ;  /* 0x0000000c0e0c7228 */ /* 0x000fd60000000000 */
.L_x_12620:
[----:B------:R-:W-:Y:S05]  /*1140*/  BSYNC.RECONVERGENT B0 ;  /* 0x0000000000007941 */ /* 0x000fea0003800200 */
.L_x_12619:
        /* <DEDUP_REMOVED lines=82> */
.L_x_12627:
        /* <DEDUP_REMOVED lines=35> */
.L_x_12628:
[----:B------:R-:W-:Y:S05]  /*18a0*/  BSYNC.RECONVERGENT B1 ;  /* 0x0000000000017941 */ /* 0x000fea0003800200 */
.L_x_12626:
[----:B------:R-:W-:Y:S02]  /*18b0*/  DADD R14, R14, 1 ;  /* 0x3ff000000e0e7429 */ /* 0x000fe40000000000 */
[----:B------:R-:W-:-:S08]  /*18c0*/  DMUL R6, R6, 0.5 ;  /* 0x3fe0000006067828 */ /* 0x000fd00000000000 */
[----:B------:R-:W-:-:S11]  /*18d0*/  DMUL R6, R14, R6 ;  /* 0x000000060e067228 */ /* 0x000fd60000000000 */
.L_x_12625:
[----:B------:R-:W-:Y:S05]  /*18e0*/  BSYNC.RECONVERGENT B0 ;  /* 0x0000000000007941 */ /* 0x000fea0003800200 */
.L_x_12624:
        /* <DEDUP_REMOVED lines=82> */
.L_x_12632:
        /* <DEDUP_REMOVED lines=35> */
.L_x_12633:
[----:B------:R-:W-:Y:S05]  /*2040*/  BSYNC.RECONVERGENT B1 ;  /* 0x0000000000017941 */ /* 0x000fea0003800200 */
.L_x_12631:
[----:B------:R-:W-:Y:S02]  /*2050*/  DADD R14, R14, 1 ;  /* 0x3ff000000e0e7429 */ /* 0x000fe40000000000 */
[----:B------:R-:W-:-:S08]  /*2060*/  DMUL R2, R2, 0.5 ;  /* 0x3fe0000002027828 */ /* 0x000fd00000000000 */
[----:B------:R-:W-:-:S11]  /*2070*/  DMUL R2, R14, R2 ;  /* 0x000000020e027228 */ /* 0x000fd60000000000 */
.L_x_12630:
[----:B------:R-:W-:Y:S05]  /*2080*/  BSYNC.RECONVERGENT B0 ;  /* 0x0000000000007941 */ /* 0x000fea0003800200 */
.L_x_12629:
[----:B------:R-:W0:Y:S01]  /*2090*/  @!P0 LDC.64 R14, c[0x0][0x388] ;  /* 0x0000e200ff0e8b82 */ /* 0x000e220000000a00 */
[----:B------:R-:W-:Y:S01]  /*20a0*/  @!P0 LEA R17, R11, R0, 0x9 ;  /* 0x000000000b118211 */ /* 0x000fe200078e48ff */
[----:B------:R-:W-:Y:S01]  /*20b0*/  @!P0 IMAD.MOV.U32 R0, RZ, RZ, R8 ;  /* 0x000000ffff008224 */ /* 0x000fe200078e0008 */
[----:B------:R-:W-:Y:S04]  /*20c0*/  BSSY.RECONVERGENT B0, `(.L_x_12634) ;  /* 0x000000f000007945 */ /* 0x000fe80003800200 */
[----:B------:R-:W-:Y:S01]  /*20d0*/  ISETP.GE.AND P1, PT, R0, R9, PT ;  /* 0x000000090000720c */ /* 0x000fe20003f26270 */
[----:B0-----:R-:W-:-:S05]  /*20e0*/  @!P0 IMAD.WIDE.U32 R14, R17, 0x8, R14 ;  /* 0x00000008110e8825 */ /* 0x001fca00078e000e */
[----:B-----5:R0:W-:Y:S07]  /*20f0*/  @!P0 STG.E.64 desc[UR4][R14.64], R4 ;  /* 0x000000040e008986 */ /* 0x0201ee000c101b04 */
        /* <DEDUP_REMOVED lines=11> */
.L_x_12635:
[----:B------:R-:W-:Y:S05]  /*21b0*/  BSYNC.RECONVERGENT B0 ;  /* 0x0000000000007941 */ /* 0x000fea0003800200 */
.L_x_12634:
[----:B------:R-:W-:-:S13]  /*21c0*/  ISETP.GE.AND P0, PT, R0, R9, PT ;  /* 0x000000090000720c */ /* 0x000fda0003f06270 */
[----:B------:R-:W-:Y:S05]  /*21d0*/  @P0 EXIT ;  /* 0x000000000000094d */ /* 0x000fea0003800000 */
[----:B01----:R-:W0:Y:S01]  /*21e0*/  LDC.64 R4, c[0x0][0x388] ;  /* 0x0000e200ff047b82 */ /* 0x003e220000000a00 */
[----:B------:R-:W-:-:S05]  /*21f0*/  LEA R11, R11, R0, 0x9 ;  /* 0x000000000b0b7211 */ /* 0x000fca00078e48ff */
[----:B0-----:R-:W-:-:S05]  /*2200*/  IMAD.WIDE.U32 R4, R11, 0x8, R4 ;  /* 0x000000080b047825 */ /* 0x001fca00078e0004 */
[----:B------:R-:W-:Y:S01]  /*2210*/  STG.E.64 desc[UR4][R4.64], R2 ;  /* 0x0000000204007986 */ /* 0x000fe2000c101b04 */
[----:B------:R-:W-:Y:S05]  /*2220*/  EXIT ;  /* 0x000000000000794d */ /* 0x000fea0003800000 */
.L_x_12636:
        /* <DEDUP_REMOVED lines=13> */
.L_x_12964:


//--------------------- .text._ZN2at6native29vectorized_elementwise_kernelILi2EZZZNS0_18GeluCUDAKernelImplERNS_18TensorIteratorBaseENS0_8GeluTypeEENKUlvE_clEvENKUlvE_clEvEUldE_St5arrayIPcLm2EEEEviT0_T1_ --------------------------
	.section	.text._ZN2at6native29vectorized_elementwise_kernelILi2EZZZNS0_18GeluCUDAKernelImplERNS_18TensorIteratorBaseENS0_8GeluTypeEENKUlvE_clEvENKUlvE_clEvEUldE_St5arrayIPcLm2EEEEviT0_T1_,"ax",@progbits
	.align	128
        .global         _ZN2at6native29vectorized_elementwise_kernelILi2EZZZNS0_18GeluCUDAKernelImplERNS_18TensorIteratorBaseENS0_8GeluTypeEENKUlvE_clEvENKUlvE_clEvEUldE_St5arrayIPcLm2EEEEviT0_T1_
        .type           _ZN2at6native29vectorized_elementwise_kernelILi2EZZZNS0_18GeluCUDAKernelImplERNS_18TensorIteratorBaseENS0_8GeluTypeEENKUlvE_clEvENKUlvE_clEvEUldE_St5arrayIPcLm2EEEEviT0_T1_,@function
        .size           _ZN2at6native29vectorized_elementwise_kernelILi2EZZZNS0_18GeluCUDAKernelImplERNS_18TensorIteratorBaseENS0_8GeluTypeEENKUlvE_clEvENKUlvE_clEvEUldE_St5arrayIPcLm2EEEEviT0_T1_,(.L_x_12965 - _ZN2at6native29vectorized_elementwise_kernelILi2EZZZNS0_18GeluCUDAKernelImplERNS_18TensorIteratorBaseENS0_8GeluTypeEENKUlvE_clEvENKUlvE_clEvEUldE_St5arrayIPcLm2EEEEviT0_T1_)
        .other          _ZN2at6native29vectorized_elementwise_kernelILi2EZZZNS0_18GeluCUDAKernelImplERNS_18TensorIteratorBaseENS0_8GeluTypeEENKUlvE_clEvENKUlvE_clEvEUldE_St5arrayIPcLm2EEEEviT0_T1_,@"STO_CUDA_ENTRY STV_DEFAULT"
_ZN2at6native29vectorized_elementwise_kernelILi2EZZZNS0_18GeluCUDAKernelImplERNS_18TensorIteratorBaseENS0_8GeluTypeEENKUlvE_clEvENKUlvE_clEvEUldE_St5arrayIPcLm2EEEEviT0_T1_:
.text._ZN2at6native29vectorized_elementwise_kernelILi2EZZZNS0_18GeluCUDAKernelImplERNS_18TensorIteratorBaseENS0_8GeluTypeEENKUlvE_clEvENKUlvE_clEvEUldE_St5arrayIPcLm2EEEEviT0_T1_:
[----:B------:R-:W-:Y:S01]  /*0000*/  LDC R1, c[0x0][0x37c] ;  /* 0x0000df00ff017b82 */ /* 0x000fe20000000800 */
[----:B------:R-:W0:Y:S01]  /*0010*/  S2R R0, SR_CTAID.X ;  /* 0x0000000000007919 */ /* 0x000e220000002500 */
[----:B------:R-:W1:Y:S01]  /*0020*/  LDCU UR6, c[0x0][0x380] ;  /* 0x00007000ff0677ac */ /* 0x000e620008000800 */
[----:B------:R-:W2:Y:S01]  /*0030*/  LDCU.64 UR4, c[0x0][0x358] ;  /* 0x00006b00ff0477ac */ /* 0x000ea20008000a00 */
[----:B0-----:R-:W-:-:S05]  /*0040*/  IMAD.SHL.U32 R0, R0, 0x400, RZ ;  /* 0x0000040000007824 */ /* 0x001fca00078e00ff */
[----:B-1----:R-:W-:-:S04]  /*0050*/  IADD3 R2, PT, PT, -R0, UR6, RZ ;  /* 0x0000000600027c10 */ /* 0x002fc8000fffe1ff */
[----:B------:R-:W-:-:S13]  /*0060*/  ISETP.GT.U32.AND P0, PT, R2, 0x3ff, PT ;  /* 0x000003ff0200780c */ /* 0x000fda0003f04070 */
[----:B--2---:R-:W-:Y:S05]  /*0070*/  @P0 BRA `(.L_x_12637) ;  /* 0x00000044000c0947 */ /* 0x004fea0003800000 */
[----:B------:R-:W0:Y:S02]  /*0080*/  S2R R25, SR_TID.X ;  /* 0x0000000000197919 */ /* 0x000e240000002100 */
[----:B0-----:R-:W-:Y:S01]  /*0090*/  ISETP.GE.U32.AND P6, PT, R25, R2, PT ;  /* 0x000000021900720c */ /* 0x001fe20003fc6070 */
[----:B------:R-:W-:-:S12]  /*00a0*/  IMAD.MOV.U32 R3, RZ, RZ, R25 ;  /* 0x000000ffff037224 */ /* 0x000fd800078e0019 */
[----:B------:R-:W-:Y:S01]  /*00b0*/  @!P6 IADD3 R25, PT, PT, R3, 0x80, RZ ;  /* 0x000000800319e810 */ /* 0x000fe20007ffe0ff */
[----:B------:R-:W0:Y:S01]  /*00c0*/  @!P6 LDC.64 R10, c[0x0][0x390] ;  /* 0x0000e400ff0aeb82 */ /* 0x000e220000000a00 */
[----:B------:R-:W-:Y:S02]  /*00d0*/  @!P6 IMAD.IADD R7, R0, 0x1, R3 ;  /* 0x000000010007e824 */ /* 0x000fe400078e0203 */
[----:B------:R-:W-:-:S13]  /*00e0*/  ISETP.GE.U32.AND P5, PT, R25, R2, PT ;  /* 0x000000021900720c */ /* 0x000fda0003fa6070 */
[----:B------:R-:W-:Y:S01]  /*00f0*/  @!P5 IMAD.IADD R13, R0, 0x1, R25 ;  /* 0x00000001000dd824 */ /* 0x000fe200078e0219 */
[----:B------:R-:W1:Y:S01]  /*0100*/  @!P5 LDC.64 R8, c[0x0][0x390] ;  /* 0x0000e400ff08db82 */ /* 0x000e620000000a00 */
[----:B------:R-:W-:-:S05]  /*0110*/  @!P5 VIADD R25, R25, 0x80 ;  /* 0x000000801919d836 */ /* 0x000fca0000000000 */
[----:B------:R-:W-:Y:S01]  /*0120*/  ISETP.GE.U32.AND P4, PT, R25, R2, PT ;  /* 0x000000021900720c */ /* 0x000fe20003f86070 */
[----:B0-----:R-:W-:Y:S01]  /*0130*/  @!P6 IMAD.WIDE.U32 R10, R7, 0x8, R10 ;  /* 0x00000008070ae825 */ /* 0x001fe200078e000a */
[----:B------:R-:W-:-:S06]  /*0140*/  CS2R R6, SRZ ;  /* 0x0000000000067805 */ /* 0x000fcc000001ff00 */
[----:B------:R-:W5:Y:S05]  /*0150*/  @!P6 LDG.E.64 R6, desc[UR4][R10.64] ;  /* 0x000000040a06e981 */ /* 0x000f6a000c1e1b00 */
[----:B------:R-:W-:Y:S01]  /*0160*/  @!P4 IADD3 R19, PT, PT, R0, R25, RZ ;  /* 0x000000190013c210 */ /* 0x000fe20007ffe0ff */
[----:B------:R-:W-:Y:S01]  /*0170*/  @!P4 VIADD R25, R25, 0x80 ;  /* 0x000000801919c836 */ /* 0x000fe20000000000 */
[----:B------:R-:W-:Y:S01]  /*0180*/  CS2R R16, SRZ ;  /* 0x0000000000107805 */ /* 0x000fe2000001ff00 */
[----:B------:R-:W0:Y:S03]  /*0190*/  @!P4 LDC.64 R26, c[0x0][0x390] ;  /* 0x0000e400ff1acb82 */ /* 0x000e260000000a00 */
[----:B------:R-:W-:-:S13]  /*01a0*/  ISETP.GE.U32.AND P3, PT, R25, R2, PT ;  /* 0x000000021900720c */ /* 0x000fda0003f66070 */
[C---:B------:R-:W-:Y:S01]  /*01b0*/  @!P3 IMAD.IADD R21, R0.reuse, 0x1, R25 ;  /* 0x000000010015b824 */ /* 0x040fe200078e0219 */
[----:B------:R-:W-:Y:S01]  /*01c0*/  @!P3 IADD3 R25, PT, PT, R25, 0x80, RZ ;  /* 0x000000801919b810 */ /* 0x000fe20007ffe0ff */
[----:B-1----:R-:W-:Y:S01]  /*01d0*/  @!P5 IMAD.WIDE.U32 R8, R13, 0x8, R8 ;  /* 0x000000080d08d825 */ /* 0x002fe200078e0008 */
[----:B------:R-:W1:Y:S02]  /*01e0*/  @!P3 LDC.64 R28, c[0x0][0x390] ;  /* 0x0000e400ff1cbb82 */ /* 0x000e640000000a00 */
[C---:B------:R-:W-:Y:S02]  /*01f0*/  ISETP.GE.U32.AND P2, PT, R25.reuse, R2, PT ;  /* 0x000000021900720c */ /* 0x040fe40003f46070 */
[----:B------:R2:W5:Y:S11]  /*0200*/  @!P5 LDG.E.64 R16, desc[UR4][R8.64] ;  /* 0x000000040810d981 */ /* 0x000576000c1e1b00 */
[----:B------:R-:W-:Y:S01]  /*0210*/  @!P2 IMAD.IADD R23, R0, 0x1, R25 ;  /* 0x000000010017a824 */ /* 0x000fe200078e0219 */
[----:B------:R-:W3:Y:S01]  /*0220*/  @!P2 LDC.64 R14, c[0x0][0x390] ;  /* 0x0000e400ff0eab82 */ /* 0x000ee20000000a00 */
[----:B------:R-:W-:-:S05]  /*0230*/  @!P2 VIADD R25, R25, 0x80 ;  /* 0x000000801919a836 */ /* 0x000fca0000000000 */
[----:B------:R-:W-:-:S13]  /*0240*/  ISETP.GE.U32.AND P1, PT, R25, R2, PT ;  /* 0x000000021900720c */ /* 0x000fda0003f26070 */
[----:B------:R-:W-:Y:S01]  /*0250*/  @!P1 IADD3 R5, PT, PT, R0, R25, RZ ;  /* 0x0000001900059210 */ /* 0x000fe20007ffe0ff */
[----:B------:R-:W-:Y:S01]  /*0260*/  @!P1 VIADD R25, R25, 0x80 ;  /* 0x0000008019199836 */ /* 0x000fe20000000000 */
[----:B--2---:R-:W2:Y:S04]  /*0270*/  @!P1 LDC.64 R8, c[0x0][0x390] ;  /* 0x0000e400ff089b82 */ /* 0x004ea80000000a00 */
[----:B------:R-:W-:-:S13]  /*0280*/  ISETP.GE.U32.AND P0, PT, R25, R2, PT ;  /* 0x000000021900720c */ /* 0x000fda0003f06070 */
[----:B------:R-:W-:Y:S01]  /*0290*/  @!P0 IADD3 R4, PT, PT, R0, R25, RZ ;  /* 0x0000001900048210 */ /* 0x000fe20007ffe0ff */
[----:B------:R-:W-:Y:S01]  /*02a0*/  @!P0 VIADD R25, R25, 0x80 ;  /* 0x0000008019198836 */ /* 0x000fe20000000000 */
[----:B------:R-:W4:Y:S04]  /*02b0*/  @!P0 LDC.64 R10, c[0x0][0x390] ;  /* 0x0000e400ff0a8b82 */ /* 0x000f280000000a00 */
[----:B------:R-:W-:-:S13]  /*02c0*/  ISETP.GE.U32.AND P6, PT, R25, R2, PT ;  /* 0x000000021900720c */ /* 0x000fda0003fc6070 */
[----:B------:R-:W0:Y:S01]  /*02d0*/  @!P6 LDC.64 R12, c[0x0][0x390] ;  /* 0x0000e400ff0ceb82 */ /* 0x000e220000000a00 */
[----:B------:R-:W-:Y:S02]  /*02e0*/  @!P6 IMAD.IADD R25, R0, 0x1, R25 ;  /* 0x000000010019e824 */ /* 0x000fe400078e0219 */
[----:B-1----:R-:W-:Y:S01]  /*02f0*/  @!P3 IMAD.WIDE.U32 R28, R21, 0x8, R28 ;  /* 0x00000008151cb825 */ /* 0x002fe200078e001c */
[----:B------:R-:W-:-:S03]  /*0300*/  CS2R R20, SRZ ;  /* 0x0000000000147805 */ /* 0x000fc6000001ff00 */
[----:B---3--:R-:W-:Y:S01]  /*0310*/  @!P2 IMAD.WIDE.U32 R14, R23, 0x8, R14 ;  /* 0x00000008170ea825 */ /* 0x008fe200078e000e */
[----:B------:R-:W-:Y:S02]  /*0320*/  CS2R R22, SRZ ;  /* 0x0000000000167805 */ /* 0x000fe4000001ff00 */
[----:B------:R-:W5:Y:S01]  /*0330*/  @!P3 LDG.E.64 R20, desc[UR4][R28.64] ;  /* 0x000000041c14b981 */ /* 0x000f62000c1e1b00 */
[----:B--2---:R-:W-:-:S03]  /*0340*/  @!P1 IMAD.WIDE.U32 R8, R5, 0x8, R8 ;  /* 0x0000000805089825 */ /* 0x004fc600078e0008 */
[----:B------:R-:W5:Y:S01]  /*0350*/  @!P2 LDG.E.64 R22, desc[UR4][R14.64] ;  /* 0x000000040e16a981 */ /* 0x000f62000c1e1b00 */
[----:B----4-:R-:W-:Y:S01]  /*0360*/  @!P0 IMAD.WIDE.U32 R10, R4, 0x8, R10 ;  /* 0x00000008040a8825 */ /* 0x010fe200078e000a */
[----:B------:R-:W-:-:S03]  /*0370*/  CS2R R4, SRZ ;  /* 0x0000000000047805 */ /* 0x000fc6000001ff00 */
[----:B0-----:R-:W-:Y:S01]  /*0380*/  @!P6 IMAD.WIDE.U32 R12, R25, 0x8, R12 ;  /* 0x00000008190ce825 */ /* 0x001fe200078e000c */
[----:B------:R-:W-:-:S04]  /*0390*/  CS2R R24, SRZ ;  /* 0x0000000000187805 */ /* 0x000fc8000001ff00 */
[----:B------:R-:W5:Y:S04]  /*03a0*/  @!P6 LDG.E.64 R4, desc[UR4][R12.64] ;  /* 0x000000040c04e981 */ /* 0x000f68000c1e1b00 */
[----:B------:R-:W5:Y:S01]  /*03b0*/  @!P1 LDG.E.64 R24, desc[UR4][R8.64] ;  /* 0x0000000408189981 */ /* 0x000f62000c1e1b00 */
[----:B------:R-:W-:Y:S01]  /*03c0*/  @!P4 IMAD.WIDE.U32 R26, R19, 0x8, R26 ;  /* 0x00000008131ac825 */ /* 0x000fe200078e001a */
[----:B------:R-:W-:-:S06]  /*03d0*/  CS2R R18, SRZ ;  /* 0x0000000000127805 */ /* 0x000fcc000001ff00 */
[----:B------:R0:W5:Y:S02]  /*03e0*/  @!P4 LDG.E.64 R18, desc[UR4][R26.64] ;  /* 0x000000041a12c981 */ /* 0x000164000c1e1b00 */
[----:B0-----:R-:W-:-:S06]  /*03f0*/  CS2R R26, SRZ ;  /* 0x00000000001a7805 */ /* 0x001fcc000001ff00 */
[----:B------:R0:W5:Y:S01]  /*0400*/  @!P0 LDG.E.64 R26, desc[UR4][R10.64] ;  /* 0x000000040a1a8981 */ /* 0x000162000c1e1b00 */
[----:B------:R-:W-:Y:S01]  /*0410*/  ISETP.GE.U32.AND P0, PT, R3, R2, PT ;  /* 0x000000020300720c */ /* 0x000fe20003f06070 */
        /* <DEDUP_REMOVED lines=20> */
[----:B------:R-:W-:-:S03]  /*0560*/  IMAD.MOV.U32 R10, RZ, RZ, -0x7649667 ;  /* 0xf89b6999ff0a7424 */ /* 0x000fc600078e00ff */
[----:B------:R-:W0:Y:S02]  /*0570*/  F2F.F32.F64 R8, R12 ;  /* 0x0000000c00087310 */ /* 0x000e240000301000 */
[----:B------:R-:W-:Y:S01]  /*0580*/  DSETP.GEU.AND P1, PT, |R12|, UR6, PT ;  /* 0x000000060c007e2a */ /* 0x000fe2000bf2e200 */
[----:B------:R-:W-:Y:S01]  /*0590*/  UMOV UR6, 0xfefa39ef ;  /* 0xfefa39ef00067882 */ /* 0x000fe20000000000 */
[----:B------:R-:W-:-:S12]  /*05a0*/  UMOV UR7, 0x3fe62e42 ;  /* 0x3fe62e4200077882 */ /* 0x000fd80000000000 */
[----:B0-----:R-:W-:Y:S01]  /*05b0*/  @!P1 FMUL R8, R8, 1.175494350822287508e-38 ;  /* 0x0080000008089820 */ /* 0x001fe20000400000 */
[----:B------:R-:W-:Y:S01]  /*05c0*/  ISETP.GT.U32.AND P1, PT, R11, 0x40330fc1, PT ;  /* 0x40330fc10b00780c */ /* 0x000fe20003f24070 */
[----:B------:R-:W-:Y:S02]  /*05d0*/  IMAD.MOV.U32 R11, RZ, RZ, 0x3e928a27 ;  /* 0x3e928a27ff0b7424 */ /* 0x000fe400078e00ff */
        /* <DEDUP_REMOVED lines=35> */
[----:B------:R-:W-:Y:S02]  /*0810*/  DFMA R14, R14, R10, R14 ;  /* 0x0000000a0e0e722b */ /* 0x000fe4000000000e */
[----:B------:R-:W0:Y:S02]  /*0820*/  F2F.F64.F32 R10, R28 ;  /* 0x0000001c000a7310 */ /* 0x000e240000201800 */
[----:B0-----:R-:W-:-:S08]  /*0830*/  DADD R12, -R10, 1 ;  /* 0x3ff000000a0c7429 */ /* 0x001fd00000000100 */
[----:B------:R-:W-:Y:S01]  /*0840*/  DFMA R12, -R14, R10, R12 ;  /* 0x0000000a0e0c722b */ /* 0x000fe2000000010c */
[----:B------:R-:W-:-:S07]  /*0850*/  MOV R10, RZ ;  /* 0x000000ff000a7202 */ /* 0x000fce0000000f00 */
        /* <DEDUP_REMOVED lines=12> */
.L_x_12641:
        /* <DEDUP_REMOVED lines=35> */
.L_x_12642:
[----:B------:R-:W-:Y:S05]  /*0b50*/  BSYNC.RECONVERGENT B1 ;  /* 0x0000000000017941 */ /* 0x000fea0003800200 */
.L_x_12640:
[----:B------:R-:W-:Y:S02]  /*0b60*/  DADD R8, R8, 1 ;  /* 0x3ff0000008087429 */ /* 0x000fe40000000000 */
[----:B------:R-:W-:-:S08]  /*0b70*/  DMUL R6, R6, 0.5 ;  /* 0x3fe0000006067828 */ /* 0x000fd00000000000 */
[----:B------:R-:W-:-:S11]  /*0b80*/  DMUL R6, R8, R6 ;  /* 0x0000000608067228 */ /* 0x000fd60000000000 */
.L_x_12639:
[----:B------:R-:W-:Y:S05]  /*0b90*/  BSYNC.RECONVERGENT B0 ;  /* 0x0000000000007941 */ /* 0x000fea0003800200 */
.L_x_12638:
        /* <DEDUP_REMOVED lines=82> */
.L_x_12646:
        /* <DEDUP_REMOVED lines=35> */
.L_x_12647:
[----:B------:R-:W-:Y:S05]  /*12f0*/  BSYNC.RECONVERGENT B1 ;  /* 0x0000000000017941 */ /* 0x000fea0003800200 */
.L_x_12645:
[----:B------:R-:W-:Y:S02]  /*1300*/  DADD R8, R8, 1 ;  /* 0x3ff0000008087429 */ /* 0x000fe40000000000 */
[----:B------:R-:W-:-:S08]  /*1310*/  DMUL R16, R16, 0.5 ;  /* 0x3fe0000010107828 */ /* 0x000fd00000000000 */
[----:B------:R-:W-:-:S11]  /*1320*/  DMUL R8, R8, R16 ;  /* 0x0000001008087228 */ /* 0x000fd60000000000 */
.L_x_12644:
[----:B------:R-:W-:Y:S05]  /*1330*/  BSYNC.RECONVERGENT B0 ;  /* 0x0000000000007941 */ /* 0x000fea0003800200 */
.L_x_12643:
        /* <DEDUP_REMOVED lines=82> */
.L_x_12651:
        /* <DEDUP_REMOVED lines=35> */
.L_x_12652:
[----:B------:R-:W-:Y:S05]  /*1a90*/  BSYNC.RECONVERGENT B1 ;  /* 0x0000000000017941 */ /* 0x000fea0003800200 */
.L_x_12650:
[----:B------:R-:W-:Y:S02]  /*1aa0*/  DADD R10, R10, 1 ;  /* 0x3ff000000a0a7429 */ /* 0x000fe40000000000 */
[----:B------:R-:W-:-:S08]  /*1ab0*/  DMUL R18, R18, 0.5 ;  /* 0x3fe0000012127828 */ /* 0x000fd00000000000 */
[----:B------:R-:W-:-:S11]  /*1ac0*/  DMUL R10, R10, R18 ;  /* 0x000000120a0a7228 */ /* 0x000fd60000000000 */
.L_x_12649:
[----:B------:R-:W-:Y:S05]  /*1ad0*/  BSYNC.RECONVERGENT B0 ;  /* 0x0000000000007941 */ /* 0x000fea0003800200 */
.L_x_12648:
        /* <DEDUP_REMOVED lines=82> */
.L_x_12656:
        /* <DEDUP_REMOVED lines=35> */
.L_x_12657:
[----:B------:R-:W-:Y:S05]  /*2230*/  BSYNC.RECONVERGENT B1 ;  /* 0x0000000000017941 */ /* 0x000fea0003800200 */
.L_x_12655:
[----:B------:R-:W-:Y:S02]  /*2240*/  DADD R12, R12, 1 ;  /* 0x3ff000000c0c7429 */ /* 0x000fe40000000000 */
[----:B------:R-:W-:-:S08]  /*2250*/  DMUL R20, R20, 0.5 ;  /* 0x3fe0000014147828 */ /* 0x000fd00000000000 */
[----:B------:R-:W-:-:S11]  /*2260*/  DMUL R12, R12, R20 ;  /* 0x000000140c0c7228 */ /* 0x000fd60000000000 */
.L_x_12654:
[----:B------:R-:W-:Y:S05]  /*2270*/  BSYNC.RECONVERGENT B0 ;  /* 0x0000000000007941 */ /* 0x000fea0003800200 */
.L_x_12653:
        /* <DEDUP_REMOVED lines=82> */
.L_x_12661:
        /* <DEDUP_REMOVED lines=35> */
.L_x_12662:
[----:B------:R-:W-:Y:S05]  /*29d0*/  BSYNC.RECONVERGENT B1 ;  /* 0x0000000000017941 */ /* 0x000fea0003800200 */
.L_x_12660:
[----:B------:R-:W-:Y:S02]  /*29e0*/  DADD R14, R14, 1 ;  /* 0x3ff000000e0e7429 */ /* 0x000fe40000000000 */
[----:B------:R-:W-:-:S08]  /*29f0*/  DMUL R22, R22, 0.5 ;  /* 0x3fe0000016167828 */ /* 0x000fd00000000000 */
[----:B------:R-:W-:-:S11]  /*2a00*/  DMUL R14, R14, R22 ;  /* 0x000000160e0e7228 */ /* 0x000fd60000000000 */
.L_x_12659:
[----:B------:R-:W-:Y:S05]  /*2a10*/  BSYNC.RECONVERGENT B0 ;  /* 0x0000000000007941 */ /* 0x000fea0003800200 */
.L_x_12658:
[----:B-----5:R-:W-:Y:S01]  /*2a20*/  VIADD R17, R3, 0x280 ;  /* 0x0000028003117836 */ /* 0x020fe20000000000 */
[----:B------:R-:W-:Y:S04]  /*2a30*/  BSSY.RECONVERGENT B0, `(.L_x_12663) ;  /* 0x0000078000007945 */ /* 0x000fe80003800200 */
[----:B------:R-:W-:-:S13]  /*2a40*/  ISETP.GE.U32.AND P1, PT, R17, R2, PT ;  /* 0x000000021100720c */ /* 0x000fda0003f26070 */
        /* <DEDUP_REMOVED lines=79> */
.L_x_12666:
        /* <DEDUP_REMOVED lines=35> */
.L_x_12667:
[----:B------:R-:W-:Y:S05]  /*3170*/  BSYNC.RECONVERGENT B1 ;  /* 0x0000000000017941 */ /* 0x000fea0003800200 */
.L_x_12665:
[----:B------:R-:W-:Y:S02]  /*3180*/  DADD R16, R16, 1 ;  /* 0x3ff0000010107429 */ /* 0x000fe40000000000 */
[----:B------:R-:W-:-:S08]  /*3190*/  DMUL R24, R24, 0.5 ;  /* 0x3fe0000018187828 */ /* 0x000fd00000000000 */
[----:B------:R-:W-:-:S11]  /*31a0*/  DMUL R16, R16, R24 ;  /* 0x0000001810107228 */ /* 0x000fd60000000000 */
.L_x_12664:
[----:B------:R-:W-:Y:S05]  /*31b0*/  BSYNC.RECONVERGENT B0 ;  /* 0x0000000000007941 */ /* 0x000fea0003800200 */
.L_x_12663:
[----:B------:R-:W-:Y:S01]  /*31c0*/  VIADD R19, R3, 0x300 ;  /* 0x0000030003137836 */ /* 0x000fe20000000000 */
        /* <DEDUP_REMOVED lines=81> */
.L_x_12671:
        /* <DEDUP_REMOVED lines=35> */
.L_x_12672:
[----:B------:R-:W-:Y:S05]  /*3910*/  BSYNC.RECONVERGENT B1 ;  /* 0x0000000000017941 */ /* 0x000fea0003800200 */
.L_x_12670:
[----:B------:R-:W-:Y:S02]  /*3920*/  DADD R18, R18, 1 ;  /* 0x3ff0000012127429 */ /* 0x000fe40000000000 */
[----:B------:R-:W-:-:S08]  /*3930*/  DMUL R26, R26, 0.5 ;  /* 0x3fe000001a1a7828 */ /* 0x000fd00000000000 */
[----:B------:R-:W-:-:S11]  /*3940*/  DMUL R18, R18, R26 ;  /* 0x0000001a12127228 */ /* 0x000fd60000000000 */
.L_x_12669:
[----:B------:R-:W-:Y:S05]  /*3950*/  BSYNC.RECONVERGENT B0 ;  /* 0x0000000000007941 */ /* 0x000fea0003800200 */
.L_x_12668:
        /* <DEDUP_REMOVED lines=28> */
[----:B------:R-:W-:Y:S02]  /*3b20*/  ISETP.GT.U32.AND P1, PT, R23, 0x40330fc1, PT ;  /* 0x40330fc11700780c */ /* 0x000fe40003f24070 */
[----:B------:R-:W-:Y:S01]  /*3b30*/  MOV R23, 0x3e928a27 ;  /* 0x3e928a2700177802 */ /* 0x000fe20000000f00 */
        /* <DEDUP_REMOVED lines=52> */
.L_x_12676:
        /* <DEDUP_REMOVED lines=35> */
.L_x_12677:
[----:B------:R-:W-:Y:S05]  /*40b0*/  BSYNC.RECONVERGENT B1 ;  /* 0x0000000000017941 */ /* 0x000fea0003800200 */
.L_x_12675:
[----:B------:R-:W-:Y:S02]  /*40c0*/  DADD R20, R20, 1 ;  /* 0x3ff0000014147429 */ /* 0x000fe40000000000 */
[----:B------:R-:W-:-:S08]  /*40d0*/  DMUL R4, R4, 0.5 ;  /* 0x3fe0000004047828 */ /* 0x000fd00000000000 */
[----:B------:R-:W-:-:S11]  /*40e0*/  DMUL R4, R20, R4 ;  /* 0x0000000414047228 */ /* 0x000fd60000000000 */
.L_x_12674:
[----:B------:R-:W-:Y:S05]  /*40f0*/  BSYNC.RECONVERGENT B0 ;  /* 0x0000000000007941 */ /* 0x000fea0003800200 */
.L_x_12673:
[----:B------:R-:W0:Y:S01]  /*4100*/  @!P0 LDC.64 R20, c[0x0][0x388] ;  /* 0x0000e200ff148b82 */ /* 0x000e220000000a00 */
[----:B------:R-:W-:Y:S01]  /*4110*/  @!P0 IADD3 R23, PT, PT, R0, R3, RZ ;  /* 0x0000000300178210 */ /* 0x000fe20007ffe0ff */
[----:B------:R-:W-:Y:S01]  /*4120*/  @!P0 IMAD.MOV.U32 R3, RZ, RZ, R29 ;  /* 0x000000ffff038224 */ /* 0x000fe200078e001d */
[----:B------:R-:W-:Y:S04]  /*4130*/  BSSY.RECONVERGENT B0, `(.L_x_12678) ;  /* 0x000002f000007945 */ /* 0x000fe80003800200 */
[----:B------:R-:W-:Y:S01]  /*4140*/  BSSY.RELIABLE B1, `(.L_x_12679) ;  /* 0x0000027000017945 */ /* 0x000fe20003800100 */
[----:B0-----:R-:W-:-:S05]  /*4150*/  @!P0 IMAD.WIDE.U32 R20, R23, 0x8, R20 ;  /* 0x0000000817148825 */ /* 0x001fca00078e0014 */
[----:B------:R0:W-:Y:S01]  /*4160*/  @!P0 STG.E.64 desc[UR4][R20.64], R6 ;  /* 0x0000000614008986 */ /* 0x0001e2000c101b04 */
[----:B------:R-:W-:-:S13]  /*4170*/  ISETP.GE.U32.AND P0, PT, R3, R2, PT ;  /* 0x000000020300720c */ /* 0x000fda0003f06070 */
[----:B0-----:R-:W-:Y:S05]  /*4180*/  @P0 BRA `(.L_x_12680) ;  /* 0x0000000000300947 */ /* 0x001fea0003800000 */
[----:B------:R-:W0:Y:S01]  /*4190*/  LDC.64 R6, c[0x0][0x388] ;  /* 0x0000e200ff067b82 */ /* 0x000e220000000a00 */
[----:B------:R-:W-:Y:S01]  /*41a0*/  IADD3 R21, PT, PT, R0, R3, RZ ;  /* 0x0000000300157210 */ /* 0x000fe20007ffe0ff */
[----:B------:R-:W-:-:S05]  /*41b0*/  VIADD R3, R3, 0x80 ;  /* 0x0000008003037836 */ /* 0x000fca0000000000 */
[----:B------:R-:W-:Y:S01]  /*41c0*/  ISETP.GE.U32.AND P0, PT, R3, R2, PT ;  /* 0x000000020300720c */ /* 0x000fe20003f06070 */
[----:B0-----:R-:W-:-:S05]  /*41d0*/  IMAD.WIDE.U32 R6, R21, 0x8, R6 ;  /* 0x0000000815067825 */ /* 0x001fca00078e0006 */
[----:B------:R0:W-:Y:S07]  /*41e0*/  STG.E.64 desc[UR4][R6.64], R8 ;  /* 0x0000000806007986 */ /* 0x0001ee000c101b04 */
[----:B------:R-:W-:Y:S05]  /*41f0*/  @P0 BRA `(.L_x_12681) ;  /* 0x0000000000300947 */ /* 0x000fea0003800000 */
[----:B0-----:R-:W0:Y:S01]  /*4200*/  LDC.64 R6, c[0x0][0x388] ;  /* 0x0000e200ff067b82 */ /* 0x001e220000000a00 */
[----:B------:R-:W-:Y:S01]  /*4210*/  IADD3 R9, PT, PT, R0, R3, RZ ;  /* 0x0000000300097210 */ /* 0x000fe20007ffe0ff */
[----:B------:R-:W-:-:S04]  /*4220*/  VIADD R3, R3, 0x80 ;  /* 0x0000008003037836 */ /* 0x000fc80000000000 */
[----:B0-----:R-:W-:-:S05]  /*4230*/  IMAD.WIDE.U32 R6, R9, 0x8, R6 ;  /* 0x0000000809067825 */ /* 0x001fca00078e0006 */
[----:B------:R0:W-:Y:S02]  /*4240*/  STG.E.64 desc[UR4][R6.64], R10 ;  /* 0x0000000a06007986 */ /* 0x0001e4000c101b04 */
.L_x_12680:
[----:B------:R-:W-:-:S13]  /*4250*/  ISETP.GE.U32.AND P0, PT, R3, R2, PT ;  /* 0x000000020300720c */ /* 0x000fda0003f06070 */
[----:B------:R-:W-:Y:S05]  /*4260*/  @P0 BRA `(.L_x_12682) ;  /* 0x0000000000300947 */ /* 0x000fea0003800000 */
[----:B0-----:R-:W0:Y:S01]  /*4270*/  LDC.64 R6, c[0x0][0x388] ;  /* 0x0000e200ff067b82 */ /* 0x001e220000000a00 */
[----:B------:R-:W-:Y:S01]  /*4280*/  IADD3 R9, PT, PT, R0, R3, RZ ;  /* 0x0000000300097210 */ /* 0x000fe20007ffe0ff */
[----:B------:R-:W-:-:S04]  /*4290*/  VIADD R3, R3, 0x80 ;  /* 0x0000008003037836 */ /* 0x000fc80000000000 */
[----:B0-----:R-:W-:-:S05]  /*42a0*/  IMAD.WIDE.U32 R6, R9, 0x8, R6 ;  /* 0x0000000809067825 */ /* 0x001fca00078e0006 */
[----:B------:R1:W-:Y:S02]  /*42b0*/  STG.E.64 desc[UR4][R6.64], R12 ;  /* 0x0000000c06007986 */ /* 0x0003e4000c101b04 */
.L_x_12681:
[----:B------:R-:W-:-:S13]  /*42c0*/  ISETP.GE.U32.AND P0, PT, R3, R2, PT ;  /* 0x000000020300720c */ /* 0x000fda0003f06070 */
[----:B------:R-:W-:Y:S05]  /*42d0*/  @P0 BRA `(.L_x_12683) ;  /* 0x0000000000340947 */ /* 0x000fea0003800000 */
[----:B01----:R-:W0:Y:S01]  /*42e0*/  LDC.64 R6, c[0x0][0x388] ;  /* 0x0000e200ff067b82 */ /* 0x003e220000000a00 */
[----:B------:R-:W-:Y:S01]  /*42f0*/  IADD3 R9, PT, PT, R0, R3, RZ ;  /* 0x0000000300097210 */ /* 0x000fe20007ffe0ff */
[----:B------:R-:W-:-:S04]  /*4300*/  VIADD R3, R3, 0x80 ;  /* 0x0000008003037836 */ /* 0x000fc80000000000 */
[----:B0-----:R-:W-:-:S05]  /*4310*/  IMAD.WIDE.U32 R6, R9, 0x8, R6 ;  /* 0x0000000809067825 */ /* 0x001fca00078e0006 */
[----:B------:R1:W-:Y:S02]  /*4320*/  STG.E.64 desc[UR4][R6.64], R14 ;  /* 0x0000000e06007986 */ /* 0x0003e4000c101b04 */
.L_x_12682:
[----:B------:R-:W-:-:S13]  /*4330*/  ISETP.GE.U32.AND P0, PT, R3, R2, PT ;  /* 0x000000020300720c */ /* 0x000fda0003f06070 */
[----:B------:R-:W-:Y:S05]  /*4340*/  @P0 BREAK.RELIABLE B1 ;  /* 0x0000000000010942 */ /* 0x000fea0003800100 */
[----:B------:R-:W-:Y:S05]  /*4350*/  @P0 BRA `(.L_x_12684) ;  /* 0x0000000000300947 */ /* 0x000fea0003800000 */
[----:B01----:R-:W0:Y:S01]  /*4360*/  LDC.64 R6, c[0x0][0x388] ;  /* 0x0000e200ff067b82 */ /* 0x003e220000000a00 */
[----:B------:R-:W-:Y:S01]  /*4370*/  IADD3 R9, PT, PT, R0, R3, RZ ;  /* 0x0000000300097210 */ /* 0x000fe20007ffe0ff */
[----:B------:R-:W-:-:S04]  /*4380*/  VIADD R3, R3, 0x80 ;  /* 0x0000008003037836 */ /* 0x000fc80000000000 */
[----:B0-----:R-:W-:-:S05]  /*4390*/  IMAD.WIDE.U32 R6, R9, 0x8, R6 ;  /* 0x0000000809067825 */ /* 0x001fca00078e0006 */
[----:B------:R2:W-:Y:S02]  /*43a0*/  STG.E.64 desc[UR4][R6.64], R16 ;  /* 0x0000001006007986 */ /* 0x0005e4000c101b04 */
.L_x_12683:
[----:B------:R-:W-:Y:S05]  /*43b0*/  BSYNC.RELIABLE B1 ;  /* 0x0000000000017941 */ /* 0x000fea0003800100 */
.L_x_12679:
[----:B------:R-:W-:-:S13]  /*43c0*/  ISETP.GE.U32.AND P0, PT, R3, R2, PT ;  /* 0x000000020300720c */ /* 0x000fda0003f06070 */
[----:B012---:R-:W0:Y:S01]  /*43d0*/  @!P0 LDC.64 R6, c[0x0][0x388] ;  /* 0x0000e200ff068b82 */ /* 0x007e220000000a00 */
[----:B------:R-:W-:Y:S01]  /*43e0*/  @!P0 IADD3 R9, PT, PT, R0, R3, RZ ;  /* 0x0000000300098210 */ /* 0x000fe20007ffe0ff */
[----:B------:R-:W-:-:S04]  /*43f0*/  @!P0 VIADD R3, R3, 0x80 ;  /* 0x0000008003038836 */ /* 0x000fc80000000000 */
[----:B0-----:R-:W-:-:S05]  /*4400*/  @!P0 IMAD.WIDE.U32 R6, R9, 0x8, R6 ;  /* 0x0000000809068825 */ /* 0x001fca00078e0006 */
[----:B------:R2:W-:Y:S02]  /*4410*/  @!P0 STG.E.64 desc[UR4][R6.64], R18 ;  /* 0x0000001206008986 */ /* 0x0005e4000c101b04 */
.L_x_12684:
[----:B------:R-:W-:Y:S05]  /*4420*/  BSYNC.RECONVERGENT B0 ;  /* 0x0000000000007941 */ /* 0x000fea0003800200 */
.L_x_12678:
[----:B------:R-:W-:Y:S05]  /*4430*/  WARPSYNC.ALL ;  /* 0x0000000000007948 */ /* 0x000fea0003800000 */
[----:B------:R-:W-:-:S13]  /*4440*/  ISETP.GE.U32.AND P0, PT, R3, R2, PT ;  /* 0x000000020300720c */ /* 0x000fda0003f06070 */
[----:B------:R-:W-:Y:S05]  /*4450*/  @P0 EXIT ;  /* 0x000000000000094d */ /* 0x000fea0003800000 */
[----:B012---:R-:W0:Y:S01]  /*4460*/  LDC.64 R6, c[0x0][0x388] ;  /* 0x0000e200ff067b82 */ /* 0x007e220000000a00 */
[----:B------:R-:W-:-:S05]  /*4470*/  IADD3 R3, PT, PT, R0, R3, RZ ;  /* 0x0000000300037210 */ /* 0x000fca0007ffe0ff */
[----:B0-----:R-:W-:-:S05]  /*4480*/  IMAD.WIDE.U32 R2, R3, 0x8, R6 ;  /* 0x0000000803027825 */ /* 0x001fca00078e0006 */
[----:B------:R-:W-:Y:S01]  /*4490*/  STG.E.64 desc[UR4][R2.64], R4 ;  /* 0x0000000402007986 */ /* 0x000fe2000c101b04 */
[----:B------:R-:W-:Y:S05]  /*44a0*/  EXIT ;  /* 0x000000000000794d */ /* 0x000fea0003800000 */
.L_x_12637:
[----:B------:R-:W0:Y:S01]  /*44b0*/  S2R R2, SR_TID.X ;  /* 0x0000000000027919 */ /* 0x000e220000002100 */
[----:B------:R-:W1:Y:S02]  /*44c0*/  LDC.64 R4, c[0x0][0x390] ;  /* 0x0000e400ff047b82 */ /* 0x000e640000000a00 */
[----:B-1----:R-:W-:-:S04]  /*44d0*/  IMAD.WIDE.U32 R4, R0, 0x8, R4 ;  /* 0x0000000800047825 */ /* 0x002fc800078e0004 */
[----:B0-----:R-:W-:-:S05]  /*44e0*/  IMAD.WIDE.U32 R22, R2, 0x10, R4 ;  /* 0x0000001002167825 */ /* 0x001fca00078e0004 */
[----:B------:R-:W2:Y:S04]  /*44f0*/  LDG.E.128 R12, desc[UR4][R22.64] ;  /* 0x00000004160c7981 */ /* 0x000ea8000c1e1d00 */
        /* <DEDUP_REMOVED lines=82> */
.L_x_12686:
        /* <DEDUP_REMOVED lines=35> */
.L_x_12687:
[----:B------:R-:W-:Y:S05]  /*4c50*/  BSYNC.RECONVERGENT B0 ;  /* 0x0000000000007941 */ /* 0x000fea0003800200 */
.L_x_12685:
[----:B------:R-:W-:Y:S01]  /*4c60*/  DMUL R20, R14, R14 ;  /* 0x0000000e0e147228 */ /* 0x000fe20000000000 */
[----:B------:R-:W-:Y:S01]  /*4c70*/  BSSY.RECONVERGENT B0, `(.L_x_12688) ;  /* 0x000006d000007945 */ /* 0x000fe20003800200 */
[----:B------:R-:W-:Y:S02]  /*4c80*/  DADD R24, R22, 1 ;  /* 0x3ff0000016187429 */ /* 0x000fe40000000000 */
[----:B------:R-:W-:-:S04]  /*4c90*/  DMUL R12, R12, 0.5 ;  /* 0x3fe000000c0c7828 */ /* 0x000fc80000000000 */
[----:B------:R-:W-:-:S04]  /*4ca0*/  DMUL R20, R14, R20 ;  /* 0x000000140e147228 */ /* 0x000fc80000000000 */
[----:B------:R-:W-:-:S04]  /*4cb0*/  DMUL R12, R24, R12 ;  /* 0x0000000c180c7228 */ /* 0x000fc80000000000 */
[----:B------:R-:W-:-:S08]  /*4cc0*/  DFMA R20, R20, UR6, R14 ;  /* 0x0000000614147c2b */ /* 0x000fd0000800000e */
[----:B------:R-:W-:-:S10]  /*4cd0*/  DMUL R20, R20, UR8 ;  /* 0x0000000814147c28 */ /* 0x000fd40008000000 */
        /* <DEDUP_REMOVED lines=67> */
.L_x_12689:
        /* <DEDUP_REMOVED lines=35> */
.L_x_12690:
[----:B------:R-:W-:Y:S05]  /*5340*/  BSYNC.RECONVERGENT B0 ;  /* 0x0000000000007941 */ /* 0x000fea0003800200 */
.L_x_12688:
[----:B-----5:R-:W-:Y:S01]  /*5350*/  DMUL R20, R8, R8 ;  /* 0x0000000808147228 */ /* 0x020fe20000000000 */
[----:B------:R-:W-:Y:S01]  /*5360*/  BSSY.RECONVERGENT B0, `(.L_x_12691) ;  /* 0x000006d000007945 */ /* 0x000fe20003800200 */
[----:B------:R-:W-:Y:S02]  /*5370*/  DMUL R26, R14, 0.5 ;  /* 0x3fe000000e1a7828 */ /* 0x000fe40000000000 */
[----:B------:R-:W-:-:S04]  /*5380*/  DADD R14, R24, 1 ;  /* 0x3ff00000180e7429 */ /* 0x000fc80000000000 */
        /* <DEDUP_REMOVED lines=71> */
.L_x_12692:
        /* <DEDUP_REMOVED lines=35> */
.L_x_12693:
[----:B------:R-:W-:Y:S05]  /*5a30*/  BSYNC.RECONVERGENT B0 ;  /* 0x0000000000007941 */ /* 0x000fea0003800200 */
.L_x_12691:
        /* <DEDUP_REMOVED lines=75> */
.L_x_12695:
        /* <DEDUP_REMOVED lines=35> */
.L_x_12696:
[----:B------:R-:W-:Y:S05]  /*6120*/  BSYNC.RECONVERGENT B0 ;  /* 0x0000000000007941 */ /* 0x000fea0003800200 */
.L_x_12694:
[----:B------:R-:W-:Y:S01]  /*6130*/  DMUL R20, R4, R4 ;  /* 0x0000000404147228 */ /* 0x000fe20000000000 */
        /* <DEDUP_REMOVED lines=74> */
.L_x_12698:
        /* <DEDUP_REMOVED lines=35> */
.L_x_12699:
[----:B------:R-:W-:Y:S05]  /*6810*/  BSYNC.RECONVERGENT B0 ;  /* 0x0000000000007941 */ /* 0x000fea0003800200 */
.L_x_12697:
        /* <DEDUP_REMOVED lines=75> */
.L_x_12701:
        /* <DEDUP_REMOVED lines=35> */
.L_x_12702:
[----:B------:R-:W-:Y:S05]  /*6f00*/  BSYNC.RECONVERGENT B0 ;  /* 0x0000000000007941 */ /* 0x000fea0003800200 */
.L_x_12700:
        /* <DEDUP_REMOVED lines=75> */
.L_x_12704:
        /* <DEDUP_REMOVED lines=35> */
.L_x_12705:
[----:B------:R-:W-:Y:S05]  /*75f0*/  BSYNC.RECONVERGENT B0 ;  /* 0x0000000000007941 */ /* 0x000fea0003800200 */
.L_x_12703:
        /* <DEDUP_REMOVED lines=75> */
.L_x_12707:
        /* <DEDUP_REMOVED lines=35> */
.L_x_12708:
[----:B------:R-:W-:Y:S05]  /*7ce0*/  BSYNC.RECONVERGENT B0 ;  /* 0x0000000000007941 */ /* 0x000fea0003800200 */
.L_x_12706:
[----:B------:R-:W0:Y:S01]  /*7cf0*/  LDC.64 R22, c[0x0][0x388] ;  /* 0x0000e200ff167b82 */ /* 0x000e220000000a00 */
[----:B------:R-:W-:Y:S02]  /*7d00*/  DMUL R18, R18, 0.5 ;  /* 0x3fe0000012127828 */ /* 0x000fe40000000000 */
[----:B------:R-:W-:-:S08]  /*7d10*/  DADD R20, R20, 1 ;  /* 0x3ff0000014147429 */ /* 0x000fd00000000000 */
[----:B------:R-:W-:Y:S01]  /*7d20*/  DMUL R18, R20, R18 ;  /* 0x0000001214127228 */ /* 0x000fe20000000000 */
[----:B0-----:R-:W-:-:S04]  /*7d30*/  IMAD.WIDE.U32 R22, R0, 0x8, R22 ;  /* 0x0000000800167825 */ /* 0x001fc800078e0016 */
[----:B------:R-:W-:-:S05]  /*7d40*/  IMAD.WIDE.U32 R22, R2, 0x10, R22 ;  /* 0x0000001002167825 */ /* 0x000fca00078e0016 */
[----:B------:R-:W-:Y:S04]  /*7d50*/  STG.E.128 desc[UR4][R22.64], R12 ;  /* 0x0000000c16007986 */ /* 0x000fe8000c101d04 */
[----:B------:R-:W-:Y:S04]  /*7d60*/  STG.E.128 desc[UR4][R22.64+0x800], R8 ;  /* 0x0008000816007986 */ /* 0x000fe8000c101d04 */
[----:B------:R-:W-:Y:S04]  /*7d70*/  STG.E.128 desc[UR4][R22.64+0x1000], R4 ;  /* 0x0010000416007986 */ /* 0x000fe8000c101d04 */
[----:B------:R-:W-:Y:S01]  /*7d80*/  STG.E.128 desc[UR4][R22.64+0x1800], R16 ;  /* 0x0018001016007986 */ /* 0x000fe2000c101d04 */
[----:B------:R-:W-:Y:S05]  /*7d90*/  EXIT ;  /* 0x000000000000794d */ /* 0x000fea0003800000 */
.L_x_12709:
        /* <DEDUP_REMOVED lines=14> */
.L_x_12965:


//--------------------- .text._ZN2at6native29vectorized_elementwise_kernelILi4EZZZNS0_18GeluCUDAKernelImplERNS_18TensorIteratorBaseENS0_8GeluTypeEENKUlvE_clEvENKUlvE_clEvEUldE_St5arrayIPcLm2EEEEviT0_T1_ --------------------------
	.section	.text._ZN2at6native29vectorized_elementwise_kernelILi4EZZZNS0_18GeluCUDAKernelImplERNS_18TensorIteratorBaseENS0_8GeluTypeEENKUlvE_clEvENKUlvE_clEvEUldE_St5arrayIPcLm2EEEEviT0_T1_,"ax",@progbits
	.align	128
        .global         _ZN2at6native29vectorized_elementwise_kernelILi4EZZZNS0_18GeluCUDAKernelImplERNS_18TensorIteratorBaseENS0_8GeluTypeEENKUlvE_clEvENKUlvE_clEvEUldE_St5arrayIPcLm2EEEEviT0_T1_
        .type           _ZN2at6native29vectorized_elementwise_kernelILi4EZZZNS0_18GeluCUDAKernelImplERNS_18TensorIteratorBaseENS0_8GeluTypeEENKUlvE_clEvENKUlvE_clEvEUldE_St5arrayIPcLm2EEEEviT0_T1_,@function
        .size           _ZN2at6native29vectorized_elementwise_kernelILi4EZZZNS0_18GeluCUDAKernelImplERNS_18TensorIteratorBaseENS0_8GeluTypeEENKUlvE_clEvENKUlvE_clEvEUldE_St5arrayIPcLm2EEEEviT0_T1_,(.L_x_12966 - _ZN2at6native29vectorized_elementwise_kernelILi4EZZZNS0_18GeluCUDAKernelImplERNS_18TensorIteratorBaseENS0_8GeluTypeEENKUlvE_clEvENKUlvE_clEvEUldE_St5arrayIPcLm2EEEEviT0_T1_)
        .other          _ZN2at6native29vectorized_elementwise_kernelILi4EZZZNS0_18GeluCUDAKernelImplERNS_18TensorIteratorBaseENS0_8GeluTypeEENKUlvE_clEvENKUlvE_clEvEUldE_St5arrayIPcLm2EEEEviT0_T1_,@"STO_CUDA_ENTRY STV_DEFAULT"
_ZN2at6native29vectorized_elementwise_kernelILi4EZZZNS0_18GeluCUDAKernelImplERNS_18TensorIteratorBaseENS0_8GeluTypeEENKUlvE_clEvENKUlvE_clEvEUldE_St5arrayIPcLm2EEEEviT0_T1_:
.text._ZN2at6native29vectorized_elementwise_kernelILi4EZZZNS0_18GeluCUDAKernelImplERNS_18TensorIteratorBaseENS0_8GeluTypeEENKUlvE_clEvENKUlvE_clEvEUldE_St5arrayIPcLm2EEEEviT0_T1_:
        /* <DEDUP_REMOVED lines=146> */
.L_x_12714:
        /* <DEDUP_REMOVED lines=35> */
.L_x_12715:
[----:B------:R-:W-:Y:S05]  /*0b50*/  BSYNC.RECONVERGENT B1 ;  /* 0x0000000000017941 */ /* 0x000fea0003800200 */
.L_x_12713:
[----:B------:R-:W-:Y:S02]  /*0b60*/  DADD R8, R8, 1 ;  /* 0x3ff0000008087429 */ /* 0x000fe40000000000 */
[----:B------:R-:W-:-:S08]  /*0b70*/  DMUL R6, R6, 0.5 ;  /* 0x3fe0000006067828 */ /* 0x000fd00000000000 */
[----:B------:R-:W-:-:S11]  /*0b80*/  DMUL R6, R8, R6 ;  /* 0x0000000608067228 */ /* 0x000fd60000000000 */
.L_x_12712:
[----:B------:R-:W-:Y:S05]  /*0b90*/  BSYNC.RECONVERGENT B0 ;  /* 0x0000000000007941 */ /* 0x000fea0003800200 */
.L_x_12711:
        /* <DEDUP_REMOVED lines=82> */
.L_x_12719:
        /* <DEDUP_REMOVED lines=35> */
.L_x_12720:
[----:B------:R-:W-:Y:S05]  /*12f0*/  BSYNC.RECONVERGENT B1 ;  /* 0x0000000000017941 */ /* 0x000fea0003800200 */
.L_x_12718:
[----:B------:R-:W-:Y:S02]  /*1300*/  DADD R8, R8, 1 ;  /* 0x3ff0000008087429 */ /* 0x000fe40000000000 */
[----:B------:R-:W-:-:S08]  /*1310*/  DMUL R16, R16, 0.5 ;  /* 0x3fe0000010107828 */ /* 0x000fd00000000000 */
[----:B------:R-:W-:-:S11]  /*1320*/  DMUL R8, R8, R16 ;  /* 0x0000001008087228 */ /* 0x000fd60000000000 */
.L_x_12717:
[----:B------:R-:W-:Y:S05]  /*1330*/  BSYNC.RECONVERGENT B0 ;  /* 0x0000000000007941 */ /* 0x000fea0003800200 */
.L_x_12716:
        /* <DEDUP_REMOVED lines=82> */
.L_x_12724:
        /* <DEDUP_REMOVED lines=35> */
.L_x_12725:
[----:B------:R-:W-:Y:S05]  /*1a90*/  BSYNC.RECONVERGENT B1 ;  /* 0x0000000000017941 */ /* 0x000fea0003800200 */
.L_x_12723:
[----:B------:R-:W-:Y:S02]  /*1aa0*/  DADD R10, R10, 1 ;  /* 0x3ff000000a0a7429 */ /* 0x000fe40000000000 */
[----:B------:R-:W-:-:S08]  /*1ab0*/  DMUL R18, R18, 0.5 ;  /* 0x3fe0000012127828 */ /* 0x000fd00000000000 */
[----:B------:R-:W-:-:S11]  /*1ac0*/  DMUL R10, R10, R18 ;  /* 0x000000120a0a7228 */ /* 0x000fd60000000000 */
.L_x_12722:
[----:B------:R-:W-:Y:S05]  /*1ad0*/  BSYNC.RECONVERGENT B0 ;  /* 0x0000000000007941 */ /* 0x000fea0003800200 */
.L_x_12721:
        /* <DEDUP_REMOVED lines=82> */
.L_x_12729:
        /* <DEDUP_REMOVED lines=35> */
.L_x_12730:
[----:B------:R-:W-:Y:S05]  /*2230*/  BSYNC.RECONVERGENT B1 ;  /* 0x0000000000017941 */ /* 0x000fea0003800200 */
.L_x_12728:
[----:B------:R-:W-:Y:S02]  /*2240*/  DADD R12, R12, 1 ;  /* 0x3ff000000c0c7429 */ /* 0x000fe40000000000 */
[----:B------:R-:W-:-:S08]  /*2250*/  DMUL R20, R20, 0.5 ;  /* 0x3fe0000014147828 */ /* 0x000fd00000000000 */
[----:B------:R-:W-:-:S11]  /*2260*/  DMUL R12, R12, R20 ;  /* 0x000000140c0c7228 */ /* 0x000fd60000000000 */
.L_x_12727:
[----:B------:R-:W-:Y:S05]  /*2270*/  BSYNC.RECONVERGENT B0 ;  /* 0x0000000000007941 */ /* 0x000fea0003800200 */
.L_x_12726:
        /* <DEDUP_REMOVED lines=82> */
.L_x_12734:
        /* <DEDUP_REMOVED lines=35> */
.L_x_12735:
[----:B------:R-:W-:Y:S05]  /*29d0*/  BSYNC.RECONVERGENT B1 ;  /* 0x0000000000017941 */ /* 0x000fea0003800200 */
.L_x_12733:
[----:B------:R-:W-:Y:S02]  /*29e0*/  DADD R14, R14, 1 ;  /* 0x3ff000000e0e7429 */ /* 0x000fe40000000000 */
[----:B------:R-:W-:-:S08]  /*29f0*/  DMUL R22, R22, 0.5 ;  /* 0x3fe0000016167828 */ /* 0x000fd00000000000 */
[----:B------:R-:W-:-:S11]  /*2a00*/  DMUL R14, R14, R22 ;  /* 0x000000160e0e7228 */ /* 0x000fd60000000000 */
.L_x_12732:
[----:B------:R-:W-:Y:S05]  /*2a10*/  BSYNC.RECONVERGENT B0 ;  /* 0x0000000000007941 */ /* 0x000fea0003800200 */
.L_x_12731:
        /* <DEDUP_REMOVED lines=82> */
.L_x_12739:
        /* <DEDUP_REMOVED lines=35> */
.L_x_12740:
[----:B------:R-:W-:Y:S05]  /*3170*/  BSYNC.RECONVERGENT B1 ;  /* 0x0000000000017941 */ /* 0x000fea0003800200 */
.L_x_12738:
[----:B------:R-:W-:Y:S02]  /*3180*/  DADD R16, R16, 1 ;  /* 0x3ff0000010107429 */ /* 0x000fe40000000000 */
[----:B------:R-:W-:-:S08]  /*3190*/  DMUL R24, R24, 0.5 ;  /* 0x3fe0000018187828 */ /* 0x000fd00000000000 */
[----:B------:R-:W-:-:S11]  /*31a0*/  DMUL R16, R16, R24 ;  /* 0x0000001810107228 */ /* 0x000fd60000000000 */
.L_x_12737:
[----:B------:R-:W-:Y:S05]  /*31b0*/  BSYNC.RECONVERGENT B0 ;  /* 0x0000000000007941 */ /* 0x000fea0003800200 */
.L_x_12736:
        /* <DEDUP_REMOVED lines=82> */
.L_x_12744:
        /* <DEDUP_REMOVED lines=35> */
.L_x_12745:
[----:B------:R-:W-:Y:S05]  /*3910*/  BSYNC.RECONVERGENT B1 ;  /* 0x0000000000017941 */ /* 0x000fea0003800200 */
.L_x_12743:
[----:B------:R-:W-:Y:S02]  /*3920*/  DADD R18, R18, 1 ;  /* 0x3ff0000012127429 */ /* 0x000fe40000000000 */
[----:B------:R-:W-:-:S08]  /*3930*/  DMUL R26, R26, 0.5 ;  /* 0x3fe000001a1a7828 */ /* 0x000fd00000000000 */
[----:B------:R-:W-:-:S11]  /*3940*/  DMUL R18, R18, R26 ;  /* 0x0000001a12127228 */ /* 0x000fd60000000000 */
.L_x_12742:
[----:B------:R-:W-:Y:S05]  /*3950*/  BSYNC.RECONVERGENT B0 ;  /* 0x0000000000007941 */ /* 0x000fea0003800200 */
.L_x_12741:
        /* <DEDUP_REMOVED lines=82> */
.L_x_12749:
        /* <DEDUP_REMOVED lines=35> */
.L_x_12750:
[----:B------:R-:W-:Y:S05]  /*40b0*/  BSYNC.RECONVERGENT B1 ;  /* 0x0000000000017941 */ /* 0x000fea0003800200 */
.L_x_12748:
[----:B------:R-:W-:Y:S02]  /*40c0*/  DADD R20, R20, 1 ;  /* 0x3ff0000014147429 */ /* 0x000fe40000000000 */
[----:B------:R-:W-:-:S08]  /*40d0*/  DMUL R4, R4, 0.5 ;  /* 0x3fe0000004047828 */ /* 0x000fd00000000000 */
[----:B------:R-:W-:-:S11]  /*40e0*/  DMUL R4, R20, R4 ;  /* 0x0000000414047228 */ /* 0x000fd60000000000 */
.L_x_12747:
[----:B------:R-:W-:Y:S05]  /*40f0*/  BSYNC.RECONVERGENT B0 ;  /* 0x0000000000007941 */ /* 0x000fea0003800200 */
.L_x_12746:
        /* <DEDUP_REMOVED lines=21> */
.L_x_12753:
[----:B------:R-:W-:-:S13]  /*4250*/  ISETP.GE.U32.AND P0, PT, R3, R2, PT ;  /* 0x000000020300720c */ /* 0x000fda0003f06070 */
[----:B------:R-:W-:Y:S05]  /*4260*/  @P0 BRA `(.L_x_12755) ;  /* 0x0000000000300947 */ /* 0x000fea0003800000 */
[----:B0-----:R-:W0:Y:S01]  /*4270*/  LDC.64 R6, c[0x0][0x388] ;  /* 0x0000e200ff067b82 */ /* 0x001e220000000a00 */
[----:B------:R-:W-:Y:S01]  /*4280*/  IADD3 R9, PT, PT, R0, R3, RZ ;  /* 0x0000000300097210 */ /* 0x000fe20007ffe0ff */
[----:B------:R-:W-:-:S04]  /*4290*/  VIADD R3, R3, 0x80 ;  /* 0x0000008003037836 */ /* 0x000fc80000000000 */
[----:B0-----:R-:W-:-:S05]  /*42a0*/  IMAD.WIDE.U32 R6, R9, 0x8, R6 ;  /* 0x0000000809067825 */ /* 0x001fca00078e0006 */
[----:B------:R1:W-:Y:S02]  /*42b0*/  STG.E.64 desc[UR4][R6.64], R12 ;  /* 0x0000000c06007986 */ /* 0x0003e4000c101b04 */
.L_x_12754:
[----:B------:R-:W-:-:S13]  /*42c0*/  ISETP.GE.U32.AND P0, PT, R3, R2, PT ;  /* 0x000000020300720c */ /* 0x000fda0003f06070 */
[----:B------:R-:W-:Y:S05]  /*42d0*/  @P0 BRA `(.L_x_12756) ;  /* 0x0000000000340947 */ /* 0x000fea0003800000 */
[----:B01----:R-:W0:Y:S01]  /*42e0*/  LDC.64 R6, c[0x0][0x388] ;  /* 0x0000e200ff067b82 */ /* 0x003e220000000a00 */
[----:B------:R-:W-:Y:S01]  /*42f0*/  IADD3 R9, PT, PT, R0, R3, RZ ;  /* 0x0000000300097210 */ /* 0x000fe20007ffe0ff */
[----:B------:R-:W-:-:S04]  /*4300*/  VIADD R3, R3, 0x80 ;  /* 0x0000008003037836 */ /* 0x000fc80000000000 */
[----:B0-----:R-:W-:-:S05]  /*4310*/  IMAD.WIDE.U32 R6, R9, 0x8, R6 ;  /* 0x0000000809067825 */ /* 0x001fca00078e0006 */
[----:B------:R1:W-:Y:S02]  /*4320*/  STG.E.64 desc[UR4][R6.64], R14 ;  /* 0x0000000e06007986 */ /* 0x0003e4000c101b04 */
.L_x_12755:
        /* <DEDUP_REMOVED lines=8> */
.L_x_12756:
[----:B------:R-:W-:Y:S05]  /*43b0*/  BSYNC.RELIABLE B1 ;  /* 0x0000000000017941 */ /* 0x000fea0003800100 */
.L_x_12752:
[----:B------:R-:W-:-:S13]  /*43c0*/  ISETP.GE.U32.AND P0, PT, R3, R2, PT ;  /* 0x000000020300720c */ /* 0x000fda0003f06070 */
[----:B012---:R-:W0:Y:S01]  /*43d0*/  @!P0 LDC.64 R6, c[0x0][0x388] ;  /* 0x0000e200ff068b82 */ /* 0x007e220000000a00 */
[----:B------:R-:W-:Y:S01]  /*43e0*/  @!P0 IADD3 R9, PT, PT, R0, R3, RZ ;  /* 0x0000000300098210 */ /* 0x000fe20007ffe0ff */
[----:B------:R-:W-:-:S04]  /*43f0*/  @!P0 VIADD R3, R3, 0x80 ;  /* 0x0000008003038836 */ /* 0x000fc80000000000 */
[----:B0-----:R-:W-:-:S05]  /*4400*/  @!P0 IMAD.WIDE.U32 R6, R9, 0x8, R6 ;  /* 0x0000000809068825 */ /* 0x001fca00078e0006 */
[----:B------:R2:W-:Y:S02]  /*4410*/  @!P0 STG.E.64 desc[UR4][R6.64], R18 ;  /* 0x0000001206008986 */ /* 0x0005e4000c101b04 */
.L_x_12757:
[----:B------:R-:W-:Y:S05]  /*4420*/  BSYNC.RECONVERGENT B0 ;  /* 0x0000000000007941 */ /* 0x000fea0003800200 */
.L_x_12751:
        /* <DEDUP_REMOVED lines=8> */
.L_x_12710:
[----:B------:R-:W0:Y:S01]  /*44b0*/  S2R R2, SR_TID.X ;  /* 0x0000000000027919 */ /* 0x000e220000002100 */
[----:B------:R-:W1:Y:S02]  /*44c0*/  LDC.64 R4, c[0x0][0x390] ;  /* 0x0000e400ff047b82 */ /* 0x000e640000000a00 */
[----:B-1----:R-:W-:-:S04]  /*44d0*/  IMAD.WIDE.U32 R4, R0, 0x8, R4 ;  /* 0x0000000800047825 */ /* 0x002fc800078e0004 */
[----:B0-----:R-:W-:-:S05]  /*44e0*/  IMAD.WIDE.U32 R22, R2, 0x20, R4 ;  /* 0x0000002002167825 */ /* 0x001fca00078e0004 */
[----:B------:R-:W2:Y:S04]  /*44f0*/  LDG.E.ENL2.256 R8, R12, desc[UR4][R22.64] ;  /* 0xfe000004160c797e */ /* 0x000ea80008121908 */
        /* <DEDUP_REMOVED lines=80> */
.L_x_12759:
        /* <DEDUP_REMOVED lines=35> */
.L_x_12760:
[----:B------:R-:W-:Y:S05]  /*4c30*/  BSYNC.RECONVERGENT B0 ;  /* 0x0000000000007941 */ /* 0x000fea0003800200 */
.L_x_12758:
        /* <DEDUP_REMOVED lines=75> */
.L_x_12762:
        /* <DEDUP_REMOVED lines=35> */
.L_x_12763:
[----:B------:R-:W-:Y:S05]  /*5320*/  BSYNC.RECONVERGENT B0 ;  /* 0x0000000000007941 */ /* 0x000fea0003800200 */
.L_x_12761:
        /* <DEDUP_REMOVED lines=75> */
.L_x_12765:
        /* <DEDUP_REMOVED lines=35> */
.L_x_12766:
[----:B------:R-:W-:Y:S05]  /*5a10*/  BSYNC.RECONVERGENT B0 ;  /* 0x0000000000007941 */ /* 0x000fea0003800200 */
.L_x_12764:
        /* <DEDUP_REMOVED lines=75> */
.L_x_12768:
        /* <DEDUP_REMOVED lines=35> */
.L_x_12769:
[----:B------:R-:W-:Y:S05]  /*6100*/  BSYNC.RECONVERGENT B0 ;  /* 0x0000000000007941 */ /* 0x000fea0003800200 */
.L_x_12767:
        /* <DEDUP_REMOVED lines=75> */
.L_x_12771:
        /* <DEDUP_REMOVED lines=35> */
.L_x_12772:
[----:B------:R-:W-:Y:S05]  /*67f0*/  BSYNC.RECONVERGENT B0 ;  /* 0x0000000000007941 */ /* 0x000fea0003800200 */
.L_x_12770:
        /* <DEDUP_REMOVED lines=75> */
.L_x_12774:
        /* <DEDUP_REMOVED lines=35> */
.L_x_12775:
[----:B------:R-:W-:Y:S05]  /*6ee0*/  BSYNC.RECONVERGENT B0 ;  /* 0x0000000000007941 */ /* 0x000fea0003800200 */
.L_x_12773:
        /* <DEDUP_REMOVED lines=75> */
.L_x_12777:
        /* <DEDUP_REMOVED lines=35> */
.L_x_12778:
[----:B------:R-:W-:Y:S05]  /*75d0*/  BSYNC.RECONVERGENT B0 ;  /* 0x0000000000007941 */ /* 0x000fea0003800200 */
.L_x_12776:
        /* <DEDUP_REMOVED lines=75> */
.L_x_12780:
        /* <DEDUP_REMOVED lines=35> */
.L_x_12781:
[----:B------:R-:W-:Y:S05]  /*7cc0*/  BSYNC.RECONVERGENT B0 ;  /* 0x0000000000007941 */ /* 0x000fea0003800200 */
.L_x_12779:
[----:B------:R-:W0:Y:S01]  /*7cd0*/  LDC.64 R24, c[0x0][0x388] ;  /* 0x0000e200ff187b82 */ /* 0x000e220000000a00 */
[----:B------:R-:W-:Y:S02]  /*7ce0*/  DMUL R22, R18, 0.5 ;  /* 0x3fe0000012167828 */ /* 0x000fe40000000000 */
[----:B------:R-:W-:-:S08]  /*7cf0*/  DADD R18, R20, 1 ;  /* 0x3ff0000014127429 */ /* 0x000fd00000000000 */
[----:B------:R-:W-:Y:S01]  /*7d00*/  DMUL R18, R18, R22 ;  /* 0x0000001612127228 */ /* 0x000fe20000000000 */
[----:B0-----:R-:W-:-:S04]  /*7d10*/  IMAD.WIDE.U32 R20, R0, 0x8, R24 ;  /* 0x0000000800147825 */ /* 0x001fc800078e0018 */
[----:B------:R-:W-:-:S05]  /*7d20*/  IMAD.WIDE.U32 R20, R2, 0x20, R20 ;  /* 0x0000002002147825 */ /* 0x000fca00078e0014 */
[----:B------:R-:W-:Y:S04]  /*7d30*/  STG.E.ENL2.256 desc[UR4][R20.64], R12, R8 ;  /* 0xf800000c1408797f */ /* 0x000fe8000f121804 */
[----:B------:R-:W-:Y:S01]  /*7d40*/  STG.E.ENL2.256 desc[UR4][R20.64+0x1000], R4, R16 ;  /* 0xf80080041410797f */ /* 0x000fe2000f121804 */
[----:B------:R-:W-:Y:S05]  /*7d50*/  EXIT ;  /* 0x000000000000794d */ /* 0x000fea0003800000 */
.L_x_12782:
        /* <DEDUP_REMOVED lines=10> */
.L_x_12966:


//--------------------- .text._ZN2at6native29vectorized_elementwise_kernelILi8EZZZNS0_18GeluCUDAKernelImplERNS_18TensorIteratorBaseENS0_8GeluTypeEENKUlvE_clEvENKUlvE_clEvEUldE_St5arrayIPcLm2EEEEviT0_T1_ --------------------------
	.section	.text._ZN2at6native29vectorized_elementwise_kernelILi8EZZZNS0_18GeluCUDAKernelImplERNS_18TensorIteratorBaseENS0_8GeluTypeEENKUlvE_clEvENKUlvE_clEvEUldE_St5arrayIPcLm2EEEEviT0_T1_,"ax",@progbits
	.align	128
        .global         _ZN2at6native29vectorized_elementwise_kernelILi8EZZZNS0_18GeluCUDAKernelImplERNS_18TensorIteratorBaseENS0_8GeluTypeEENKUlvE_clEvENKUlvE_clEvEUldE_St5arrayIPcLm2EEEEviT0_T1_
        .type           _ZN2at6native29vectorized_elementwise_kernelILi8EZZZNS0_18GeluCUDAKernelImplERNS_18TensorIteratorBaseENS0_8GeluTypeEENKUlvE_clEvENKUlvE_clEvEUldE_St5arrayIPcLm2EEEEviT0_T1_,@function
        .size           _ZN2at6native29vectorized_elementwise_kernelILi8EZZZNS0_18GeluCUDAKernelImplERNS_18TensorIteratorBaseENS0_8GeluTypeEENKUlvE_clEvENKUlvE_clEvEUldE_St5arrayIPcLm2EEEEviT0_T1_,(.L_x_12967 - _ZN2at6native29vectorized_elementwise_kernelILi8EZZZNS0_18GeluCUDAKernelImplERNS_18TensorIteratorBaseENS0_8GeluTypeEENKUlvE_clEvENKUlvE_clEvEUldE_St5arrayIPcLm2EEEEviT0_T1_)
        .other          _ZN2at6native29vectorized_elementwise_kernelILi8EZZZNS0_18GeluCUDAKernelImplERNS_18TensorIteratorBaseENS0_8GeluTypeEENKUlvE_clEvENKUlvE_clEvEUldE_St5arrayIPcLm2EEEEviT0_T1_,@"STO_CUDA_ENTRY STV_DEFAULT"
_ZN2at6native29vectorized_elementwise_kernelILi8EZZZNS0_18GeluCUDAKernelImplERNS_18TensorIteratorBaseENS0_8GeluTypeEENKUlvE_clEvENKUlvE_clEvEUldE_St5arrayIPcLm2EEEEviT0_T1_:
.text._ZN2at6native29vectorized_elementwise_kernelILi8EZZZNS0_18GeluCUDAKernelImplERNS_18TensorIteratorBaseENS0_8GeluTypeEENKUlvE_clEvENKUlvE_clEvEUldE_St5arrayIPcLm2EEEEviT0_T1_:
        /* <DEDUP_REMOVED lines=146> */
.L_x_12787:
        /* <DEDUP_REMOVED lines=35> */
.L_x_12788:
[----:B------:R-:W-:Y:S05]  /*0b50*/  BSYNC.RECONVERGENT B1 ;  /* 0x0000000000017941 */ /* 0x000fea0003800200 */
.L_x_12786:
[----:B------:R-:W-:Y:S02]  /*0b60*/  DADD R8, R8, 1 ;  /* 0x3ff0000008087429 */ /* 0x000fe40000000000 */
[----:B------:R-:W-:-:S08]  /*0b70*/  DMUL R6, R6, 0.5 ;  /* 0x3fe0000006067828 */ /* 0x000fd00000000000 */
[----:B------:R-:W-:-:S11]  /*0b80*/  DMUL R6, R8, R6 ;  /* 0x0000000608067228 */ /* 0x000fd60000000000 */
.L_x_12785:
[----:B------:R-:W-:Y:S05]  /*0b90*/  BSYNC.RECONVERGENT B0 ;  /* 0x0000000000007941 */ /* 0x000fea0003800200 */
.L_x_12784:
        /* <DEDUP_REMOVED lines=82> */
.L_x_12792:
        /* <DEDUP_REMOVED lines=35> */
.L_x_12793:
[----:B------:R-:W-:Y:S05]  /*12f0*/  BSYNC.RECONVERGENT B1 ;  /* 0x0000000000017941 */ /* 0x000fea0003800200 */
.L_x_12791:
[----:B------:R-:W-:Y:S02]  /*1300*/  DADD R8, R8, 1 ;  /* 0x3ff0000008087429 */ /* 0x000fe40000000000 */
[----:B------:R-:W-:-:S08]  /*1310*/  DMUL R16, R16, 0.5 ;  /* 0x3fe0000010107828 */ /* 0x000fd00000000000 */
[----:B------:R-:W-:-:S11]  /*1320*/  DMUL R8, R8, R16 ;  /* 0x0000001008087228 */ /* 0x000fd60000000000 */
.L_x_12790:
[----:B------:R-:W-:Y:S05]  /*1330*/  BSYNC.RECONVERGENT B0 ;  /* 0x0000000000007941 */ /* 0x000fea0003800200 */
.L_x_12789:
        /* <DEDUP_REMOVED lines=82> */
.L_x_12797:
        /* <DEDUP_REMOVED lines=35> */
.L_x_12798:
[----:B------:R-:W-:Y:S05]  /*1a90*/  BSYNC.RECONVERGENT B1 ;  /* 0x0000000000017941 */ /* 0x000fea0003800200 */
.L_x_12796:
[----:B------:R-:W-:Y:S02]  /*1aa0*/  DADD R10, R10, 1 ;  /* 0x3ff000000a0a7429 */ /* 0x000fe40000000000 */
[----:B------:R-:W-:-:S08]  /*1ab0*/  DMUL R18, R18, 0.5 ;  /* 0x3fe0000012127828 */ /* 0x000fd00000000000 */
[----:B------:R-:W-:-:S11]  /*1ac0*/  DMUL R10, R10, R18 ;  /* 0x000000120a0a7228 */ /* 0x000fd60000000000 */
.L_x_12795:
[----:B------:R-:W-:Y:S05]  /*1ad0*/  BSYNC.RECONVERGENT B0 ;  /* 0x0000000000007941 */ /* 0x000fea0003800200 */
.L_x_12794:
        /* <DEDUP_REMOVED lines=82> */
.L_x_12802:
        /* <DEDUP_REMOVED lines=35> */
.L_x_12803:
[----:B------:R-:W-:Y:S05]  /*2230*/  BSYNC.RECONVERGENT B1 ;  /* 0x0000000000017941 */ /* 0x000fea0003800200 */
.L_x_12801:
[----:B------:R-:W-:Y:S02]  /*2240*/  DADD R12, R12, 1 ;  /* 0x3ff000000c0c7429 */ /* 0x000fe40000000000 */
[----:B------:R-:W-:-:S08]  /*2250*/  DMUL R20, R20, 0.5 ;  /* 0x3fe0000014147828 */ /* 0x000fd00000000000 */
[----:B------:R-:W-:-:S11]  /*2260*/  DMUL R12, R12, R20 ;  /* 0x000000140c0c7228 */ /* 0x000fd60000000000 */
.L_x_12800:
[----:B------:R-:W-:Y:S05]  /*2270*/  BSYNC.RECONVERGENT B0 ;  /* 0x0000000000007941 */ /* 0x000fea0003800200 */
.L_x_12799:
        /* <DEDUP_REMOVED lines=82> */
.L_x_12807:
        /* <DEDUP_REMOVED lines=35> */
.L_x_12808:
[----:B------:R-:W-:Y:S05]  /*29d0*/  BSYNC.RECONVERGENT B1 ;  /* 0x0000000000017941 */ /* 0x000fea0003800200 */
.L_x_12806:
[----:B------:R-:W-:Y:S02]  /*29e0*/  DADD R14, R14, 1 ;  /* 0x3ff000000e0e7429 */ /* 0x000fe40000000000 */
[----:B------:R-:W-:-:S08]  /*29f0*/  DMUL R22, R22, 0.5 ;  /* 0x3fe0000016167828 */ /* 0x000fd00000000000 */
[----:B------:R-:W-:-:S11]  /*2a00*/  DMUL R14, R14, R22 ;  /* 0x000000160e0e7228 */ /* 0x000fd60000000000 */
.L_x_12805:
[----:B------:R-:W-:Y:S05]  /*2a10*/  BSYNC.RECONVERGENT B0 ;  /* 0x0000000000007941 */ /* 0x000fea0003800200 */
.L_x_12804:
        /* <DEDUP_REMOVED lines=82> */
.L_x_12812:
        /* <DEDUP_REMOVED lines=35> */
.L_x_12813:
[----:B------:R-:W-:Y:S05]  /*3170*/  BSYNC.RECONVERGENT B1 ;  /* 0x0000000000017941 */ /* 0x000fea0003800200 */
.L_x_12811:
[----:B------:R-:W-:Y:S02]  /*3180*/  DADD R16, R16, 1 ;  /* 0x3ff0000010107429 */ /* 0x000fe40000000000 */
[----:B------:R-:W-:-:S08]  /*3190*/  DMUL R24, R24, 0.5 ;  /* 0x3fe0000018187828 */ /* 0x000fd00000000000 */
[----:B------:R-:W-:-:S11]  /*31a0*/  DMUL R16, R16, R24 ;  /* 0x0000001810107228 */ /* 0x000fd60000000000 */
.L_x_12810:
[----:B------:R-:W-:Y:S05]  /*31b0*/  BSYNC.RECONVERGENT B0 ;  /* 0x0000000000007941 */ /* 0x000fea0003800200 */
.L_x_12809:
        /* <DEDUP_REMOVED lines=82> */
.L_x_12817:
        /* <DEDUP_REMOVED lines=35> */
.L_x_12818:
[----:B------:R-:W-:Y:S05]  /*3910*/  BSYNC.RECONVERGENT B1 ;  /* 0x0000000000017941 */ /* 0x000fea0003800200 */
.L_x_12816:
[----:B------:R-:W-:Y:S02]  /*3920*/  DADD R18, R18, 1 ;  /* 0x3ff0000012127429 */ /* 0x000fe40000000000 */
[----:B------:R-:W-:-:S08]  /*3930*/  DMUL R26, R26, 0.5 ;  /* 0x3fe000001a1a7828 */ /* 0x000fd00000000000 */
[----:B------:R-:W-:-:S11]  /*3940*/  DMUL R18, R18, R26 ;  /* 0x0000001a12127228 */ /* 0x000fd60000000000 */
.L_x_12815:
[----:B------:R-:W-:Y:S05]  /*3950*/  BSYNC.RECONVERGENT B0 ;  /* 0x0000000000007941 */ /* 0x000fea0003800200 */
.L_x_12814:
        /* <DEDUP_REMOVED lines=82> */
.L_x_12822:
        /* <DEDUP_REMOVED lines=35> */
.L_x_12823:
[----:B------:R-:W-:Y:S05]  /*40b0*/  BSYNC.RECONVERGENT B1 ;  /* 0x0000000000017941 */ /* 0x000fea0003800200 */
.L_x_12821:
[----:B------:R-:W-:Y:S02]  /*40c0*/  DADD R20, R20, 1 ;  /* 0x3ff0000014147429 */ /* 0x000fe40000000000 */
[----:B------:R-:W-:-:S08]  /*40d0*/  DMUL R4, R4, 0.5 ;  /* 0x3fe0000004047828 */ /* 0x000fd00000000000 */
[----:B------:R-:W-:-:S11]  /*40e0*/  DMUL R4, R20, R4 ;  /* 0x0000000414047228 */ /* 0x000fd60000000000 */
.L_x_12820:
[----:B------:R-:W-:Y:S05]  /*40f0*/  BSYNC.RECONVERGENT B0 ;  /* 0x0000000000007941 */ /* 0x000fea0003800200 */
.L_x_12819:
        /* <DEDUP_REMOVED lines=21> */
.L_x_12826:
[----:B------:R-:W-:-:S13]  /*4250*/  ISETP.GE.U32.AND P0, PT, R3, R2, PT ;  /* 0x000000020300720c */ /* 0x000fda0003f06070 */
[----:B------:R-:W-:Y:S05]  /*4260*/  @P0 BRA `(.L_x_12828) ;  /* 0x0000000000300947 */ /* 0x000fea0003800000 */
[----:B0-----:R-:W0:Y:S01]  /*4270*/  LDC.64 R6, c[0x0][0x388] ;  /* 0x0000e200ff067b82 */ /* 0x001e220000000a00 */
[----:B------:R-:W-:Y:S01]  /*4280*/  IADD3 R9, PT, PT, R0, R3, RZ ;  /* 0x0000000300097210 */ /* 0x000fe20007ffe0ff */
[----:B------:R-:W-:-:S04]  /*4290*/  VIADD R3, R3, 0x80 ;  /* 0x0000008003037836 */ /* 0x000fc80000000000 */
[----:B0-----:R-:W-:-:S05]  /*42a0*/  IMAD.WIDE.U32 R6, R9, 0x8, R6 ;  /* 0x0000000809067825 */ /* 0x001fca00078e0006 */
[----:B------:R1:W-:Y:S02]  /*42b0*/  STG.E.64 desc[UR4][R6.64], R12 ;  /* 0x0000000c06007986 */ /* 0x0003e4000c101b04 */
.L_x_12827:
[----:B------:R-:W-:-:S13]  /*42c0*/  ISETP.GE.U32.AND P0, PT, R3, R2, PT ;  /* 0x000000020300720c */ /* 0x000fda0003f06070 */
[----:B------:R-:W-:Y:S05]  /*42d0*/  @P0 BRA `(.L_x_12829) ;  /* 0x0000000000340947 */ /* 0x000fea0003800000 */
[----:B01----:R-:W0:Y:S01]  /*42e0*/  LDC.64 R6, c[0x0][0x388] ;  /* 0x0000e200ff067b82 */ /* 0x003e220000000a00 */
[----:B------:R-:W-:Y:S01]  /*42f0*/  IADD3 R9, PT, PT, R0, R3, RZ ;  /* 0x0000000300097210 */ /* 0x000fe20007ffe0ff */
[----:B------:R-:W-:-:S04]  /*4300*/  VIADD R3, R3, 0x80 ;  /* 0x0000008003037836 */ /* 0x000fc80000000000 */
[----:B0-----:R-:W-:-:S05]  /*4310*/  IMAD.WIDE.U32 R6, R9, 0x8, R6 ;  /* 0x0000000809067825 */ /* 0x001fca00078e0006 */
[----:B------:R1:W-:Y:S02]  /*4320*/  STG.E.64 desc[UR4][R6.64], R14 ;  /* 0x0000000e06007986 */ /* 0x0003e4000c101b04 */
.L_x_12828:
        /* <DEDUP_REMOVED lines=8> */
.L_x_12829:
[----:B------:R-:W-:Y:S05]  /*43b0*/  BSYNC.RELIABLE B1 ;  /* 0x0000000000017941 */ /* 0x000fea0003800100 */
.L_x_12825:
[----:B------:R-:W-:-:S13]  /*43c0*/  ISETP.GE.U32.AND P0, PT, R3, R2, PT ;  /* 0x000000020300720c */ /* 0x000fda0003f06070 */
[----:B012---:R-:W0:Y:S01]  /*43d0*/  @!P0 LDC.64 R6, c[0x0][0x388] ;  /* 0x0000e200ff068b82 */ /* 0x007e220000000a00 */
[----:B------:R-:W-:Y:S01]  /*43e0*/  @!P0 IADD3 R9, PT, PT, R0, R3, RZ ;  /* 0x0000000300098210 */ /* 0x000fe20007ffe0ff */
[----:B------:R-:W-:-:S04]  /*43f0*/  @!P0 VIADD R3, R3, 0x80 ;  /* 0x0000008003038836 */ /* 0x000fc80000000000 */
[----:B0-----:R-:W-:-:S05]  /*4400*/  @!P0 IMAD.WIDE.U32 R6, R9, 0x8, R6 ;  /* 0x0000000809068825 */ /* 0x001fca00078e0006 */
[----:B------:R2:W-:Y:S02]  /*4410*/  @!P0 STG.E.64 desc[UR4][R6.64], R18 ;  /* 0x0000001206008986 */ /* 0x0005e4000c101b04 */
.L_x_12830:
[----:B------:R-:W-:Y:S05]  /*4420*/  BSYNC.RECONVERGENT B0 ;  /* 0x0000000000007941 */ /* 0x000fea0003800200 */
.L_x_12824:
        /* <DEDUP_REMOVED lines=8> */
.L_x_12783:
        /* <DEDUP_REMOVED lines=85> */
.L_x_12832:
        /* <DEDUP_REMOVED lines=35> */
.L_x_12833:
[----:B------:R-:W-:Y:S05]  /*4c30*/  BSYNC.RECONVERGENT B0 ;  /* 0x0000000000007941 */ /* 0x000fea0003800200 */
.L_x_12831:
        /* <DEDUP_REMOVED lines=75> */
.L_x_12835:
        /* <DEDUP_REMOVED lines=35> */
.L_x_12836:
[----:B------:R-:W-:Y:S05]  /*5320*/  BSYNC.RECONVERGENT B0 ;  /* 0x0000000000007941 */ /* 0x000fea0003800200 */
.L_x_12834:
        /* <DEDUP_REMOVED lines=75> */
.L_x_12838:
        /* <DEDUP_REMOVED lines=35> */
.L_x_12839:
[----:B------:R-:W-:Y:S05]  /*5a10*/  BSYNC.RECONVERGENT B0 ;  /* 0x0000000000007941 */ /* 0x000fea0003800200 */
.L_x_12837:
        /* <DEDUP_REMOVED lines=75> */
.L_x_12841:
        /* <DEDUP_REMOVED lines=35> */
.L_x_12842:
[----:B------:R-:W-:Y:S05]  /*6100*/  BSYNC.RECONVERGENT B0 ;  /* 0x0000000000007941 */ /* 0x000fea0003800200 */
.L_x_12840:
        /* <DEDUP_REMOVED lines=75> */
.L_x_12844:
        /* <DEDUP_REMOVED lines=35> */
.L_x_12845:
[----:B------:R-:W-:Y:S05]  /*67f0*/  BSYNC.RECONVERGENT B0 ;  /* 0x0000000000007941 */ /* 0x000fea0003800200 */
.L_x_12843:
        /* <DEDUP_REMOVED lines=75> */
.L_x_12847:
        /* <DEDUP_REMOVED lines=35> */
.L_x_12848:
[----:B------:R-:W-:Y:S05]  /*6ee0*/  BSYNC.RECONVERGENT B0 ;  /* 0x0000000000007941 */ /* 0x000fea0003800200 */
.L_x_12846:
        /* <DEDUP_REMOVED lines=75> */
.L_x_12850:
        /* <DEDUP_REMOVED lines=35> */
.L_x_12851:
[----:B------:R-:W-:Y:S05]  /*75d0*/  BSYNC.RECONVERGENT B0 ;  /* 0x0000000000007941 */ /* 0x000fea0003800200 */
.L_x_12849:
        /* <DEDUP_REMOVED lines=75> */
.L_x_12853:
        /* <DEDUP_REMOVED lines=35> */
.L_x_12854:
[----:B------:R-:W-:Y:S05]  /*7cc0*/  BSYNC.RECONVERGENT B0 ;  /* 0x0000000000007941 */ /* 0x000fea0003800200 */
.L_x_12852:
        /* <DEDUP_REMOVED lines=9> */
.L_x_12855:
        /* <DEDUP_REMOVED lines=10> */
.L_x_12967:


//--------------------- .nv.global.init           --------------------------
	.section	.nv.global.init,"aw",@progbits
.nv.global.init:
	.type		$str$6,@object
	.size		$str$6,(__unnamed_1 - $str$6)
$str$6:
        /*0000*/ 	.byte	0x66, 0x61, 0x6c, 0x73, 0x65, 0x00
	.type		__unnamed_1,@object
	.size		__unnamed_1,(__unnamed_5 - __unnamed_1)
__unnamed_1:
        /*0006*/ 	.byte	0x66, 0x65, 0x74, 0x63, 0x68, 0x5f, 0x61, 0x6e, 0x64, 0x5f, 0x63, 0x61, 0x73, 0x74, 0x00
	.type		__unnamed_5,@object
	.size		__unnamed_5,(__unnamed_3 - __unnamed_5)
__unnamed_5:
        /*0015*/ 	.byte	0x66, 0x65, 0x74, 0x63, 0x68, 0x5f, 0x61, 0x6e, 0x64, 0x5f, 0x63, 0x61, 0x73, 0x74, 0x00
	.type		__unnamed_3,@object
	.size		__unnamed_3,(__unnamed_7 - __unnamed_3)
__unnamed_3:
        /*0024*/ 	.byte	0x66, 0x65, 0x74, 0x63, 0x68, 0x5f, 0x61, 0x6e, 0x64, 0x5f, 0x63, 0x61, 0x73, 0x74, 0x00
	.type		__unnamed_7,@object
	.size		__unnamed_7,(__unnamed_2 - __unnamed_7)
__unnamed_7:
        /*0033*/ 	.byte	0x66, 0x65, 0x74, 0x63, 0x68, 0x5f, 0x61, 0x6e, 0x64, 0x5f, 0x63, 0x61, 0x73, 0x74, 0x00
	.type		__unnamed_2,@object
	.size		__unnamed_2,(__unnamed_6 - __unnamed_2)
__unnamed_2:
        /*0042*/ 	.byte	0x63, 0x61, 0x73, 0x74, 0x5f, 0x61, 0x6e, 0x64, 0x5f, 0x73, 0x74, 0x6f, 0x72, 0x65, 0x00
	.type		__unnamed_6,@object
	.size		__unnamed_6,(__unnamed_4 - __unnamed_6)
__unnamed_6:
        /*0051*/ 	.byte	0x63, 0x61, 0x73, 0x74, 0x5f, 0x61, 0x6e, 0x64, 0x5f, 0x73, 0x74, 0x6f, 0x72, 0x65, 0x00
	.type		__unnamed_4,@object
	.size		__unnamed_4,(__unnamed_8 - __unnamed_4)
__unnamed_4:
        /*0060*/ 	.byte	0x63, 0x61, 0x73, 0x74, 0x5f, 0x61, 0x6e, 0x64, 0x5f, 0x73, 0x74, 0x6f, 0x72, 0x65, 0x00
	.type		__unnamed_8,@object
	.size		__unnamed_8,($str$7 - __unnamed_8)
__unnamed_8:
        /*006f*/ 	.byte	0x63, 0x61, 0x73, 0x74, 0x5f, 0x61, 0x6e, 0x64, 0x5f, 0x73, 0x74, 0x6f, 0x72, 0x65, 0x00
	.type		$str$7,@object
	.size		$str$7,(.L_37 - $str$7)
$str$7:
        /*007e*/ 	.byte	0x2f, 0x72, 0x6f, 0x6f, 0x74, 0x2f, 0x2e, 0x70, 0x79, 0x65, 0x6e, 0x76, 0x2f, 0x76, 0x65, 0x72
        /*008e*/ 	.byte	0x73, 0x69, 0x6f, 0x6e, 0x73, 0x2f, 0x33, 0x2e, 0x31, 0x33, 0x2e, 0x31, 0x32, 0x2f, 0x6c, 0x69
        /*009e*/ 	.byte	0x62, 0x2f, 0x70, 0x79, 0x74, 0x68, 0x6f, 0x6e, 0x33, 0x2e, 0x31, 0x33, 0x2f, 0x73, 0x69, 0x74
        /*00ae*/ 	.byte	0x65, 0x2d, 0x70, 0x61, 0x63, 0x6b, 0x61, 0x67, 0x65, 0x73, 0x2f, 0x74, 0x6f, 0x72, 0x63, 0x68
        /*00be*/ 	.byte	0x2f, 0x69, 0x6e, 0x63, 0x6c, 0x75, 0x64, 0x65, 0x2f, 0x63, 0x31, 0x30, 0x2f, 0x63, 0x6f, 0x72
        /*00ce*/ 	.byte	0x65, 0x2f, 0x44, 0x79, 0x6e, 0x61, 0x6d, 0x69, 0x63, 0x43, 0x61, 0x73, 0x74, 0x2e, 0x68, 0x00
.L_37:


//--------------------- .nv.shared.reserved.0     --------------------------
	.section	.nv.shared.reserved.0,"aw",@nobits
	.weak		__nv_reservedSMEM_offset_0_alias
	.size		__nv_reservedSMEM_offset_0_alias, 0, 64
	.other		__nv_reservedSMEM_offset_0_alias,@"STO_CUDA_RESERVED_SHARED STV_DEFAULT"
__nv_reservedSMEM_offset_0_alias:
	.zero		0
	.zero		64


//--------------------- .nv.global                --------------------------
	.section	.nv.global,"aw",@nobits
.nv.global:
	.type		_ZN54_INTERNAL_629d0306_23_ActivationGeluKernel_cu_efc443544cuda3std3__48in_placeE,@object
	.size		_ZN54_INTERNAL_629d0306_23_ActivationGeluKernel_cu_efc443544cuda3std3__48in_placeE,(_ZN54_INTERNAL_629d0306_23_ActivationGeluKernel_cu_efc443544cuda3std6ranges3__45__cpo8distanceE - _ZN54_INTERNAL_629d0306_23_ActivationGeluKernel_cu_efc443544cuda3std3__48in_placeE)
_ZN54_INTERNAL_629d0306_23_ActivationGeluKernel_cu_efc443544cuda3std3__48in_placeE:
	.zero		1
	.type		_ZN54_INTERNAL_629d0306_23_ActivationGeluKernel_cu_efc443544cuda3std6ranges3__45__cpo8distanceE,@object
	.size		_ZN54_INTERNAL_629d0306_23_ActivationGeluKernel_cu_efc443544cuda3std6ranges3__45__cpo8distanceE,(_ZN54_INTERNAL_629d0306_23_ActivationGeluKernel_cu_efc443544cuda3std3__45__cpo3endE - _ZN54_INTERNAL_629d0306_23_ActivationGeluKernel_cu_efc443544cuda3std6ranges3__45__cpo8distanceE)
_ZN54_INTERNAL_629d0306_23_ActivationGeluKernel_cu_efc443544cuda3std6ranges3__45__cpo8distanceE:
	.zero		1
	.type		_ZN54_INTERNAL_629d0306_23_ActivationGeluKernel_cu_efc443544cuda3std3__45__cpo3endE,@object
	.size		_ZN54_INTERNAL_629d0306_23_ActivationGeluKernel_cu_efc443544cuda3std3__45__cpo3endE,(_ZN54_INTERNAL_629d0306_23_ActivationGeluKernel_cu_efc443544cuda3std6ranges3__45__cpo7advanceE - _ZN54_INTERNAL_629d0306_23_ActivationGeluKernel_cu_efc443544cuda3std3__45__cpo3endE)
_ZN54_INTERNAL_629d0306_23_ActivationGeluKernel_cu_efc443544cuda3std3__45__cpo3endE:
	.zero		1
	.type		_ZN54_INTERNAL_629d0306_23_ActivationGeluKernel_cu_efc443544cuda3std6ranges3__45__cpo7advanceE,@object
	.size		_ZN54_INTERNAL_629d0306_23_ActivationGeluKernel_cu_efc443544cuda3std6ranges3__45__cpo7advanceE,(_ZN54_INTERNAL_629d0306_23_ActivationGeluKernel_cu_efc443544cuda3std3__45__cpo4rendE - _ZN54_INTERNAL_629d0306_23_ActivationGeluKernel_cu_efc443544cuda3std6ranges3__45__cpo7advanceE)
_ZN54_INTERNAL_629d0306_23_ActivationGeluKernel_cu_efc443544cuda3std6ranges3__45__cpo7advanceE:
	.zero		1
	.type		_ZN54_INTERNAL_629d0306_23_ActivationGeluKernel_cu_efc443544cuda3std3__45__cpo4rendE,@object
	.size		_ZN54_INTERNAL_629d0306_23_ActivationGeluKernel_cu_efc443544cuda3std3__45__cpo4rendE,(_ZN54_INTERNAL_629d0306_23_ActivationGeluKernel_cu_efc443544cuda3std6ranges3__45__cpo4dataE - _ZN54_INTERNAL_629d0306_23_ActivationGeluKernel_cu_efc443544cuda3std3__45__cpo4rendE)
_ZN54_INTERNAL_629d0306_23_ActivationGeluKernel_cu_efc443544cuda3std3__45__cpo4rendE:
	.zero		1
	.type		_ZN54_INTERNAL_629d0306_23_ActivationGeluKernel_cu_efc443544cuda3std6ranges3__45__cpo4dataE,@object
	.size		_ZN54_INTERNAL_629d0306_23_ActivationGeluKernel_cu_efc443544cuda3std6ranges3__45__cpo4dataE,(_ZN54_INTERNAL_629d0306_23_ActivationGeluKernel_cu_efc443544cuda3std6ranges3__45__cpo5beginE - _ZN54_INTERNAL_629d0306_23_ActivationGeluKernel_cu_efc443544cuda3std6ranges3__45__cpo4dataE)
_ZN54_INTERNAL_629d0306_23_ActivationGeluKernel_cu_efc443544cuda3std6ranges3__45__cpo4dataE:
	.zero		1
	.type		_ZN54_INTERNAL_629d0306_23_ActivationGeluKernel_cu_efc443544cuda3std6ranges3__45__cpo5beginE,@object
	.size		_ZN54_INTERNAL_629d0306_23_ActivationGeluKernel_cu_efc443544cuda3std6ranges3__45__cpo5beginE,(_ZN54_INTERNAL_629d0306_23_ActivationGeluKernel_cu_efc443544cuda3std3__45__cpo5crendE - _ZN54_INTERNAL_629d0306_23_ActivationGeluKernel_cu_efc443544cuda3std6ranges3__45__cpo5beginE)
_ZN54_INTERNAL_629d0306_23_ActivationGeluKernel_cu_efc443544cuda3std6ranges3__45__cpo5beginE:
	.zero		1
	.type		_ZN54_INTERNAL_629d0306_23_ActivationGeluKernel_cu_efc443544cuda3std3__45__cpo5crendE,@object
	.size		_ZN54_INTERNAL_629d0306_23_ActivationGeluKernel_cu_efc443544cuda3std3__45__cpo5crendE,(_ZN54_INTERNAL_629d0306_23_ActivationGeluKernel_cu_efc443544cuda3std6ranges3__45__cpo4sizeE - _ZN54_INTERNAL_629d0306_23_ActivationGeluKernel_cu_efc443544cuda3std3__45__cpo5crendE)
_ZN54_INTERNAL_629d0306_23_ActivationGeluKernel_cu_efc443544cuda3std3__45__cpo5crendE:
	.zero		1
	.type		_ZN54_INTERNAL_629d0306_23_ActivationGeluKernel_cu_efc443544cuda3std6ranges3__45__cpo4sizeE,@object
	.size		_ZN54_INTERNAL_629d0306_23_ActivationGeluKernel_cu_efc443544cuda3std6ranges3__45__cpo4sizeE,(_ZN54_INTERNAL_629d0306_23_ActivationGeluKernel_cu_efc443544cuda3std3__456_GLOBAL__N__629d0306_23_ActivationGeluKernel_cu_efc443546ignoreE - _ZN54_INTERNAL_629d0306_23_ActivationGeluKernel_cu_efc443544cuda3std6ranges3__45__cpo4sizeE)
_ZN54_INTERNAL_629d0306_23_ActivationGeluKernel_cu_efc443544cuda3std6ranges3__45__cpo4sizeE:
	.zero		1
	.type		_ZN54_INTERNAL_629d0306_23_ActivationGeluKernel_cu_efc443544cuda3std3__456_GLOBAL__N__629d0306_23_ActivationGeluKernel_cu_efc443546ignoreE,@object
	.size		_ZN54_INTERNAL_629d0306_23_ActivationGeluKernel_cu_efc443544cuda3std3__456_GLOBAL__N__629d0306_23_ActivationGeluKernel_cu_efc443546ignoreE,(_ZN54_INTERNAL_629d0306_23_ActivationGeluKernel_cu_efc443544cuda3std6ranges3__45__cpo6cbeginE - _ZN54_INTERNAL_629d0306_23_ActivationGeluKernel_cu_efc443544cuda3std3__456_GLOBAL__N__629d0306_23_ActivationGeluKernel_cu_efc443546ignoreE)
_ZN54_INTERNAL_629d0306_23_ActivationGeluKernel_cu_efc443544cuda3std3__456_GLOBAL__N__629d0306_23_ActivationGeluKernel_cu_efc443546ignoreE:
	.zero		1
	.type		_ZN54_INTERNAL_629d0306_23_ActivationGeluKernel_cu_efc443544cuda3std6ranges3__45__cpo6cbeginE,@object
	.size		_ZN54_INTERNAL_629d0306_23_ActivationGeluKernel_cu_efc443544cuda3std6ranges3__45__cpo6cbeginE,(_ZN54_INTERNAL_629d0306_23_ActivationGeluKernel_cu_efc443544cuda3std3__45__cpo4cendE - _ZN54_INTERNAL_629d0306_23_ActivationGeluKernel_cu_efc443544cuda3std6ranges3__45__cpo6cbeginE)
_ZN54_INTERNAL_629d0306_23_ActivationGeluKernel_cu_efc443544cuda3std6ranges3__45__cpo6cbeginE:
	.zero		1
	.type		_ZN54_INTERNAL_629d0306_23_ActivationGeluKernel_cu_efc443544cuda3std3__45__cpo4cendE,@object
	.size		_ZN54_INTERNAL_629d0306_23_ActivationGeluKernel_cu_efc443544cuda3std3__45__cpo4cendE,(_ZN54_INTERNAL_629d0306_23_ActivationGeluKernel_cu_efc443544cuda3std6ranges3__45__cpo4nextE - _ZN54_INTERNAL_629d0306_23_ActivationGeluKernel_cu_efc443544cuda3std3__45__cpo4cendE)
_ZN54_INTERNAL_629d0306_23_ActivationGeluKernel_cu_efc443544cuda3std3__45__cpo4cendE:
	.zero		1
	.type		_ZN54_INTERNAL_629d0306_23_ActivationGeluKernel_cu_efc443544cuda3std6ranges3__45__cpo4nextE,@object
	.size		_ZN54_INTERNAL_629d0306_23_ActivationGeluKernel_cu_efc443544cuda3std6ranges3__45__cpo4nextE,(_ZN54_INTERNAL_629d0306_23_ActivationGeluKernel_cu_efc443544cuda3std6ranges3__45__cpo4swapE - _ZN54_INTERNAL_629d0306_23_ActivationGeluKernel_cu_efc443544cuda3std6ranges3__45__cpo4nextE)
_ZN54_INTERNAL_629d0306_23_ActivationGeluKernel_cu_efc443544cuda3std6ranges3__45__cpo4nextE:
	.zero		1
	.type		_ZN54_INTERNAL_629d0306_23_ActivationGeluKernel_cu_efc443544cuda3std6ranges3__45__cpo4swapE,@object
	.size		_ZN54_INTERNAL_629d0306_23_ActivationGeluKernel_cu_efc443544cuda3std6ranges3__45__cpo4swapE,(_ZN54_INTERNAL_629d0306_23_ActivationGeluKernel_cu_efc443544cuda3std3__420unreachable_sentinelE - _ZN54_INTERNAL_629d0306_23_ActivationGeluKernel_cu_efc443544cuda3std6ranges3__45__cpo4swapE)
_ZN54_INTERNAL_629d0306_23_ActivationGeluKernel_cu_efc443544cuda3std6ranges3__45__cpo4swapE:
	.zero		1
	.type		_ZN54_INTERNAL_629d0306_23_ActivationGeluKernel_cu_efc443544cuda3std3__420unreachable_sentinelE,@object
	.size		_ZN54_INTERNAL_629d0306_23_ActivationGeluKernel_cu_efc443544cuda3std3__420unreachable_sentinelE,(_ZN54_INTERNAL_629d0306_23_ActivationGeluKernel_cu_efc443546thrust24THRUST_300001_SM_1000_NS6system6detail10sequential3seqE - _ZN54_INTERNAL_629d0306_23_ActivationGeluKernel_cu_efc443544cuda3std3__420unreachable_sentinelE)
_ZN54_INTERNAL_629d0306_23_ActivationGeluKernel_cu_efc443544cuda3std3__420unreachable_sentinelE:
	.zero		1
	.type		_ZN54_INTERNAL_629d0306_23_ActivationGeluKernel_cu_efc443546thrust24THRUST_300001_SM_1000_NS6system6detail10sequential3seqE,@object
	.size		_ZN54_INTERNAL_629d0306_23_ActivationGeluKernel_cu_efc443546thrust24THRUST_300001_SM_1000_NS6system6detail10sequential3seqE,(_ZN54_INTERNAL_629d0306_23_ActivationGeluKernel_cu_efc443544cuda3std3__45__cpo6cbeginE - _ZN54_INTERNAL_629d0306_23_ActivationGeluKernel_cu_efc443546thrust24THRUST_300001_SM_1000_NS6system6detail10sequential3seqE)
_ZN54_INTERNAL_629d0306_23_ActivationGeluKernel_cu_efc443546thrust24THRUST_300001_SM_1000_NS6system6detail10sequential3seqE:
	.zero		1
	.type		_ZN54_INTERNAL_629d0306_23_ActivationGeluKernel_cu_efc443544cuda3std3__45__cpo6cbeginE,@object
	.size		_ZN54_INTERNAL_629d0306_23_ActivationGeluKernel_cu_efc443544cuda3std3__45__cpo6cbeginE,(_ZN54_INTERNAL_629d0306_23_ActivationGeluKernel_cu_efc443544cuda3std6ranges3__45__cpo9iter_swapE - _ZN54_INTERNAL_629d0306_23_ActivationGeluKernel_cu_efc443544cuda3std3__45__cpo6cbeginE)
_ZN54_INTERNAL_629d0306_23_ActivationGeluKernel_cu_efc443544cuda3std3__45__cpo6cbeginE:
	.zero		1
	.type		_ZN54_INTERNAL_629d0306_23_ActivationGeluKernel_cu_efc443544cuda3std6ranges3__45__cpo9iter_swapE,@object
	.size		_ZN54_INTERNAL_629d0306_23_ActivationGeluKernel_cu_efc443544cuda3std6ranges3__45__cpo9iter_swapE,(_ZN54_INTERNAL_629d0306_23_ActivationGeluKernel_cu_efc443544cuda3std3__45__cpo7crbeginE - _ZN54_INTERNAL_629d0306_23_ActivationGeluKernel_cu_efc443544cuda3std6ranges3__45__cpo9iter_swapE)
_ZN54_INTERNAL_629d0306_23_ActivationGeluKernel_cu_efc443544cuda3std6ranges3__45__cpo9iter_swapE:
	.zero		1
	.type		_ZN54_INTERNAL_629d0306_23_ActivationGeluKernel_cu_efc443544cuda3std3__45__cpo7crbeginE,@object
	.size		_ZN54_INTERNAL_629d0306_23_ActivationGeluKernel_cu_efc443544cuda3std3__45__cpo7crbeginE,(_ZN54_INTERNAL_629d0306_23_ActivationGeluKernel_cu_efc443544cuda3std6ranges3__45__cpo5cdataE - _ZN54_INTERNAL_629d0306_23_ActivationGeluKernel_cu_efc443544cuda3std3__45__cpo7crbeginE)
_ZN54_INTERNAL_629d0306_23_ActivationGeluKernel_cu_efc443544cuda3std3__45__cpo7crbeginE:
	.zero		1
	.type		_ZN54_INTERNAL_629d0306_23_ActivationGeluKernel_cu_efc443544cuda3std6ranges3__45__cpo5cdataE,@object
	.size		_ZN54_INTERNAL_629d0306_23_ActivationGeluKernel_cu_efc443544cuda3std6ranges3__45__cpo5cdataE,(_ZN54_INTERNAL_629d0306_23_ActivationGeluKernel_cu_efc443544cuda3std6ranges3__45__cpo3endE - _ZN54_INTERNAL_629d0306_23_ActivationGeluKernel_cu_efc443544cuda3std6ranges3__45__cpo5cdataE)
_ZN54_INTERNAL_629d0306_23_ActivationGeluKernel_cu_efc443544cuda3std6ranges3__45__cpo5cdataE:
	.zero		1
	.type		_ZN54_INTERNAL_629d0306_23_ActivationGeluKernel_cu_efc443544cuda3std6ranges3__45__cpo3endE,@object
	.size		_ZN54_INTERNAL_629d0306_23_ActivationGeluKernel_cu_efc443544cuda3std6ranges3__45__cpo3endE,(_ZN54_INTERNAL_629d0306_23_ActivationGeluKernel_cu_efc443544cuda3std3__419piecewise_constructE - _ZN54_INTERNAL_629d0306_23_ActivationGeluKernel_cu_efc443544cuda3std6ranges3__45__cpo3endE)
_ZN54_INTERNAL_629d0306_23_ActivationGeluKernel_cu_efc443544cuda3std6ranges3__45__cpo3endE:
	.zero		1
	.type		_ZN54_INTERNAL_629d0306_23_ActivationGeluKernel_cu_efc443544cuda3std3__419piecewise_constructE,@object
	.size		_ZN54_INTERNAL_629d0306_23_ActivationGeluKernel_cu_efc443544cuda3std3__419piecewise_constructE,(_ZN54_INTERNAL_629d0306_23_ActivationGeluKernel_cu_efc443544cuda3std6ranges3__45__cpo5ssizeE - _ZN54_INTERNAL_629d0306_23_ActivationGeluKernel_cu_efc443544cuda3std3__419piecewise_constructE)
_ZN54_INTERNAL_629d0306_23_ActivationGeluKernel_cu_efc443544cuda3std3__419piecewise_constructE:
	.zero		1
	.type		_ZN54_INTERNAL_629d0306_23_ActivationGeluKernel_cu_efc443544cuda3std6ranges3__45__cpo5ssizeE,@object
	.size		_ZN54_INTERNAL_629d0306_23_ActivationGeluKernel_cu_efc443544cuda3std6ranges3__45__cpo5ssizeE,(_ZN54_INTERNAL_629d0306_23_ActivationGeluKernel_cu_efc443544cuda3std3__45__cpo5beginE - _ZN54_INTERNAL_629d0306_23_ActivationGeluKernel_cu_efc443544cuda3std6ranges3__45__cpo5ssizeE)
_ZN54_INTERNAL_629d0306_23_ActivationGeluKernel_cu_efc443544cuda3std6ranges3__45__cpo5ssizeE:
	.zero		1
	.type		_ZN54_INTERNAL_629d0306_23_ActivationGeluKernel_cu_efc443544cuda3std3__45__cpo5beginE,@object
	.size		_ZN54_INTERNAL_629d0306_23_ActivationGeluKernel_cu_efc443544cuda3std3__45__cpo5beginE,(_ZN54_INTERNAL_629d0306_23_ActivationGeluKernel_cu_efc443544cuda3std6ranges3__45__cpo4cendE - _ZN54_INTERNAL_629d0306_23_ActivationGeluKernel_cu_efc443544cuda3std3__45__cpo5beginE)
_ZN54_INTERNAL_629d0306_23_ActivationGeluKernel_cu_efc443544cuda3std3__45__cpo5beginE:
	.zero		1
	.type		_ZN54_INTERNAL_629d0306_23_ActivationGeluKernel_cu_efc443544cuda3std6ranges3__45__cpo4cendE,@object
	.size		_ZN54_INTERNAL_629d0306_23_ActivationGeluKernel_cu_efc443544cuda3std6ranges3__45__cpo4cendE,(_ZN54_INTERNAL_629d0306_23_ActivationGeluKernel_cu_efc443544cuda3std3__45__cpo6rbeginE - _ZN54_INTERNAL_629d0306_23_ActivationGeluKernel_cu_efc443544cuda3std6ranges3__45__cpo4cendE)
_ZN54_INTERNAL_629d0306_23_ActivationGeluKernel_cu_efc443544cuda3std6ranges3__45__cpo4cendE:
	.zero		1
	.type		_ZN54_INTERNAL_629d0306_23_ActivationGeluKernel_cu_efc443544cuda3std3__45__cpo6rbeginE,@object
	.size		_ZN54_INTERNAL_629d0306_23_ActivationGeluKernel_cu_efc443544cuda3std3__45__cpo6rbeginE,(_ZN54_INTERNAL_629d0306_23_ActivationGeluKernel_cu_efc443544cuda3std6ranges3__45__cpo4prevE - _ZN54_INTERNAL_629d0306_23_ActivationGeluKernel_cu_efc443544cuda3std3__45__cpo6rbeginE)
_ZN54_INTERNAL_629d0306_23_ActivationGeluKernel_cu_efc443544cuda3std3__45__cpo6rbeginE:
	.zero		1
	.type		_ZN54_INTERNAL_629d0306_23_ActivationGeluKernel_cu_efc443544cuda3std6ranges3__45__cpo4prevE,@object
	.size		_ZN54_INTERNAL_629d0306_23_ActivationGeluKernel_cu_efc443544cuda3std6ranges3__45__cpo4prevE,(_ZN54_INTERNAL_629d0306_23_ActivationGeluKernel_cu_efc443544cuda3std6ranges3__45__cpo9iter_moveE - _ZN54_INTERNAL_629d0306_23_ActivationGeluKernel_cu_efc443544cuda3std6ranges3__45__cpo4prevE)
_ZN54_INTERNAL_629d0306_23_ActivationGeluKernel_cu_efc443544cuda3std6ranges3__45__cpo4prevE:
	.zero		1
	.type		_ZN54_INTERNAL_629d0306_23_ActivationGeluKernel_cu_efc443544cuda3std6ranges3__45__cpo9iter_moveE,@object
	.size		_ZN54_INTERNAL_629d0306_23_ActivationGeluKernel_cu_efc443544cuda3std6ranges3__45__cpo9iter_moveE,(.L_21 - _ZN54_INTERNAL_629d0306_23_ActivationGeluKernel_cu_efc443544cuda3std6ranges3__45__cpo9iter_moveE)
_ZN54_INTERNAL_629d0306_23_ActivationGeluKernel_cu_efc443544cuda3std6ranges3__45__cpo9iter_moveE:
	.zero		1
.L_21:


//--------------------- .nv.constant0._ZN2at6native18elementwise_kernelILi128ELi4EZNS0_15gpu_kernel_implIZZZNS0_26GeluBackwardCUDAKernelImplERNS_18TensorIteratorBaseENS0_8GeluTypeEENKUlvE0_clEvENKUlvE2_clEvEUlN3c108BFloat16ES9_E_EEvS4_RKT_EUliE_EEviT1_ --------------------------
	.section	.nv.constant0._ZN2at6native18elementwise_kernelILi128ELi4EZNS0_15gpu_kernel_implIZZZNS0_26GeluBackwardCUDAKernelImplERNS_18TensorIteratorBaseENS0_8GeluTypeEENKUlvE0_clEvENKUlvE2_clEvEUlN3c108BFloat16ES9_E_EEvS4_RKT_EUliE_EEviT1_,"a",@progbits
	.sectionflags	@""
	.align	4
.nv.constant0._ZN2at6native18elementwise_kernelILi128ELi4EZNS0_15gpu_kernel_implIZZZNS0_26GeluBackwardCUDAKernelImplERNS_18TensorIteratorBaseENS0_8GeluTypeEENKUlvE0_clEvENKUlvE2_clEvEUlN3c108BFloat16ES9_E_EEvS4_RKT_EUliE_EEviT1_:
	.zero		1552


//--------------------- .nv.constant0._ZN2at6native27unrolled_elementwise_kernelIZZZNS0_26GeluBackwardCUDAKernelImplERNS_18TensorIteratorBaseENS0_8GeluTypeEENKUlvE0_clEvENKUlvE2_clEvEUlN3c108BFloat16ES8_E_St5arrayIPcLm3EELi4E23TrivialOffsetCalculatorILi2EjESD_ILi1EjENS0_6memory12LoadWithCastILi2EEENSG_13StoreWithCastILi1EEEEEviT_T0_T2_T3_T4_T5_ --------------------------
	.section	.nv.constant0._ZN2at6native27unrolled_elementwise_kernelIZZZNS0_26GeluBackwardCUDAKernelImplERNS_18TensorIteratorBaseENS0_8GeluTypeEENKUlvE0_clEvENKUlvE2_clEvEUlN3c108BFloat16ES8_E_St5arrayIPcLm3EELi4E23TrivialOffsetCalculatorILi2EjESD_ILi1EjENS0_6memory12LoadWithCastILi2EEENSG_13StoreWithCastILi1EEEEEviT_T0_T2_T3_T4_T5_,"a",@progbits
	.sectionflags	@""
	.align	4
.nv.constant0._ZN2at6native27unrolled_elementwise_kernelIZZZNS0_26GeluBackwardCUDAKernelImplERNS_18TensorIteratorBaseENS0_8GeluTypeEENKUlvE0_clEvENKUlvE2_clEvEUlN3c108BFloat16ES8_E_St5arrayIPcLm3EELi4E23TrivialOffsetCalculatorILi2EjESD_ILi1EjENS0_6memory12LoadWithCastILi2EEENSG_13StoreWithCastILi1EEEEEviT_T0_T2_T3_T4_T5_:
	.zero		952


//--------------------- .nv.constant0._ZN2at6native18elementwise_kernelILi128ELi4EZNS0_22gpu_kernel_impl_nocastIZZZNS0_26GeluBackwardCUDAKernelImplERNS_18TensorIteratorBaseENS0_8GeluTypeEENKUlvE0_clEvENKUlvE2_clEvEUlN3c108BFloat16ES9_E_EEvS4_RKT_EUliE_EEviT1_ --------------------------
	.section	.nv.constant0._ZN2at6native18elementwise_kernelILi128ELi4EZNS0_22gpu_kernel_impl_nocastIZZZNS0_26GeluBackwardCUDAKernelImplERNS_18TensorIteratorBaseENS0_8GeluTypeEENKUlvE0_clEvENKUlvE2_clEvEUlN3c108BFloat16ES9_E_EEvS4_RKT_EUliE_EEviT1_,"a",@progbits
	.sectionflags	@""
	.align	4
.nv.constant0._ZN2at6native18elementwise_kernelILi128ELi4EZNS0_22gpu_kernel_impl_nocastIZZZNS0_26GeluBackwardCUDAKernelImplERNS_18TensorIteratorBaseENS0_8GeluTypeEENKUlvE0_clEvENKUlvE2_clEvEUlN3c108BFloat16ES9_E_EEvS4_RKT_EUliE_EEviT1_:
	.zero		1552


//--------------------- .nv.constant0._ZN2at6native27unrolled_elementwise_kernelIZZZNS0_26GeluBackwardCUDAKernelImplERNS_18TensorIteratorBaseENS0_8GeluTypeEENKUlvE0_clEvENKUlvE2_clEvEUlN3c108BFloat16ES8_E_St5arrayIPcLm3EELi4E23TrivialOffsetCalculatorILi2EjESD_ILi1EjENS0_6memory15LoadWithoutCastENSG_16StoreWithoutCastEEEviT_T0_T2_T3_T4_T5_ --------------------------
	.section	.nv.constant0._ZN2at6native27unrolled_elementwise_kernelIZZZNS0_26GeluBackwardCUDAKernelImplERNS_18TensorIteratorBaseENS0_8GeluTypeEENKUlvE0_clEvENKUlvE2_clEvEUlN3c108BFloat16ES8_E_St5arrayIPcLm3EELi4E23TrivialOffsetCalculatorILi2EjESD_ILi1EjENS0_6memory15LoadWithoutCastENSG_16StoreWithoutCastEEEviT_T0_T2_T3_T4_T5_,"a",@progbits
	.sectionflags	@""
	.align	4
.nv.constant0._ZN2at6native27unrolled_elementwise_kernelIZZZNS0_26GeluBackwardCUDAKernelImplERNS_18TensorIteratorBaseENS0_8GeluTypeEENKUlvE0_clEvENKUlvE2_clEvEUlN3c108BFloat16ES8_E_St5arrayIPcLm3EELi4E23TrivialOffsetCalculatorILi2EjESD_ILi1EjENS0_6memory15LoadWithoutCastENSG_16StoreWithoutCastEEEviT_T0_T2_T3_T4_T5_:
	.zero		932


//--------------------- .nv.constant0._ZN2at6native29vectorized_elementwise_kernelILi2EZZZNS0_26GeluBackwardCUDAKernelImplERNS_18TensorIteratorBaseENS0_8GeluTypeEENKUlvE0_clEvENKUlvE2_clEvEUlN3c108BFloat16ES8_E_St5arrayIPcLm3EEEEviT0_T1_ --------------------------
	.section	.nv.constant0._ZN2at6native29vectorized_elementwise_kernelILi2EZZZNS0_26GeluBackwardCUDAKernelImplERNS_18TensorIteratorBaseENS0_8GeluTypeEENKUlvE0_clEvENKUlvE2_clEvEUlN3c108BFloat16ES8_E_St5arrayIPcLm3EEEEviT0_T1_,"a",@progbits
	.sectionflags	@""
	.align	4
.nv.constant0._ZN2at6native29vectorized_elementwise_kernelILi2EZZZNS0_26GeluBackwardCUDAKernelImplERNS_18TensorIteratorBaseENS0_8GeluTypeEENKUlvE0_clEvENKUlvE2_clEvEUlN3c108BFloat16ES8_E_St5arrayIPcLm3EEEEviT0_T1_:
	.zero		928


//--------------------- .nv.constant0._ZN2at6native29vectorized_elementwise_kernelILi4EZZZNS0_26GeluBackwardCUDAKernelImplERNS_18TensorIteratorBaseENS0_8GeluTypeEENKUlvE0_clEvENKUlvE2_clEvEUlN3c108BFloat16ES8_E_St5arrayIPcLm3EEEEviT0_T1_ --------------------------
	.section	.nv.constant0._ZN2at6native29vectorized_elementwise_kernelILi4EZZZNS0_26GeluBackwardCUDAKernelImplERNS_18TensorIteratorBaseENS0_8GeluTypeEENKUlvE0_clEvENKUlvE2_clEvEUlN3c108BFloat16ES8_E_St5arrayIPcLm3EEEEviT0_T1_,"a",@progbits
	.sectionflags	@""
	.align	4
.nv.constant0._ZN2at6native29vectorized_elementwise_kernelILi4EZZZNS0_26GeluBackwardCUDAKernelImplERNS_18TensorIteratorBaseENS0_8GeluTypeEENKUlvE0_clEvENKUlvE2_clEvEUlN3c108BFloat16ES8_E_St5arrayIPcLm3EEEEviT0_T1_:
	.zero		928


//--------------------- .nv.constant0._ZN2at6native29vectorized_elementwise_kernelILi8EZZZNS0_26GeluBackwardCUDAKernelImplERNS_18TensorIteratorBaseENS0_8GeluTypeEENKUlvE0_clEvENKUlvE2_clEvEUlN3c108BFloat16ES8_E_St5arrayIPcLm3EEEEviT0_T1_ --------------------------
	.section	.nv.constant0._ZN2at6native29vectorized_elementwise_kernelILi8EZZZNS0_26GeluBackwardCUDAKernelImplERNS_18TensorIteratorBaseENS0_8GeluTypeEENKUlvE0_clEvENKUlvE2_clEvEUlN3c108BFloat16ES8_E_St5arrayIPcLm3EEEEviT0_T1_,"a",@progbits
	.sectionflags	@""
	.align	4
.nv.constant0._ZN2at6native29vectorized_elementwise_kernelILi8EZZZNS0_26GeluBackwardCUDAKernelImplERNS_18TensorIteratorBaseENS0_8GeluTypeEENKUlvE0_clEvENKUlvE2_clEvEUlN3c108BFloat16ES8_E_St5arrayIPcLm3EEEEviT0_T1_:
	.zero		928


//--------------------- .nv.constant0._ZN2at6native18elementwise_kernelILi128ELi4EZNS0_15gpu_kernel_implIZZZNS0_26GeluBackwardCUDAKernelImplERNS_18TensorIteratorBaseENS0_8GeluTypeEENKUlvE0_clEvENKUlvE1_clEvEUlN3c104HalfES9_E_EEvS4_RKT_EUliE_EEviT1_ --------------------------
	.section	.nv.constant0._ZN2at6native18elementwise_kernelILi128ELi4EZNS0_15gpu_kernel_implIZZZNS0_26GeluBackwardCUDAKernelImplERNS_18TensorIteratorBaseENS0_8GeluTypeEENKUlvE0_clEvENKUlvE1_clEvEUlN3c104HalfES9_E_EEvS4_RKT_EUliE_EEviT1_,"a",@progbits
	.sectionflags	@""
	.align	4
.nv.constant0._ZN2at6native18elementwise_kernelILi128ELi4EZNS0_15gpu_kernel_implIZZZNS0_26GeluBackwardCUDAKernelImplERNS_18TensorIteratorBaseENS0_8GeluTypeEENKUlvE0_clEvENKUlvE1_clEvEUlN3c104HalfES9_E_EEvS4_RKT_EUliE_EEviT1_:
	.zero		1552


//--------------------- .nv.constant0._ZN2at6native27unrolled_elementwise_kernelIZZZNS0_26GeluBackwardCUDAKernelImplERNS_18TensorIteratorBaseENS0_8GeluTypeEENKUlvE0_clEvENKUlvE1_clEvEUlN3c104HalfES8_E_St5arrayIPcLm3EELi4E23TrivialOffsetCalculatorILi2EjESD_ILi1EjENS0_6memory12LoadWithCastILi2EEENSG_13StoreWithCastILi1EEEEEviT_T0_T2_T3_T4_T5_ --------------------------
	.section	.nv.constant0._ZN2at6native27unrolled_elementwise_kernelIZZZNS0_26GeluBackwardCUDAKernelImplERNS_18TensorIteratorBaseENS0_8GeluTypeEENKUlvE0_clEvENKUlvE1_clEvEUlN3c104HalfES8_E_St5arrayIPcLm3EELi4E23TrivialOffsetCalculatorILi2EjESD_ILi1EjENS0_6memory12LoadWithCastILi2EEENSG_13StoreWithCastILi1EEEEEviT_T0_T2_T3_T4_T5_,"a",@progbits
	.sectionflags	@""
	.align	4
.nv.constant0._ZN2at6native27unrolled_elementwise_kernelIZZZNS0_26GeluBackwardCUDAKernelImplERNS_18TensorIteratorBaseENS0_8GeluTypeEENKUlvE0_clEvENKUlvE1_clEvEUlN3c104HalfES8_E_St5arrayIPcLm3EELi4E23TrivialOffsetCalculatorILi2EjESD_ILi1EjENS0_6memory12LoadWithCastILi2EEENSG_13StoreWithCastILi1EEEEEviT_T0_T2_T3_T4_T5_:
	.zero		952


//--------------------- .nv.constant0._ZN2at6native18elementwise_kernelILi128ELi4EZNS0_22gpu_kernel_impl_nocastIZZZNS0_26GeluBackwardCUDAKernelImplERNS_18TensorIteratorBaseENS0_8GeluTypeEENKUlvE0_clEvENKUlvE1_clEvEUlN3c104HalfES9_E_EEvS4_RKT_EUliE_EEviT1_ --------------------------
	.section	.nv.constant0._ZN2at6native18elementwise_kernelILi128ELi4EZNS0_22gpu_kernel_impl_nocastIZZZNS0_26GeluBackwardCUDAKernelImplERNS_18TensorIteratorBaseENS0_8GeluTypeEENKUlvE0_clEvENKUlvE1_clEvEUlN3c104HalfES9_E_EEvS4_RKT_EUliE_EEviT1_,"a",@progbits
	.sectionflags	@""
	.align	4
.nv.constant0._ZN2at6native18elementwise_kernelILi128ELi4EZNS0_22gpu_kernel_impl_nocastIZZZNS0_26GeluBackwardCUDAKernelImplERNS_18TensorIteratorBaseENS0_8GeluTypeEENKUlvE0_clEvENKUlvE1_clEvEUlN3c104HalfES9_E_EEvS4_RKT_EUliE_EEviT1_:
	.zero		1552


//--------------------- .nv.constant0._ZN2at6native27unrolled_elementwise_kernelIZZZNS0_26GeluBackwardCUDAKernelImplERNS_18TensorIteratorBaseENS0_8GeluTypeEENKUlvE0_clEvENKUlvE1_clEvEUlN3c104HalfES8_E_St5arrayIPcLm3EELi4E23TrivialOffsetCalculatorILi2EjESD_ILi1EjENS0_6memory15LoadWithoutCastENSG_16StoreWithoutCastEEEviT_T0_T2_T3_T4_T5_ --------------------------
	.section	.nv.constant0._ZN2at6native27unrolled_elementwise_kernelIZZZNS0_26GeluBackwardCUDAKernelImplERNS_18TensorIteratorBaseENS0_8GeluTypeEENKUlvE0_clEvENKUlvE1_clEvEUlN3c104HalfES8_E_St5arrayIPcLm3EELi4E23TrivialOffsetCalculatorILi2EjESD_ILi1EjENS0_6memory15LoadWithoutCastENSG_16StoreWithoutCastEEEviT_T0_T2_T3_T4_T5_,"a",@progbits
	.sectionflags	@""
	.align	4
.nv.constant0._ZN2at6native27unrolled_elementwise_kernelIZZZNS0_26GeluBackwardCUDAKernelImplERNS_18TensorIteratorBaseENS0_8GeluTypeEENKUlvE0_clEvENKUlvE1_clEvEUlN3c104HalfES8_E_St5arrayIPcLm3EELi4E23TrivialOffsetCalculatorILi2EjESD_ILi1EjENS0_6memory15LoadWithoutCastENSG_16StoreWithoutCastEEEviT_T0_T2_T3_T4_T5_:
	.zero		932


//--------------------- .nv.constant0._ZN2at6native29vectorized_elementwise_kernelILi2EZZZNS0_26GeluBackwardCUDAKernelImplERNS_18TensorIteratorBaseENS0_8GeluTypeEENKUlvE0_clEvENKUlvE1_clEvEUlN3c104HalfES8_E_St5arrayIPcLm3EEEEviT0_T1_ --------------------------
	.section	.nv.constant0._ZN2at6native29vectorized_elementwise_kernelILi2EZZZNS0_26GeluBackwardCUDAKernelImplERNS_18TensorIteratorBaseENS0_8GeluTypeEENKUlvE0_clEvENKUlvE1_clEvEUlN3c104HalfES8_E_St5arrayIPcLm3EEEEviT0_T1_,"a",@progbits
	.sectionflags	@""
	.align	4
.nv.constant0._ZN2at6native29vectorized_elementwise_kernelILi2EZZZNS0_26GeluBackwardCUDAKernelImplERNS_18TensorIteratorBaseENS0_8GeluTypeEENKUlvE0_clEvENKUlvE1_clEvEUlN3c104HalfES8_E_St5arrayIPcLm3EEEEviT0_T1_:
	.zero		928


//--------------------- .nv.constant0._ZN2at6native29vectorized_elementwise_kernelILi4EZZZNS0_26GeluBackwardCUDAKernelImplERNS_18TensorIteratorBaseENS0_8GeluTypeEENKUlvE0_clEvENKUlvE1_clEvEUlN3c104HalfES8_E_St5arrayIPcLm3EEEEviT0_T1_ --------------------------
	.section	.nv.constant0._ZN2at6native29vectorized_elementwise_kernelILi4EZZZNS0_26GeluBackwardCUDAKernelImplERNS_18TensorIteratorBaseENS0_8GeluTypeEENKUlvE0_clEvENKUlvE1_clEvEUlN3c104HalfES8_E_St5arrayIPcLm3EEEEviT0_T1_,"a",@progbits
	.sectionflags	@""
	.align	4
.nv.constant0._ZN2at6native29vectorized_elementwise_kernelILi4EZZZNS0_26GeluBackwardCUDAKernelImplERNS_18TensorIteratorBaseENS0_8GeluTypeEENKUlvE0_clEvENKUlvE1_clEvEUlN3c104HalfES8_E_St5arrayIPcLm3EEEEviT0_T1_:
	.zero		928


//--------------------- .nv.constant0._ZN2at6native29vectorized_elementwise_kernelILi8EZZZNS0_26GeluBackwardCUDAKernelImplERNS_18TensorIteratorBaseENS0_8GeluTypeEENKUlvE0_clEvENKUlvE1_clEvEUlN3c104HalfES8_E_St5arrayIPcLm3EEEEviT0_T1_ --------------------------
	.section	.nv.constant0._ZN2at6native29vectorized_elementwise_kernelILi8EZZZNS0_26GeluBackwardCUDAKernelImplERNS_18TensorIteratorBaseENS0_8GeluTypeEENKUlvE0_clEvENKUlvE1_clEvEUlN3c104HalfES8_E_St5arrayIPcLm3EEEEviT0_T1_,"a",@progbits
	.sectionflags	@""
	.align	4
.nv.constant0._ZN2at6native29vectorized_elementwise_kernelILi8EZZZNS0_26GeluBackwardCUDAKernelImplERNS_18TensorIteratorBaseENS0_8GeluTypeEENKUlvE0_clEvENKUlvE1_clEvEUlN3c104HalfES8_E_St5arrayIPcLm3EEEEviT0_T1_:
	.zero		928


//--------------------- .nv.constant0._ZN2at6native18elementwise_kernelILi128ELi4EZNS0_15gpu_kernel_implIZZZNS0_26GeluBackwardCUDAKernelImplERNS_18TensorIteratorBaseENS0_8GeluTypeEENKUlvE0_clEvENKUlvE0_clEvEUlffE_EEvS4_RKT_EUliE_EEviT1_ --------------------------
	.section	.nv.constant0._ZN2at6native18elementwise_kernelILi128ELi4EZNS0_15gpu_kernel_implIZZZNS0_26GeluBackwardCUDAKernelImplERNS_18TensorIteratorBaseENS0_8GeluTypeEENKUlvE0_clEvENKUlvE0_clEvEUlffE_EEvS4_RKT_EUliE_EEviT1_,"a",@progbits
	.sectionflags	@""
	.align	4
.nv.constant0._ZN2at6native18elementwise_kernelILi128ELi4EZNS0_15gpu_kernel_implIZZZNS0_26GeluBackwardCUDAKernelImplERNS_18TensorIteratorBaseENS0_8GeluTypeEENKUlvE0_clEvENKUlvE0_clEvEUlffE_EEvS4_RKT_EUliE_EEviT1_:
	.zero		1552


//--------------------- .nv.constant0._ZN2at6native27unrolled_elementwise_kernelIZZZNS0_26GeluBackwardCUDAKernelImplERNS_18TensorIteratorBaseENS0_8GeluTypeEENKUlvE0_clEvENKUlvE0_clEvEUlffE_St5arrayIPcLm3EELi4E23TrivialOffsetCalculatorILi2EjESB_ILi1EjENS0_6memory12LoadWithCastILi2EEENSE_13StoreWithCastILi1EEEEEviT_T0_T2_T3_T4_T5_ --------------------------
	.section	.nv.constant0._ZN2at6native27unrolled_elementwise_kernelIZZZNS0_26GeluBackwardCUDAKernelImplERNS_18TensorIteratorBaseENS0_8GeluTypeEENKUlvE0_clEvENKUlvE0_clEvEUlffE_St5arrayIPcLm3EELi4E23TrivialOffsetCalculatorILi2EjESB_ILi1EjENS0_6memory12LoadWithCastILi2EEENSE_13StoreWithCastILi1EEEEEviT_T0_T2_T3_T4_T5_,"a",@progbits
	.sectionflags	@""
	.align	4
.nv.constant0._ZN2at6native27unrolled_elementwise_kernelIZZZNS0_26GeluBackwardCUDAKernelImplERNS_18TensorIteratorBaseENS0_8GeluTypeEENKUlvE0_clEvENKUlvE0_clEvEUlffE_St5arrayIPcLm3EELi4E23TrivialOffsetCalculatorILi2EjESB_ILi1EjENS0_6memory12LoadWithCastILi2EEENSE_13StoreWithCastILi1EEEEEviT_T0_T2_T3_T4_T5_:
	.zero		952


//--------------------- .nv.constant0._ZN2at6native18elementwise_kernelILi128ELi2EZNS0_22gpu_kernel_impl_nocastIZZZNS0_26GeluBackwardCUDAKernelImplERNS_18TensorIteratorBaseENS0_8GeluTypeEENKUlvE0_clEvENKUlvE0_clEvEUlffE_EEvS4_RKT_EUliE_EEviT1_ --------------------------
	.section	.nv.constant0._ZN2at6native18elementwise_kernelILi128ELi2EZNS0_22gpu_kernel_impl_nocastIZZZNS0_26GeluBackwardCUDAKernelImplERNS_18TensorIteratorBaseENS0_8GeluTypeEENKUlvE0_clEvENKUlvE0_clEvEUlffE_EEvS4_RKT_EUliE_EEviT1_,"a",@progbits
	.sectionflags	@""
	.align	4
.nv.constant0._ZN2at6native18elementwise_kernelILi128ELi2EZNS0_22gpu_kernel_impl_nocastIZZZNS0_26GeluBackwardCUDAKernelImplERNS_18TensorIteratorBaseENS0_8GeluTypeEENKUlvE0_clEvENKUlvE0_clEvEUlffE_EEvS4_RKT_EUliE_EEviT1_:
	.zero		1552


//--------------------- .nv.constant0._ZN2at6native27unrolled_elementwise_kernelIZZZNS0_26GeluBackwardCUDAKernelImplERNS_18TensorIteratorBaseENS0_8GeluTypeEENKUlvE0_clEvENKUlvE0_clEvEUlffE_St5arrayIPcLm3EELi4E23TrivialOffsetCalculatorILi2EjESB_ILi1EjENS0_6memory15LoadWithoutCastENSE_16StoreWithoutCastEEEviT_T0_T2_T3_T4_T5_ --------------------------
	.section	.nv.constant0._ZN2at6native27unrolled_elementwise_kernelIZZZNS0_26GeluBackwardCUDAKernelImplERNS_18TensorIteratorBaseENS0_8GeluTypeEENKUlvE0_clEvENKUlvE0_clEvEUlffE_St5arrayIPcLm3EELi4E23TrivialOffsetCalculatorILi2EjESB_ILi1EjENS0_6memory15LoadWithoutCastENSE_16StoreWithoutCastEEEviT_T0_T2_T3_T4_T5_,"a",@progbits
	.sectionflags	@""
	.align	4
.nv.constant0._ZN2at6native27unrolled_elementwise_kernelIZZZNS0_26GeluBackwardCUDAKernelImplERNS_18TensorIteratorBaseENS0_8GeluTypeEENKUlvE0_clEvENKUlvE0_clEvEUlffE_St5arrayIPcLm3EELi4E23TrivialOffsetCalculatorILi2EjESB_ILi1EjENS0_6memory15LoadWithoutCastENSE_16StoreWithoutCastEEEviT_T0_T2_T3_T4_T5_:
	.zero		932


//--------------------- .nv.constant0._ZN2at6native29vectorized_elementwise_kernelILi2EZZZNS0_26GeluBackwardCUDAKernelImplERNS_18TensorIteratorBaseENS0_8GeluTypeEENKUlvE0_clEvENKUlvE0_clEvEUlffE_St5arrayIPcLm3EEEEviT0_T1_ --------------------------
	.section	.nv.constant0._ZN2at6native29vectorized_elementwise_kernelILi2EZZZNS0_26GeluBackwardCUDAKernelImplERNS_18TensorIteratorBaseENS0_8GeluTypeEENKUlvE0_clEvENKUlvE0_clEvEUlffE_St5arrayIPcLm3EEEEviT0_T1_,"a",@progbits
	.sectionflags	@""
	.align	4
.nv.constant0._ZN2at6native29vectorized_elementwise_kernelILi2EZZZNS0_26GeluBackwardCUDAKernelImplERNS_18TensorIteratorBaseENS0_8GeluTypeEENKUlvE0_clEvENKUlvE0_clEvEUlffE_St5arrayIPcLm3EEEEviT0_T1_:
	.zero		928


//--------------------- .nv.constant0._ZN2at6native29vectorized_elementwise_kernelILi4EZZZNS0_26GeluBackwardCUDAKernelImplERNS_18TensorIteratorBaseENS0_8GeluTypeEENKUlvE0_clEvENKUlvE0_clEvEUlffE_St5arrayIPcLm3EEEEviT0_T1_ --------------------------
	.section	.nv.constant0._ZN2at6native29vectorized_elementwise_kernelILi4EZZZNS0_26GeluBackwardCUDAKernelImplERNS_18TensorIteratorBaseENS0_8GeluTypeEENKUlvE0_clEvENKUlvE0_clEvEUlffE_St5arrayIPcLm3EEEEviT0_T1_,"a",@progbits
	.sectionflags	@""
	.align	4
.nv.constant0._ZN2at6native29vectorized_elementwise_kernelILi4EZZZNS0_26GeluBackwardCUDAKernelImplERNS_18TensorIteratorBaseENS0_8GeluTypeEENKUlvE0_clEvENKUlvE0_clEvEUlffE_St5arrayIPcLm3EEEEviT0_T1_:
	.zero		928


//--------------------- .nv.constant0._ZN2at6native29vectorized_elementwise_kernelILi8EZZZNS0_26GeluBackwardCUDAKernelImplERNS_18TensorIteratorBaseENS0_8GeluTypeEENKUlvE0_clEvENKUlvE0_clEvEUlffE_St5arrayIPcLm3EEEEviT0_T1_ --------------------------
	.section	.nv.constant0._ZN2at6native29vectorized_elementwise_kernelILi8EZZZNS0_26GeluBackwardCUDAKernelImplERNS_18TensorIteratorBaseENS0_8GeluTypeEENKUlvE0_clEvENKUlvE0_clEvEUlffE_St5arrayIPcLm3EEEEviT0_T1_,"a",@progbits
	.sectionflags	@""
	.align	4
.nv.constant0._ZN2at6native29vectorized_elementwise_kernelILi8EZZZNS0_26GeluBackwardCUDAKernelImplERNS_18TensorIteratorBaseENS0_8GeluTypeEENKUlvE0_clEvENKUlvE0_clEvEUlffE_St5arrayIPcLm3EEEEviT0_T1_:
	.zero		928


//--------------------- .nv.constant0._ZN2at6native18elementwise_kernelILi128ELi4EZNS0_15gpu_kernel_implIZZZNS0_26GeluBackwardCUDAKernelImplERNS_18TensorIteratorBaseENS0_8GeluTypeEENKUlvE0_clEvENKUlvE_clEvEUlddE_EEvS4_RKT_EUliE_EEviT1_ --------------------------
	.section	.nv.constant0._ZN2at6native18elementwise_kernelILi128ELi4EZNS0_15gpu_kernel_implIZZZNS0_26GeluBackwardCUDAKernelImplERNS_18TensorIteratorBaseENS0_8GeluTypeEENKUlvE0_clEvENKUlvE_clEvEUlddE_EEvS4_RKT_EUliE_EEviT1_,"a",@progbits
	.sectionflags	@""
	.align	4
.nv.constant0._ZN2at6native18elementwise_kernelILi128ELi4EZNS0_15gpu_kernel_implIZZZNS0_26GeluBackwardCUDAKernelImplERNS_18TensorIteratorBaseENS0_8GeluTypeEENKUlvE0_clEvENKUlvE_clEvEUlddE_EEvS4_RKT_EUliE_EEviT1_:
	.zero		1552


//--------------------- .nv.constant0._ZN2at6native27unrolled_elementwise_kernelIZZZNS0_26GeluBackwardCUDAKernelImplERNS_18TensorIteratorBaseENS0_8GeluTypeEENKUlvE0_clEvENKUlvE_clEvEUlddE_St5arrayIPcLm3EELi4E23TrivialOffsetCalculatorILi2EjESB_ILi1EjENS0_6memory12LoadWithCastILi2EEENSE_13StoreWithCastILi1EEEEEviT_T0_T2_T3_T4_T5_ --------------------------
	.section	.nv.constant0._ZN2at6native27unrolled_elementwise_kernelIZZZNS0_26GeluBackwardCUDAKernelImplERNS_18TensorIteratorBaseENS0_8GeluTypeEENKUlvE0_clEvENKUlvE_clEvEUlddE_St5arrayIPcLm3EELi4E23TrivialOffsetCalculatorILi2EjESB_ILi1EjENS0_6memory12LoadWithCastILi2EEENSE_13StoreWithCastILi1EEEEEviT_T0_T2_T3_T4_T5_,"a",@progbits
	.sectionflags	@""
	.align	4
.nv.constant0._ZN2at6native27unrolled_elementwise_kernelIZZZNS0_26GeluBackwardCUDAKernelImplERNS_18TensorIteratorBaseENS0_8GeluTypeEENKUlvE0_clEvENKUlvE_clEvEUlddE_St5arrayIPcLm3EELi4E23TrivialOffsetCalculatorILi2EjESB_ILi1EjENS0_6memory12LoadWithCastILi2EEENSE_13StoreWithCastILi1EEEEEviT_T0_T2_T3_T4_T5_:
	.zero		952


//--------------------- .nv.constant0._ZN2at6native18elementwise_kernelILi128ELi2EZNS0_22gpu_kernel_impl_nocastIZZZNS0_26GeluBackwardCUDAKernelImplERNS_18TensorIteratorBaseENS0_8GeluTypeEENKUlvE0_clEvENKUlvE_clEvEUlddE_EEvS4_RKT_EUliE_EEviT1_ --------------------------
	.section	.nv.constant0._ZN2at6native18elementwise_kernelILi128ELi2EZNS0_22gpu_kernel_impl_nocastIZZZNS0_26GeluBackwardCUDAKernelImplERNS_18TensorIteratorBaseENS0_8GeluTypeEENKUlvE0_clEvENKUlvE_clEvEUlddE_EEvS4_RKT_EUliE_EEviT1_,"a",@progbits
	.sectionflags	@""
	.align	4
.nv.constant0._ZN2at6native18elementwise_kernelILi128ELi2EZNS0_22gpu_kernel_impl_nocastIZZZNS0_26GeluBackwardCUDAKernelImplERNS_18TensorIteratorBaseENS0_8GeluTypeEENKUlvE0_clEvENKUlvE_clEvEUlddE_EEvS4_RKT_EUliE_EEviT1_:
	.zero		1552


//--------------------- .nv.constant0._ZN2at6native27unrolled_elementwise_kernelIZZZNS0_26GeluBackwardCUDAKernelImplERNS_18TensorIteratorBaseENS0_8GeluTypeEENKUlvE0_clEvENKUlvE_clEvEUlddE_St5arrayIPcLm3EELi4E23TrivialOffsetCalculatorILi2EjESB_ILi1EjENS0_6memory15LoadWithoutCastENSE_16StoreWithoutCastEEEviT_T0_T2_T3_T4_T5_ --------------------------
	.section	.nv.constant0._ZN2at6native27unrolled_elementwise_kernelIZZZNS0_26GeluBackwardCUDAKernelImplERNS_18TensorIteratorBaseENS0_8GeluTypeEENKUlvE0_clEvENKUlvE_clEvEUlddE_St5arrayIPcLm3EELi4E23TrivialOffsetCalculatorILi2EjESB_ILi1EjENS0_6memory15LoadWithoutCastENSE_16StoreWithoutCastEEEviT_T0_T2_T3_T4_T5_,"a",@progbits
	.sectionflags	@""
	.align	4
.nv.constant0._ZN2at6native27unrolled_elementwise_kernelIZZZNS0_26GeluBackwardCUDAKernelImplERNS_18TensorIteratorBaseENS0_8GeluTypeEENKUlvE0_clEvENKUlvE_clEvEUlddE_St5arrayIPcLm3EELi4E23TrivialOffsetCalculatorILi2EjESB_ILi1EjENS0_6memory15LoadWithoutCastENSE_16StoreWithoutCastEEEviT_T0_T2_T3_T4_T5_:
	.zero		932


//--------------------- .nv.constant0._ZN2at6native29vectorized_elementwise_kernelILi2EZZZNS0_26GeluBackwardCUDAKernelImplERNS_18TensorIteratorBaseENS0_8GeluTypeEENKUlvE0_clEvENKUlvE_clEvEUlddE_St5arrayIPcLm3EEEEviT0_T1_ --------------------------
	.section	.nv.constant0._ZN2at6native29vectorized_elementwise_kernelILi2EZZZNS0_26GeluBackwardCUDAKernelImplERNS_18TensorIteratorBaseENS0_8GeluTypeEENKUlvE0_clEvENKUlvE_clEvEUlddE_St5arrayIPcLm3EEEEviT0_T1_,"a",@progbits
	.sectionflags	@""
	.align	4
.nv.constant0._ZN2at6native29vectorized_elementwise_kernelILi2EZZZNS0_26GeluBackwardCUDAKernelImplERNS_18TensorIteratorBaseENS0_8GeluTypeEENKUlvE0_clEvENKUlvE_clEvEUlddE_St5arrayIPcLm3EEEEviT0_T1_:
	.zero		928


//--------------------- .nv.constant0._ZN2at6native29vectorized_elementwise_kernelILi4EZZZNS0_26GeluBackwardCUDAKernelImplERNS_18TensorIteratorBaseENS0_8GeluTypeEENKUlvE0_clEvENKUlvE_clEvEUlddE_St5arrayIPcLm3EEEEviT0_T1_ --------------------------
	.section	.nv.constant0._ZN2at6native29vectorized_elementwise_kernelILi4EZZZNS0_26GeluBackwardCUDAKernelImplERNS_18TensorIteratorBaseENS0_8GeluTypeEENKUlvE0_clEvENKUlvE_clEvEUlddE_St5arrayIPcLm3EEEEviT0_T1_,"a",@progbits
	.sectionflags	@""
	.align	4
.nv.constant0._ZN2at6native29vectorized_elementwise_kernelILi4EZZZNS0_26GeluBackwardCUDAKernelImplERNS_18TensorIteratorBaseENS0_8GeluTypeEENKUlvE0_clEvENKUlvE_clEvEUlddE_St5arrayIPcLm3EEEEviT0_T1_:
	.zero		928


//--------------------- .nv.constant0._ZN2at6native29vectorized_elementwise_kernelILi8EZZZNS0_26GeluBackwardCUDAKernelImplERNS_18TensorIteratorBaseENS0_8GeluTypeEENKUlvE0_clEvENKUlvE_clEvEUlddE_St5arrayIPcLm3EEEEviT0_T1_ --------------------------
	.section	.nv.constant0._ZN2at6native29vectorized_elementwise_kernelILi8EZZZNS0_26GeluBackwardCUDAKernelImplERNS_18TensorIteratorBaseENS0_8GeluTypeEENKUlvE0_clEvENKUlvE_clEvEUlddE_St5arrayIPcLm3EEEEviT0_T1_,"a",@progbits
	.sectionflags	@""
	.align	4
.nv.constant0._ZN2at6native29vectorized_elementwise_kernelILi8EZZZNS0_26GeluBackwardCUDAKernelImplERNS_18TensorIteratorBaseENS0_8GeluTypeEENKUlvE0_clEvENKUlvE_clEvEUlddE_St5arrayIPcLm3EEEEviT0_T1_:
	.zero		928


//--------------------- .nv.constant0._ZN2at6native18elementwise_kernelILi128ELi4EZNS0_15gpu_kernel_implIZZZNS0_26GeluBackwardCUDAKernelImplERNS_18TensorIteratorBaseENS0_8GeluTypeEENKUlvE_clEvENKUlvE2_clEvEUlN3c108BFloat16ES9_E_EEvS4_RKT_EUliE_EEviT1_ --------------------------
	.section	.nv.constant0._ZN2at6native18elementwise_kernelILi128ELi4EZNS0_15gpu_kernel_implIZZZNS0_26GeluBackwardCUDAKernelImplERNS_18TensorIteratorBaseENS0_8GeluTypeEENKUlvE_clEvENKUlvE2_clEvEUlN3c108BFloat16ES9_E_EEvS4_RKT_EUliE_EEviT1_,"a",@progbits
	.sectionflags	@""
	.align	4
.nv.constant0._ZN2at6native18elementwise_kernelILi128ELi4EZNS0_15gpu_kernel_implIZZZNS0_26GeluBackwardCUDAKernelImplERNS_18TensorIteratorBaseENS0_8GeluTypeEENKUlvE_clEvENKUlvE2_clEvEUlN3c108BFloat16ES9_E_EEvS4_RKT_EUliE_EEviT1_:
	.zero		1552


//--------------------- .nv.constant0._ZN2at6native27unrolled_elementwise_kernelIZZZNS0_26GeluBackwardCUDAKernelImplERNS_18TensorIteratorBaseENS0_8GeluTypeEENKUlvE_clEvENKUlvE2_clEvEUlN3c108BFloat16ES8_E_St5arrayIPcLm3EELi4E23TrivialOffsetCalculatorILi2EjESD_ILi1EjENS0_6memory12LoadWithCastILi2EEENSG_13StoreWithCastILi1EEEEEviT_T0_T2_T3_T4_T5_ --------------------------
	.section	.nv.constant0._ZN2at6native27unrolled_elementwise_kernelIZZZNS0_26GeluBackwardCUDAKernelImplERNS_18TensorIteratorBaseENS0_8GeluTypeEENKUlvE_clEvENKUlvE2_clEvEUlN3c108BFloat16ES8_E_St5arrayIPcLm3EELi4E23TrivialOffsetCalculatorILi2EjESD_ILi1EjENS0_6memory12LoadWithCastILi2EEENSG_13StoreWithCastILi1EEEEEviT_T0_T2_T3_T4_T5_,"a",@progbits
	.sectionflags	@""
	.align	4
.nv.constant0._ZN2at6native27unrolled_elementwise_kernelIZZZNS0_26GeluBackwardCUDAKernelImplERNS_18TensorIteratorBaseENS0_8GeluTypeEENKUlvE_clEvENKUlvE2_clEvEUlN3c108BFloat16ES8_E_St5arrayIPcLm3EELi4E23TrivialOffsetCalculatorILi2EjESD_ILi1EjENS0_6memory12LoadWithCastILi2EEENSG_13StoreWithCastILi1EEEEEviT_T0_T2_T3_T4_T5_:
	.zero		952


//--------------------- .nv.constant0._ZN2at6native18elementwise_kernelILi128ELi4EZNS0_22gpu_kernel_impl_nocastIZZZNS0_26GeluBackwardCUDAKernelImplERNS_18TensorIteratorBaseENS0_8GeluTypeEENKUlvE_clEvENKUlvE2_clEvEUlN3c108BFloat16ES9_E_EEvS4_RKT_EUliE_EEviT1_ --------------------------
	.section	.nv.constant0._ZN2at6native18elementwise_kernelILi128ELi4EZNS0_22gpu_kernel_impl_nocastIZZZNS0_26GeluBackwardCUDAKernelImplERNS_18TensorIteratorBaseENS0_8GeluTypeEENKUlvE_clEvENKUlvE2_clEvEUlN3c108BFloat16ES9_E_EEvS4_RKT_EUliE_EEviT1_,"a",@progbits
	.sectionflags	@""
	.align	4
.nv.constant0._ZN2at6native18elementwise_kernelILi128ELi4EZNS0_22gpu_kernel_impl_nocastIZZZNS0_26GeluBackwardCUDAKernelImplERNS_18TensorIteratorBaseENS0_8GeluTypeEENKUlvE_clEvENKUlvE2_clEvEUlN3c108BFloat16ES9_E_EEvS4_RKT_EUliE_EEviT1_:
	.zero		1552


//--------------------- .nv.constant0._ZN2at6native27unrolled_elementwise_kernelIZZZNS0_26GeluBackwardCUDAKernelImplERNS_18TensorIteratorBaseENS0_8GeluTypeEENKUlvE_clEvENKUlvE2_clEvEUlN3c108BFloat16ES8_E_St5arrayIPcLm3EELi4E23TrivialOffsetCalculatorILi2EjESD_ILi1EjENS0_6memory15LoadWithoutCastENSG_16StoreWithoutCastEEEviT_T0_T2_T3_T4_T5_ --------------------------
	.section	.nv.constant0._ZN2at6native27unrolled_elementwise_kernelIZZZNS0_26GeluBackwardCUDAKernelImplERNS_18TensorIteratorBaseENS0_8GeluTypeEENKUlvE_clEvENKUlvE2_clEvEUlN3c108BFloat16ES8_E_St5arrayIPcLm3EELi4E23TrivialOffsetCalculatorILi2EjESD_ILi1EjENS0_6memory15LoadWithoutCastENSG_16StoreWithoutCastEEEviT_T0_T2_T3_T4_T5_,"a",@progbits
	.sectionflags	@""
	.align	4
.nv.constant0._ZN2at6native27unrolled_elementwise_kernelIZZZNS0_26GeluBackwardCUDAKernelImplERNS_18TensorIteratorBaseENS0_8GeluTypeEENKUlvE_clEvENKUlvE2_clEvEUlN3c108BFloat16ES8_E_St5arrayIPcLm3EELi4E23TrivialOffsetCalculatorILi2EjESD_ILi1EjENS0_6memory15LoadWithoutCastENSG_16StoreWithoutCastEEEviT_T0_T2_T3_T4_T5_:
	.zero		932


//--------------------- .nv.constant0._ZN2at6native29vectorized_elementwise_kernelILi2EZZZNS0_26GeluBackwardCUDAKernelImplERNS_18TensorIteratorBaseENS0_8GeluTypeEENKUlvE_clEvENKUlvE2_clEvEUlN3c108BFloat16ES8_E_St5arrayIPcLm3EEEEviT0_T1_ --------------------------
	.section	.nv.constant0._ZN2at6native29vectorized_elementwise_kernelILi2EZZZNS0_26GeluBackwardCUDAKernelImplERNS_18TensorIteratorBaseENS0_8GeluTypeEENKUlvE_clEvENKUlvE2_clEvEUlN3c108BFloat16ES8_E_St5arrayIPcLm3EEEEviT0_T1_,"a",@progbits
	.sectionflags	@""
	.align	4
.nv.constant0._ZN2at6native29vectorized_elementwise_kernelILi2EZZZNS0_26GeluBackwardCUDAKernelImplERNS_18TensorIteratorBaseENS0_8GeluTypeEENKUlvE_clEvENKUlvE2_clEvEUlN3c108BFloat16ES8_E_St5arrayIPcLm3EEEEviT0_T1_:
	.zero		928


//--------------------- .nv.constant0._ZN2at6native29vectorized_elementwise_kernelILi4EZZZNS0_26GeluBackwardCUDAKernelImplERNS_18TensorIteratorBaseENS0_8GeluTypeEENKUlvE_clEvENKUlvE2_clEvEUlN3c108BFloat16ES8_E_St5arrayIPcLm3EEEEviT0_T1_ --------------------------
	.section	.nv.constant0._ZN2at6native29vectorized_elementwise_kernelILi4EZZZNS0_26GeluBackwardCUDAKernelImplERNS_18TensorIteratorBaseENS0_8GeluTypeEENKUlvE_clEvENKUlvE2_clEvEUlN3c108BFloat16ES8_E_St5arrayIPcLm3EEEEviT0_T1_,"a",@progbits
	.sectionflags	@""
	.align	4
.nv.constant0._ZN2at6native29vectorized_elementwise_kernelILi4EZZZNS0_26GeluBackwardCUDAKernelImplERNS_18TensorIteratorBaseENS0_8GeluTypeEENKUlvE_clEvENKUlvE2_clEvEUlN3c108BFloat16ES8_E_St5arrayIPcLm3EEEEviT0_T1_:
	.zero		928


//--------------------- .nv.constant0._ZN2at6native29vectorized_elementwise_kernelILi8EZZZNS0_26GeluBackwardCUDAKernelImplERNS_18TensorIteratorBaseENS0_8GeluTypeEENKUlvE_clEvENKUlvE2_clEvEUlN3c108BFloat16ES8_E_St5arrayIPcLm3EEEEviT0_T1_ --------------------------
	.section	.nv.constant0._ZN2at6native29vectorized_elementwise_kernelILi8EZZZNS0_26GeluBackwardCUDAKernelImplERNS_18TensorIteratorBaseENS0_8GeluTypeEENKUlvE_clEvENKUlvE2_clEvEUlN3c108BFloat16ES8_E_St5arrayIPcLm3EEEEviT0_T1_,"a",@progbits
	.sectionflags	@""
	.align	4
.nv.constant0._ZN2at6native29vectorized_elementwise_kernelILi8EZZZNS0_26GeluBackwardCUDAKernelImplERNS_18TensorIteratorBaseENS0_8GeluTypeEENKUlvE_clEvENKUlvE2_clEvEUlN3c108BFloat16ES8_E_St5arrayIPcLm3EEEEviT0_T1_:
	.zero		928


//--------------------- .nv.constant0._ZN2at6native18elementwise_kernelILi128ELi4EZNS0_15gpu_kernel_implIZZZNS0_26GeluBackwardCUDAKernelImplERNS_18TensorIteratorBaseENS0_8GeluTypeEENKUlvE_clEvENKUlvE1_clEvEUlN3c104HalfES9_E_EEvS4_RKT_EUliE_EEviT1_ --------------------------
	.section	.nv.constant0._ZN2at6native18elementwise_kernelILi128ELi4EZNS0_15gpu_kernel_implIZZZNS0_26GeluBackwardCUDAKernelImplERNS_18TensorIteratorBaseENS0_8GeluTypeEENKUlvE_clEvENKUlvE1_clEvEUlN3c104HalfES9_E_EEvS4_RKT_EUliE_EEviT1_,"a",@progbits
	.sectionflags	@""
	.align	4
.nv.constant0._ZN2at6native18elementwise_kernelILi128ELi4EZNS0_15gpu_kernel_implIZZZNS0_26GeluBackwardCUDAKernelImplERNS_18TensorIteratorBaseENS0_8GeluTypeEENKUlvE_clEvENKUlvE1_clEvEUlN3c104HalfES9_E_EEvS4_RKT_EUliE_EEviT1_:
	.zero		1552


//--------------------- .nv.constant0._ZN2at6native27unrolled_elementwise_kernelIZZZNS0_26GeluBackwardCUDAKernelImplERNS_18TensorIteratorBaseENS0_8GeluTypeEENKUlvE_clEvENKUlvE1_clEvEUlN3c104HalfES8_E_St5arrayIPcLm3EELi4E23TrivialOffsetCalculatorILi2EjESD_ILi1EjENS0_6memory12LoadWithCastILi2EEENSG_13StoreWithCastILi1EEEEEviT_T0_T2_T3_T4_T5_ --------------------------
	.section	.nv.constant0._ZN2at6native27unrolled_elementwise_kernelIZZZNS0_26GeluBackwardCUDAKernelImplERNS_18TensorIteratorBaseENS0_8GeluTypeEENKUlvE_clEvENKUlvE1_clEvEUlN3c104HalfES8_E_St5arrayIPcLm3EELi4E23TrivialOffsetCalculatorILi2EjESD_ILi1EjENS0_6memory12LoadWithCastILi2EEENSG_13StoreWithCastILi1EEEEEviT_T0_T2_T3_T4_T5_,"a",@progbits
	.sectionflags	@""
	.align	4
.nv.constant0._ZN2at6native27unrolled_elementwise_kernelIZZZNS0_26GeluBackwardCUDAKernelImplERNS_18TensorIteratorBaseENS0_8GeluTypeEENKUlvE_clEvENKUlvE1_clEvEUlN3c104HalfES8_E_St5arrayIPcLm3EELi4E23TrivialOffsetCalculatorILi2EjESD_ILi1EjENS0_6memory12LoadWithCastILi2EEENSG_13StoreWithCastILi1EEEEEviT_T0_T2_T3_T4_T5_:
	.zero		952


//--------------------- .nv.constant0._ZN2at6native18elementwise_kernelILi128ELi4EZNS0_22gpu_kernel_impl_nocastIZZZNS0_26GeluBackwardCUDAKernelImplERNS_18TensorIteratorBaseENS0_8GeluTypeEENKUlvE_clEvENKUlvE1_clEvEUlN3c104HalfES9_E_EEvS4_RKT_EUliE_EEviT1_ --------------------------
	.section	.nv.constant0._ZN2at6native18elementwise_kernelILi128ELi4EZNS0_22gpu_kernel_impl_nocastIZZZNS0_26GeluBackwardCUDAKernelImplERNS_18TensorIteratorBaseENS0_8GeluTypeEENKUlvE_clEvENKUlvE1_clEvEUlN3c104HalfES9_E_EEvS4_RKT_EUliE_EEviT1_,"a",@progbits
	.sectionflags	@""
	.align	4
.nv.constant0._ZN2at6native18elementwise_kernelILi128ELi4EZNS0_22gpu_kernel_impl_nocastIZZZNS0_26GeluBackwardCUDAKernelImplERNS_18TensorIteratorBaseENS0_8GeluTypeEENKUlvE_clEvENKUlvE1_clEvEUlN3c104HalfES9_E_EEvS4_RKT_EUliE_EEviT1_:
	.zero		1552


//--------------------- .nv.constant0._ZN2at6native27unrolled_elementwise_kernelIZZZNS0_26GeluBackwardCUDAKernelImplERNS_18TensorIteratorBaseENS0_8GeluTypeEENKUlvE_clEvENKUlvE1_clEvEUlN3c104HalfES8_E_St5arrayIPcLm3EELi4E23TrivialOffsetCalculatorILi2EjESD_ILi1EjENS0_6memory15LoadWithoutCastENSG_16StoreWithoutCastEEEviT_T0_T2_T3_T4_T5_ --------------------------
	.section	.nv.constant0._ZN2at6native27unrolled_elementwise_kernelIZZZNS0_26GeluBackwardCUDAKernelImplERNS_18TensorIteratorBaseENS0_8GeluTypeEENKUlvE_clEvENKUlvE1_clEvEUlN3c104HalfES8_E_St5arrayIPcLm3EELi4E23TrivialOffsetCalculatorILi2EjESD_ILi1EjENS0_6memory15LoadWithoutCastENSG_16StoreWithoutCastEEEviT_T0_T2_T3_T4_T5_,"a",@progbits
	.sectionflags	@""
	.align	4
.nv.constant0._ZN2at6native27unrolled_elementwise_kernelIZZZNS0_26GeluBackwardCUDAKernelImplERNS_18TensorIteratorBaseENS0_8GeluTypeEENKUlvE_clEvENKUlvE1_clEvEUlN3c104HalfES8_E_St5arrayIPcLm3EELi4E23TrivialOffsetCalculatorILi2EjESD_ILi1EjENS0_6memory15LoadWithoutCastENSG_16StoreWithoutCastEEEviT_T0_T2_T3_T4_T5_:
	.zero		932


//--------------------- .nv.constant0._ZN2at6native29vectorized_elementwise_kernelILi2EZZZNS0_26GeluBackwardCUDAKernelImplERNS_18TensorIteratorBaseENS0_8GeluTypeEENKUlvE_clEvENKUlvE1_clEvEUlN3c104HalfES8_E_St5arrayIPcLm3EEEEviT0_T1_ --------------------------
	.section	.nv.constant0._ZN2at6native29vectorized_elementwise_kernelILi2EZZZNS0_26GeluBackwardCUDAKernelImplERNS_18TensorIteratorBaseENS0_8GeluTypeEENKUlvE_clEvENKUlvE1_clEvEUlN3c104HalfES8_E_St5arrayIPcLm3EEEEviT0_T1_,"a",@progbits
	.sectionflags	@""
	.align	4
.nv.constant0._ZN2at6native29vectorized_elementwise_kernelILi2EZZZNS0_26GeluBackwardCUDAKernelImplERNS_18TensorIteratorBaseENS0_8GeluTypeEENKUlvE_clEvENKUlvE1_clEvEUlN3c104HalfES8_E_St5arrayIPcLm3EEEEviT0_T1_:
	.zero		928


//--------------------- .nv.constant0._ZN2at6native29vectorized_elementwise_kernelILi4EZZZNS0_26GeluBackwardCUDAKernelImplERNS_18TensorIteratorBaseENS0_8GeluTypeEENKUlvE_clEvENKUlvE1_clEvEUlN3c104HalfES8_E_St5arrayIPcLm3EEEEviT0_T1_ --------------------------
	.section	.nv.constant0._ZN2at6native29vectorized_elementwise_kernelILi4EZZZNS0_26GeluBackwardCUDAKernelImplERNS_18TensorIteratorBaseENS0_8GeluTypeEENKUlvE_clEvENKUlvE1_clEvEUlN3c104HalfES8_E_St5arrayIPcLm3EEEEviT0_T1_,"a",@progbits
	.sectionflags	@""
	.align	4
.nv.constant0._ZN2at6native29vectorized_elementwise_kernelILi4EZZZNS0_26GeluBackwardCUDAKernelImplERNS_18TensorIteratorBaseENS0_8GeluTypeEENKUlvE_clEvENKUlvE1_clEvEUlN3c104HalfES8_E_St5arrayIPcLm3EEEEviT0_T1_:
	.zero		928


//--------------------- .nv.constant0._ZN2at6native29vectorized_elementwise_kernelILi8EZZZNS0_26GeluBackwardCUDAKernelImplERNS_18TensorIteratorBaseENS0_8GeluTypeEENKUlvE_clEvENKUlvE1_clEvEUlN3c104HalfES8_E_St5arrayIPcLm3EEEEviT0_T1_ --------------------------
	.section	.nv.constant0._ZN2at6native29vectorized_elementwise_kernelILi8EZZZNS0_26GeluBackwardCUDAKernelImplERNS_18TensorIteratorBaseENS0_8GeluTypeEENKUlvE_clEvENKUlvE1_clEvEUlN3c104HalfES8_E_St5arrayIPcLm3EEEEviT0_T1_,"a",@progbits
	.sectionflags	@""
	.align	4
.nv.constant0._ZN2at6native29vectorized_elementwise_kernelILi8EZZZNS0_26GeluBackwardCUDAKernelImplERNS_18TensorIteratorBaseENS0_8GeluTypeEENKUlvE_clEvENKUlvE1_clEvEUlN3c104HalfES8_E_St5arrayIPcLm3EEEEviT0_T1_:
	.zero		928


//--------------------- .nv.constant0._ZN2at6native18elementwise_kernelILi128ELi4EZNS0_15gpu_kernel_implIZZZNS0_26GeluBackwardCUDAKernelImplERNS_18TensorIteratorBaseENS0_8GeluTypeEENKUlvE_clEvENKUlvE0_clEvEUlffE_EEvS4_RKT_EUliE_EEviT1_ --------------------------
	.section	.nv.constant0._ZN2at6native18elementwise_kernelILi128ELi4EZNS0_15gpu_kernel_implIZZZNS0_26GeluBackwardCUDAKernelImplERNS_18TensorIteratorBaseENS0_8GeluTypeEENKUlvE_clEvENKUlvE0_clEvEUlffE_EEvS4_RKT_EUliE_EEviT1_,"a",@progbits
	.sectionflags	@""
	.align	4
.nv.constant0._ZN2at6native18elementwise_kernelILi128ELi4EZNS0_15gpu_kernel_implIZZZNS0_26GeluBackwardCUDAKernelImplERNS_18TensorIteratorBaseENS0_8GeluTypeEENKUlvE_clEvENKUlvE0_clEvEUlffE_EEvS4_RKT_EUliE_EEviT1_:
	.zero		1552


//--------------------- .nv.constant0._ZN2at6native27unrolled_elementwise_kernelIZZZNS0_26GeluBackwardCUDAKernelImplERNS_18TensorIteratorBaseENS0_8GeluTypeEENKUlvE_clEvENKUlvE0_clEvEUlffE_St5arrayIPcLm3EELi4E23TrivialOffsetCalculatorILi2EjESB_ILi1EjENS0_6memory12LoadWithCastILi2EEENSE_13StoreWithCastILi1EEEEEviT_T0_T2_T3_T4_T5_ --------------------------
	.section	.nv.constant0._ZN2at6native27unrolled_elementwise_kernelIZZZNS0_26GeluBackwardCUDAKernelImplERNS_18TensorIteratorBaseENS0_8GeluTypeEENKUlvE_clEvENKUlvE0_clEvEUlffE_St5arrayIPcLm3EELi4E23TrivialOffsetCalculatorILi2EjESB_ILi1EjENS0_6memory12LoadWithCastILi2EEENSE_13StoreWithCastILi1EEEEEviT_T0_T2_T3_T4_T5_,"a",@progbits
	.sectionflags	@""
	.align	4
.nv.constant0._ZN2at6native27unrolled_elementwise_kernelIZZZNS0_26GeluBackwardCUDAKernelImplERNS_18TensorIteratorBaseENS0_8GeluTypeEENKUlvE_clEvENKUlvE0_clEvEUlffE_St5arrayIPcLm3EELi4E23TrivialOffsetCalculatorILi2EjESB_ILi1EjENS0_6memory12LoadWithCastILi2EEENSE_13StoreWithCastILi1EEEEEviT_T0_T2_T3_T4_T5_:
	.zero		952


//--------------------- .nv.constant0._ZN2at6native18elementwise_kernelILi128ELi2EZNS0_22gpu_kernel_impl_nocastIZZZNS0_26GeluBackwardCUDAKernelImplERNS_18TensorIteratorBaseENS0_8GeluTypeEENKUlvE_clEvENKUlvE0_clEvEUlffE_EEvS4_RKT_EUliE_EEviT1_ --------------------------
	.section	.nv.constant0._ZN2at6native18elementwise_kernelILi128ELi2EZNS0_22gpu_kernel_impl_nocastIZZZNS0_26GeluBackwardCUDAKernelImplERNS_18TensorIteratorBaseENS0_8GeluTypeEENKUlvE_clEvENKUlvE0_clEvEUlffE_EEvS4_RKT_EUliE_EEviT1_,"a",@progbits
	.sectionflags	@""
	.align	4
.nv.constant0._ZN2at6native18elementwise_kernelILi128ELi2EZNS0_22gpu_kernel_impl_nocastIZZZNS0_26GeluBackwardCUDAKernelImplERNS_18TensorIteratorBaseENS0_8GeluTypeEENKUlvE_clEvENKUlvE0_clEvEUlffE_EEvS4_RKT_EUliE_EEviT1_:
	.zero		1552


//--------------------- .nv.constant0._ZN2at6native27unrolled_elementwise_kernelIZZZNS0_26GeluBackwardCUDAKernelImplERNS_18TensorIteratorBaseENS0_8GeluTypeEENKUlvE_clEvENKUlvE0_clEvEUlffE_St5arrayIPcLm3EELi4E23TrivialOffsetCalculatorILi2EjESB_ILi1EjENS0_6memory15LoadWithoutCastENSE_16StoreWithoutCastEEEviT_T0_T2_T3_T4_T5_ --------------------------
	.section	.nv.constant0._ZN2at6native27unrolled_elementwise_kernelIZZZNS0_26GeluBackwardCUDAKernelImplERNS_18TensorIteratorBaseENS0_8GeluTypeEENKUlvE_clEvENKUlvE0_clEvEUlffE_St5arrayIPcLm3EELi4E23TrivialOffsetCalculatorILi2EjESB_ILi1EjENS0_6memory15LoadWithoutCastENSE_16StoreWithoutCastEEEviT_T0_T2_T3_T4_T5_,"a",@progbits
	.sectionflags	@""
	.align	4
.nv.constant0._ZN2at6native27unrolled_elementwise_kernelIZZZNS0_26GeluBackwardCUDAKernelImplERNS_18TensorIteratorBaseENS0_8GeluTypeEENKUlvE_clEvENKUlvE0_clEvEUlffE_St5arrayIPcLm3EELi4E23TrivialOffsetCalculatorILi2EjESB_ILi1EjENS0_6memory15LoadWithoutCastENSE_16StoreWithoutCastEEEviT_T0_T2_T3_T4_T5_:
	.zero		932


//--------------------- .nv.constant0._ZN2at6native29vectorized_elementwise_kernelILi2EZZZNS0_26GeluBackwardCUDAKernelImplERNS_18TensorIteratorBaseENS0_8GeluTypeEENKUlvE_clEvENKUlvE0_clEvEUlffE_St5arrayIPcLm3EEEEviT0_T1_ --------------------------
	.section	.nv.constant0._ZN2at6native29vectorized_elementwise_kernelILi2EZZZNS0_26GeluBackwardCUDAKernelImplERNS_18TensorIteratorBaseENS0_8GeluTypeEENKUlvE_clEvENKUlvE0_clEvEUlffE_St5arrayIPcLm3EEEEviT0_T1_,"a",@progbits
	.sectionflags	@""
	.align	4
.nv.constant0._ZN2at6native29vectorized_elementwise_kernelILi2EZZZNS0_26GeluBackwardCUDAKernelImplERNS_18TensorIteratorBaseENS0_8GeluTypeEENKUlvE_clEvENKUlvE0_clEvEUlffE_St5arrayIPcLm3EEEEviT0_T1_:
	.zero		928


//--------------------- .nv.constant0._ZN2at6native29vectorized_elementwise_kernelILi4EZZZNS0_26GeluBackwardCUDAKernelImplERNS_18TensorIteratorBaseENS0_8GeluTypeEENKUlvE_clEvENKUlvE0_clEvEUlffE_St5arrayIPcLm3EEEEviT0_T1_ --------------------------
	.section	.nv.constant0._ZN2at6native29vectorized_elementwise_kernelILi4EZZZNS0_26GeluBackwardCUDAKernelImplERNS_18TensorIteratorBaseENS0_8GeluTypeEENKUlvE_clEvENKUlvE0_clEvEUlffE_St5arrayIPcLm3EEEEviT0_T1_,"a",@progbits
	.sectionflags	@""
	.align	4
.nv.constant0._ZN2at6native29vectorized_elementwise_kernelILi4EZZZNS0_26GeluBackwardCUDAKernelImplERNS_18TensorIteratorBaseENS0_8GeluTypeEENKUlvE_clEvENKUlvE0_clEvEUlffE_St5arrayIPcLm3EEEEviT0_T1_:
	.zero		928


//--------------------- .nv.constant0._ZN2at6native29vectorized_elementwise_kernelILi8EZZZNS0_26GeluBackwardCUDAKernelImplERNS_18TensorIteratorBaseENS0_8GeluTypeEENKUlvE_clEvENKUlvE0_clEvEUlffE_St5arrayIPcLm3EEEEviT0_T1_ --------------------------
	.section	.nv.constant0._ZN2at6native29vectorized_elementwise_kernelILi8EZZZNS0_26GeluBackwardCUDAKernelImplERNS_18TensorIteratorBaseENS0_8GeluTypeEENKUlvE_clEvENKUlvE0_clEvEUlffE_St5arrayIPcLm3EEEEviT0_T1_,"a",@progbits
	.sectionflags	@""
	.align	4
.nv.constant0._ZN2at6native29vectorized_elementwise_kernelILi8EZZZNS0_26GeluBackwardCUDAKernelImplERNS_18TensorIteratorBaseENS0_8GeluTypeEENKUlvE_clEvENKUlvE0_clEvEUlffE_St5arrayIPcLm3EEEEviT0_T1_:
	.zero		928


//--------------------- .nv.constant0._ZN2at6native18elementwise_kernelILi128ELi4EZNS0_15gpu_kernel_implIZZZNS0_26GeluBackwardCUDAKernelImplERNS_18TensorIteratorBaseENS0_8GeluTypeEENKUlvE_clEvENKUlvE_clEvEUlddE_EEvS4_RKT_EUliE_EEviT1_ --------------------------
	.section	.nv.constant0._ZN2at6native18elementwise_kernelILi128ELi4EZNS0_15gpu_kernel_implIZZZNS0_26GeluBackwardCUDAKernelImplERNS_18TensorIteratorBaseENS0_8GeluTypeEENKUlvE_clEvENKUlvE_clEvEUlddE_EEvS4_RKT_EUliE_EEviT1_,"a",@progbits
	.sectionflags	@""
	.align	4
.nv.constant0._ZN2at6native18elementwise_kernelILi128ELi4EZNS0_15gpu_kernel_implIZZZNS0_26GeluBackwardCUDAKernelImplERNS_18TensorIteratorBaseENS0_8GeluTypeEENKUlvE_clEvENKUlvE_clEvEUlddE_EEvS4_RKT_EUliE_EEviT1_:
	.zero		1552


//--------------------- .nv.constant0._ZN2at6native27unrolled_elementwise_kernelIZZZNS0_26GeluBackwardCUDAKernelImplERNS_18TensorIteratorBaseENS0_8GeluTypeEENKUlvE_clEvENKUlvE_clEvEUlddE_St5arrayIPcLm3EELi4E23TrivialOffsetCalculatorILi2EjESB_ILi1EjENS0_6memory12LoadWithCastILi2EEENSE_13StoreWithCastILi1EEEEEviT_T0_T2_T3_T4_T5_ --------------------------
	.section	.nv.constant0._ZN2at6native27unrolled_elementwise_kernelIZZZNS0_26GeluBackwardCUDAKernelImplERNS_18TensorIteratorBaseENS0_8GeluTypeEENKUlvE_clEvENKUlvE_clEvEUlddE_St5arrayIPcLm3EELi4E23TrivialOffsetCalculatorILi2EjESB_ILi1EjENS0_6memory12LoadWithCastILi2EEENSE_13StoreWithCastILi1EEEEEviT_T0_T2_T3_T4_T5_,"a",@progbits
	.sectionflags	@""
	.align	4
.nv.constant0._ZN2at6native27unrolled_elementwise_kernelIZZZNS0_26GeluBackwardCUDAKernelImplERNS_18TensorIteratorBaseENS0_8GeluTypeEENKUlvE_clEvENKUlvE_clEvEUlddE_St5arrayIPcLm3EELi4E23TrivialOffsetCalculatorILi2EjESB_ILi1EjENS0_6memory12LoadWithCastILi2EEENSE_13StoreWithCastILi1EEEEEviT_T0_T2_T3_T4_T5_:
	.zero		952


//--------------------- .nv.constant0._ZN2at6native18elementwise_kernelILi128ELi2EZNS0_22gpu_kernel_impl_nocastIZZZNS0_26GeluBackwardCUDAKernelImplERNS_18TensorIteratorBaseENS0_8GeluTypeEENKUlvE_clEvENKUlvE_clEvEUlddE_EEvS4_RKT_EUliE_EEviT1_ --------------------------
	.section	.nv.constant0._ZN2at6native18elementwise_kernelILi128ELi2EZNS0_22gpu_kernel_impl_nocastIZZZNS0_26GeluBackwardCUDAKernelImplERNS_18TensorIteratorBaseENS0_8GeluTypeEENKUlvE_clEvENKUlvE_clEvEUlddE_EEvS4_RKT_EUliE_EEviT1_,"a",@progbits
	.sectionflags	@""
	.align	4
.nv.constant0._ZN2at6native18elementwise_kernelILi128ELi2EZNS0_22gpu_kernel_impl_nocastIZZZNS0_26GeluBackwardCUDAKernelImplERNS_18TensorIteratorBaseENS0_8GeluTypeEENKUlvE_clEvENKUlvE_clEvEUlddE_EEvS4_RKT_EUliE_EEviT1_:
	.zero		1552


//--------------------- .nv.constant0._ZN2at6native27unrolled_elementwise_kernelIZZZNS0_26GeluBackwardCUDAKernelImplERNS_18TensorIteratorBaseENS0_8GeluTypeEENKUlvE_clEvENKUlvE_clEvEUlddE_St5arrayIPcLm3EELi4E23TrivialOffsetCalculatorILi2EjESB_ILi1EjENS0_6memory15LoadWithoutCastENSE_16StoreWithoutCastEEEviT_T0_T2_T3_T4_T5_ --------------------------
	.section	.nv.constant0._ZN2at6native27unrolled_elementwise_kernelIZZZNS0_26GeluBackwardCUDAKernelImplERNS_18TensorIteratorBaseENS0_8GeluTypeEENKUlvE_clEvENKUlvE_clEvEUlddE_St5arrayIPcLm3EELi4E23TrivialOffsetCalculatorILi2EjESB_ILi1EjENS0_6memory15LoadWithoutCastENSE_16StoreWithoutCastEEEviT_T0_T2_T3_T4_T5_,"a",@progbits
	.sectionflags	@""
	.align	4
.nv.constant0._ZN2at6native27unrolled_elementwise_kernelIZZZNS0_26GeluBackwardCUDAKernelImplERNS_18TensorIteratorBaseENS0_8GeluTypeEENKUlvE_clEvENKUlvE_clEvEUlddE_St5arrayIPcLm3EELi4E23TrivialOffsetCalculatorILi2EjESB_ILi1EjENS0_6memory15LoadWithoutCastENSE_16StoreWithoutCastEEEviT_T0_T2_T3_T4_T5_:
	.zero		932


//--------------------- .nv.constant0._ZN2at6native29vectorized_elementwise_kernelILi2EZZZNS0_26GeluBackwardCUDAKernelImplERNS_18TensorIteratorBaseENS0_8GeluTypeEENKUlvE_clEvENKUlvE_clEvEUlddE_St5arrayIPcLm3EEEEviT0_T1_ --------------------------
	.section	.nv.constant0._ZN2at6native29vectorized_elementwise_kernelILi2EZZZNS0_26GeluBackwardCUDAKernelImplERNS_18TensorIteratorBaseENS0_8GeluTypeEENKUlvE_clEvENKUlvE_clEvEUlddE_St5arrayIPcLm3EEEEviT0_T1_,"a",@progbits
	.sectionflags	@""
	.align	4
.nv.constant0._ZN2at6native29vectorized_elementwise_kernelILi2EZZZNS0_26GeluBackwardCUDAKernelImplERNS_18TensorIteratorBaseENS0_8GeluTypeEENKUlvE_clEvENKUlvE_clEvEUlddE_St5arrayIPcLm3EEEEviT0_T1_:
	.zero		928


//--------------------- .nv.constant0._ZN2at6native29vectorized_elementwise_kernelILi4EZZZNS0_26GeluBackwardCUDAKernelImplERNS_18TensorIteratorBaseENS0_8GeluTypeEENKUlvE_clEvENKUlvE_clEvEUlddE_St5arrayIPcLm3EEEEviT0_T1_ --------------------------
	.section	.nv.constant0._ZN2at6native29vectorized_elementwise_kernelILi4EZZZNS0_26GeluBackwardCUDAKernelImplERNS_18TensorIteratorBaseENS0_8GeluTypeEENKUlvE_clEvENKUlvE_clEvEUlddE_St5arrayIPcLm3EEEEviT0_T1_,"a",@progbits
	.sectionflags	@""
	.align	4
.nv.constant0._ZN2at6native29vectorized_elementwise_kernelILi4EZZZNS0_26GeluBackwardCUDAKernelImplERNS_18TensorIteratorBaseENS0_8GeluTypeEENKUlvE_clEvENKUlvE_clEvEUlddE_St5arrayIPcLm3EEEEviT0_T1_:
	.zero		928


//--------------------- .nv.constant0._ZN2at6native29vectorized_elementwise_kernelILi8EZZZNS0_26GeluBackwardCUDAKernelImplERNS_18TensorIteratorBaseENS0_8GeluTypeEENKUlvE_clEvENKUlvE_clEvEUlddE_St5arrayIPcLm3EEEEviT0_T1_ --------------------------
	.section	.nv.constant0._ZN2at6native29vectorized_elementwise_kernelILi8EZZZNS0_26GeluBackwardCUDAKernelImplERNS_18TensorIteratorBaseENS0_8GeluTypeEENKUlvE_clEvENKUlvE_clEvEUlddE_St5arrayIPcLm3EEEEviT0_T1_,"a",@progbits
	.sectionflags	@""
	.align	4
.nv.constant0._ZN2at6native29vectorized_elementwise_kernelILi8EZZZNS0_26GeluBackwardCUDAKernelImplERNS_18TensorIteratorBaseENS0_8GeluTypeEENKUlvE_clEvENKUlvE_clEvEUlddE_St5arrayIPcLm3EEEEviT0_T1_:
	.zero		928


//--------------------- .nv.constant0._ZN2at6native18elementwise_kernelILi128ELi4EZNS0_15gpu_kernel_implIZZZNS0_18GeluCUDAKernelImplERNS_18TensorIteratorBaseENS0_8GeluTypeEENKUlvE0_clEvENKUlvE2_clEvEUlN3c108BFloat16EE_EEvS4_RKT_EUliE_EEviT1_ --------------------------
	.section	.nv.constant0._ZN2at6native18elementwise_kernelILi128ELi4EZNS0_15gpu_kernel_implIZZZNS0_18GeluCUDAKernelImplERNS_18TensorIteratorBaseENS0_8GeluTypeEENKUlvE0_clEvENKUlvE2_clEvEUlN3c108BFloat16EE_EEvS4_RKT_EUliE_EEviT1_,"a",@progbits
	.sectionflags	@""
	.align	4
.nv.constant0._ZN2at6native18elementwise_kernelILi128ELi4EZNS0_15gpu_kernel_implIZZZNS0_18GeluCUDAKernelImplERNS_18TensorIteratorBaseENS0_8GeluTypeEENKUlvE0_clEvENKUlvE2_clEvEUlN3c108BFloat16EE_EEvS4_RKT_EUliE_EEviT1_:
	.zero		1440


//--------------------- .nv.constant0._ZN2at6native27unrolled_elementwise_kernelIZZZNS0_18GeluCUDAKernelImplERNS_18TensorIteratorBaseENS0_8GeluTypeEENKUlvE0_clEvENKUlvE2_clEvEUlN3c108BFloat16EE_St5arrayIPcLm2EELi4E23TrivialOffsetCalculatorILi1EjESE_NS0_6memory12LoadWithCastILi1EEENSF_13StoreWithCastILi1EEEEEviT_T0_T2_T3_T4_T5_ --------------------------
	.section	.nv.constant0._ZN2at6native27unrolled_elementwise_kernelIZZZNS0_18GeluCUDAKernelImplERNS_18TensorIteratorBaseENS0_8GeluTypeEENKUlvE0_clEvENKUlvE2_clEvEUlN3c108BFloat16EE_St5arrayIPcLm2EELi4E23TrivialOffsetCalculatorILi1EjESE_NS0_6memory12LoadWithCastILi1EEENSF_13StoreWithCastILi1EEEEEviT_T0_T2_T3_T4_T5_,"a",@progbits
	.sectionflags	@""
	.align	4
.nv.constant0._ZN2at6native27unrolled_elementwise_kernelIZZZNS0_18GeluCUDAKernelImplERNS_18TensorIteratorBaseENS0_8GeluTypeEENKUlvE0_clEvENKUlvE2_clEvEUlN3c108BFloat16EE_St5arrayIPcLm2EELi4E23TrivialOffsetCalculatorILi1EjESE_NS0_6memory12LoadWithCastILi1EEENSF_13StoreWithCastILi1EEEEEviT_T0_T2_T3_T4_T5_:
	.zero		940


//--------------------- .nv.constant0._ZN2at6native18elementwise_kernelILi128ELi4EZNS0_22gpu_kernel_impl_nocastIZZZNS0_18GeluCUDAKernelImplERNS_18TensorIteratorBaseENS0_8GeluTypeEENKUlvE0_clEvENKUlvE2_clEvEUlN3c108BFloat16EE_EEvS4_RKT_EUliE_EEviT1_ --------------------------
	.section	.nv.constant0._ZN2at6native18elementwise_kernelILi128ELi4EZNS0_22gpu_kernel_impl_nocastIZZZNS0_18GeluCUDAKernelImplERNS_18TensorIteratorBaseENS0_8GeluTypeEENKUlvE0_clEvENKUlvE2_clEvEUlN3c108BFloat16EE_EEvS4_RKT_EUliE_EEviT1_,"a",@progbits
	.sectionflags	@""
	.align	4
.nv.constant0._ZN2at6native18elementwise_kernelILi128ELi4EZNS0_22gpu_kernel_impl_nocastIZZZNS0_18GeluCUDAKernelImplERNS_18TensorIteratorBaseENS0_8GeluTypeEENKUlvE0_clEvENKUlvE2_clEvEUlN3c108BFloat16EE_EEvS4_RKT_EUliE_EEviT1_:
	.zero		1440


//--------------------- .nv.constant0._ZN2at6native27unrolled_elementwise_kernelIZZZNS0_18GeluCUDAKernelImplERNS_18TensorIteratorBaseENS0_8GeluTypeEENKUlvE0_clEvENKUlvE2_clEvEUlN3c108BFloat16EE_St5arrayIPcLm2EELi4E23TrivialOffsetCalculatorILi1EjESE_NS0_6memory15LoadWithoutCastENSF_16StoreWithoutCastEEEviT_T0_T2_T3_T4_T5_ --------------------------
	.section	.nv.constant0._ZN2at6native27unrolled_elementwise_kernelIZZZNS0_18GeluCUDAKernelImplERNS_18TensorIteratorBaseENS0_8GeluTypeEENKUlvE0_clEvENKUlvE2_clEvEUlN3c108BFloat16EE_St5arrayIPcLm2EELi4E23TrivialOffsetCalculatorILi1EjESE_NS0_6memory15LoadWithoutCastENSF_16StoreWithoutCastEEEviT_T0_T2_T3_T4_T5_,"a",@progbits
	.sectionflags	@""
	.align	4
.nv.constant0._ZN2at6native27unrolled_elementwise_kernelIZZZNS0_18GeluCUDAKernelImplERNS_18TensorIteratorBaseENS0_8GeluTypeEENKUlvE0_clEvENKUlvE2_clEvEUlN3c108BFloat16EE_St5arrayIPcLm2EELi4E23TrivialOffsetCalculatorILi1EjESE_NS0_6memory15LoadWithoutCastENSF_16StoreWithoutCastEEEviT_T0_T2_T3_T4_T5_:
	.zero		924


//--------------------- .nv.constant0._ZN2at6native29vectorized_elementwise_kernelILi2EZZZNS0_18GeluCUDAKernelImplERNS_18TensorIteratorBaseENS0_8GeluTypeEENKUlvE0_clEvENKUlvE2_clEvEUlN3c108BFloat16EE_St5arrayIPcLm2EEEEviT0_T1_ --------------------------
	.section	.nv.constant0._ZN2at6native29vectorized_elementwise_kernelILi2EZZZNS0_18GeluCUDAKernelImplERNS_18TensorIteratorBaseENS0_8GeluTypeEENKUlvE0_clEvENKUlvE2_clEvEUlN3c108BFloat16EE_St5arrayIPcLm2EEEEviT0_T1_,"a",@progbits
	.sectionflags	@""
	.align	4
.nv.constant0._ZN2at6native29vectorized_elementwise_kernelILi2EZZZNS0_18GeluCUDAKernelImplERNS_18TensorIteratorBaseENS0_8GeluTypeEENKUlvE0_clEvENKUlvE2_clEvEUlN3c108BFloat16EE_St5arrayIPcLm2EEEEviT0_T1_:
	.zero		920


//--------------------- .nv.constant0._ZN2at6native29vectorized_elementwise_kernelILi4EZZZNS0_18GeluCUDAKernelImplERNS_18TensorIteratorBaseENS0_8GeluTypeEENKUlvE0_clEvENKUlvE2_clEvEUlN3c108BFloat16EE_St5arrayIPcLm2EEEEviT0_T1_ --------------------------
	.section	.nv.constant0._ZN2at6native29vectorized_elementwise_kernelILi4EZZZNS0_18GeluCUDAKernelImplERNS_18TensorIteratorBaseENS0_8GeluTypeEENKUlvE0_clEvENKUlvE2_clEvEUlN3c108BFloat16EE_St5arrayIPcLm2EEEEviT0_T1_,"a",@progbits
	.sectionflags	@""
	.align	4
.nv.constant0._ZN2at6native29vectorized_elementwise_kernelILi4EZZZNS0_18GeluCUDAKernelImplERNS_18TensorIteratorBaseENS0_8GeluTypeEENKUlvE0_clEvENKUlvE2_clEvEUlN3c108BFloat16EE_St5arrayIPcLm2EEEEviT0_T1_:
	.zero		920


//--------------------- .nv.constant0._ZN2at6native29vectorized_elementwise_kernelILi8EZZZNS0_18GeluCUDAKernelImplERNS_18TensorIteratorBaseENS0_8GeluTypeEENKUlvE0_clEvENKUlvE2_clEvEUlN3c108BFloat16EE_St5arrayIPcLm2EEEEviT0_T1_ --------------------------
	.section	.nv.constant0._ZN2at6native29vectorized_elementwise_kernelILi8EZZZNS0_18GeluCUDAKernelImplERNS_18TensorIteratorBaseENS0_8GeluTypeEENKUlvE0_clEvENKUlvE2_clEvEUlN3c108BFloat16EE_St5arrayIPcLm2EEEEviT0_T1_,"a",@progbits
	.sectionflags	@""
	.align	4
.nv.constant0._ZN2at6native29vectorized_elementwise_kernelILi8EZZZNS0_18GeluCUDAKernelImplERNS_18TensorIteratorBaseENS0_8GeluTypeEENKUlvE0_clEvENKUlvE2_clEvEUlN3c108BFloat16EE_St5arrayIPcLm2EEEEviT0_T1_:
	.zero		920


//--------------------- .nv.constant0._ZN2at6native18elementwise_kernelILi128ELi4EZNS0_15gpu_kernel_implIZZZNS0_18GeluCUDAKernelImplERNS_18TensorIteratorBaseENS0_8GeluTypeEENKUlvE0_clEvENKUlvE1_clEvEUlN3c104HalfEE_EEvS4_RKT_EUliE_EEviT1_ --------------------------
	.section	.nv.constant0._ZN2at6native18elementwise_kernelILi128ELi4EZNS0_15gpu_kernel_implIZZZNS0_18GeluCUDAKernelImplERNS_18TensorIteratorBaseENS0_8GeluTypeEENKUlvE0_clEvENKUlvE1_clEvEUlN3c104HalfEE_EEvS4_RKT_EUliE_EEviT1_,"a",@progbits
	.sectionflags	@""
	.align	4
.nv.constant0._ZN2at6native18elementwise_kernelILi128ELi4EZNS0_15gpu_kernel_implIZZZNS0_18GeluCUDAKernelImplERNS_18TensorIteratorBaseENS0_8GeluTypeEENKUlvE0_clEvENKUlvE1_clEvEUlN3c104HalfEE_EEvS4_RKT_EUliE_EEviT1_:
	.zero		1440


//--------------------- .nv.constant0._ZN2at6native27unrolled_elementwise_kernelIZZZNS0_18GeluCUDAKernelImplERNS_18TensorIteratorBaseENS0_8GeluTypeEENKUlvE0_clEvENKUlvE1_clEvEUlN3c104HalfEE_St5arrayIPcLm2EELi4E23TrivialOffsetCalculatorILi1EjESE_NS0_6memory12LoadWithCastILi1EEENSF_13StoreWithCastILi1EEEEEviT_T0_T2_T3_T4_T5_ --------------------------
	.section	.nv.constant0._ZN2at6native27unrolled_elementwise_kernelIZZZNS0_18GeluCUDAKernelImplERNS_18TensorIteratorBaseENS0_8GeluTypeEENKUlvE0_clEvENKUlvE1_clEvEUlN3c104HalfEE_St5arrayIPcLm2EELi4E23TrivialOffsetCalculatorILi1EjESE_NS0_6memory12LoadWithCastILi1EEENSF_13StoreWithCastILi1EEEEEviT_T0_T2_T3_T4_T5_,"a",@progbits
	.sectionflags	@""
	.align	4
.nv.constant0._ZN2at6native27unrolled_elementwise_kernelIZZZNS0_18GeluCUDAKernelImplERNS_18TensorIteratorBaseENS0_8GeluTypeEENKUlvE0_clEvENKUlvE1_clEvEUlN3c104HalfEE_St5arrayIPcLm2EELi4E23TrivialOffsetCalculatorILi1EjESE_NS0_6memory12LoadWithCastILi1EEENSF_13StoreWithCastILi1EEEEEviT_T0_T2_T3_T4_T5_:
	.zero		940


//--------------------- .nv.constant0._ZN2at6native18elementwise_kernelILi128ELi4EZNS0_22gpu_kernel_impl_nocastIZZZNS0_18GeluCUDAKernelImplERNS_18TensorIteratorBaseENS0_8GeluTypeEENKUlvE0_clEvENKUlvE1_clEvEUlN3c104HalfEE_EEvS4_RKT_EUliE_EEviT1_ --------------------------
	.section	.nv.constant0._ZN2at6native18elementwise_kernelILi128ELi4EZNS0_22gpu_kernel_impl_nocastIZZZNS0_18GeluCUDAKernelImplERNS_18TensorIteratorBaseENS0_8GeluTypeEENKUlvE0_clEvENKUlvE1_clEvEUlN3c104HalfEE_EEvS4_RKT_EUliE_EEviT1_,"a",@progbits
	.sectionflags	@""
	.align	4
.nv.constant0._ZN2at6native18elementwise_kernelILi128ELi4EZNS0_22gpu_kernel_impl_nocastIZZZNS0_18GeluCUDAKernelImplERNS_18TensorIteratorBaseENS0_8GeluTypeEENKUlvE0_clEvENKUlvE1_clEvEUlN3c104HalfEE_EEvS4_RKT_EUliE_EEviT1_:
	.zero		1440


//--------------------- .nv.constant0._ZN2at6native27unrolled_elementwise_kernelIZZZNS0_18GeluCUDAKernelImplERNS_18TensorIteratorBaseENS0_8GeluTypeEENKUlvE0_clEvENKUlvE1_clEvEUlN3c104HalfEE_St5arrayIPcLm2EELi4E23TrivialOffsetCalculatorILi1EjESE_NS0_6memory15LoadWithoutCastENSF_16StoreWithoutCastEEEviT_T0_T2_T3_T4_T5_ --------------------------
	.section	.nv.constant0._ZN2at6native27unrolled_elementwise_kernelIZZZNS0_18GeluCUDAKernelImplERNS_18TensorIteratorBaseENS0_8GeluTypeEENKUlvE0_clEvENKUlvE1_clEvEUlN3c104HalfEE_St5arrayIPcLm2EELi4E23TrivialOffsetCalculatorILi1EjESE_NS0_6memory15LoadWithoutCastENSF_16StoreWithoutCastEEEviT_T0_T2_T3_T4_T5_,"a",@progbits
	.sectionflags	@""
	.align	4
.nv.constant0._ZN2at6native27unrolled_elementwise_kernelIZZZNS0_18GeluCUDAKernelImplERNS_18TensorIteratorBaseENS0_8GeluTypeEENKUlvE0_clEvENKUlvE1_clEvEUlN3c104HalfEE_St5arrayIPcLm2EELi4E23TrivialOffsetCalculatorILi1EjESE_NS0_6memory15LoadWithoutCastENSF_16StoreWithoutCastEEEviT_T0_T2_T3_T4_T5_:
	.zero		924


//--------------------- .nv.constant0._ZN2at6native29vectorized_elementwise_kernelILi2EZZZNS0_18GeluCUDAKernelImplERNS_18TensorIteratorBaseENS0_8GeluTypeEENKUlvE0_clEvENKUlvE1_clEvEUlN3c104HalfEE_St5arrayIPcLm2EEEEviT0_T1_ --------------------------
	.section	.nv.constant0._ZN2at6native29vectorized_elementwise_kernelILi2EZZZNS0_18GeluCUDAKernelImplERNS_18TensorIteratorBaseENS0_8GeluTypeEENKUlvE0_clEvENKUlvE1_clEvEUlN3c104HalfEE_St5arrayIPcLm2EEEEviT0_T1_,"a",@progbits
	.sectionflags	@""
	.align	4
.nv.constant0._ZN2at6native29vectorized_elementwise_kernelILi2EZZZNS0_18GeluCUDAKernelImplERNS_18TensorIteratorBaseENS0_8GeluTypeEENKUlvE0_clEvENKUlvE1_clEvEUlN3c104HalfEE_St5arrayIPcLm2EEEEviT0_T1_:
	.zero		920


//--------------------- .nv.constant0._ZN2at6native29vectorized_elementwise_kernelILi4EZZZNS0_18GeluCUDAKernelImplERNS_18TensorIteratorBaseENS0_8GeluTypeEENKUlvE0_clEvENKUlvE1_clEvEUlN3c104HalfEE_St5arrayIPcLm2EEEEviT0_T1_ --------------------------
	.section	.nv.constant0._ZN2at6native29vectorized_elementwise_kernelILi4EZZZNS0_18GeluCUDAKernelImplERNS_18TensorIteratorBaseENS0_8GeluTypeEENKUlvE0_clEvENKUlvE1_clEvEUlN3c104HalfEE_St5arrayIPcLm2EEEEviT0_T1_,"a",@progbits
	.sectionflags	@""
	.align	4
.nv.constant0._ZN2at6native29vectorized_elementwise_kernelILi4EZZZNS0_18GeluCUDAKernelImplERNS_18TensorIteratorBaseENS0_8GeluTypeEENKUlvE0_clEvENKUlvE1_clEvEUlN3c104HalfEE_St5arrayIPcLm2EEEEviT0_T1_:
	.zero		920


//--------------------- .nv.constant0._ZN2at6native29vectorized_elementwise_kernelILi8EZZZNS0_18GeluCUDAKernelImplERNS_18TensorIteratorBaseENS0_8GeluTypeEENKUlvE0_clEvENKUlvE1_clEvEUlN3c104HalfEE_St5arrayIPcLm2EEEEviT0_T1_ --------------------------
	.section	.nv.constant0._ZN2at6native29vectorized_elementwise_kernelILi8EZZZNS0_18GeluCUDAKernelImplERNS_18TensorIteratorBaseENS0_8GeluTypeEENKUlvE0_clEvENKUlvE1_clEvEUlN3c104HalfEE_St5arrayIPcLm2EEEEviT0_T1_,"a",@progbits
	.sectionflags	@""
	.align	4
.nv.constant0._ZN2at6native29vectorized_elementwise_kernelILi8EZZZNS0_18GeluCUDAKernelImplERNS_18TensorIteratorBaseENS0_8GeluTypeEENKUlvE0_clEvENKUlvE1_clEvEUlN3c104HalfEE_St5arrayIPcLm2EEEEviT0_T1_:
	.zero		920


//--------------------- .nv.constant0._ZN2at6native18elementwise_kernelILi128ELi4EZNS0_15gpu_kernel_implIZZZNS0_18GeluCUDAKernelImplERNS_18TensorIteratorBaseENS0_8GeluTypeEENKUlvE0_clEvENKUlvE0_clEvEUlfE_EEvS4_RKT_EUliE_EEviT1_ --------------------------
	.section	.nv.constant0._ZN2at6native18elementwise_kernelILi128ELi4EZNS0_15gpu_kernel_implIZZZNS0_18GeluCUDAKernelImplERNS_18TensorIteratorBaseENS0_8GeluTypeEENKUlvE0_clEvENKUlvE0_clEvEUlfE_EEvS4_RKT_EUliE_EEviT1_,"a",@progbits
	.sectionflags	@""
	.align	4
.nv.constant0._ZN2at6native18elementwise_kernelILi128ELi4EZNS0_15gpu_kernel_implIZZZNS0_18GeluCUDAKernelImplERNS_18TensorIteratorBaseENS0_8GeluTypeEENKUlvE0_clEvENKUlvE0_clEvEUlfE_EEvS4_RKT_EUliE_EEviT1_:
	.zero		1440


//--------------------- .nv.constant0._ZN2at6native27unrolled_elementwise_kernelIZZZNS0_18GeluCUDAKernelImplERNS_18TensorIteratorBaseENS0_8GeluTypeEENKUlvE0_clEvENKUlvE0_clEvEUlfE_St5arrayIPcLm2EELi4E23TrivialOffsetCalculatorILi1EjESC_NS0_6memory12LoadWithCastILi1EEENSD_13StoreWithCastILi1EEEEEviT_T0_T2_T3_T4_T5_ --------------------------
	.section	.nv.constant0._ZN2at6native27unrolled_elementwise_kernelIZZZNS0_18GeluCUDAKernelImplERNS_18TensorIteratorBaseENS0_8GeluTypeEENKUlvE0_clEvENKUlvE0_clEvEUlfE_St5arrayIPcLm2EELi4E23TrivialOffsetCalculatorILi1EjESC_NS0_6memory12LoadWithCastILi1EEENSD_13StoreWithCastILi1EEEEEviT_T0_T2_T3_T4_T5_,"a",@progbits
	.sectionflags	@""
	.align	4
.nv.constant0._ZN2at6native27unrolled_elementwise_kernelIZZZNS0_18GeluCUDAKernelImplERNS_18TensorIteratorBaseENS0_8GeluTypeEENKUlvE0_clEvENKUlvE0_clEvEUlfE_St5arrayIPcLm2EELi4E23TrivialOffsetCalculatorILi1EjESC_NS0_6memory12LoadWithCastILi1EEENSD_13StoreWithCastILi1EEEEEviT_T0_T2_T3_T4_T5_:
	.zero		940


//--------------------- .nv.constant0._ZN2at6native18elementwise_kernelILi128ELi2EZNS0_22gpu_kernel_impl_nocastIZZZNS0_18GeluCUDAKernelImplERNS_18TensorIteratorBaseENS0_8GeluTypeEENKUlvE0_clEvENKUlvE0_clEvEUlfE_EEvS4_RKT_EUliE_EEviT1_ --------------------------
	.section	.nv.constant0._ZN2at6native18elementwise_kernelILi128ELi2EZNS0_22gpu_kernel_impl_nocastIZZZNS0_18GeluCUDAKernelImplERNS_18TensorIteratorBaseENS0_8GeluTypeEENKUlvE0_clEvENKUlvE0_clEvEUlfE_EEvS4_RKT_EUliE_EEviT1_,"a",@progbits
	.sectionflags	@""
	.align	4
.nv.constant0._ZN2at6native18elementwise_kernelILi128ELi2EZNS0_22gpu_kernel_impl_nocastIZZZNS0_18GeluCUDAKernelImplERNS_18TensorIteratorBaseENS0_8GeluTypeEENKUlvE0_clEvENKUlvE0_clEvEUlfE_EEvS4_RKT_EUliE_EEviT1_:
	.zero		1440


//--------------------- .nv.constant0._ZN2at6native27unrolled_elementwise_kernelIZZZNS0_18GeluCUDAKernelImplERNS_18TensorIteratorBaseENS0_8GeluTypeEENKUlvE0_clEvENKUlvE0_clEvEUlfE_St5arrayIPcLm2EELi4E23TrivialOffsetCalculatorILi1EjESC_NS0_6memory15LoadWithoutCastENSD_16StoreWithoutCastEEEviT_T0_T2_T3_T4_T5_ --------------------------
	.section	.nv.constant0._ZN2at6native27unrolled_elementwise_kernelIZZZNS0_18GeluCUDAKernelImplERNS_18TensorIteratorBaseENS0_8GeluTypeEENKUlvE0_clEvENKUlvE0_clEvEUlfE_St5arrayIPcLm2EELi4E23TrivialOffsetCalculatorILi1EjESC_NS0_6memory15LoadWithoutCastENSD_16StoreWithoutCastEEEviT_T0_T2_T3_T4_T5_,"a",@progbits
	.sectionflags	@""
	.align	4
.nv.constant0._ZN2at6native27unrolled_elementwise_kernelIZZZNS0_18GeluCUDAKernelImplERNS_18TensorIteratorBaseENS0_8GeluTypeEENKUlvE0_clEvENKUlvE0_clEvEUlfE_St5arrayIPcLm2EELi4E23TrivialOffsetCalculatorILi1EjESC_NS0_6memory15LoadWithoutCastENSD_16StoreWithoutCastEEEviT_T0_T2_T3_T4_T5_:
	.zero		924


//--------------------- .nv.constant0._ZN2at6native29vectorized_elementwise_kernelILi2EZZZNS0_18GeluCUDAKernelImplERNS_18TensorIteratorBaseENS0_8GeluTypeEENKUlvE0_clEvENKUlvE0_clEvEUlfE_St5arrayIPcLm2EEEEviT0_T1_ --------------------------
	.section	.nv.constant0._ZN2at6native29vectorized_elementwise_kernelILi2EZZZNS0_18GeluCUDAKernelImplERNS_18TensorIteratorBaseENS0_8GeluTypeEENKUlvE0_clEvENKUlvE0_clEvEUlfE_St5arrayIPcLm2EEEEviT0_T1_,"a",@progbits
	.sectionflags	@""
	.align	4
.nv.constant0._ZN2at6native29vectorized_elementwise_kernelILi2EZZZNS0_18GeluCUDAKernelImplERNS_18TensorIteratorBaseENS0_8GeluTypeEENKUlvE0_clEvENKUlvE0_clEvEUlfE_St5arrayIPcLm2EEEEviT0_T1_:
	.zero		920


//--------------------- .nv.constant0._ZN2at6native29vectorized_elementwise_kernelILi4EZZZNS0_18GeluCUDAKernelImplERNS_18TensorIteratorBaseENS0_8GeluTypeEENKUlvE0_clEvENKUlvE0_clEvEUlfE_St5arrayIPcLm2EEEEviT0_T1_ --------------------------
	.section	.nv.constant0._ZN2at6native29vectorized_elementwise_kernelILi4EZZZNS0_18GeluCUDAKernelImplERNS_18TensorIteratorBaseENS0_8GeluTypeEENKUlvE0_clEvENKUlvE0_clEvEUlfE_St5arrayIPcLm2EEEEviT0_T1_,"a",@progbits
	.sectionflags	@""
	.align	4
.nv.constant0._ZN2at6native29vectorized_elementwise_kernelILi4EZZZNS0_18GeluCUDAKernelImplERNS_18TensorIteratorBaseENS0_8GeluTypeEENKUlvE0_clEvENKUlvE0_clEvEUlfE_St5arrayIPcLm2EEEEviT0_T1_:
	.zero		920


//--------------------- .nv.constant0._ZN2at6native29vectorized_elementwise_kernelILi8EZZZNS0_18GeluCUDAKernelImplERNS_18TensorIteratorBaseENS0_8GeluTypeEENKUlvE0_clEvENKUlvE0_clEvEUlfE_St5arrayIPcLm2EEEEviT0_T1_ --------------------------
	.section	.nv.constant0._ZN2at6native29vectorized_elementwise_kernelILi8EZZZNS0_18GeluCUDAKernelImplERNS_18TensorIteratorBaseENS0_8GeluTypeEENKUlvE0_clEvENKUlvE0_clEvEUlfE_St5arrayIPcLm2EEEEviT0_T1_,"a",@progbits
	.sectionflags	@""
	.align	4
.nv.constant0._ZN2at6native29vectorized_elementwise_kernelILi8EZZZNS0_18GeluCUDAKernelImplERNS_18TensorIteratorBaseENS0_8GeluTypeEENKUlvE0_clEvENKUlvE0_clEvEUlfE_St5arrayIPcLm2EEEEviT0_T1_:
	.zero		920


//--------------------- .nv.constant0._ZN2at6native18elementwise_kernelILi128ELi4EZNS0_15gpu_kernel_implIZZZNS0_18GeluCUDAKernelImplERNS_18TensorIteratorBaseENS0_8GeluTypeEENKUlvE0_clEvENKUlvE_clEvEUldE_EEvS4_RKT_EUliE_EEviT1_ --------------------------
	.section	.nv.constant0._ZN2at6native18elementwise_kernelILi128ELi4EZNS0_15gpu_kernel_implIZZZNS0_18GeluCUDAKernelImplERNS_18TensorIteratorBaseENS0_8GeluTypeEENKUlvE0_clEvENKUlvE_clEvEUldE_EEvS4_RKT_EUliE_EEviT1_,"a",@progbits
	.sectionflags	@""
	.align	4
.nv.constant0._ZN2at6native18elementwise_kernelILi128ELi4EZNS0_15gpu_kernel_implIZZZNS0_18GeluCUDAKernelImplERNS_18TensorIteratorBaseENS0_8GeluTypeEENKUlvE0_clEvENKUlvE_clEvEUldE_EEvS4_RKT_EUliE_EEviT1_:
	.zero		1440


//--------------------- .nv.constant0._ZN2at6native27unrolled_elementwise_kernelIZZZNS0_18GeluCUDAKernelImplERNS_18TensorIteratorBaseENS0_8GeluTypeEENKUlvE0_clEvENKUlvE_clEvEUldE_St5arrayIPcLm2EELi4E23TrivialOffsetCalculatorILi1EjESC_NS0_6memory12LoadWithCastILi1EEENSD_13StoreWithCastILi1EEEEEviT_T0_T2_T3_T4_T5_ --------------------------
	.section	.nv.constant0._ZN2at6native27unrolled_elementwise_kernelIZZZNS0_18GeluCUDAKernelImplERNS_18TensorIteratorBaseENS0_8GeluTypeEENKUlvE0_clEvENKUlvE_clEvEUldE_St5arrayIPcLm2EELi4E23TrivialOffsetCalculatorILi1EjESC_NS0_6memory12LoadWithCastILi1EEENSD_13StoreWithCastILi1EEEEEviT_T0_T2_T3_T4_T5_,"a",@progbits
	.sectionflags	@""
	.align	4
.nv.constant0._ZN2at6native27unrolled_elementwise_kernelIZZZNS0_18GeluCUDAKernelImplERNS_18TensorIteratorBaseENS0_8GeluTypeEENKUlvE0_clEvENKUlvE_clEvEUldE_St5arrayIPcLm2EELi4E23TrivialOffsetCalculatorILi1EjESC_NS0_6memory12LoadWithCastILi1EEENSD_13StoreWithCastILi1EEEEEviT_T0_T2_T3_T4_T5_:
	.zero		940


//--------------------- .nv.constant0._ZN2at6native18elementwise_kernelILi128ELi2EZNS0_22gpu_kernel_impl_nocastIZZZNS0_18GeluCUDAKernelImplERNS_18TensorIteratorBaseENS0_8GeluTypeEENKUlvE0_clEvENKUlvE_clEvEUldE_EEvS4_RKT_EUliE_EEviT1_ --------------------------
	.section	.nv.constant0._ZN2at6native18elementwise_kernelILi128ELi2EZNS0_22gpu_kernel_impl_nocastIZZZNS0_18GeluCUDAKernelImplERNS_18TensorIteratorBaseENS0_8GeluTypeEENKUlvE0_clEvENKUlvE_clEvEUldE_EEvS4_RKT_EUliE_EEviT1_,"a",@progbits
	.sectionflags	@""
	.align	4
.nv.constant0._ZN2at6native18elementwise_kernelILi128ELi2EZNS0_22gpu_kernel_impl_nocastIZZZNS0_18GeluCUDAKernelImplERNS_18TensorIteratorBaseENS0_8GeluTypeEENKUlvE0_clEvENKUlvE_clEvEUldE_EEvS4_RKT_EUliE_EEviT1_:
	.zero		1440


//--------------------- .nv.constant0._ZN2at6native27unrolled_elementwise_kernelIZZZNS0_18GeluCUDAKernelImplERNS_18TensorIteratorBaseENS0_8GeluTypeEENKUlvE0_clEvENKUlvE_clEvEUldE_St5arrayIPcLm2EELi4E23TrivialOffsetCalculatorILi1EjESC_NS0_6memory15LoadWithoutCastENSD_16StoreWithoutCastEEEviT_T0_T2_T3_T4_T5_ --------------------------
	.section	.nv.constant0._ZN2at6native27unrolled_elementwise_kernelIZZZNS0_18GeluCUDAKernelImplERNS_18TensorIteratorBaseENS0_8GeluTypeEENKUlvE0_clEvENKUlvE_clEvEUldE_St5arrayIPcLm2EELi4E23TrivialOffsetCalculatorILi1EjESC_NS0_6memory15LoadWithoutCastENSD_16StoreWithoutCastEEEviT_T0_T2_T3_T4_T5_,"a",@progbits
	.sectionflags	@""
	.align	4
.nv.constant0._ZN2at6native27unrolled_elementwise_kernelIZZZNS0_18GeluCUDAKernelImplERNS_18TensorIteratorBaseENS0_8GeluTypeEENKUlvE0_clEvENKUlvE_clEvEUldE_St5arrayIPcLm2EELi4E23TrivialOffsetCalculatorILi1EjESC_NS0_6memory15LoadWithoutCastENSD_16StoreWithoutCastEEEviT_T0_T2_T3_T4_T5_:
	.zero		924


//--------------------- .nv.constant0._ZN2at6native29vectorized_elementwise_kernelILi2EZZZNS0_18GeluCUDAKernelImplERNS_18TensorIteratorBaseENS0_8GeluTypeEENKUlvE0_clEvENKUlvE_clEvEUldE_St5arrayIPcLm2EEEEviT0_T1_ --------------------------
	.section	.nv.constant0._ZN2at6native29vectorized_elementwise_kernelILi2EZZZNS0_18GeluCUDAKernelImplERNS_18TensorIteratorBaseENS0_8GeluTypeEENKUlvE0_clEvENKUlvE_clEvEUldE_St5arrayIPcLm2EEEEviT0_T1_,"a",@progbits
	.sectionflags	@""
	.align	4
.nv.constant0._ZN2at6native29vectorized_elementwise_kernelILi2EZZZNS0_18GeluCUDAKernelImplERNS_18TensorIteratorBaseENS0_8GeluTypeEENKUlvE0_clEvENKUlvE_clEvEUldE_St5arrayIPcLm2EEEEviT0_T1_:
	.zero		920


//--------------------- .nv.constant0._ZN2at6native29vectorized_elementwise_kernelILi4EZZZNS0_18GeluCUDAKernelImplERNS_18TensorIteratorBaseENS0_8GeluTypeEENKUlvE0_clEvENKUlvE_clEvEUldE_St5arrayIPcLm2EEEEviT0_T1_ --------------------------
	.section	.nv.constant0._ZN2at6native29vectorized_elementwise_kernelILi4EZZZNS0_18GeluCUDAKernelImplERNS_18TensorIteratorBaseENS0_8GeluTypeEENKUlvE0_clEvENKUlvE_clEvEUldE_St5arrayIPcLm2EEEEviT0_T1_,"a",@progbits
	.sectionflags	@""
	.align	4
.nv.constant0._ZN2at6native29vectorized_elementwise_kernelILi4EZZZNS0_18GeluCUDAKernelImplERNS_18TensorIteratorBaseENS0_8GeluTypeEENKUlvE0_clEvENKUlvE_clEvEUldE_St5arrayIPcLm2EEEEviT0_T1_:
	.zero		920


//--------------------- .nv.constant0._ZN2at6native29vectorized_elementwise_kernelILi8EZZZNS0_18GeluCUDAKernelImplERNS_18TensorIteratorBaseENS0_8GeluTypeEENKUlvE0_clEvENKUlvE_clEvEUldE_St5arrayIPcLm2EEEEviT0_T1_ --------------------------
	.section	.nv.constant0._ZN2at6native29vectorized_elementwise_kernelILi8EZZZNS0_18GeluCUDAKernelImplERNS_18TensorIteratorBaseENS0_8GeluTypeEENKUlvE0_clEvENKUlvE_clEvEUldE_St5arrayIPcLm2EEEEviT0_T1_,"a",@progbits
	.sectionflags	@""
	.align	4
.nv.constant0._ZN2at6native29vectorized_elementwise_kernelILi8EZZZNS0_18GeluCUDAKernelImplERNS_18TensorIteratorBaseENS0_8GeluTypeEENKUlvE0_clEvENKUlvE_clEvEUldE_St5arrayIPcLm2EEEEviT0_T1_:
	.zero		920


//--------------------- .nv.constant0._ZN2at6native18elementwise_kernelILi128ELi4EZNS0_15gpu_kernel_implIZZZNS0_18GeluCUDAKernelImplERNS_18TensorIteratorBaseENS0_8GeluTypeEENKUlvE_clEvENKUlvE2_clEvEUlN3c108BFloat16EE_EEvS4_RKT_EUliE_EEviT1_ --------------------------
	.section	.nv.constant0._ZN2at6native18elementwise_kernelILi128ELi4EZNS0_15gpu_kernel_implIZZZNS0_18GeluCUDAKernelImplERNS_18TensorIteratorBaseENS0_8GeluTypeEENKUlvE_clEvENKUlvE2_clEvEUlN3c108BFloat16EE_EEvS4_RKT_EUliE_EEviT1_,"a",@progbits
	.sectionflags	@""
	.align	4
.nv.constant0._ZN2at6native18elementwise_kernelILi128ELi4EZNS0_15gpu_kernel_implIZZZNS0_18GeluCUDAKernelImplERNS_18TensorIteratorBaseENS0_8GeluTypeEENKUlvE_clEvENKUlvE2_clEvEUlN3c108BFloat16EE_EEvS4_RKT_EUliE_EEviT1_:
	.zero		1440


//--------------------- .nv.constant0._ZN2at6native27unrolled_elementwise_kernelIZZZNS0_18GeluCUDAKernelImplERNS_18TensorIteratorBaseENS0_8GeluTypeEENKUlvE_clEvENKUlvE2_clEvEUlN3c108BFloat16EE_St5arrayIPcLm2EELi4E23TrivialOffsetCalculatorILi1EjESE_NS0_6memory12LoadWithCastILi1EEENSF_13StoreWithCastILi1EEEEEviT_T0_T2_T3_T4_T5_ --------------------------
	.section	.nv.constant0._ZN2at6native27unrolled_elementwise_kernelIZZZNS0_18GeluCUDAKernelImplERNS_18TensorIteratorBaseENS0_8GeluTypeEENKUlvE_clEvENKUlvE2_clEvEUlN3c108BFloat16EE_St5arrayIPcLm2EELi4E23TrivialOffsetCalculatorILi1EjESE_NS0_6memory12LoadWithCastILi1EEENSF_13StoreWithCastILi1EEEEEviT_T0_T2_T3_T4_T5_,"a",@progbits
	.sectionflags	@""
	.align	4
.nv.constant0._ZN2at6native27unrolled_elementwise_kernelIZZZNS0_18GeluCUDAKernelImplERNS_18TensorIteratorBaseENS0_8GeluTypeEENKUlvE_clEvENKUlvE2_clEvEUlN3c108BFloat16EE_St5arrayIPcLm2EELi4E23TrivialOffsetCalculatorILi1EjESE_NS0_6memory12LoadWithCastILi1EEENSF_13StoreWithCastILi1EEEEEviT_T0_T2_T3_T4_T5_:
	.zero		940


//--------------------- .nv.constant0._ZN2at6native18elementwise_kernelILi128ELi4EZNS0_22gpu_kernel_impl_nocastIZZZNS0_18GeluCUDAKernelImplERNS_18TensorIteratorBaseENS0_8GeluTypeEENKUlvE_clEvENKUlvE2_clEvEUlN3c108BFloat16EE_EEvS4_RKT_EUliE_EEviT1_ --------------------------
	.section	.nv.constant0._ZN2at6native18elementwise_kernelILi128ELi4EZNS0_22gpu_kernel_impl_nocastIZZZNS0_18GeluCUDAKernelImplERNS_18TensorIteratorBaseENS0_8GeluTypeEENKUlvE_clEvENKUlvE2_clEvEUlN3c108BFloat16EE_EEvS4_RKT_EUliE_EEviT1_,"a",@progbits
	.sectionflags	@""
	.align	4
.nv.constant0._ZN2at6native18elementwise_kernelILi128ELi4EZNS0_22gpu_kernel_impl_nocastIZZZNS0_18GeluCUDAKernelImplERNS_18TensorIteratorBaseENS0_8GeluTypeEENKUlvE_clEvENKUlvE2_clEvEUlN3c108BFloat16EE_EEvS4_RKT_EUliE_EEviT1_:
	.zero		1440


//--------------------- .nv.constant0._ZN2at6native27unrolled_elementwise_kernelIZZZNS0_18GeluCUDAKernelImplERNS_18TensorIteratorBaseENS0_8GeluTypeEENKUlvE_clEvENKUlvE2_clEvEUlN3c108BFloat16EE_St5arrayIPcLm2EELi4E23TrivialOffsetCalculatorILi1EjESE_NS0_6memory15LoadWithoutCastENSF_16StoreWithoutCastEEEviT_T0_T2_T3_T4_T5_ --------------------------
	.section	.nv.constant0._ZN2at6native27unrolled_elementwise_kernelIZZZNS0_18GeluCUDAKernelImplERNS_18TensorIteratorBaseENS0_8GeluTypeEENKUlvE_clEvENKUlvE2_clEvEUlN3c108BFloat16EE_St5arrayIPcLm2EELi4E23TrivialOffsetCalculatorILi1EjESE_NS0_6memory15LoadWithoutCastENSF_16StoreWithoutCastEEEviT_T0_T2_T3_T4_T5_,"a",@progbits
	.sectionflags	@""
	.align	4
.nv.constant0._ZN2at6native27unrolled_elementwise_kernelIZZZNS0_18GeluCUDAKernelImplERNS_18TensorIteratorBaseENS0_8GeluTypeEENKUlvE_clEvENKUlvE2_clEvEUlN3c108BFloat16EE_St5arrayIPcLm2EELi4E23TrivialOffsetCalculatorILi1EjESE_NS0_6memory15LoadWithoutCastENSF_16StoreWithoutCastEEEviT_T0_T2_T3_T4_T5_:
	.zero		924


//--------------------- .nv.constant0._ZN2at6native29vectorized_elementwise_kernelILi2EZZZNS0_18GeluCUDAKernelImplERNS_18TensorIteratorBaseENS0_8GeluTypeEENKUlvE_clEvENKUlvE2_clEvEUlN3c108BFloat16EE_St5arrayIPcLm2EEEEviT0_T1_ --------------------------
	.section	.nv.constant0._ZN2at6native29vectorized_elementwise_kernelILi2EZZZNS0_18GeluCUDAKernelImplERNS_18TensorIteratorBaseENS0_8GeluTypeEENKUlvE_clEvENKUlvE2_clEvEUlN3c108BFloat16EE_St5arrayIPcLm2EEEEviT0_T1_,"a",@progbits
	.sectionflags	@""
	.align	4
.nv.constant0._ZN2at6native29vectorized_elementwise_kernelILi2EZZZNS0_18GeluCUDAKernelImplERNS_18TensorIteratorBaseENS0_8GeluTypeEENKUlvE_clEvENKUlvE2_clEvEUlN3c108BFloat16EE_St5arrayIPcLm2EEEEviT0_T1_:
	.zero		920


//--------------------- .nv.constant0._ZN2at6native29vectorized_elementwise_kernelILi4EZZZNS0_18GeluCUDAKernelImplERNS_18TensorIteratorBaseENS0_8GeluTypeEENKUlvE_clEvENKUlvE2_clEvEUlN3c108BFloat16EE_St5arrayIPcLm2EEEEviT0_T1_ --------------------------
	.section	.nv.constant0._ZN2at6native29vectorized_elementwise_kernelILi4EZZZNS0_18GeluCUDAKernelImplERNS_18TensorIteratorBaseENS0_8GeluTypeEENKUlvE_clEvENKUlvE2_clEvEUlN3c108BFloat16EE_St5arrayIPcLm2EEEEviT0_T1_,"a",@progbits
	.sectionflags	@""
	.align	4
.nv.constant0._ZN2at6native29vectorized_elementwise_kernelILi4EZZZNS0_18GeluCUDAKernelImplERNS_18TensorIteratorBaseENS0_8GeluTypeEENKUlvE_clEvENKUlvE2_clEvEUlN3c108BFloat16EE_St5arrayIPcLm2EEEEviT0_T1_:
	.zero		920


//--------------------- .nv.constant0._ZN2at6native29vectorized_elementwise_kernelILi8EZZZNS0_18GeluCUDAKernelImplERNS_18TensorIteratorBaseENS0_8GeluTypeEENKUlvE_clEvENKUlvE2_clEvEUlN3c108BFloat16EE_St5arrayIPcLm2EEEEviT0_T1_ --------------------------
	.section	.nv.constant0._ZN2at6native29vectorized_elementwise_kernelILi8EZZZNS0_18GeluCUDAKernelImplERNS_18TensorIteratorBaseENS0_8GeluTypeEENKUlvE_clEvENKUlvE2_clEvEUlN3c108BFloat16EE_St5arrayIPcLm2EEEEviT0_T1_,"a",@progbits
	.sectionflags	@""
	.align	4
.nv.constant0._ZN2at6native29vectorized_elementwise_kernelILi8EZZZNS0_18GeluCUDAKernelImplERNS_18TensorIteratorBaseENS0_8GeluTypeEENKUlvE_clEvENKUlvE2_clEvEUlN3c108BFloat16EE_St5arrayIPcLm2EEEEviT0_T1_:
	.zero		920


//--------------------- .nv.constant0._ZN2at6native18elementwise_kernelILi128ELi4EZNS0_15gpu_kernel_implIZZZNS0_18GeluCUDAKernelImplERNS_18TensorIteratorBaseENS0_8GeluTypeEENKUlvE_clEvENKUlvE1_clEvEUlN3c104HalfEE_EEvS4_RKT_EUliE_EEviT1_ --------------------------
	.section	.nv.constant0._ZN2at6native18elementwise_kernelILi128ELi4EZNS0_15gpu_kernel_implIZZZNS0_18GeluCUDAKernelImplERNS_18TensorIteratorBaseENS0_8GeluTypeEENKUlvE_clEvENKUlvE1_clEvEUlN3c104HalfEE_EEvS4_RKT_EUliE_EEviT1_,"a",@progbits
	.sectionflags	@""
	.align	4
.nv.constant0._ZN2at6native18elementwise_kernelILi128ELi4EZNS0_15gpu_kernel_implIZZZNS0_18GeluCUDAKernelImplERNS_18TensorIteratorBaseENS0_8GeluTypeEENKUlvE_clEvENKUlvE1_clEvEUlN3c104HalfEE_EEvS4_RKT_EUliE_EEviT1_:
	.zero		1440


//--------------------- .nv.constant0._ZN2at6native27unrolled_elementwise_kernelIZZZNS0_18GeluCUDAKernelImplERNS_18TensorIteratorBaseENS0_8GeluTypeEENKUlvE_clEvENKUlvE1_clEvEUlN3c104HalfEE_St5arrayIPcLm2EELi4E23TrivialOffsetCalculatorILi1EjESE_NS0_6memory12LoadWithCastILi1EEENSF_13StoreWithCastILi1EEEEEviT_T0_T2_T3_T4_T5_ --------------------------
	.section	.nv.constant0._ZN2at6native27unrolled_elementwise_kernelIZZZNS0_18GeluCUDAKernelImplERNS_18TensorIteratorBaseENS0_8GeluTypeEENKUlvE_clEvENKUlvE1_clEvEUlN3c104HalfEE_St5arrayIPcLm2EELi4E23TrivialOffsetCalculatorILi1EjESE_NS0_6memory12LoadWithCastILi1EEENSF_13StoreWithCastILi1EEEEEviT_T0_T2_T3_T4_T5_,"a",@progbits
	.sectionflags	@""
	.align	4
.nv.constant0._ZN2at6native27unrolled_elementwise_kernelIZZZNS0_18GeluCUDAKernelImplERNS_18TensorIteratorBaseENS0_8GeluTypeEENKUlvE_clEvENKUlvE1_clEvEUlN3c104HalfEE_St5arrayIPcLm2EELi4E23TrivialOffsetCalculatorILi1EjESE_NS0_6memory12LoadWithCastILi1EEENSF_13StoreWithCastILi1EEEEEviT_T0_T2_T3_T4_T5_:
	.zero		940


//--------------------- .nv.constant0._ZN2at6native18elementwise_kernelILi128ELi4EZNS0_22gpu_kernel_impl_nocastIZZZNS0_18GeluCUDAKernelImplERNS_18TensorIteratorBaseENS0_8GeluTypeEENKUlvE_clEvENKUlvE1_clEvEUlN3c104HalfEE_EEvS4_RKT_EUliE_EEviT1_ --------------------------
	.section	.nv.constant0._ZN2at6native18elementwise_kernelILi128ELi4EZNS0_22gpu_kernel_impl_nocastIZZZNS0_18GeluCUDAKernelImplERNS_18TensorIteratorBaseENS0_8GeluTypeEENKUlvE_clEvENKUlvE1_clEvEUlN3c104HalfEE_EEvS4_RKT_EUliE_EEviT1_,"a",@progbits
	.sectionflags	@""
	.align	4
.nv.constant0._ZN2at6native18elementwise_kernelILi128ELi4EZNS0_22gpu_kernel_impl_nocastIZZZNS0_18GeluCUDAKernelImplERNS_18TensorIteratorBaseENS0_8GeluTypeEENKUlvE_clEvENKUlvE1_clEvEUlN3c104HalfEE_EEvS4_RKT_EUliE_EEviT1_:
	.zero		1440


//--------------------- .nv.constant0._ZN2at6native27unrolled_elementwise_kernelIZZZNS0_18GeluCUDAKernelImplERNS_18TensorIteratorBaseENS0_8GeluTypeEENKUlvE_clEvENKUlvE1_clEvEUlN3c104HalfEE_St5arrayIPcLm2EELi4E23TrivialOffsetCalculatorILi1EjESE_NS0_6memory15LoadWithoutCastENSF_16StoreWithoutCastEEEviT_T0_T2_T3_T4_T5_ --------------------------
	.section	.nv.constant0._ZN2at6native27unrolled_elementwise_kernelIZZZNS0_18GeluCUDAKernelImplERNS_18TensorIteratorBaseENS0_8GeluTypeEENKUlvE_clEvENKUlvE1_clEvEUlN3c104HalfEE_St5arrayIPcLm2EELi4E23TrivialOffsetCalculatorILi1EjESE_NS0_6memory15LoadWithoutCastENSF_16StoreWithoutCastEEEviT_T0_T2_T3_T4_T5_,"a",@progbits
	.sectionflags	@""
	.align	4
.nv.constant0._ZN2at6native27unrolled_elementwise_kernelIZZZNS0_18GeluCUDAKernelImplERNS_18TensorIteratorBaseENS0_8GeluTypeEENKUlvE_clEvENKUlvE1_clEvEUlN3c104HalfEE_St5arrayIPcLm2EELi4E23TrivialOffsetCalculatorILi1EjESE_NS0_6memory15LoadWithoutCastENSF_16StoreWithoutCastEEEviT_T0_T2_T3_T4_T5_:
	.zero		924


//--------------------- .nv.constant0._ZN2at6native29vectorized_elementwise_kernelILi2EZZZNS0_18GeluCUDAKernelImplERNS_18TensorIteratorBaseENS0_8GeluTypeEENKUlvE_clEvENKUlvE1_clEvEUlN3c104HalfEE_St5arrayIPcLm2EEEEviT0_T1_ --------------------------
	.section	.nv.constant0._ZN2at6native29vectorized_elementwise_kernelILi2EZZZNS0_18GeluCUDAKernelImplERNS_18TensorIteratorBaseENS0_8GeluTypeEENKUlvE_clEvENKUlvE1_clEvEUlN3c104HalfEE_St5arrayIPcLm2EEEEviT0_T1_,"a",@progbits
	.sectionflags	@""
	.align	4
.nv.constant0._ZN2at6native29vectorized_elementwise_kernelILi2EZZZNS0_18GeluCUDAKernelImplERNS_18TensorIteratorBaseENS0_8GeluTypeEENKUlvE_clEvENKUlvE1_clEvEUlN3c104HalfEE_St5arrayIPcLm2EEEEviT0_T1_:
	.zero		920


//--------------------- .nv.constant0._ZN2at6native29vectorized_elementwise_kernelILi4EZZZNS0_18GeluCUDAKernelImplERNS_18TensorIteratorBaseENS0_8GeluTypeEENKUlvE_clEvENKUlvE1_clEvEUlN3c104HalfEE_St5arrayIPcLm2EEEEviT0_T1_ --------------------------
	.section	.nv.constant0._ZN2at6native29vectorized_elementwise_kernelILi4EZZZNS0_18GeluCUDAKernelImplERNS_18TensorIteratorBaseENS0_8GeluTypeEENKUlvE_clEvENKUlvE1_clEvEUlN3c104HalfEE_St5arrayIPcLm2EEEEviT0_T1_,"a",@progbits
	.sectionflags	@""
	.align	4
.nv.constant0._ZN2at6native29vectorized_elementwise_kernelILi4EZZZNS0_18GeluCUDAKernelImplERNS_18TensorIteratorBaseENS0_8GeluTypeEENKUlvE_clEvENKUlvE1_clEvEUlN3c104HalfEE_St5arrayIPcLm2EEEEviT0_T1_:
	.zero		920


//--------------------- .nv.constant0._ZN2at6native29vectorized_elementwise_kernelILi8EZZZNS0_18GeluCUDAKernelImplERNS_18TensorIteratorBaseENS0_8GeluTypeEENKUlvE_clEvENKUlvE1_clEvEUlN3c104HalfEE_St5arrayIPcLm2EEEEviT0_T1_ --------------------------
	.section	.nv.constant0._ZN2at6native29vectorized_elementwise_kernelILi8EZZZNS0_18GeluCUDAKernelImplERNS_18TensorIteratorBaseENS0_8GeluTypeEENKUlvE_clEvENKUlvE1_clEvEUlN3c104HalfEE_St5arrayIPcLm2EEEEviT0_T1_,"a",@progbits
	.sectionflags	@""
	.align	4
.nv.constant0._ZN2at6native29vectorized_elementwise_kernelILi8EZZZNS0_18GeluCUDAKernelImplERNS_18TensorIteratorBaseENS0_8GeluTypeEENKUlvE_clEvENKUlvE1_clEvEUlN3c104HalfEE_St5arrayIPcLm2EEEEviT0_T1_:
	.zero		920


//--------------------- .nv.constant0._ZN2at6native18elementwise_kernelILi128ELi4EZNS0_15gpu_kernel_implIZZZNS0_18GeluCUDAKernelImplERNS_18TensorIteratorBaseENS0_8GeluTypeEENKUlvE_clEvENKUlvE0_clEvEUlfE_EEvS4_RKT_EUliE_EEviT1_ --------------------------
	.section	.nv.constant0._ZN2at6native18elementwise_kernelILi128ELi4EZNS0_15gpu_kernel_implIZZZNS0_18GeluCUDAKernelImplERNS_18TensorIteratorBaseENS0_8GeluTypeEENKUlvE_clEvENKUlvE0_clEvEUlfE_EEvS4_RKT_EUliE_EEviT1_,"a",@progbits
	.sectionflags	@""
	.align	4
.nv.constant0._ZN2at6native18elementwise_kernelILi128ELi4EZNS0_15gpu_kernel_implIZZZNS0_18GeluCUDAKernelImplERNS_18TensorIteratorBaseENS0_8GeluTypeEENKUlvE_clEvENKUlvE0_clEvEUlfE_EEvS4_RKT_EUliE_EEviT1_:
	.zero		1440


//--------------------- .nv.constant0._ZN2at6native27unrolled_elementwise_kernelIZZZNS0_18GeluCUDAKernelImplERNS_18TensorIteratorBaseENS0_8GeluTypeEENKUlvE_clEvENKUlvE0_clEvEUlfE_St5arrayIPcLm2EELi4E23TrivialOffsetCalculatorILi1EjESC_NS0_6memory12LoadWithCastILi1EEENSD_13StoreWithCastILi1EEEEEviT_T0_T2_T3_T4_T5_ --------------------------
	.section	.nv.constant0._ZN2at6native27unrolled_elementwise_kernelIZZZNS0_18GeluCUDAKernelImplERNS_18TensorIteratorBaseENS0_8GeluTypeEENKUlvE_clEvENKUlvE0_clEvEUlfE_St5arrayIPcLm2EELi4E23TrivialOffsetCalculatorILi1EjESC_NS0_6memory12LoadWithCastILi1EEENSD_13StoreWithCastILi1EEEEEviT_T0_T2_T3_T4_T5_,"a",@progbits
	.sectionflags	@""
	.align	4
.nv.constant0._ZN2at6native27unrolled_elementwise_kernelIZZZNS0_18GeluCUDAKernelImplERNS_18TensorIteratorBaseENS0_8GeluTypeEENKUlvE_clEvENKUlvE0_clEvEUlfE_St5arrayIPcLm2EELi4E23TrivialOffsetCalculatorILi1EjESC_NS0_6memory12LoadWithCastILi1EEENSD_13StoreWithCastILi1EEEEEviT_T0_T2_T3_T4_T5_:
	.zero		940


//--------------------- .nv.constant0._ZN2at6native18elementwise_kernelILi128ELi2EZNS0_22gpu_kernel_impl_nocastIZZZNS0_18GeluCUDAKernelImplERNS_18TensorIteratorBaseENS0_8GeluTypeEENKUlvE_clEvENKUlvE0_clEvEUlfE_EEvS4_RKT_EUliE_EEviT1_ --------------------------
	.section	.nv.constant0._ZN2at6native18elementwise_kernelILi128ELi2EZNS0_22gpu_kernel_impl_nocastIZZZNS0_18GeluCUDAKernelImplERNS_18TensorIteratorBaseENS0_8GeluTypeEENKUlvE_clEvENKUlvE0_clEvEUlfE_EEvS4_RKT_EUliE_EEviT1_,"a",@progbits
	.sectionflags	@""
	.align	4
.nv.constant0._ZN2at6native18elementwise_kernelILi128ELi2EZNS0_22gpu_kernel_impl_nocastIZZZNS0_18GeluCUDAKernelImplERNS_18TensorIteratorBaseENS0_8GeluTypeEENKUlvE_clEvENKUlvE0_clEvEUlfE_EEvS4_RKT_EUliE_EEviT1_:
	.zero		1440


//--------------------- .nv.constant0._ZN2at6native27unrolled_elementwise_kernelIZZZNS0_18GeluCUDAKernelImplERNS_18TensorIteratorBaseENS0_8GeluTypeEENKUlvE_clEvENKUlvE0_clEvEUlfE_St5arrayIPcLm2EELi4E23TrivialOffsetCalculatorILi1EjESC_NS0_6memory15LoadWithoutCastENSD_16StoreWithoutCastEEEviT_T0_T2_T3_T4_T5_ --------------------------
	.section	.nv.constant0._ZN2at6native27unrolled_elementwise_kernelIZZZNS0_18GeluCUDAKernelImplERNS_18TensorIteratorBaseENS0_8GeluTypeEENKUlvE_clEvENKUlvE0_clEvEUlfE_St5arrayIPcLm2EELi4E23TrivialOffsetCalculatorILi1EjESC_NS0_6memory15LoadWithoutCastENSD_16StoreWithoutCastEEEviT_T0_T2_T3_T4_T5_,"a",@progbits
	.sectionflags	@""
	.align	4
.nv.constant0._ZN2at6native27unrolled_elementwise_kernelIZZZNS0_18GeluCUDAKernelImplERNS_18TensorIteratorBaseENS0_8GeluTypeEENKUlvE_clEvENKUlvE0_clEvEUlfE_St5arrayIPcLm2EELi4E23TrivialOffsetCalculatorILi1EjESC_NS0_6memory15LoadWithoutCastENSD_16StoreWithoutCastEEEviT_T0_T2_T3_T4_T5_:
	.zero		924


//--------------------- .nv.constant0._ZN2at6native29vectorized_elementwise_kernelILi2EZZZNS0_18GeluCUDAKernelImplERNS_18TensorIteratorBaseENS0_8GeluTypeEENKUlvE_clEvENKUlvE0_clEvEUlfE_St5arrayIPcLm2EEEEviT0_T1_ --------------------------
	.section	.nv.constant0._ZN2at6native29vectorized_elementwise_kernelILi2EZZZNS0_18GeluCUDAKernelImplERNS_18TensorIteratorBaseENS0_8GeluTypeEENKUlvE_clEvENKUlvE0_clEvEUlfE_St5arrayIPcLm2EEEEviT0_T1_,"a",@progbits
	.sectionflags	@""
	.align	4
.nv.constant0._ZN2at6native29vectorized_elementwise_kernelILi2EZZZNS0_18GeluCUDAKernelImplERNS_18TensorIteratorBaseENS0_8GeluTypeEENKUlvE_clEvENKUlvE0_clEvEUlfE_St5arrayIPcLm2EEEEviT0_T1_:
	.zero		920


//--------------------- .nv.constant0._ZN2at6native29vectorized_elementwise_kernelILi4EZZZNS0_18GeluCUDAKernelImplERNS_18TensorIteratorBaseENS0_8GeluTypeEENKUlvE_clEvENKUlvE0_clEvEUlfE_St5arrayIPcLm2EEEEviT0_T1_ --------------------------
	.section	.nv.constant0._ZN2at6native29vectorized_elementwise_kernelILi4EZZZNS0_18GeluCUDAKernelImplERNS_18TensorIteratorBaseENS0_8GeluTypeEENKUlvE_clEvENKUlvE0_clEvEUlfE_St5arrayIPcLm2EEEEviT0_T1_,"a",@progbits
	.sectionflags	@""
	.align	4
.nv.constant0._ZN2at6native29vectorized_elementwise_kernelILi4EZZZNS0_18GeluCUDAKernelImplERNS_18TensorIteratorBaseENS0_8GeluTypeEENKUlvE_clEvENKUlvE0_clEvEUlfE_St5arrayIPcLm2EEEEviT0_T1_:
	.zero		920


//--------------------- .nv.constant0._ZN2at6native29vectorized_elementwise_kernelILi8EZZZNS0_18GeluCUDAKernelImplERNS_18TensorIteratorBaseENS0_8GeluTypeEENKUlvE_clEvENKUlvE0_clEvEUlfE_St5arrayIPcLm2EEEEviT0_T1_ --------------------------
	.section	.nv.constant0._ZN2at6native29vectorized_elementwise_kernelILi8EZZZNS0_18GeluCUDAKernelImplERNS_18TensorIteratorBaseENS0_8GeluTypeEENKUlvE_clEvENKUlvE0_clEvEUlfE_St5arrayIPcLm2EEEEviT0_T1_,"a",@progbits
	.sectionflags	@""
	.align	4
.nv.constant0._ZN2at6native29vectorized_elementwise_kernelILi8EZZZNS0_18GeluCUDAKernelImplERNS_18TensorIteratorBaseENS0_8GeluTypeEENKUlvE_clEvENKUlvE0_clEvEUlfE_St5arrayIPcLm2EEEEviT0_T1_:
	.zero		920


//--------------------- .nv.constant0._ZN2at6native18elementwise_kernelILi128ELi4EZNS0_15gpu_kernel_implIZZZNS0_18GeluCUDAKernelImplERNS_18TensorIteratorBaseENS0_8GeluTypeEENKUlvE_clEvENKUlvE_clEvEUldE_EEvS4_RKT_EUliE_EEviT1_ --------------------------
	.section	.nv.constant0._ZN2at6native18elementwise_kernelILi128ELi4EZNS0_15gpu_kernel_implIZZZNS0_18GeluCUDAKernelImplERNS_18TensorIteratorBaseENS0_8GeluTypeEENKUlvE_clEvENKUlvE_clEvEUldE_EEvS4_RKT_EUliE_EEviT1_,"a",@progbits
	.sectionflags	@""
	.align	4
.nv.constant0._ZN2at6native18elementwise_kernelILi128ELi4EZNS0_15gpu_kernel_implIZZZNS0_18GeluCUDAKernelImplERNS_18TensorIteratorBaseENS0_8GeluTypeEENKUlvE_clEvENKUlvE_clEvEUldE_EEvS4_RKT_EUliE_EEviT1_:
	.zero		1440


//--------------------- .nv.constant0._ZN2at6native27unrolled_elementwise_kernelIZZZNS0_18GeluCUDAKernelImplERNS_18TensorIteratorBaseENS0_8GeluTypeEENKUlvE_clEvENKUlvE_clEvEUldE_St5arrayIPcLm2EELi4E23TrivialOffsetCalculatorILi1EjESC_NS0_6memory12LoadWithCastILi1EEENSD_13StoreWithCastILi1EEEEEviT_T0_T2_T3_T4_T5_ --------------------------
	.section	.nv.constant0._ZN2at6native27unrolled_elementwise_kernelIZZZNS0_18GeluCUDAKernelImplERNS_18TensorIteratorBaseENS0_8GeluTypeEENKUlvE_clEvENKUlvE_clEvEUldE_St5arrayIPcLm2EELi4E23TrivialOffsetCalculatorILi1EjESC_NS0_6memory12LoadWithCastILi1EEENSD_13StoreWithCastILi1EEEEEviT_T0_T2_T3_T4_T5_,"a",@progbits
	.sectionflags	@""
	.align	4
.nv.constant0._ZN2at6native27unrolled_elementwise_kernelIZZZNS0_18GeluCUDAKernelImplERNS_18TensorIteratorBaseENS0_8GeluTypeEENKUlvE_clEvENKUlvE_clEvEUldE_St5arrayIPcLm2EELi4E23TrivialOffsetCalculatorILi1EjESC_NS0_6memory12LoadWithCastILi1EEENSD_13StoreWithCastILi1EEEEEviT_T0_T2_T3_T4_T5_:
	.zero		940


//--------------------- .nv.constant0._ZN2at6native18elementwise_kernelILi128ELi2EZNS0_22gpu_kernel_impl_nocastIZZZNS0_18GeluCUDAKernelImplERNS_18TensorIteratorBaseENS0_8GeluTypeEENKUlvE_clEvENKUlvE_clEvEUldE_EEvS4_RKT_EUliE_EEviT1_ --------------------------
	.section	.nv.constant0._ZN2at6native18elementwise_kernelILi128ELi2EZNS0_22gpu_kernel_impl_nocastIZZZNS0_18GeluCUDAKernelImplERNS_18TensorIteratorBaseENS0_8GeluTypeEENKUlvE_clEvENKUlvE_clEvEUldE_EEvS4_RKT_EUliE_EEviT1_,"a",@progbits
	.sectionflags	@""
	.align	4
.nv.constant0._ZN2at6native18elementwise_kernelILi128ELi2EZNS0_22gpu_kernel_impl_nocastIZZZNS0_18GeluCUDAKernelImplERNS_18TensorIteratorBaseENS0_8GeluTypeEENKUlvE_clEvENKUlvE_clEvEUldE_EEvS4_RKT_EUliE_EEviT1_:
	.zero		1440


//--------------------- .nv.constant0._ZN2at6native27unrolled_elementwise_kernelIZZZNS0_18GeluCUDAKernelImplERNS_18TensorIteratorBaseENS0_8GeluTypeEENKUlvE_clEvENKUlvE_clEvEUldE_St5arrayIPcLm2EELi4E23TrivialOffsetCalculatorILi1EjESC_NS0_6memory15LoadWithoutCastENSD_16StoreWithoutCastEEEviT_T0_T2_T3_T4_T5_ --------------------------
	.section	.nv.constant0._ZN2at6native27unrolled_elementwise_kernelIZZZNS0_18GeluCUDAKernelImplERNS_18TensorIteratorBaseENS0_8GeluTypeEENKUlvE_clEvENKUlvE_clEvEUldE_St5arrayIPcLm2EELi4E23TrivialOffsetCalculatorILi1EjESC_NS0_6memory15LoadWithoutCastENSD_16StoreWithoutCastEEEviT_T0_T2_T3_T4_T5_,"a",@progbits
	.sectionflags	@""
	.align	4
.nv.constant0._ZN2at6native27unrolled_elementwise_kernelIZZZNS0_18GeluCUDAKernelImplERNS_18TensorIteratorBaseENS0_8GeluTypeEENKUlvE_clEvENKUlvE_clEvEUldE_St5arrayIPcLm2EELi4E23TrivialOffsetCalculatorILi1EjESC_NS0_6memory15LoadWithoutCastENSD_16StoreWithoutCastEEEviT_T0_T2_T3_T4_T5_:
	.zero		924


//--------------------- .nv.constant0._ZN2at6native29vectorized_elementwise_kernelILi2EZZZNS0_18GeluCUDAKernelImplERNS_18TensorIteratorBaseENS0_8GeluTypeEENKUlvE_clEvENKUlvE_clEvEUldE_St5arrayIPcLm2EEEEviT0_T1_ --------------------------
	.section	.nv.constant0._ZN2at6native29vectorized_elementwise_kernelILi2EZZZNS0_18GeluCUDAKernelImplERNS_18TensorIteratorBaseENS0_8GeluTypeEENKUlvE_clEvENKUlvE_clEvEUldE_St5arrayIPcLm2EEEEviT0_T1_,"a",@progbits
	.sectionflags	@""
	.align	4
.nv.constant0._ZN2at6native29vectorized_elementwise_kernelILi2EZZZNS0_18GeluCUDAKernelImplERNS_18TensorIteratorBaseENS0_8GeluTypeEENKUlvE_clEvENKUlvE_clEvEUldE_St5arrayIPcLm2EEEEviT0_T1_:
	.zero		920


//--------------------- .nv.constant0._ZN2at6native29vectorized_elementwise_kernelILi4EZZZNS0_18GeluCUDAKernelImplERNS_18TensorIteratorBaseENS0_8GeluTypeEENKUlvE_clEvENKUlvE_clEvEUldE_St5arrayIPcLm2EEEEviT0_T1_ --------------------------
	.section	.nv.constant0._ZN2at6native29vectorized_elementwise_kernelILi4EZZZNS0_18GeluCUDAKernelImplERNS_18TensorIteratorBaseENS0_8GeluTypeEENKUlvE_clEvENKUlvE_clEvEUldE_St5arrayIPcLm2EEEEviT0_T1_,"a",@progbits
	.sectionflags	@""
	.align	4
.nv.constant0._ZN2at6native29vectorized_elementwise_kernelILi4EZZZNS0_18GeluCUDAKernelImplERNS_18TensorIteratorBaseENS0_8GeluTypeEENKUlvE_clEvENKUlvE_clEvEUldE_St5arrayIPcLm2EEEEviT0_T1_:
	.zero		920


//--------------------- .nv.constant0._ZN2at6native29vectorized_elementwise_kernelILi8EZZZNS0_18GeluCUDAKernelImplERNS_18TensorIteratorBaseENS0_8GeluTypeEENKUlvE_clEvENKUlvE_clEvEUldE_St5arrayIPcLm2EEEEviT0_T1_ --------------------------
	.section	.nv.constant0._ZN2at6native29vectorized_elementwise_kernelILi8EZZZNS0_18GeluCUDAKernelImplERNS_18TensorIteratorBaseENS0_8GeluTypeEENKUlvE_clEvENKUlvE_clEvEUldE_St5arrayIPcLm2EEEEviT0_T1_,"a",@progbits
	.sectionflags	@""
	.align	4
.nv.constant0._ZN2at6native29vectorized_elementwise_kernelILi8EZZZNS0_18GeluCUDAKernelImplERNS_18TensorIteratorBaseENS0_8GeluTypeEENKUlvE_clEvENKUlvE_clEvEUldE_St5arrayIPcLm2EEEEviT0_T1_:
	.zero		920


//--------------------- SYMBOLS --------------------------

	.type		.nv.reservedSmem.offset0,@object
	.size		.nv.reservedSmem.offset0,0x4
	.type		__assertfail,@function
